	.target	sm_90a

	.elftype	@"ET_EXEC"


//--------------------- .note.nv.tkinfo           --------------------------
	.section	.note.nv.tkinfo,"",@"SHT_NOTE"
	.sectionflags	@"SHF_NOTE_NV_TKINFO"
	.tkinfo
        /*0018*/ 	.word	0x00000002
        /*0030*/ 	.string	""
        /*0030*/ 	.string	"ptxas"
        /*0030*/ 	.string	"Cuda compilation tools, release 13.0, V13.0.88"
        /*0030*/ 	.string	"Build cuda_13.0.r13.0/compiler.36424714_0"
        /*0030*/ 	.string	"-arch sm_90a -m 64 "



//--------------------- .note.nv.cuinfo           --------------------------
	.section	.note.nv.cuinfo,"",@"SHT_NOTE"
	.sectionflags	@"SHF_NOTE_NV_CUINFO"
        /*0018*/ 	.short	0x0002
        /*001a*/ 	.short	0x005a
        /*001c*/ 	.short	0x0082
	.zero		2


//--------------------- .nv.info                  --------------------------
	.section	.nv.info,"",@"SHT_CUDA_INFO"
	.align	4


	//----- nvinfo : EIATTR_REGCOUNT
	.align		4
        /*0000*/ 	.byte	0x04, 0x2f
        /*0002*/ 	.short	(.L_27 - .L_26)
	.align		4
.L_26:
        /*0004*/ 	.word	index@(_ZN7cutlass13device_kernelIN5flash11enable_sm90INS1_16FlashAttnFwdSm90INS1_25CollectiveMainloopFwdSm90ILi2EN4cute5tupleIJNS5_1CILi1EEES8_S8_EEENS6_IJNS7_ILi128EEENS7_ILi160EEENS7_ILi192EEEEEELi128ENS_12float_e4m3_tEfNS_4arch4Sm90ELb1ELb0ELb1ELb1ELb0ELb1ELb0ELb1ELb1ELb1ELb1ELb0EEENS1_21CollectiveEpilogueFwdINS6_IJSA_SA_SB_EEES9_NS_10bfloat16_tESG_Li256ELb1ELb1ELb1ELb1EEENS1_36VarlenDynamicPersistentTileSchedulerILi128ELi160ELi256ELi128ELb1ELb1ELb1ELb1ELb1ELb1EEEEEEEEEvNT_6ParamsE)
        /*0008*/ 	.word	0x000000a8


	//----- nvinfo : EIATTR_FRAME_SIZE
	.align		4
.L_27:
        /*000c*/ 	.byte	0x04, 0x11
        /*000e*/ 	.short	(.L_29 - .L_28)
	.align		4
.L_28:
        /*0010*/ 	.word	index@(_ZN7cutlass13device_kernelIN5flash11enable_sm90INS1_16FlashAttnFwdSm90INS1_25CollectiveMainloopFwdSm90ILi2EN4cute5tupleIJNS5_1CILi1EEES8_S8_EEENS6_IJNS7_ILi128EEENS7_ILi160EEENS7_ILi192EEEEEELi128ENS_12float_e4m3_tEfNS_4arch4Sm90ELb1ELb0ELb1ELb1ELb0ELb1ELb0ELb1ELb1ELb1ELb1ELb0EEENS1_21CollectiveEpilogueFwdINS6_IJSA_SA_SB_EEES9_NS_10bfloat16_tESG_Li256ELb1ELb1ELb1ELb1EEENS1_36VarlenDynamicPersistentTileSchedulerILi128ELi160ELi256ELi128ELb1ELb1ELb1ELb1ELb1ELb1EEEEEEEEEvNT_6ParamsE)
        /*0014*/ 	.word	0x00000078


	//----- nvinfo : EIATTR_REGCOUNT
	.align		4
.L_29:
        /*0018*/ 	.byte	0x04, 0x2f
        /*001a*/ 	.short	(.L_31 - .L_30)
	.align		4
.L_30:
        /*001c*/ 	.word	index@(_ZN7cutlass13device_kernelIN5flash11enable_sm90INS1_16FlashAttnFwdSm90INS1_25CollectiveMainloopFwdSm90ILi2EN4cute5tupleIJNS5_1CILi1EEES8_S8_EEENS6_IJNS7_ILi128EEENS7_ILi160EEENS7_ILi192EEEEEELi128ENS_12float_e4m3_tEfNS_4arch4Sm90ELb1ELb0ELb1ELb1ELb0ELb0ELb0ELb1ELb1ELb1ELb1ELb0EEENS1_21CollectiveEpilogueFwdINS6_IJSA_SA_SB_EEES9_NS_10bfloat16_tESG_Li256ELb1ELb1ELb1ELb1EEENS1_36VarlenDynamicPersistentTileSchedulerILi128ELi160ELi256ELi128ELb1ELb1ELb1ELb1ELb1ELb1EEEEEEEEEvNT_6ParamsE)
        /*0020*/ 	.word	0x000000a8


	//----- nvinfo : EIATTR_FRAME_SIZE
	.align		4
.L_31:
        /*0024*/ 	.byte	0x04, 0x11
        /*0026*/ 	.short	(.L_33 - .L_32)
	.align		4
.L_32:
        /*0028*/ 	.word	index@(_ZN7cutlass13device_kernelIN5flash11enable_sm90INS1_16FlashAttnFwdSm90INS1_25CollectiveMainloopFwdSm90ILi2EN4cute5tupleIJNS5_1CILi1EEES8_S8_EEENS6_IJNS7_ILi128EEENS7_ILi160EEENS7_ILi192EEEEEELi128ENS_12float_e4m3_tEfNS_4arch4Sm90ELb1ELb0ELb1ELb1ELb0ELb0ELb0ELb1ELb1ELb1ELb1ELb0EEENS1_21CollectiveEpilogueFwdINS6_IJSA_SA_SB_EEES9_NS_10bfloat16_tESG_Li256ELb1ELb1ELb1ELb1EEENS1_36VarlenDynamicPersistentTileSchedulerILi128ELi160ELi256ELi128ELb1ELb1ELb1ELb1ELb1ELb1EEEEEEEEEvNT_6ParamsE)
        /*002c*/ 	.word	0x00000038


	//----- nvinfo : EIATTR_REGCOUNT
	.align		4
.L_33:
        /*0030*/ 	.byte	0x04, 0x2f
        /*0032*/ 	.short	(.L_35 - .L_34)
	.align		4
.L_34:
        /*0034*/ 	.word	index@(_ZN7cutlass13device_kernelIN5flash11enable_sm90INS1_16FlashAttnFwdSm90INS1_25CollectiveMainloopFwdSm90ILi2EN4cute5tupleIJNS5_1CILi1EEES8_S8_EEENS6_IJNS7_ILi128EEENS7_ILi160EEENS7_ILi192EEEEEELi128ENS_12float_e4m3_tEfNS_4arch4Sm90ELb1ELb0ELb1ELb0ELb0ELb0ELb0ELb1ELb1ELb1ELb1ELb0EEENS1_21CollectiveEpilogueFwdINS6_IJSA_SA_SB_EEES9_NS_10bfloat16_tESG_Li256ELb0ELb1ELb1ELb1EEENS1_19SingleTileSchedulerILb0ELb1ELb1ELi128EEEEEEEEEvNT_6ParamsE)
        /*0038*/ 	.word	0x000000a8


	//----- nvinfo : EIATTR_FRAME_SIZE
	.align		4
.L_35:
        /*003c*/ 	.byte	0x04, 0x11
        /*003e*/ 	.short	(.L_37 - .L_36)
	.align		4
.L_36:
        /*0040*/ 	.word	index@(_ZN7cutlass13device_kernelIN5flash11enable_sm90INS1_16FlashAttnFwdSm90INS1_25CollectiveMainloopFwdSm90ILi2EN4cute5tupleIJNS5_1CILi1EEES8_S8_EEENS6_IJNS7_ILi128EEENS7_ILi160EEENS7_ILi192EEEEEELi128ENS_12float_e4m3_tEfNS_4arch4Sm90ELb1ELb0ELb1ELb0ELb0ELb0ELb0ELb1ELb1ELb1ELb1ELb0EEENS1_21CollectiveEpilogueFwdINS6_IJSA_SA_SB_EEES9_NS_10bfloat16_tESG_Li256ELb0ELb1ELb1ELb1EEENS1_19SingleTileSchedulerILb0ELb1ELb1ELi128EEEEEEEEEvNT_6ParamsE)
        /*0044*/ 	.word	0x00000028


	//----- nvinfo : EIATTR_REGCOUNT
	.align		4
.L_37:
        /*0048*/ 	.byte	0x04, 0x2f
        /*004a*/ 	.short	(.L_39 - .L_38)
	.align		4
.L_38:
        /*004c*/ 	.word	index@(_ZN7cutlass13device_kernelIN5flash11enable_sm90INS1_16FlashAttnFwdSm90INS1_25CollectiveMainloopFwdSm90ILi2EN4cute5tupleIJNS5_1CILi1EEES8_S8_EEENS6_IJNS7_ILi128EEESA_NS7_ILi192EEEEEELi128ENS_12float_e4m3_tEfNS_4arch4Sm90ELb0ELb1ELb1ELb1ELb0ELb1ELb0ELb1ELb1ELb1ELb1ELb0EEENS1_21CollectiveEpilogueFwdINS6_IJSA_SA_SA_EEES9_NS_10bfloat16_tESF_Li256ELb1ELb1ELb1ELb1EEENS1_36VarlenDynamicPersistentTileSchedulerILi128ELi128ELi256ELi128ELb1ELb1ELb1ELb1ELb0ELb1EEEEEEEEEvNT_6ParamsE)
        /*0050*/ 	.word	0x000000a8


	//----- nvinfo : EIATTR_FRAME_SIZE
	.align		4
.L_39:
        /*0054*/ 	.byte	0x04, 0x11
        /*0056*/ 	.short	(.L_41 - .L_40)
	.align		4
.L_40:
        /*0058*/ 	.word	index@(_ZN7cutlass13device_kernelIN5flash11enable_sm90INS1_16FlashAttnFwdSm90INS1_25CollectiveMainloopFwdSm90ILi2EN4cute5tupleIJNS5_1CILi1EEES8_S8_EEENS6_IJNS7_ILi128EEESA_NS7_ILi192EEEEEELi128ENS_12float_e4m3_tEfNS_4arch4Sm90ELb0ELb1ELb1ELb1ELb0ELb1ELb0ELb1ELb1ELb1ELb1ELb0EEENS1_21CollectiveEpilogueFwdINS6_IJSA_SA_SA_EEES9_NS_10bfloat16_tESF_Li256ELb1ELb1ELb1ELb1EEENS1_36VarlenDynamicPersistentTileSchedulerILi128ELi128ELi256ELi128ELb1ELb1ELb1ELb1ELb0ELb1EEEEEEEEEvNT_6ParamsE)
        /*005c*/ 	.word	0x00000060


	//----- nvinfo : EIATTR_REGCOUNT
	.align		4
.L_41:
        /*0060*/ 	.byte	0x04, 0x2f
        /*0062*/ 	.short	(.L_43 - .L_42)
	.align		4
.L_42:
        /*0064*/ 	.word	index@(_ZN7cutlass13device_kernelIN5flash11enable_sm90INS1_16FlashAttnFwdSm90INS1_25CollectiveMainloopFwdSm90ILi2EN4cute5tupleIJNS5_1CILi1EEES8_S8_EEENS6_IJNS7_ILi128EEESA_NS7_ILi192EEEEEELi128ENS_12float_e4m3_tEfNS_4arch4Sm90ELb0ELb1ELb1ELb1ELb0ELb0ELb0ELb1ELb1ELb1ELb1ELb0EEENS1_21CollectiveEpilogueFwdINS6_IJSA_SA_SA_EEES9_NS_10bfloat16_tESF_Li256ELb1ELb1ELb1ELb1EEENS1_36VarlenDynamicPersistentTileSchedulerILi128ELi128ELi256ELi128ELb1ELb1ELb1ELb1ELb0ELb1EEEEEEEEEvNT_6ParamsE)
        /*0068*/ 	.word	0x000000a8


	//----- nvinfo : EIATTR_FRAME_SIZE
	.align		4
.L_43:
        /*006c*/ 	.byte	0x04, 0x11
        /*006e*/ 	.short	(.L_45 - .L_44)
	.align		4
.L_44:
        /*0070*/ 	.word	index@(_ZN7cutlass13device_kernelIN5flash11enable_sm90INS1_16FlashAttnFwdSm90INS1_25CollectiveMainloopFwdSm90ILi2EN4cute5tupleIJNS5_1CILi1EEES8_S8_EEENS6_IJNS7_ILi128EEESA_NS7_ILi192EEEEEELi128ENS_12float_e4m3_tEfNS_4arch4Sm90ELb0ELb1ELb1ELb1ELb0ELb0ELb0ELb1ELb1ELb1ELb1ELb0EEENS1_21CollectiveEpilogueFwdINS6_IJSA_SA_SA_EEES9_NS_10bfloat16_tESF_Li256ELb1ELb1ELb1ELb1EEENS1_36VarlenDynamicPersistentTileSchedulerILi128ELi128ELi256ELi128ELb1ELb1ELb1ELb1ELb0ELb1EEEEEEEEEvNT_6ParamsE)
        /*0074*/ 	.word	0x00000040


	//----- nvinfo : EIATTR_REGCOUNT
	.align		4
.L_45:
        /*0078*/ 	.byte	0x04, 0x2f
        /*007a*/ 	.short	(.L_47 - .L_46)
	.align		4
.L_46:
        /*007c*/ 	.word	index@(_ZN7cutlass13device_kernelIN5flash11enable_sm90INS1_16FlashAttnFwdSm90INS1_25CollectiveMainloopFwdSm90ILi2EN4cute5tupleIJNS5_1CILi1EEES8_S8_EEENS6_IJNS7_ILi128EEESA_NS7_ILi192EEEEEELi128ENS_12float_e4m3_tEfNS_4arch4Sm90ELb0ELb1ELb1ELb0ELb0ELb0ELb0ELb1ELb1ELb1ELb1ELb0EEENS1_21CollectiveEpilogueFwdINS6_IJSA_SA_SA_EEES9_NS_10bfloat16_tESF_Li256ELb0ELb1ELb1ELb1EEENS1_19SingleTileSchedulerILb0ELb1ELb1ELi128EEEEEEEEEvNT_6ParamsE)
        /*0080*/ 	.word	0x000000a8


	//----- nvinfo : EIATTR_FRAME_SIZE
	.align		4
.L_47:
        /*0084*/ 	.byte	0x04, 0x11
        /*0086*/ 	.short	(.L_49 - .L_48)
	.align		4
.L_48:
        /*0088*/ 	.word	index@(_ZN7cutlass13device_kernelIN5flash11enable_sm90INS1_16FlashAttnFwdSm90INS1_25CollectiveMainloopFwdSm90ILi2EN4cute5tupleIJNS5_1CILi1EEES8_S8_EEENS6_IJNS7_ILi128EEESA_NS7_ILi192EEEEEELi128ENS_12float_e4m3_tEfNS_4arch4Sm90ELb0ELb1ELb1ELb0ELb0ELb0ELb0ELb1ELb1ELb1ELb1ELb0EEENS1_21CollectiveEpilogueFwdINS6_IJSA_SA_SA_EEES9_NS_10bfloat16_tESF_Li256ELb0ELb1ELb1ELb1EEENS1_19SingleTileSchedulerILb0ELb1ELb1ELi128EEEEEEEEEvNT_6ParamsE)
        /*008c*/ 	.word	0x00000030


	//----- nvinfo : EIATTR_REGCOUNT
	.align		4
.L_49:
        /*0090*/ 	.byte	0x04, 0x2f
        /*0092*/ 	.short	(.L_51 - .L_50)
	.align		4
.L_50:
        /*0094*/ 	.word	index@(_ZN7cutlass13device_kernelIN5flash11enable_sm90INS1_16FlashAttnFwdSm90INS1_25CollectiveMainloopFwdSm90ILi2EN4cute5tupleIJNS5_1CILi1EEES8_S8_EEENS6_IJNS7_ILi128EEENS7_ILi160EEENS7_ILi192EEEEEELi128ENS_12float_e4m3_tEfNS_4arch4Sm90ELb0ELb0ELb1ELb1ELb0ELb1ELb0ELb1ELb1ELb1ELb1ELb0EEENS1_21CollectiveEpilogueFwdINS6_IJSA_SA_SB_EEES9_NS_10bfloat16_tESG_Li256ELb1ELb1ELb1ELb1EEENS1_36VarlenDynamicPersistentTileSchedulerILi128ELi160ELi256ELi128ELb1ELb1ELb1ELb0ELb1ELb1EEEEEEEEEvNT_6ParamsE)
        /*0098*/ 	.word	0x000000a8


	//----- nvinfo : EIATTR_FRAME_SIZE
	.align		4
.L_51:
        /*009c*/ 	.byte	0x04, 0x11
        /*009e*/ 	.short	(.L_53 - .L_52)
	.align		4
.L_52:
        /*00a0*/ 	.word	index@(_ZN7cutlass13device_kernelIN5flash11enable_sm90INS1_16FlashAttnFwdSm90INS1_25CollectiveMainloopFwdSm90ILi2EN4cute5tupleIJNS5_1CILi1EEES8_S8_EEENS6_IJNS7_ILi128EEENS7_ILi160EEENS7_ILi192EEEEEELi128ENS_12float_e4m3_tEfNS_4arch4Sm90ELb0ELb0ELb1ELb1ELb0ELb1ELb0ELb1ELb1ELb1ELb1ELb0EEENS1_21CollectiveEpilogueFwdINS6_IJSA_SA_SB_EEES9_NS_10bfloat16_tESG_Li256ELb1ELb1ELb1ELb1EEENS1_36VarlenDynamicPersistentTileSchedulerILi128ELi160ELi256ELi128ELb1ELb1ELb1ELb0ELb1ELb1EEEEEEEEEvNT_6ParamsE)
        /*00a4*/ 	.word	0x00000070


	//----- nvinfo : EIATTR_REGCOUNT
	.align		4
.L_53:
        /*00a8*/ 	.byte	0x04, 0x2f
        /*00aa*/ 	.short	(.L_55 - .L_54)
	.align		4
.L_54:
        /*00ac*/ 	.word	index@(_ZN7cutlass13device_kernelIN5flash11enable_sm90INS1_16FlashAttnFwdSm90INS1_25CollectiveMainloopFwdSm90ILi2EN4cute5tupleIJNS5_1CILi1EEES8_S8_EEENS6_IJNS7_ILi128EEENS7_ILi160EEENS7_ILi192EEEEEELi128ENS_12float_e4m3_tEfNS_4arch4Sm90ELb0ELb0ELb1ELb1ELb0ELb0ELb0ELb1ELb1ELb1ELb1ELb0EEENS1_21CollectiveEpilogueFwdINS6_IJSA_SA_SB_EEES9_NS_10bfloat16_tESG_Li256ELb1ELb1ELb1ELb1EEENS1_36VarlenDynamicPersistentTileSchedulerILi128ELi160ELi256ELi128ELb1ELb1ELb1ELb0ELb1ELb1EEEEEEEEEvNT_6ParamsE)
        /*00b0*/ 	.word	0x000000a8


	//----- nvinfo : EIATTR_FRAME_SIZE
	.align		4
.L_55:
        /*00b4*/ 	.byte	0x04, 0x11
        /*00b6*/ 	.short	(.L_57 - .L_56)
	.align		4
.L_56:
        /*00b8*/ 	.word	index@(_ZN7cutlass13device_kernelIN5flash11enable_sm90INS1_16FlashAttnFwdSm90INS1_25CollectiveMainloopFwdSm90ILi2EN4cute5tupleIJNS5_1CILi1EEES8_S8_EEENS6_IJNS7_ILi128EEENS7_ILi160EEENS7_ILi192EEEEEELi128ENS_12float_e4m3_tEfNS_4arch4Sm90ELb0ELb0ELb1ELb1ELb0ELb0ELb0ELb1ELb1ELb1ELb1ELb0EEENS1_21CollectiveEpilogueFwdINS6_IJSA_SA_SB_EEES9_NS_10bfloat16_tESG_Li256ELb1ELb1ELb1ELb1EEENS1_36VarlenDynamicPersistentTileSchedulerILi128ELi160ELi256ELi128ELb1ELb1ELb1ELb0ELb1ELb1EEEEEEEEEvNT_6ParamsE)
        /*00bc*/ 	.word	0x00000038


	//----- nvinfo : EIATTR_REGCOUNT
	.align		4
.L_57:
        /*00c0*/ 	.byte	0x04, 0x2f
        /*00c2*/ 	.short	(.L_59 - .L_58)
	.align		4
.L_58:
        /*00c4*/ 	.word	index@(_ZN7cutlass13device_kernelIN5flash11enable_sm90INS1_16FlashAttnFwdSm90INS1_25CollectiveMainloopFwdSm90ILi2EN4cute5tupleIJNS5_1CILi1EEES8_S8_EEENS6_IJNS7_ILi128EEENS7_ILi160EEENS7_ILi192EEEEEELi128ENS_12float_e4m3_tEfNS_4arch4Sm90ELb0ELb0ELb1ELb0ELb0ELb0ELb0ELb1ELb1ELb1ELb1ELb0EEENS1_21CollectiveEpilogueFwdINS6_IJSA_SA_SB_EEES9_NS_10bfloat16_tESG_Li256ELb0ELb1ELb1ELb1EEENS1_19SingleTileSchedulerILb0ELb1ELb1ELi128EEEEEEEEEvNT_6ParamsE)
        /*00c8*/ 	.word	0x000000a8


	//----- nvinfo : EIATTR_FRAME_SIZE
	.align		4
.L_59:
        /*00cc*/ 	.byte	0x04, 0x11
        /*00ce*/ 	.short	(.L_61 - .L_60)
	.align		4
.L_60:
        /*00d0*/ 	.word	index@(_ZN7cutlass13device_kernelIN5flash11enable_sm90INS1_16FlashAttnFwdSm90INS1_25CollectiveMainloopFwdSm90ILi2EN4cute5tupleIJNS5_1CILi1EEES8_S8_EEENS6_IJNS7_ILi128EEENS7_ILi160EEENS7_ILi192EEEEEELi128ENS_12float_e4m3_tEfNS_4arch4Sm90ELb0ELb0ELb1ELb0ELb0ELb0ELb0ELb1ELb1ELb1ELb1ELb0EEENS1_21CollectiveEpilogueFwdINS6_IJSA_SA_SB_EEES9_NS_10bfloat16_tESG_Li256ELb0ELb1ELb1ELb1EEENS1_19SingleTileSchedulerILb0ELb1ELb1ELi128EEEEEEEEEvNT_6ParamsE)
        /*00d4*/ 	.word	0x00000028


	//----- nvinfo : EIATTR_MIN_STACK_SIZE
	.align		4
.L_61:
        /*00d8*/ 	.byte	0x04, 0x12
        /*00da*/ 	.short	(.L_63 - .L_62)
	.align		4
.L_62:
        /*00dc*/ 	.word	index@(_ZN7cutlass13device_kernelIN5flash11enable_sm90INS1_16FlashAttnFwdSm90INS1_25CollectiveMainloopFwdSm90ILi2EN4cute5tupleIJNS5_1CILi1EEES8_S8_EEENS6_IJNS7_ILi128EEENS7_ILi160EEENS7_ILi192EEEEEELi128ENS_12float_e4m3_tEfNS_4arch4Sm90ELb0ELb0ELb1ELb0ELb0ELb0ELb0ELb1ELb1ELb1ELb1ELb0EEENS1_21CollectiveEpilogueFwdINS6_IJSA_SA_SB_EEES9_NS_10bfloat16_tESG_Li256ELb0ELb1ELb1ELb1EEENS1_19SingleTileSchedulerILb0ELb1ELb1ELi128EEEEEEEEEvNT_6ParamsE)
        /*00e0*/ 	.word	0x00000028


	//----- nvinfo : EIATTR_MIN_STACK_SIZE
	.align		4
.L_63:
        /*00e4*/ 	.byte	0x04, 0x12
        /*00e6*/ 	.short	(.L_65 - .L_64)
	.align		4
.L_64:
        /*00e8*/ 	.word	index@(_ZN7cutlass13device_kernelIN5flash11enable_sm90INS1_16FlashAttnFwdSm90INS1_25CollectiveMainloopFwdSm90ILi2EN4cute5tupleIJNS5_1CILi1EEES8_S8_EEENS6_IJNS7_ILi128EEENS7_ILi160EEENS7_ILi192EEEEEELi128ENS_12float_e4m3_tEfNS_4arch4Sm90ELb0ELb0ELb1ELb1ELb0ELb0ELb0ELb1ELb1ELb1ELb1ELb0EEENS1_21CollectiveEpilogueFwdINS6_IJSA_SA_SB_EEES9_NS_10bfloat16_tESG_Li256ELb1ELb1ELb1ELb1EEENS1_36VarlenDynamicPersistentTileSchedulerILi128ELi160ELi256ELi128ELb1ELb1ELb1ELb0ELb1ELb1EEEEEEEEEvNT_6ParamsE)
        /*00ec*/ 	.word	0x00000038


	//----- nvinfo : EIATTR_MIN_STACK_SIZE
	.align		4
.L_65:
        /*00f0*/ 	.byte	0x04, 0x12
        /*00f2*/ 	.short	(.L_67 - .L_66)
	.align		4
.L_66:
        /*00f4*/ 	.word	index@(_ZN7cutlass13device_kernelIN5flash11enable_sm90INS1_16FlashAttnFwdSm90INS1_25CollectiveMainloopFwdSm90ILi2EN4cute5tupleIJNS5_1CILi1EEES8_S8_EEENS6_IJNS7_ILi128EEENS7_ILi160EEENS7_ILi192EEEEEELi128ENS_12float_e4m3_tEfNS_4arch4Sm90ELb0ELb0ELb1ELb1ELb0ELb1ELb0ELb1ELb1ELb1ELb1ELb0EEENS1_21CollectiveEpilogueFwdINS6_IJSA_SA_SB_EEES9_NS_10bfloat16_tESG_Li256ELb1ELb1ELb1ELb1EEENS1_36VarlenDynamicPersistentTileSchedulerILi128ELi160ELi256ELi128ELb1ELb1ELb1ELb0ELb1ELb1EEEEEEEEEvNT_6ParamsE)
        /*00f8*/ 	.word	0x00000070


	//----- nvinfo : EIATTR_MIN_STACK_SIZE
	.align		4
.L_67:
        /*00fc*/ 	.byte	0x04, 0x12
        /*00fe*/ 	.short	(.L_69 - .L_68)
	.align		4
.L_68:
        /*0100*/ 	.word	index@(_ZN7cutlass13device_kernelIN5flash11enable_sm90INS1_16FlashAttnFwdSm90INS1_25CollectiveMainloopFwdSm90ILi2EN4cute5tupleIJNS5_1CILi1EEES8_S8_EEENS6_IJNS7_ILi128EEESA_NS7_ILi192EEEEEELi128ENS_12float_e4m3_tEfNS_4arch4Sm90ELb0ELb1ELb1ELb0ELb0ELb0ELb0ELb1ELb1ELb1ELb1ELb0EEENS1_21CollectiveEpilogueFwdINS6_IJSA_SA_SA_EEES9_NS_10bfloat16_tESF_Li256ELb0ELb1ELb1ELb1EEENS1_19SingleTileSchedulerILb0ELb1ELb1ELi128EEEEEEEEEvNT_6ParamsE)
        /*0104*/ 	.word	0x00000030


	//----- nvinfo : EIATTR_MIN_STACK_SIZE
	.align		4
.L_69:
        /*0108*/ 	.byte	0x04, 0x12
        /*010a*/ 	.short	(.L_71 - .L_70)
	.align		4
.L_70:
        /*010c*/ 	.word	index@(_ZN7cutlass13device_kernelIN5flash11enable_sm90INS1_16FlashAttnFwdSm90INS1_25CollectiveMainloopFwdSm90ILi2EN4cute5tupleIJNS5_1CILi1EEES8_S8_EEENS6_IJNS7_ILi128EEESA_NS7_ILi192EEEEEELi128ENS_12float_e4m3_tEfNS_4arch4Sm90ELb0ELb1ELb1ELb1ELb0ELb0ELb0ELb1ELb1ELb1ELb1ELb0EEENS1_21CollectiveEpilogueFwdINS6_IJSA_SA_SA_EEES9_NS_10bfloat16_tESF_Li256ELb1ELb1ELb1ELb1EEENS1_36VarlenDynamicPersistentTileSchedulerILi128ELi128ELi256ELi128ELb1ELb1ELb1ELb1ELb0ELb1EEEEEEEEEvNT_6ParamsE)
        /*0110*/ 	.word	0x00000040


	//----- nvinfo : EIATTR_MIN_STACK_SIZE
	.align		4
.L_71:
        /*0114*/ 	.byte	0x04, 0x12
        /*0116*/ 	.short	(.L_73 - .L_72)
	.align		4
.L_72:
        /*0118*/ 	.word	index@(_ZN7cutlass13device_kernelIN5flash11enable_sm90INS1_16FlashAttnFwdSm90INS1_25CollectiveMainloopFwdSm90ILi2EN4cute5tupleIJNS5_1CILi1EEES8_S8_EEENS6_IJNS7_ILi128EEESA_NS7_ILi192EEEEEELi128ENS_12float_e4m3_tEfNS_4arch4Sm90ELb0ELb1ELb1ELb1ELb0ELb1ELb0ELb1ELb1ELb1ELb1ELb0EEENS1_21CollectiveEpilogueFwdINS6_IJSA_SA_SA_EEES9_NS_10bfloat16_tESF_Li256ELb1ELb1ELb1ELb1EEENS1_36VarlenDynamicPersistentTileSchedulerILi128ELi128ELi256ELi128ELb1ELb1ELb1ELb1ELb0ELb1EEEEEEEEEvNT_6ParamsE)
        /*011c*/ 	.word	0x00000060


	//----- nvinfo : EIATTR_MIN_STACK_SIZE
	.align		4
.L_73:
        /*0120*/ 	.byte	0x04, 0x12
        /*0122*/ 	.short	(.L_75 - .L_74)
	.align		4
.L_74:
        /*0124*/ 	.word	index@(_ZN7cutlass13device_kernelIN5flash11enable_sm90INS1_16FlashAttnFwdSm90INS1_25CollectiveMainloopFwdSm90ILi2EN4cute5tupleIJNS5_1CILi1EEES8_S8_EEENS6_IJNS7_ILi128EEENS7_ILi160EEENS7_ILi192EEEEEELi128ENS_12float_e4m3_tEfNS_4arch4Sm90ELb1ELb0ELb1ELb0ELb0ELb0ELb0ELb1ELb1ELb1ELb1ELb0EEENS1_21CollectiveEpilogueFwdINS6_IJSA_SA_SB_EEES9_NS_10bfloat16_tESG_Li256ELb0ELb1ELb1ELb1EEENS1_19SingleTileSchedulerILb0ELb1ELb1ELi128EEEEEEEEEvNT_6ParamsE)
        /*0128*/ 	.word	0x00000028


	//----- nvinfo : EIATTR_MIN_STACK_SIZE
	.align		4
.L_75:
        /*012c*/ 	.byte	0x04, 0x12
        /*012e*/ 	.short	(.L_77 - .L_76)
	.align		4
.L_76:
        /*0130*/ 	.word	index@(_ZN7cutlass13device_kernelIN5flash11enable_sm90INS1_16FlashAttnFwdSm90INS1_25CollectiveMainloopFwdSm90ILi2EN4cute5tupleIJNS5_1CILi1EEES8_S8_EEENS6_IJNS7_ILi128EEENS7_ILi160EEENS7_ILi192EEEEEELi128ENS_12float_e4m3_tEfNS_4arch4Sm90ELb1ELb0ELb1ELb1ELb0ELb0ELb0ELb1ELb1ELb1ELb1ELb0EEENS1_21CollectiveEpilogueFwdINS6_IJSA_SA_SB_EEES9_NS_10bfloat16_tESG_Li256ELb1ELb1ELb1ELb1EEENS1_36VarlenDynamicPersistentTileSchedulerILi128ELi160ELi256ELi128ELb1ELb1ELb1ELb1ELb1ELb1EEEEEEEEEvNT_6ParamsE)
        /*0134*/ 	.word	0x00000038


	//----- nvinfo : EIATTR_MIN_STACK_SIZE
	.align		4
.L_77:
        /*0138*/ 	.byte	0x04, 0x12
        /*013a*/ 	.short	(.L_79 - .L_78)
	.align		4
.L_78:
        /*013c*/ 	.word	index@(_ZN7cutlass13device_kernelIN5flash11enable_sm90INS1_16FlashAttnFwdSm90INS1_25CollectiveMainloopFwdSm90ILi2EN4cute5tupleIJNS5_1CILi1EEES8_S8_EEENS6_IJNS7_ILi128EEENS7_ILi160EEENS7_ILi192EEEEEELi128ENS_12float_e4m3_tEfNS_4arch4Sm90ELb1ELb0ELb1ELb1ELb0ELb1ELb0ELb1ELb1ELb1ELb1ELb0EEENS1_21CollectiveEpilogueFwdINS6_IJSA_SA_SB_EEES9_NS_10bfloat16_tESG_Li256ELb1ELb1ELb1ELb1EEENS1_36VarlenDynamicPersistentTileSchedulerILi128ELi160ELi256ELi128ELb1ELb1ELb1ELb1ELb1ELb1EEEEEEEEEvNT_6ParamsE)
        /*0140*/ 	.word	0x00000078
.L_79:


//--------------------- .nv.compat                --------------------------
	.section	.nv.compat,"",@"SHT_CUDA_COMPAT_INFO"
	.align	4
        /*0000*/ 	.byte	0x02, 0x09, 0x01, 0x00, 0x02, 0x02, 0x04, 0x00, 0x02, 0x05, 0x05, 0x00, 0x03, 0x07, 0x01, 0x01
        /*0010*/ 	.byte	0x02, 0x03, 0x01, 0x00, 0x02, 0x06, 0x01, 0x00, 0x04, 0x0b, 0x08, 0x00, 0x00, 0x00, 0x00, 0x00
        /*0020*/ 	.byte	0x00, 0x00, 0x00, 0x00


//--------------------- .nv.info._ZN7cutlass13device_kernelIN5flash11enable_sm90INS1_16FlashAttnFwdSm90INS1_25CollectiveMainloopFwdSm90ILi2EN4cute5tupleIJNS5_1CILi1EEES8_S8_EEENS6_IJNS7_ILi128EEENS7_ILi160EEENS7_ILi192EEEEEELi128ENS_12float_e4m3_tEfNS_4arch4Sm90ELb0ELb0ELb1ELb0ELb0ELb0ELb0ELb1ELb1ELb1ELb1ELb0EEENS1_21CollectiveEpilogueFwdINS6_IJSA_SA_SB_EEES9_NS_10bfloat16_tESG_Li256ELb0ELb1ELb1ELb1EEENS1_19SingleTileSchedulerILb0ELb1ELb1ELi128EEEEEEEEEvNT_6ParamsE --------------------------
	.section	.nv.info._ZN7cutlass13device_kernelIN5flash11enable_sm90INS1_16FlashAttnFwdSm90INS1_25CollectiveMainloopFwdSm90ILi2EN4cute5tupleIJNS5_1CILi1EEES8_S8_EEENS6_IJNS7_ILi128EEENS7_ILi160EEENS7_ILi192EEEEEELi128ENS_12float_e4m3_tEfNS_4arch4Sm90ELb0ELb0ELb1ELb0ELb0ELb0ELb0ELb1ELb1ELb1ELb1ELb0EEENS1_21CollectiveEpilogueFwdINS6_IJSA_SA_SB_EEES9_NS_10bfloat16_tESG_Li256ELb0ELb1ELb1ELb1EEENS1_19SingleTileSchedulerILb0ELb1ELb1ELi128EEEEEEEEEvNT_6ParamsE,"",@"SHT_CUDA_INFO"
	.sectionflags	@""
	.align	4


	//----- nvinfo : EIATTR_CUDA_API_VERSION
	.align		4
        /*0000*/ 	.byte	0x04, 0x37
        /*0002*/ 	.short	(.L_81 - .L_80)
.L_80:
        /*0004*/ 	.word	0x00000082


	//----- nvinfo : EIATTR_KPARAM_INFO
	.align		4
.L_81:
        /*0008*/ 	.byte	0x04, 0x17
        /*000a*/ 	.short	(.L_83 - .L_82)
.L_82:
        /*000c*/ 	.word	0x00000000
        /*0010*/ 	.short	0x0000
        /*0012*/ 	.short	0x0070
        /*0014*/ 	.byte	0x00, 0xf0, 0x01, 0x28


	//----- nvinfo : EIATTR_SPARSE_MMA_MASK
	.align		4
.L_83:
        /*0018*/ 	.byte	0x03, 0x50
        /*001a*/ 	.short	0x0000


	//----- nvinfo : EIATTR_MAXREG_COUNT
	.align		4
        /*001c*/ 	.byte	0x03, 0x1b
        /*001e*/ 	.short	0x00a8


	//----- nvinfo : EIATTR_NUM_BARRIERS
	.align		4
        /*0020*/ 	.byte	0x02, 0x4c
        /*0022*/ 	.byte	0x10
	.zero		1


	//----- nvinfo : EIATTR_EXTERNS
	.align		4
        /*0024*/ 	.byte	0x04, 0x0f
        /*0026*/ 	.short	(.L_85 - .L_84)


	//   ....[0]....
	.align		4
.L_84:
        /*0028*/ 	.word	index@(__assertfail)


	//----- nvinfo : EIATTR_ANNOTATIONS
	.align		4
.L_85:
        /*002c*/ 	.byte	0x04, 0x55
        /*002e*/ 	.short	(.L_87 - .L_86)


	//   ....[0]....
.L_86:
        /*0030*/ 	.word	0x00000001
        /*0034*/ 	.byte	0x40, 0x09, 0x00, 0x00, 0x01, 0x00, 0x00, 0x00, 0xb0, 0x12, 0x00, 0x00, 0x01, 0x00, 0x00, 0x00
        /* <DEDUP_REMOVED lines=13> */
        /*0114*/ 	.byte	0xc0, 0xec, 0x00, 0x00


	//----- nvinfo : EIATTR_MERCURY_ISA_VERSION
	.align		4
.L_87:
        /*0118*/ 	.byte	0x03, 0x5f
        /*011a*/ 	.short	0x0101


	//----- nvinfo : EIATTR_INT_WARP_WIDE_INSTR_OFFSETS
	.align		4
        /*011c*/ 	.byte	0x04, 0x31
        /*011e*/ 	.short	(.L_89 - .L_88)


	//   ....[0]....
.L_88:
        /*0120*/ 	.word	0x00000120


	//   ....[1]....
        /*0124*/ 	.word	0x000001c0


	//   ....[2]....
        /*0128*/ 	.word	0x00000230


	//----- nvinfo : EIATTR_COOP_GROUP_MASK_REGIDS
	.align		4
.L_89:
        /*012c*/ 	.byte	0x04, 0x29
        /*012e*/ 	.short	(.L_91 - .L_90)


	//   ....[0]....
.L_90:
        /*0130*/ 	.word	0xffffffff


	//   ....[1]....
        /*0134*/ 	.word	0xffffffff


	//   ....[2]....
        /*0138*/ 	.word	0xffffffff


	//   ....[3]....
        /*013c*/ 	.word	0xffffffff


	//   ....[4]....
        /*0140*/ 	.word	0xffffffff


	//   ....[5]....
        /*0144*/ 	.word	0xffffffff


	//   ....[6]....
        /*0148*/ 	.word	0xffffffff


	//   ....[7]....
        /*014c*/ 	.word	0xffffffff


	//   ....[8]....
        /*0150*/ 	.word	0xffffffff


	//   ....[9]....
        /*0154*/ 	.word	0xffffffff


	//   ....[10]....
        /*0158*/ 	.word	0xffffffff


	//   ....[11]....
        /*015c*/ 	.word	0xffffffff


	//   ....[12]....
        /*0160*/ 	.word	0xffffffff


	//   ....[13]....
        /*0164*/ 	.word	0xffffffff


	//   ....[14]....
        /*0168*/ 	.word	0xffffffff


	//   ....[15]....
        /*016c*/ 	.word	0xffffffff


	//   ....[16]....
        /*0170*/ 	.word	0xffffffff


	//   ....[17]....
        /*0174*/ 	.word	0xffffffff


	//   ....[18]....
        /*0178*/ 	.word	0xffffffff


	//   ....[19]....
        /*017c*/ 	.word	0xffffffff


	//   ....[20]....
        /*0180*/ 	.word	0xffffffff


	//   ....[21]....
        /*0184*/ 	.word	0xffffffff


	//   ....[22]....
        /*0188*/ 	.word	0xffffffff


	//   ....[23]....
        /*018c*/ 	.word	0xffffffff


	//   ....[24]....
        /*0190*/ 	.word	0xffffffff


	//   ....[25]....
        /*0194*/ 	.word	0xffffffff


	//   ....[26]....
        /*0198*/ 	.word	0xffffffff


	//   ....[27]....
        /*019c*/ 	.word	0xffffffff


	//   ....[28]....
        /*01a0*/ 	.word	0xffffffff


	//   ....[29]....
        /*01a4*/ 	.word	0xffffffff


	//   ....[30]....
        /*01a8*/ 	.word	0xffffffff


	//   ....[31]....
        /*01ac*/ 	.word	0xffffffff


	//   ....[32]....
        /*01b0*/ 	.word	0xffffffff


	//   ....[33]....
        /*01b4*/ 	.word	0xffffffff


	//   ....[34]....
        /*01b8*/ 	.word	0xffffffff


	//   ....[35]....
        /*01bc*/ 	.word	0xffffffff


	//   ....[36]....
        /*01c0*/ 	.word	0xffffffff


	//   ....[37]....
        /*01c4*/ 	.word	0xffffffff


	//   ....[38]....
        /*01c8*/ 	.word	0xffffffff


	//   ....[39]....
        /*01cc*/ 	.word	0xffffffff


	//   ....[40]....
        /*01d0*/ 	.word	0xffffffff


	//   ....[41]....
        /*01d4*/ 	.word	0xffffffff


	//   ....[42]....
        /*01d8*/ 	.word	0xffffffff


	//   ....[43]....
        /*01dc*/ 	.word	0xffffffff


	//   ....[44]....
        /*01e0*/ 	.word	0xffffffff


	//   ....[45]....
        /*01e4*/ 	.word	0xffffffff


	//   ....[46]....
        /*01e8*/ 	.word	0xffffffff


	//   ....[47]....
        /*01ec*/ 	.word	0xffffffff


	//   ....[48]....
        /*01f0*/ 	.word	0xffffffff


	//   ....[49]....
        /*01f4*/ 	.word	0xffffffff


	//   ....[50]....
        /*01f8*/ 	.word	0xffffffff


	//   ....[51]....
        /*01fc*/ 	.word	0xffffffff


	//   ....[52]....
        /*0200*/ 	.word	0xffffffff


	//   ....[53]....
        /*0204*/ 	.word	0xffffffff


	//   ....[54]....
        /*0208*/ 	.word	0xffffffff


	//   ....[55]....
        /*020c*/ 	.word	0xffffffff


	//   ....[56]....
        /*0210*/ 	.word	0xffffffff


	//   ....[57]....
        /*0214*/ 	.word	0xffffffff


	//   ....[58]....
        /*0218*/ 	.word	0xffffffff


	//   ....[59]....
        /*021c*/ 	.word	0xffffffff


	//   ....[60]....
        /*0220*/ 	.word	0xffffffff


	//   ....[61]....
        /*0224*/ 	.word	0xffffffff


	//   ....[62]....
        /*0228*/ 	.word	0xffffffff


	//   ....[63]....
        /*022c*/ 	.word	0xffffffff


	//   ....[64]....
        /*0230*/ 	.word	0xffffffff


	//   ....[65]....
        /*0234*/ 	.word	0xffffffff


	//   ....[66]....
        /*0238*/ 	.word	0xffffffff


	//   ....[67]....
        /*023c*/ 	.word	0xffffffff


	//   ....[68]....
        /*0240*/ 	.word	0xffffffff


	//   ....[69]....
        /*0244*/ 	.word	0xffffffff


	//   ....[70]....
        /*0248*/ 	.word	0xffffffff


	//   ....[71]....
        /*024c*/ 	.word	0xffffffff


	//   ....[72]....
        /*0250*/ 	.word	0xffffffff


	//   ....[73]....
        /*0254*/ 	.word	0xffffffff


	//   ....[74]....
        /*0258*/ 	.word	0xffffffff


	//   ....[75]....
        /*025c*/ 	.word	0xffffffff


	//   ....[76]....
        /*0260*/ 	.word	0xffffffff


	//   ....[77]....
        /*0264*/ 	.word	0xffffffff


	//   ....[78]....
        /*0268*/ 	.word	0xffffffff


	//   ....[79]....
        /*026c*/ 	.word	0xffffffff


	//   ....[80]....
        /*0270*/ 	.word	0xffffffff


	//   ....[81]....
        /*0274*/ 	.word	0xffffffff


	//   ....[82]....
        /*0278*/ 	.word	0xffffffff


	//   ....[83]....
        /*027c*/ 	.word	0xffffffff


	//   ....[84]....
        /*0280*/ 	.word	0xffffffff


	//   ....[85]....
        /*0284*/ 	.word	0xffffffff


	//   ....[86]....
        /*0288*/ 	.word	0xffffffff


	//   ....[87]....
        /*028c*/ 	.word	0xffffffff


	//   ....[88]....
        /*0290*/ 	.word	0xffffffff


	//   ....[89]....
        /*0294*/ 	.word	0xffffffff


	//   ....[90]....
        /*0298*/ 	.word	0xffffffff


	//   ....[91]....
        /*029c*/ 	.word	0xffffffff


	//   ....[92]....
        /*02a0*/ 	.word	0xffffffff


	//   ....[93]....
        /*02a4*/ 	.word	0xffffffff


	//   ....[94]....
        /*02a8*/ 	.word	0xffffffff


	//   ....[95]....
        /*02ac*/ 	.word	0xffffffff


	//   ....[96]....
        /*02b0*/ 	.word	0xffffffff


	//   ....[97]....
        /*02b4*/ 	.word	0xffffffff


	//   ....[98]....
        /*02b8*/ 	.word	0xffffffff


	//   ....[99]....
        /*02bc*/ 	.word	0xffffffff


	//   ....[100]....
        /*02c0*/ 	.word	0xffffffff


	//   ....[101]....
        /*02c4*/ 	.word	0xffffffff


	//   ....[102]....
        /*02c8*/ 	.word	0xffffffff


	//   ....[103]....
        /*02cc*/ 	.word	0x0500000f


	//   ....[104]....
        /*02d0*/ 	.word	0x0500000f


	//   ....[105]....
        /*02d4*/ 	.word	0x0500000f


	//   ....[106]....
        /*02d8*/ 	.word	0x0500000f


	//   ....[107]....
        /*02dc*/ 	.word	0x0500000f


	//   ....[108]....
        /*02e0*/ 	.word	0x0500000f


	//   ....[109]....
        /*02e4*/ 	.word	0x0500000f


	//   ....[110]....
        /*02e8*/ 	.word	0x0500000f


	//   ....[111]....
        /*02ec*/ 	.word	0x0500000f


	//----- nvinfo : EIATTR_COOP_GROUP_INSTR_OFFSETS
	.align		4
.L_91:
        /*02f0*/ 	.byte	0x04, 0x28
        /*02f2*/ 	.short	(.L_93 - .L_92)


	//   ....[0]....
.L_92:
        /*02f4*/ 	.word	0x00000060


	//   ....[1]....
        /*02f8*/ 	.word	0x00000130


	//   ....[2]....
        /*02fc*/ 	.word	0x000001e0


	//   ....[3]....
        /*0300*/ 	.word	0x000003a0


	//   ....[4]....
        /*0304*/ 	.word	0x00000500


	//   ....[5]....
        /*0308*/ 	.word	0x00000620


	//   ....[6]....
        /*030c*/ 	.word	0x00000780


	//   ....[7]....
        /*0310*/ 	.word	0x000010d0


	//   ....[8]....
        /*0314*/ 	.word	0x000037f0


	//   ....[9]....
        /*0318*/ 	.word	0x00003890


	//   ....[10]....
        /*031c*/ 	.word	0x00003bf0


	//   ....[11]....
        /*0320*/ 	.word	0x00003d10


	//   ....[12]....
        /*0324*/ 	.word	0x00007190


	//   ....[13]....
        /*0328*/ 	.word	0x000071c0


	//   ....[14]....
        /*032c*/ 	.word	0x000071f0


	//   ....[15]....
        /*0330*/ 	.word	0x00007200


	//   ....[16]....
        /*0334*/ 	.word	0x00008d00


	//   ....[17]....
        /*0338*/ 	.word	0x00008d10


	//   ....[18]....
        /*033c*/ 	.word	0x00008d90


	//   ....[19]....
        /*0340*/ 	.word	0x00008da0


	//   ....[20]....
        /*0344*/ 	.word	0x00009bd0


	//   ....[21]....
        /*0348*/ 	.word	0x00009be0


	//   ....[22]....
        /*034c*/ 	.word	0x00009bf0


	//   ....[23]....
        /*0350*/ 	.word	0x00009c10


	//   ....[24]....
        /*0354*/ 	.word	0x00009c20


	//   ....[25]....
        /*0358*/ 	.word	0x00009c30


	//   ....[26]....
        /*035c*/ 	.word	0x00009c40


	//   ....[27]....
        /*0360*/ 	.word	0x00009c50


	//   ....[28]....
        /*0364*/ 	.word	0x00009c60


	//   ....[29]....
        /*0368*/ 	.word	0x00009c70


	//   ....[30]....
        /*036c*/ 	.word	0x00009c80


	//   ....[31]....
        /*0370*/ 	.word	0x00009c90


	//   ....[32]....
        /*0374*/ 	.word	0x00009cb0


	//   ....[33]....
        /*0378*/ 	.word	0x00009cd0


	//   ....[34]....
        /*037c*/ 	.word	0x00009ce0


	//   ....[35]....
        /*0380*/ 	.word	0x00009cf0


	//   ....[36]....
        /*0384*/ 	.word	0x00009d00


	//   ....[37]....
        /*0388*/ 	.word	0x00009d10


	//   ....[38]....
        /*038c*/ 	.word	0x00009d20


	//   ....[39]....
        /*0390*/ 	.word	0x00009d30


	//   ....[40]....
        /*0394*/ 	.word	0x00009d40


	//   ....[41]....
        /*0398*/ 	.word	0x00009d50


	//   ....[42]....
        /*039c*/ 	.word	0x00009d60


	//   ....[43]....
        /*03a0*/ 	.word	0x00009d70


	//   ....[44]....
        /*03a4*/ 	.word	0x00009d80


	//   ....[45]....
        /*03a8*/ 	.word	0x00009d90


	//   ....[46]....
        /*03ac*/ 	.word	0x00009da0


	//   ....[47]....
        /*03b0*/ 	.word	0x00009db0


	//   ....[48]....
        /*03b4*/ 	.word	0x00009dc0


	//   ....[49]....
        /*03b8*/ 	.word	0x00009dd0


	//   ....[50]....
        /*03bc*/ 	.word	0x00009de0


	//   ....[51]....
        /*03c0*/ 	.word	0x00009df0


	//   ....[52]....
        /*03c4*/ 	.word	0x00009e10


	//   ....[53]....
        /*03c8*/ 	.word	0x00009e20


	//   ....[54]....
        /*03cc*/ 	.word	0x00009e30


	//   ....[55]....
        /*03d0*/ 	.word	0x00009e40


	//   ....[56]....
        /*03d4*/ 	.word	0x00009e50


	//   ....[57]....
        /*03d8*/ 	.word	0x00009e60


	//   ....[58]....
        /*03dc*/ 	.word	0x00009e90


	//   ....[59]....
        /*03e0*/ 	.word	0x00009ea0


	//   ....[60]....
        /*03e4*/ 	.word	0x00009eb0


	//   ....[61]....
        /*03e8*/ 	.word	0x00009ed0


	//   ....[62]....
        /*03ec*/ 	.word	0x00009f10


	//   ....[63]....
        /*03f0*/ 	.word	0x00009f20


	//   ....[64]....
        /*03f4*/ 	.word	0x00009f30


	//   ....[65]....
        /*03f8*/ 	.word	0x00009f40


	//   ....[66]....
        /*03fc*/ 	.word	0x00009f50


	//   ....[67]....
        /*0400*/ 	.word	0x00009f60


	//   ....[68]....
        /*0404*/ 	.word	0x00009f70


	//   ....[69]....
        /*0408*/ 	.word	0x00009f80


	//   ....[70]....
        /*040c*/ 	.word	0x00009fb0


	//   ....[71]....
        /*0410*/ 	.word	0x00009fe0


	//   ....[72]....
        /*0414*/ 	.word	0x0000a020


	//   ....[73]....
        /*0418*/ 	.word	0x0000a050


	//   ....[74]....
        /*041c*/ 	.word	0x0000a080


	//   ....[75]....
        /*0420*/ 	.word	0x0000a0b0


	//   ....[76]....
        /*0424*/ 	.word	0x0000a0d0


	//   ....[77]....
        /*0428*/ 	.word	0x0000a0e0


	//   ....[78]....
        /*042c*/ 	.word	0x0000a0f0


	//   ....[79]....
        /*0430*/ 	.word	0x0000a120


	//   ....[80]....
        /*0434*/ 	.word	0x0000a140


	//   ....[81]....
        /*0438*/ 	.word	0x0000a150


	//   ....[82]....
        /*043c*/ 	.word	0x0000a160


	//   ....[83]....
        /*0440*/ 	.word	0x0000a170


	//   ....[84]....
        /*0444*/ 	.word	0x0000a590


	//   ....[85]....
        /*0448*/ 	.word	0x0000a5e0


	//   ....[86]....
        /*044c*/ 	.word	0x0000a620


	//   ....[87]....
        /*0450*/ 	.word	0x0000a660


	//   ....[88]....
        /*0454*/ 	.word	0x0000a6b0


	//   ....[89]....
        /*0458*/ 	.word	0x0000a6e0


	//   ....[90]....
        /*045c*/ 	.word	0x0000ada0


	//   ....[91]....
        /*0460*/ 	.word	0x0000add0


	//   ....[92]....
        /*0464*/ 	.word	0x0000b900


	//   ....[93]....
        /*0468*/ 	.word	0x0000c600


	//   ....[94]....
        /*046c*/ 	.word	0x0000d120


	//   ....[95]....
        /*0470*/ 	.word	0x0000d150


	//   ....[96]....
        /*0474*/ 	.word	0x0000d180


	//   ....[97]....
        /*0478*/ 	.word	0x0000d250


	//   ....[98]....
        /*047c*/ 	.word	0x0000d280


	//   ....[99]....
        /*0480*/ 	.word	0x0000d310


	//   ....[100]....
        /*0484*/ 	.word	0x0000d340


	//   ....[101]....
        /*0488*/ 	.word	0x0000d350


	//   ....[102]....
        /*048c*/ 	.word	0x0000ec70


	//   ....[103]....
        /*0490*/ 	.word	0x0000f160


	//   ....[104]....
        /*0494*/ 	.word	0x0000f330


	//   ....[105]....
        /*0498*/ 	.word	0x0000f390


	//   ....[106]....
        /*049c*/ 	.word	0x0000f490


	//   ....[107]....
        /*04a0*/ 	.word	0x0000f560


	//   ....[108]....
        /*04a4*/ 	.word	0x0000f5d0


	//   ....[109]....
        /*04a8*/ 	.word	0x0000f6d0


	//   ....[110]....
        /*04ac*/ 	.word	0x0000f740


	//   ....[111]....
        /*04b0*/ 	.word	0x0000f830


	//----- nvinfo : EIATTR_REG_RECONFIG
	.align		4
.L_93:
        /*04b4*/ 	.byte	0x01, 0x54
	.zero		2


	//----- nvinfo : EIATTR_SYSCALL_OFFSETS
	.align		4
        /*04b8*/ 	.byte	0x04, 0x46
        /*04ba*/ 	.short	(.L_95 - .L_94)


	//   ....[0]....
.L_94:
        /*04bc*/ 	.word	0x00001290


	//   ....[1]....
        /*04c0*/ 	.word	0x0000bf70


	//   ....[2]....
        /*04c4*/ 	.word	0x0000c0b0


	//   ....[3]....
        /*04c8*/ 	.word	0x0000c1f0


	//   ....[4]....
        /*04cc*/ 	.word	0x0000c310


	//   ....[5]....
        /*04d0*/ 	.word	0x0000cd40


	//----- nvinfo : EIATTR_MBARRIER_INSTR_OFFSETS
	.align		4
.L_95:
        /*04d4*/ 	.byte	0x04, 0x39
        /*04d6*/ 	.short	(.L_97 - .L_96)


	//   ....[0]....
.L_96:
        /*04d8*/ 	.word	0x00000250
        /*04dc*/ 	.word	0x000000ff
        /*04e0*/ 	.word	0x00029800
        /*04e4*/ 	.short	0x0100
        /*04e6*/ 	.byte	0x08
	.zero		1


	//   ....[1]....
        /*04e8*/ 	.word	0x00000260
        /*04ec*/ 	.word	0x000000ff
        /*04f0*/ 	.word	0x00029820
        /*04f4*/ 	.short	0x0100
        /*04f6*/ 	.byte	0x08
	.zero		1


	//   ....[2]....
        /*04f8*/ 	.word	0x00000350
        /*04fc*/ 	.word	0x000000ff
        /*0500*/ 	.word	0x00029830
        /*0504*/ 	.short	0x0100
        /*0506*/ 	.byte	0x08
	.zero		1


	//   ....[3]....
        /*0508*/ 	.word	0x00000360
        /*050c*/ 	.word	0x000000ff
        /*0510*/ 	.word	0x00029840
        /*0514*/ 	.short	0x0100
        /*0516*/ 	.byte	0x08
	.zero		1


	//   ....[4]....
        /*0518*/ 	.word	0x00000370
        /*051c*/ 	.word	0x000000ff
        /*0520*/ 	.word	0x00029838
        /*0524*/ 	.short	0x0100
        /*0526*/ 	.byte	0x08
	.zero		1


	//   ....[5]....
        /*0528*/ 	.word	0x00000380
        /*052c*/ 	.word	0x000000ff
        /*0530*/ 	.word	0x00029848
        /*0534*/ 	.short	0x0100
        /*0536*/ 	.byte	0x08
	.zero		1


	//   ....[6]....
        /*0538*/ 	.word	0x000004b0
        /*053c*/ 	.word	0x000000ff
        /*0540*/ 	.word	0x00029850
        /*0544*/ 	.short	0x0100
        /*0546*/ 	.byte	0x08
	.zero		1


	//   ....[7]....
        /*0548*/ 	.word	0x000004c0
        /*054c*/ 	.word	0x000000ff
        /*0550*/ 	.word	0x00029860
        /*0554*/ 	.short	0x0100
        /*0556*/ 	.byte	0x08
	.zero		1


	//   ....[8]....
        /*0558*/ 	.word	0x000004d0
        /*055c*/ 	.word	0x000000ff
        /*0560*/ 	.word	0x00029858
        /*0564*/ 	.short	0x0100
        /*0566*/ 	.byte	0x08
	.zero		1


	//   ....[9]....
        /*0568*/ 	.word	0x000004e0
        /*056c*/ 	.word	0x000000ff
        /*0570*/ 	.word	0x00029868
        /*0574*/ 	.short	0x0100
        /*0576*/ 	.byte	0x08
	.zero		1


	//   ....[10]....
        /*0578*/ 	.word	0x000005d0
        /*057c*/ 	.word	0x000000ff
        /*0580*/ 	.word	0x00029870
        /*0584*/ 	.short	0x0100
        /*0586*/ 	.byte	0x06
	.zero		1


	//   ....[11]....
        /*0588*/ 	.word	0x000005e0
        /*058c*/ 	.word	0x000000ff
        /*0590*/ 	.word	0x00029880
        /*0594*/ 	.short	0x0100
        /*0596*/ 	.byte	0x06
	.zero		1


	//   ....[12]....
        /*0598*/ 	.word	0x000005f0
        /*059c*/ 	.word	0x000000ff
        /*05a0*/ 	.word	0x00029878
        /*05a4*/ 	.short	0x0100
        /*05a6*/ 	.byte	0x06
	.zero		1


	//   ....[13]....
        /*05a8*/ 	.word	0x00000600
        /*05ac*/ 	.word	0x000000ff
        /*05b0*/ 	.word	0x00029888
        /*05b4*/ 	.short	0x0100
        /*05b6*/ 	.byte	0x06
	.zero		1


	//   ....[14]....
        /*05b8*/ 	.word	0x00000730
        /*05bc*/ 	.word	0x000000ff
        /*05c0*/ 	.word	0x00029890
        /*05c4*/ 	.short	0x0100
        /*05c6*/ 	.byte	0x08
	.zero		1


	//   ....[15]....
        /*05c8*/ 	.word	0x00000740
        /*05cc*/ 	.word	0x000000ff
        /*05d0*/ 	.word	0x000298a0
        /*05d4*/ 	.short	0x0100
        /*05d6*/ 	.byte	0x08
	.zero		1


	//   ....[16]....
        /*05d8*/ 	.word	0x00000750
        /*05dc*/ 	.word	0x000000ff
        /*05e0*/ 	.word	0x00029898
        /*05e4*/ 	.short	0x0100
        /*05e6*/ 	.byte	0x08
	.zero		1


	//   ....[17]....
        /*05e8*/ 	.word	0x00000760
        /*05ec*/ 	.word	0x000000ff
        /*05f0*/ 	.word	0x000298a8
        /*05f4*/ 	.short	0x0100
        /*05f6*/ 	.byte	0x08
	.zero		1


	//   ....[18]....
        /*05f8*/ 	.word	0x00000890
        /*05fc*/ 	.word	0x000000ff
        /*0600*/ 	.word	0x000298b0
        /*0604*/ 	.short	0x0100
        /*0606*/ 	.byte	0x08
	.zero		1


	//   ....[19]....
        /*0608*/ 	.word	0x000008a0
        /*060c*/ 	.word	0x000000ff
        /*0610*/ 	.word	0x000298c0
        /*0614*/ 	.short	0x0100
        /*0616*/ 	.byte	0x08
	.zero		1


	//   ....[20]....
        /*0618*/ 	.word	0x000008b0
        /*061c*/ 	.word	0x000000ff
        /*0620*/ 	.word	0x000298b8
        /*0624*/ 	.short	0x0100
        /*0626*/ 	.byte	0x08
	.zero		1


	//   ....[21]....
        /*0628*/ 	.word	0x000008c0
        /*062c*/ 	.word	0x000000ff
        /*0630*/ 	.word	0x000298c8
        /*0634*/ 	.short	0x0100
        /*0636*/ 	.byte	0x08
	.zero		1


	//   ....[22]....
        /*0638*/ 	.word	0x00001510
        /*063c*/ 	.word	0x000000ff
        /*0640*/ 	.word	0x00029800
        /*0644*/ 	.short	0x010a
        /*0646*/ 	.byte	0x28
	.zero		1


	//   ....[23]....
        /*0648*/ 	.word	0x00001590
        /*064c*/ 	.word	0x000000ff
        /*0650*/ 	.word	0x00029830
        /*0654*/ 	.short	0x010a
        /*0656*/ 	.byte	0x28
	.zero		1


	//   ....[24]....
        /*0658*/ 	.word	0x00001610
        /*065c*/ 	.word	0x000000ff
        /*0660*/ 	.word	0x00029830
        /*0664*/ 	.short	0x010a
        /*0666*/ 	.byte	0x28
	.zero		1


	//   ....[25]....
        /*0668*/ 	.word	0x000042c0
        /*066c*/ 	.word	0x0000000f
        /*0670*/ 	.word	0x00000000
        /*0674*/ 	.short	0x0101
        /*0676*/ 	.byte	0x3f
	.zero		1


	//   ....[26]....
        /*0678*/ 	.word	0x00005370
        /*067c*/ 	.word	0x000000ff
        /*0680*/ 	.word	0x00029830
        /*0684*/ 	.short	0x010a
        /*0686*/ 	.byte	0x04
	.zero		1


	//   ....[27]....
        /*0688*/ 	.word	0x000053b0
        /*068c*/ 	.word	0x000000ff
        /*0690*/ 	.word	0x00029830
        /*0694*/ 	.short	0x010a
        /*0696*/ 	.byte	0x04
	.zero		1


	//   ....[28]....
        /*0698*/ 	.word	0x00006060
        /*069c*/ 	.word	0x000000ff
        /*06a0*/ 	.word	0x00029850
        /*06a4*/ 	.short	0x010a
        /*06a6*/ 	.byte	0x04
	.zero		1


	//   ....[29]....
        /*06a8*/ 	.word	0x000060a0
        /*06ac*/ 	.word	0x000000ff
        /*06b0*/ 	.word	0x00029850
        /*06b4*/ 	.short	0x010a
        /*06b6*/ 	.byte	0x04
	.zero		1


	//   ....[30]....
        /*06b8*/ 	.word	0x00008160
        /*06bc*/ 	.word	0x00000003
        /*06c0*/ 	.word	0x00000000
        /*06c4*/ 	.short	0x0101
        /*06c6*/ 	.byte	0x3f
	.zero		1


	//   ....[31]....
        /*06c8*/ 	.word	0x00008370
        /*06cc*/ 	.word	0x000000ff
        /*06d0*/ 	.word	0x00000000
        /*06d4*/ 	.short	0x0101
        /*06d6*/ 	.byte	0x04
	.zero		1


	//   ....[32]....
        /*06d8*/ 	.word	0x00008a10
        /*06dc*/ 	.word	0x000000ff
        /*06e0*/ 	.word	0x00029850
        /*06e4*/ 	.short	0x010a
        /*06e6*/ 	.byte	0x05
	.zero		1


	//   ....[33]....
        /*06e8*/ 	.word	0x00008a50
        /*06ec*/ 	.word	0x000000ff
        /*06f0*/ 	.word	0x00029850
        /*06f4*/ 	.short	0x010a
        /*06f6*/ 	.byte	0x05
	.zero		1


	//   ....[34]....
        /*06f8*/ 	.word	0x00009060
        /*06fc*/ 	.word	0x000000ff
        /*0700*/ 	.word	0x00000000
        /*0704*/ 	.short	0x0101
        /*0706*/ 	.byte	0x04
	.zero		1


	//   ....[35]....
        /*0708*/ 	.word	0x0000a6d0
        /*070c*/ 	.word	0x000000ff
        /*0710*/ 	.word	0x00000000
        /*0714*/ 	.short	0x0101
        /*0716*/ 	.byte	0x04
	.zero		1


	//   ....[36]....
        /*0718*/ 	.word	0x0000c830
        /*071c*/ 	.word	0x000000ff
        /*0720*/ 	.word	0x00029880
        /*0724*/ 	.short	0x010a
        /*0726*/ 	.byte	0x28
	.zero		1


	//   ....[37]....
        /*0728*/ 	.word	0x0000c980
        /*072c*/ 	.word	0x000000ff
        /*0730*/ 	.word	0x00029840
        /*0734*/ 	.short	0x010a
        /*0736*/ 	.byte	0x28
	.zero		1


	//   ....[38]....
        /*0738*/ 	.word	0x0000d4b0
        /*073c*/ 	.word	0x000000ff
        /*0740*/ 	.word	0x00029800
        /*0744*/ 	.short	0x0107
        /*0746*/ 	.byte	0x28
	.zero		1


	//   ....[39]....
        /*0748*/ 	.word	0x0000d520
        /*074c*/ 	.word	0x000000ff
        /*0750*/ 	.word	0x00029800
        /*0754*/ 	.short	0x0101
        /*0756*/ 	.byte	0x28
	.zero		1


	//   ....[40]....
        /*0758*/ 	.word	0x0000d540
        /*075c*/ 	.word	0x000000ff
        /*0760*/ 	.word	0x00029820
        /*0764*/ 	.short	0x010a
        /*0766*/ 	.byte	0x28
	.zero		1


	//   ....[41]....
        /*0768*/ 	.word	0x0000d820
        /*076c*/ 	.word	0x00000006
        /*0770*/ 	.word	0x00029880
        /*0774*/ 	.short	0x010a
        /*0776*/ 	.byte	0x3f
	.zero		1


	//   ....[42]....
        /*0778*/ 	.word	0x0000da50
        /*077c*/ 	.word	0x00000006
        /*0780*/ 	.word	0x00029840
        /*0784*/ 	.short	0x010a
        /*0786*/ 	.byte	0x3f
	.zero		1


	//   ....[43]....
        /*0788*/ 	.word	0x0000dea0
        /*078c*/ 	.word	0x00000012
        /*0790*/ 	.word	0x00029870
        /*0794*/ 	.short	0x010a
        /*0796*/ 	.byte	0x3f
	.zero		1


	//   ....[44]....
        /*0798*/ 	.word	0x0000df00
        /*079c*/ 	.word	0x00000012
        /*07a0*/ 	.word	0x00029860
        /*07a4*/ 	.short	0x010a
        /*07a6*/ 	.byte	0x3f
	.zero		1


	//   ....[45]....
        /*07a8*/ 	.word	0x0000e400
        /*07ac*/ 	.word	0x00000012
        /*07b0*/ 	.word	0x00029850
        /*07b4*/ 	.short	0x0101
        /*07b6*/ 	.byte	0x3f
	.zero		1


	//   ....[46]....
        /*07b8*/ 	.word	0x0000e470
        /*07bc*/ 	.word	0x00000000
        /*07c0*/ 	.word	0x00000000
        /*07c4*/ 	.short	0x0101
        /*07c6*/ 	.byte	0x3f
	.zero		1


	//   ....[47]....
        /*07c8*/ 	.word	0x0000e590
        /*07cc*/ 	.word	0x00000003
        /*07d0*/ 	.word	0x00029870
        /*07d4*/ 	.short	0x010a
        /*07d6*/ 	.byte	0x3f
	.zero		1


	//   ....[48]....
        /*07d8*/ 	.word	0x0000e620
        /*07dc*/ 	.word	0x00000003
        /*07e0*/ 	.word	0x00029860
        /*07e4*/ 	.short	0x010a
        /*07e6*/ 	.byte	0x3f
	.zero		1


	//   ....[49]....
        /*07e8*/ 	.word	0x0000eb10
        /*07ec*/ 	.word	0x00000003
        /*07f0*/ 	.word	0x00029850
        /*07f4*/ 	.short	0x0101
        /*07f6*/ 	.byte	0x3f
	.zero		1


	//   ....[50]....
        /*07f8*/ 	.word	0x0000eb80
        /*07fc*/ 	.word	0x00000000
        /*0800*/ 	.word	0x00000000
        /*0804*/ 	.short	0x0101
        /*0806*/ 	.byte	0x3f
	.zero		1


	//   ....[51]....
        /*0808*/ 	.word	0x0000ec20
        /*080c*/ 	.word	0x00000009
        /*0810*/ 	.word	0x00029820
        /*0814*/ 	.short	0x010a
        /*0816*/ 	.byte	0x3f
	.zero		1


	//   ....[52]....
        /*0818*/ 	.word	0x0000ed60
        /*081c*/ 	.word	0x00000005
        /*0820*/ 	.word	0x00000000
        /*0824*/ 	.short	0x010a
        /*0826*/ 	.byte	0x3f
	.zero		1


	//   ....[53]....
        /*0828*/ 	.word	0x0000edd0
        /*082c*/ 	.word	0x00000007
        /*0830*/ 	.word	0x00000000
        /*0834*/ 	.short	0x010a
        /*0836*/ 	.byte	0x3f
	.zero		1


	//   ....[54]....
        /*0838*/ 	.word	0x0000ee20
        /*083c*/ 	.word	0x00000005
        /*0840*/ 	.word	0x00029860
        /*0844*/ 	.short	0x010a
        /*0846*/ 	.byte	0x3f
	.zero		1


	//   ....[55]....
        /*0848*/ 	.word	0x0000ee70
        /*084c*/ 	.word	0x00000003
        /*0850*/ 	.word	0x00029860
        /*0854*/ 	.short	0x010a
        /*0856*/ 	.byte	0x3f
	.zero		1


	//   ....[56]....
        /*0858*/ 	.word	0x0000eeb0
        /*085c*/ 	.word	0x00000005
        /*0860*/ 	.word	0x00029880
        /*0864*/ 	.short	0x010a
        /*0866*/ 	.byte	0x3f
	.zero		1


	//   ....[57]....
        /*0868*/ 	.word	0x0000eed0
        /*086c*/ 	.word	0x00000003
        /*0870*/ 	.word	0x00029880
        /*0874*/ 	.short	0x010a
        /*0876*/ 	.byte	0x3f
	.zero		1


	//   ....[58]....
        /*0878*/ 	.word	0x0000ef40
        /*087c*/ 	.word	0x00000004
        /*0880*/ 	.word	0x00029800
        /*0884*/ 	.short	0x010a
        /*0886*/ 	.byte	0x3f
	.zero		1


	//   ....[59]....
        /*0888*/ 	.word	0x0000efa0
        /*088c*/ 	.word	0x00000004
        /*0890*/ 	.word	0x00029830
        /*0894*/ 	.short	0x010a
        /*0896*/ 	.byte	0x3f
	.zero		1


	//   ....[60]....
        /*0898*/ 	.word	0x0000f000
        /*089c*/ 	.word	0x0000000d
        /*08a0*/ 	.word	0x00029830
        /*08a4*/ 	.short	0x010a
        /*08a6*/ 	.byte	0x3f
	.zero		1


	//   ....[61]....
        /*08a8*/ 	.word	0x0000f060
        /*08ac*/ 	.word	0x0000000c
        /*08b0*/ 	.word	0x00029850
        /*08b4*/ 	.short	0x010a
        /*08b6*/ 	.byte	0x3f
	.zero		1


	//   ....[62]....
        /*08b8*/ 	.word	0x0000f0c0
        /*08bc*/ 	.word	0x00000005
        /*08c0*/ 	.word	0x00029850
        /*08c4*/ 	.short	0x010a
        /*08c6*/ 	.byte	0x3f
	.zero		1


	//   ....[63]....
        /*08c8*/ 	.word	0x0000f220
        /*08cc*/ 	.word	0x00000003
        /*08d0*/ 	.word	0x00029880
        /*08d4*/ 	.short	0x010a
        /*08d6*/ 	.byte	0x3f
	.zero		1


	//   ....[64]....
        /*08d8*/ 	.word	0x0000f280
        /*08dc*/ 	.word	0x00000003
        /*08e0*/ 	.word	0x00029840
        /*08e4*/ 	.short	0x010a
        /*08e6*/ 	.byte	0x3f
	.zero		1


	//   ....[65]....
        /*08e8*/ 	.word	0x0000f870
        /*08ec*/ 	.word	0x00000003
        /*08f0*/ 	.word	0x00029820
        /*08f4*/ 	.short	0x010a
        /*08f6*/ 	.byte	0x3f
	.zero		1


	//   ....[66]....
        /*08f8*/ 	.word	0x0000f8c0
        /*08fc*/ 	.word	0x00000006
        /*0900*/ 	.word	0x00029880
        /*0904*/ 	.short	0x010a
        /*0906*/ 	.byte	0x3f
	.zero		1


	//   ....[67]....
        /*0908*/ 	.word	0x0000f910
        /*090c*/ 	.word	0x00000006
        /*0910*/ 	.word	0x00029840
        /*0914*/ 	.short	0x010a
        /*0916*/ 	.byte	0x3f
	.zero		1


	//   ....[68]....
        /*0918*/ 	.word	0x0000f960
        /*091c*/ 	.word	0x00000012
        /*0920*/ 	.word	0x00029870
        /*0924*/ 	.short	0x010a
        /*0926*/ 	.byte	0x3f
	.zero		1


	//   ....[69]....
        /*0928*/ 	.word	0x0000f9b0
        /*092c*/ 	.word	0x00000012
        /*0930*/ 	.word	0x00029860
        /*0934*/ 	.short	0x010a
        /*0936*/ 	.byte	0x3f
	.zero		1


	//   ....[70]....
        /*0938*/ 	.word	0x0000fa00
        /*093c*/ 	.word	0x00000003
        /*0940*/ 	.word	0x00029870
        /*0944*/ 	.short	0x010a
        /*0946*/ 	.byte	0x3f
	.zero		1


	//   ....[71]....
        /*0948*/ 	.word	0x0000fa50
        /*094c*/ 	.word	0x00000003
        /*0950*/ 	.word	0x00029860
        /*0954*/ 	.short	0x010a
        /*0956*/ 	.byte	0x3f
	.zero		1


	//   ....[72]....
        /*0958*/ 	.word	0x0000faa0
        /*095c*/ 	.word	0x00000009
        /*0960*/ 	.word	0x00029820
        /*0964*/ 	.short	0x010a
        /*0966*/ 	.byte	0x3f
	.zero		1


	//   ....[73]....
        /*0968*/ 	.word	0x0000faf0
        /*096c*/ 	.word	0x00000005
        /*0970*/ 	.word	0x00000000
        /*0974*/ 	.short	0x010a
        /*0976*/ 	.byte	0x3f
	.zero		1


	//   ....[74]....
        /*0978*/ 	.word	0x0000fb40
        /*097c*/ 	.word	0x00000007
        /*0980*/ 	.word	0x00000000
        /*0984*/ 	.short	0x010a
        /*0986*/ 	.byte	0x3f
	.zero		1


	//   ....[75]....
        /*0988*/ 	.word	0x0000fb90
        /*098c*/ 	.word	0x00000005
        /*0990*/ 	.word	0x00029860
        /*0994*/ 	.short	0x010a
        /*0996*/ 	.byte	0x3f
	.zero		1


	//   ....[76]....
        /*0998*/ 	.word	0x0000fbe0
        /*099c*/ 	.word	0x00000003
        /*09a0*/ 	.word	0x00029860
        /*09a4*/ 	.short	0x010a
        /*09a6*/ 	.byte	0x3f
	.zero		1


	//   ....[77]....
        /*09a8*/ 	.word	0x0000fc30
        /*09ac*/ 	.word	0x00000005
        /*09b0*/ 	.word	0x00029880
        /*09b4*/ 	.short	0x010a
        /*09b6*/ 	.byte	0x3f
	.zero		1


	//----- nvinfo : EIATTR_NUM_MBARRIERS
	.align		4
.L_97:
        /*09b8*/ 	.byte	0x03, 0x38
        /*09ba*/ 	.short	0x0016


	//----- nvinfo : EIATTR_EXIT_INSTR_OFFSETS
	.align		4
        /*09bc*/ 	.byte	0x04, 0x1c
        /*09be*/ 	.short	(.L_99 - .L_98)


	//   ....[0]....
.L_98:
        /*09c0*/ 	.word	0x0000ef20


	//----- nvinfo : EIATTR_MAX_THREADS
	.align		4
.L_99:
        /*09c4*/ 	.byte	0x04, 0x05
        /*09c6*/ 	.short	(.L_101 - .L_100)
.L_100:
        /*09c8*/ 	.word	0x00000180
        /*09cc*/ 	.word	0x00000001
        /*09d0*/ 	.word	0x00000001


	//----- nvinfo : EIATTR_CRS_STACK_SIZE
	.align		4
.L_101:
        /*09d4*/ 	.byte	0x04, 0x1e
        /*09d6*/ 	.short	(.L_103 - .L_102)
.L_102:
        /*09d8*/ 	.word	0x00000000


	//----- nvinfo : EIATTR_CBANK_PARAM_SIZE
	.align		4
.L_103:
        /*09dc*/ 	.byte	0x03, 0x19
        /*09de*/ 	.short	0x0a70


	//----- nvinfo : EIATTR_PARAM_CBANK
	.align		4
        /*09e0*/ 	.byte	0x04, 0x0a
        /*09e2*/ 	.short	(.L_105 - .L_104)
	.align		4
.L_104:
        /*09e4*/ 	.word	index@(.nv.constant0._ZN7cutlass13device_kernelIN5flash11enable_sm90INS1_16FlashAttnFwdSm90INS1_25CollectiveMainloopFwdSm90ILi2EN4cute5tupleIJNS5_1CILi1EEES8_S8_EEENS6_IJNS7_ILi128EEENS7_ILi160EEENS7_ILi192EEEEEELi128ENS_12float_e4m3_tEfNS_4arch4Sm90ELb0ELb0ELb1ELb0ELb0ELb0ELb0ELb1ELb1ELb1ELb1ELb0EEENS1_21CollectiveEpilogueFwdINS6_IJSA_SA_SB_EEES9_NS_10bfloat16_tESG_Li256ELb0ELb1ELb1ELb1EEENS1_19SingleTileSchedulerILb0ELb1ELb1ELi128EEEEEEEEEvNT_6ParamsE)
        /*09e8*/ 	.short	0x0210
        /*09ea*/ 	.short	0x0a70


	//----- nvinfo : EIATTR_SW_WAR
	.align		4
.L_105:
        /*09ec*/ 	.byte	0x04, 0x36
        /*09ee*/ 	.short	(.L_107 - .L_106)
.L_106:
        /*09f0*/ 	.word	0x00000008
.L_107:


//--------------------- .nv.info._ZN7cutlass13device_kernelIN5flash11enable_sm90INS1_16FlashAttnFwdSm90INS1_25CollectiveMainloopFwdSm90ILi2EN4cute5tupleIJNS5_1CILi1EEES8_S8_EEENS6_IJNS7_ILi128EEENS7_ILi160EEENS7_ILi192EEEEEELi128ENS_12float_e4m3_tEfNS_4arch4Sm90ELb0ELb0ELb1ELb1ELb0ELb0ELb0ELb1ELb1ELb1ELb1ELb0EEENS1_21CollectiveEpilogueFwdINS6_IJSA_SA_SB_EEES9_NS_10bfloat16_tESG_Li256ELb1ELb1ELb1ELb1EEENS1_36VarlenDynamicPersistentTileSchedulerILi128ELi160ELi256ELi128ELb1ELb1ELb1ELb0ELb1ELb1EEEEEEEEEvNT_6ParamsE --------------------------
	.section	.nv.info._ZN7cutlass13device_kernelIN5flash11enable_sm90INS1_16FlashAttnFwdSm90INS1_25CollectiveMainloopFwdSm90ILi2EN4cute5tupleIJNS5_1CILi1EEES8_S8_EEENS6_IJNS7_ILi128EEENS7_ILi160EEENS7_ILi192EEEEEELi128ENS_12float_e4m3_tEfNS_4arch4Sm90ELb0ELb0ELb1ELb1ELb0ELb0ELb0ELb1ELb1ELb1ELb1ELb0EEENS1_21CollectiveEpilogueFwdINS6_IJSA_SA_SB_EEES9_NS_10bfloat16_tESG_Li256ELb1ELb1ELb1ELb1EEENS1_36VarlenDynamicPersistentTileSchedulerILi128ELi160ELi256ELi128ELb1ELb1ELb1ELb0ELb1ELb1EEEEEEEEEvNT_6ParamsE,"",@"SHT_CUDA_INFO"
	.sectionflags	@""
	.align	4


	//----- nvinfo : EIATTR_CUDA_API_VERSION
	.align		4
        /*0000*/ 	.byte	0x04, 0x37
        /*0002*/ 	.short	(.L_109 - .L_108)
.L_108:
        /*0004*/ 	.word	0x00000082


	//----- nvinfo : EIATTR_KPARAM_INFO
	.align		4
.L_109:
        /*0008*/ 	.byte	0x04, 0x17
        /*000a*/ 	.short	(.L_111 - .L_110)
.L_110:
        /*000c*/ 	.word	0x00000000
        /*0010*/ 	.short	0x0000
        /*0012*/ 	.short	0x0070
        /*0014*/ 	.byte	0x00, 0xf0, 0x01, 0x2a


	//----- nvinfo : EIATTR_SPARSE_MMA_MASK
	.align		4
.L_111:
        /*0018*/ 	.byte	0x03, 0x50
        /*001a*/ 	.short	0x0000


	//----- nvinfo : EIATTR_MAXREG_COUNT
	.align		4
        /*001c*/ 	.byte	0x03, 0x1b
        /*001e*/ 	.short	0x00a8


	//----- nvinfo : EIATTR_NUM_BARRIERS
	.align		4
        /*0020*/ 	.byte	0x02, 0x4c
        /*0022*/ 	.byte	0x10
	.zero		1


	//----- nvinfo : EIATTR_EXTERNS
	.align		4
        /*0024*/ 	.byte	0x04, 0x0f
        /*0026*/ 	.short	(.L_113 - .L_112)


	//   ....[0]....
	.align		4
.L_112:
        /*0028*/ 	.word	index@(__assertfail)


	//----- nvinfo : EIATTR_ANNOTATIONS
	.align		4
.L_113:
        /*002c*/ 	.byte	0x04, 0x55
        /*002e*/ 	.short	(.L_115 - .L_114)


	//   ....[0]....
.L_114:
        /* <DEDUP_REMOVED lines=40> */


	//----- nvinfo : EIATTR_MERCURY_ISA_VERSION
	.align		4
.L_115:
        /*0298*/ 	.byte	0x03, 0x5f
        /*029a*/ 	.short	0x0101


	//----- nvinfo : EIATTR_UNUSED_LOAD_BYTE_OFFSET
	.align		4
        /*029c*/ 	.byte	0x04, 0x44
        /*029e*/ 	.short	(.L_117 - .L_116)


	//   ....[0]....
.L_116:
        /*02a0*/ 	.word	0x00000a40
        /*02a4*/ 	.word	0x0000fff0


	//   ....[1]....
        /*02a8*/ 	.word	0x00009df0
        /*02ac*/ 	.word	0x0000fff0


	//----- nvinfo : EIATTR_INT_WARP_WIDE_INSTR_OFFSETS
	.align		4
.L_117:
        /*02b0*/ 	.byte	0x04, 0x31
        /*02b2*/ 	.short	(.L_119 - .L_118)


	//   ....[0]....
.L_118:
        /*02b4*/ 	.word	0x00000130


	//   ....[1]....
        /*02b8*/ 	.word	0x00000170


	//   ....[2]....
        /*02bc*/ 	.word	0x000001e0


	//   ....[3]....
        /*02c0*/ 	.word	0x0000f160


	//   ....[4]....
        /*02c4*/ 	.word	0x0000f1f0


	//   ....[5]....
        /*02c8*/ 	.word	0x00011aa0


	//   ....[6]....
        /*02cc*/ 	.word	0x00011b30


	//----- nvinfo : EIATTR_COOP_GROUP_MASK_REGIDS
	.align		4
.L_119:
        /*02d0*/ 	.byte	0x04, 0x29
        /*02d2*/ 	.short	(.L_121 - .L_120)


	//   ....[0]....
.L_120:
        /*02d4*/ 	.word	0xffffffff


	//   ....[1]....
        /*02d8*/ 	.word	0xffffffff


	//   ....[2]....
        /*02dc*/ 	.word	0xffffffff


	//   ....[3]....
        /*02e0*/ 	.word	0xffffffff


	//   ....[4]....
        /*02e4*/ 	.word	0xffffffff


	//   ....[5]....
        /*02e8*/ 	.word	0xffffffff


	//   ....[6]....
        /*02ec*/ 	.word	0xffffffff


	//   ....[7]....
        /*02f0*/ 	.word	0xffffffff


	//   ....[8]....
        /*02f4*/ 	.word	0xffffffff


	//   ....[9]....
        /*02f8*/ 	.word	0xffffffff


	//   ....[10]....
        /*02fc*/ 	.word	0xffffffff


	//   ....[11]....
        /*0300*/ 	.word	0xffffffff


	//   ....[12]....
        /*0304*/ 	.word	0xffffffff


	//   ....[13]....
        /*0308*/ 	.word	0xffffffff


	//   ....[14]....
        /*030c*/ 	.word	0xffffffff


	//   ....[15]....
        /*0310*/ 	.word	0xffffffff


	//   ....[16]....
        /*0314*/ 	.word	0xffffffff


	//   ....[17]....
        /*0318*/ 	.word	0xffffffff


	//   ....[18]....
        /*031c*/ 	.word	0xffffffff


	//   ....[19]....
        /*0320*/ 	.word	0xffffffff


	//   ....[20]....
        /*0324*/ 	.word	0xffffffff


	//   ....[21]....
        /*0328*/ 	.word	0xffffffff


	//   ....[22]....
        /*032c*/ 	.word	0xffffffff


	//   ....[23]....
        /*0330*/ 	.word	0xffffffff


	//   ....[24]....
        /*0334*/ 	.word	0xffffffff


	//   ....[25]....
        /*0338*/ 	.word	0xffffffff


	//   ....[26]....
        /*033c*/ 	.word	0xffffffff


	//   ....[27]....
        /*0340*/ 	.word	0xffffffff


	//   ....[28]....
        /*0344*/ 	.word	0xffffffff


	//   ....[29]....
        /*0348*/ 	.word	0xffffffff


	//   ....[30]....
        /*034c*/ 	.word	0xffffffff


	//   ....[31]....
        /*0350*/ 	.word	0xffffffff


	//   ....[32]....
        /*0354*/ 	.word	0xffffffff


	//   ....[33]....
        /*0358*/ 	.word	0xffffffff


	//   ....[34]....
        /*035c*/ 	.word	0xffffffff


	//   ....[35]....
        /*0360*/ 	.word	0xffffffff


	//   ....[36]....
        /*0364*/ 	.word	0xffffffff


	//   ....[37]....
        /*0368*/ 	.word	0xffffffff


	//   ....[38]....
        /*036c*/ 	.word	0xffffffff


	//   ....[39]....
        /*0370*/ 	.word	0xffffffff


	//   ....[40]....
        /*0374*/ 	.word	0xffffffff


	//   ....[41]....
        /*0378*/ 	.word	0xffffffff


	//   ....[42]....
        /*037c*/ 	.word	0xffffffff


	//   ....[43]....
        /*0380*/ 	.word	0xffffffff


	//   ....[44]....
        /*0384*/ 	.word	0xffffffff


	//   ....[45]....
        /*0388*/ 	.word	0xffffffff


	//   ....[46]....
        /*038c*/ 	.word	0xffffffff


	//   ....[47]....
        /*0390*/ 	.word	0xffffffff


	//   ....[48]....
        /*0394*/ 	.word	0xffffffff


	//   ....[49]....
        /*0398*/ 	.word	0xffffffff


	//   ....[50]....
        /*039c*/ 	.word	0xffffffff


	//   ....[51]....
        /*03a0*/ 	.word	0xffffffff


	//   ....[52]....
        /*03a4*/ 	.word	0xffffffff


	//   ....[53]....
        /*03a8*/ 	.word	0xffffffff


	//   ....[54]....
        /*03ac*/ 	.word	0xffffffff


	//   ....[55]....
        /*03b0*/ 	.word	0xffffffff


	//   ....[56]....
        /*03b4*/ 	.word	0xffffffff


	//   ....[57]....
        /*03b8*/ 	.word	0xffffffff


	//   ....[58]....
        /*03bc*/ 	.word	0xffffffff


	//   ....[59]....
        /*03c0*/ 	.word	0xffffffff


	//   ....[60]....
        /*03c4*/ 	.word	0xffffffff


	//   ....[61]....
        /*03c8*/ 	.word	0xffffffff


	//   ....[62]....
        /*03cc*/ 	.word	0xffffffff


	//   ....[63]....
        /*03d0*/ 	.word	0xffffffff


	//   ....[64]....
        /*03d4*/ 	.word	0xffffffff


	//   ....[65]....
        /*03d8*/ 	.word	0xffffffff


	//   ....[66]....
        /*03dc*/ 	.word	0xffffffff


	//   ....[67]....
        /*03e0*/ 	.word	0xffffffff


	//   ....[68]....
        /*03e4*/ 	.word	0xffffffff


	//   ....[69]....
        /*03e8*/ 	.word	0xffffffff


	//   ....[70]....
        /*03ec*/ 	.word	0xffffffff


	//   ....[71]....
        /*03f0*/ 	.word	0xffffffff


	//   ....[72]....
        /*03f4*/ 	.word	0xffffffff


	//   ....[73]....
        /*03f8*/ 	.word	0xffffffff


	//   ....[74]....
        /*03fc*/ 	.word	0xffffffff


	//   ....[75]....
        /*0400*/ 	.word	0xffffffff


	//   ....[76]....
        /*0404*/ 	.word	0xffffffff


	//   ....[77]....
        /*0408*/ 	.word	0xffffffff


	//   ....[78]....
        /*040c*/ 	.word	0xffffffff


	//   ....[79]....
        /*0410*/ 	.word	0xffffffff


	//   ....[80]....
        /*0414*/ 	.word	0xffffffff


	//   ....[81]....
        /*0418*/ 	.word	0xffffffff


	//   ....[82]....
        /*041c*/ 	.word	0xffffffff


	//   ....[83]....
        /*0420*/ 	.word	0xffffffff


	//   ....[84]....
        /*0424*/ 	.word	0xffffffff


	//   ....[85]....
        /*0428*/ 	.word	0xffffffff


	//   ....[86]....
        /*042c*/ 	.word	0xffffffff


	//   ....[87]....
        /*0430*/ 	.word	0xffffffff


	//   ....[88]....
        /*0434*/ 	.word	0xffffffff


	//   ....[89]....
        /*0438*/ 	.word	0xffffffff


	//   ....[90]....
        /*043c*/ 	.word	0xffffffff


	//   ....[91]....
        /*0440*/ 	.word	0xffffffff


	//   ....[92]....
        /*0444*/ 	.word	0xffffffff


	//   ....[93]....
        /*0448*/ 	.word	0xffffffff


	//   ....[94]....
        /*044c*/ 	.word	0xffffffff


	//   ....[95]....
        /*0450*/ 	.word	0xffffffff


	//   ....[96]....
        /*0454*/ 	.word	0xffffffff


	//   ....[97]....
        /*0458*/ 	.word	0xffffffff


	//   ....[98]....
        /*045c*/ 	.word	0xffffffff


	//   ....[99]....
        /*0460*/ 	.word	0xffffffff


	//   ....[100]....
        /*0464*/ 	.word	0xffffffff


	//   ....[101]....
        /*0468*/ 	.word	0xffffffff


	//   ....[102]....
        /*046c*/ 	.word	0xffffffff


	//   ....[103]....
        /*0470*/ 	.word	0xffffffff


	//   ....[104]....
        /*0474*/ 	.word	0xffffffff


	//   ....[105]....
        /*0478*/ 	.word	0xffffffff


	//   ....[106]....
        /*047c*/ 	.word	0xffffffff


	//   ....[107]....
        /*0480*/ 	.word	0xffffffff


	//   ....[108]....
        /*0484*/ 	.word	0xffffffff


	//   ....[109]....
        /*0488*/ 	.word	0xffffffff


	//   ....[110]....
        /*048c*/ 	.word	0xffffffff


	//   ....[111]....
        /*0490*/ 	.word	0xffffffff


	//   ....[112]....
        /*0494*/ 	.word	0xffffffff


	//   ....[113]....
        /*0498*/ 	.word	0xffffffff


	//   ....[114]....
        /*049c*/ 	.word	0xffffffff


	//   ....[115]....
        /*04a0*/ 	.word	0xffffffff


	//   ....[116]....
        /*04a4*/ 	.word	0xffffffff


	//   ....[117]....
        /*04a8*/ 	.word	0xffffffff


	//   ....[118]....
        /*04ac*/ 	.word	0xffffffff


	//   ....[119]....
        /*04b0*/ 	.word	0xffffffff


	//   ....[120]....
        /*04b4*/ 	.word	0xffffffff


	//   ....[121]....
        /*04b8*/ 	.word	0xffffffff


	//   ....[122]....
        /*04bc*/ 	.word	0xffffffff


	//   ....[123]....
        /*04c0*/ 	.word	0xffffffff


	//   ....[124]....
        /*04c4*/ 	.word	0xffffffff


	//   ....[125]....
        /*04c8*/ 	.word	0xffffffff


	//   ....[126]....
        /*04cc*/ 	.word	0xffffffff


	//   ....[127]....
        /*04d0*/ 	.word	0xffffffff


	//   ....[128]....
        /*04d4*/ 	.word	0xffffffff


	//   ....[129]....
        /*04d8*/ 	.word	0xffffffff


	//   ....[130]....
        /*04dc*/ 	.word	0xffffffff


	//   ....[131]....
        /*04e0*/ 	.word	0xffffffff


	//   ....[132]....
        /*04e4*/ 	.word	0xffffffff


	//   ....[133]....
        /*04e8*/ 	.word	0xffffffff


	//   ....[134]....
        /*04ec*/ 	.word	0xffffffff


	//   ....[135]....
        /*04f0*/ 	.word	0xffffffff


	//   ....[136]....
        /*04f4*/ 	.word	0xffffffff


	//   ....[137]....
        /*04f8*/ 	.word	0xffffffff


	//   ....[138]....
        /*04fc*/ 	.word	0xffffffff


	//   ....[139]....
        /*0500*/ 	.word	0xffffffff


	//   ....[140]....
        /*0504*/ 	.word	0xffffffff


	//   ....[141]....
        /*0508*/ 	.word	0xffffffff


	//   ....[142]....
        /*050c*/ 	.word	0xffffffff


	//   ....[143]....
        /*0510*/ 	.word	0xffffffff


	//   ....[144]....
        /*0514*/ 	.word	0xffffffff


	//   ....[145]....
        /*0518*/ 	.word	0xffffffff


	//   ....[146]....
        /*051c*/ 	.word	0xffffffff


	//   ....[147]....
        /*0520*/ 	.word	0xffffffff


	//   ....[148]....
        /*0524*/ 	.word	0xffffffff


	//   ....[149]....
        /*0528*/ 	.word	0xffffffff


	//   ....[150]....
        /*052c*/ 	.word	0xffffffff


	//   ....[151]....
        /*0530*/ 	.word	0xffffffff


	//   ....[152]....
        /*0534*/ 	.word	0xffffffff


	//   ....[153]....
        /*0538*/ 	.word	0x0500000f


	//   ....[154]....
        /*053c*/ 	.word	0x0500000f


	//   ....[155]....
        /*0540*/ 	.word	0x0500000f


	//   ....[156]....
        /*0544*/ 	.word	0x0500000f


	//   ....[157]....
        /*0548*/ 	.word	0x0500000f


	//   ....[158]....
        /*054c*/ 	.word	0x0500000f


	//   ....[159]....
        /*0550*/ 	.word	0x0500000f


	//   ....[160]....
        /*0554*/ 	.word	0x0500000f


	//   ....[161]....
        /*0558*/ 	.word	0x0500000f


	//   ....[162]....
        /*055c*/ 	.word	0x0500000f


	//----- nvinfo : EIATTR_COOP_GROUP_INSTR_OFFSETS
	.align		4
.L_121:
        /*0560*/ 	.byte	0x04, 0x28
        /*0562*/ 	.short	(.L_123 - .L_122)


	//   ....[0]....
.L_122:
        /*0564*/ 	.word	0x00000070


	//   ....[1]....
        /*0568*/ 	.word	0x00000140


	//   ....[2]....
        /*056c*/ 	.word	0x00000190


	//   ....[3]....
        /*0570*/ 	.word	0x000003c0


	//   ....[4]....
        /*0574*/ 	.word	0x00000520


	//   ....[5]....
        /*0578*/ 	.word	0x00000640


	//   ....[6]....
        /*057c*/ 	.word	0x000007a0


	//   ....[7]....
        /*0580*/ 	.word	0x00001910


	//   ....[8]....
        /*0584*/ 	.word	0x00003ed0


	//   ....[9]....
        /*0588*/ 	.word	0x00003f10


	//   ....[10]....
        /*058c*/ 	.word	0x00004650


	//   ....[11]....
        /*0590*/ 	.word	0x000046b0


	//   ....[12]....
        /*0594*/ 	.word	0x00007840


	//   ....[13]....
        /*0598*/ 	.word	0x00007880


	//   ....[14]....
        /*059c*/ 	.word	0x000078a0


	//   ....[15]....
        /*05a0*/ 	.word	0x000078d0


	//   ....[16]....
        /*05a4*/ 	.word	0x00009630


	//   ....[17]....
        /*05a8*/ 	.word	0x00009640


	//   ....[18]....
        /*05ac*/ 	.word	0x000096c0


	//   ....[19]....
        /*05b0*/ 	.word	0x000096d0


	//   ....[20]....
        /*05b4*/ 	.word	0x0000a660


	//   ....[21]....
        /*05b8*/ 	.word	0x0000a670


	//   ....[22]....
        /*05bc*/ 	.word	0x0000a680


	//   ....[23]....
        /*05c0*/ 	.word	0x0000a690


	//   ....[24]....
        /*05c4*/ 	.word	0x0000a6a0


	//   ....[25]....
        /*05c8*/ 	.word	0x0000a6b0


	//   ....[26]....
        /*05cc*/ 	.word	0x0000a6c0


	//   ....[27]....
        /*05d0*/ 	.word	0x0000a6d0


	//   ....[28]....
        /*05d4*/ 	.word	0x0000a6e0


	//   ....[29]....
        /*05d8*/ 	.word	0x0000a6f0


	//   ....[30]....
        /*05dc*/ 	.word	0x0000a700


	//   ....[31]....
        /*05e0*/ 	.word	0x0000a730


	//   ....[32]....
        /*05e4*/ 	.word	0x0000a760


	//   ....[33]....
        /*05e8*/ 	.word	0x0000a770


	//   ....[34]....
        /*05ec*/ 	.word	0x0000a780


	//   ....[35]....
        /*05f0*/ 	.word	0x0000a790


	//   ....[36]....
        /*05f4*/ 	.word	0x0000a7a0


	//   ....[37]....
        /*05f8*/ 	.word	0x0000a7b0


	//   ....[38]....
        /*05fc*/ 	.word	0x0000a7c0


	//   ....[39]....
        /*0600*/ 	.word	0x0000a7e0


	//   ....[40]....
        /*0604*/ 	.word	0x0000a810


	//   ....[41]....
        /*0608*/ 	.word	0x0000a820


	//   ....[42]....
        /*060c*/ 	.word	0x0000a840


	//   ....[43]....
        /*0610*/ 	.word	0x0000a860


	//   ....[44]....
        /*0614*/ 	.word	0x0000a870


	//   ....[45]....
        /*0618*/ 	.word	0x0000a880


	//   ....[46]....
        /*061c*/ 	.word	0x0000a890


	//   ....[47]....
        /*0620*/ 	.word	0x0000a8b0


	//   ....[48]....
        /*0624*/ 	.word	0x0000a8c0


	//   ....[49]....
        /*0628*/ 	.word	0x0000a8e0


	//   ....[50]....
        /*062c*/ 	.word	0x0000a910


	//   ....[51]....
        /*0630*/ 	.word	0x0000a920


	//   ....[52]....
        /*0634*/ 	.word	0x0000a930


	//   ....[53]....
        /*0638*/ 	.word	0x0000a940


	//   ....[54]....
        /*063c*/ 	.word	0x0000a950


	//   ....[55]....
        /*0640*/ 	.word	0x0000a960


	//   ....[56]....
        /*0644*/ 	.word	0x0000a970


	//   ....[57]....
        /*0648*/ 	.word	0x0000a980


	//   ....[58]....
        /*064c*/ 	.word	0x0000a990


	//   ....[59]....
        /*0650*/ 	.word	0x0000a9b0


	//   ....[60]....
        /*0654*/ 	.word	0x0000a9d0


	//   ....[61]....
        /*0658*/ 	.word	0x0000aa00


	//   ....[62]....
        /*065c*/ 	.word	0x0000aa10


	//   ....[63]....
        /*0660*/ 	.word	0x0000aa30


	//   ....[64]....
        /*0664*/ 	.word	0x0000aa40


	//   ....[65]....
        /*0668*/ 	.word	0x0000aa60


	//   ....[66]....
        /*066c*/ 	.word	0x0000aa80


	//   ....[67]....
        /*0670*/ 	.word	0x0000aaa0


	//   ....[68]....
        /*0674*/ 	.word	0x0000aab0


	//   ....[69]....
        /*0678*/ 	.word	0x0000aae0


	//   ....[70]....
        /*067c*/ 	.word	0x0000ab10


	//   ....[71]....
        /*0680*/ 	.word	0x0000ab30


	//   ....[72]....
        /*0684*/ 	.word	0x0000ab40


	//   ....[73]....
        /*0688*/ 	.word	0x0000ab50


	//   ....[74]....
        /*068c*/ 	.word	0x0000ab60


	//   ....[75]....
        /*0690*/ 	.word	0x0000ab70


	//   ....[76]....
        /*0694*/ 	.word	0x0000ab80


	//   ....[77]....
        /*0698*/ 	.word	0x0000aba0


	//   ....[78]....
        /*069c*/ 	.word	0x0000abd0


	//   ....[79]....
        /*06a0*/ 	.word	0x0000ac00


	//   ....[80]....
        /*06a4*/ 	.word	0x0000ac30


	//   ....[81]....
        /*06a8*/ 	.word	0x0000ac60


	//   ....[82]....
        /*06ac*/ 	.word	0x0000ac90


	//   ....[83]....
        /*06b0*/ 	.word	0x0000acc0


	//   ....[84]....
        /*06b4*/ 	.word	0x0000b5b0


	//   ....[85]....
        /*06b8*/ 	.word	0x0000b5f0


	//   ....[86]....
        /*06bc*/ 	.word	0x0000b610


	//   ....[87]....
        /*06c0*/ 	.word	0x0000b630


	//   ....[88]....
        /*06c4*/ 	.word	0x0000bd20


	//   ....[89]....
        /*06c8*/ 	.word	0x0000bd40


	//   ....[90]....
        /*06cc*/ 	.word	0x0000be10


	//   ....[91]....
        /*06d0*/ 	.word	0x0000be30


	//   ....[92]....
        /*06d4*/ 	.word	0x0000bef0


	//   ....[93]....
        /*06d8*/ 	.word	0x0000bf10


	//   ....[94]....
        /*06dc*/ 	.word	0x0000bfe0


	//   ....[95]....
        /*06e0*/ 	.word	0x0000c000


	//   ....[96]....
        /*06e4*/ 	.word	0x0000c3d0


	//   ....[97]....
        /*06e8*/ 	.word	0x0000c3e0


	//   ....[98]....
        /*06ec*/ 	.word	0x0000c820


	//   ....[99]....
        /*06f0*/ 	.word	0x0000c830


	//   ....[100]....
        /*06f4*/ 	.word	0x0000d530


	//   ....[101]....
        /*06f8*/ 	.word	0x0000d560


	//   ....[102]....
        /*06fc*/ 	.word	0x0000d630


	//   ....[103]....
        /*0700*/ 	.word	0x0000d650


	//   ....[104]....
        /*0704*/ 	.word	0x0000d710


	//   ....[105]....
        /*0708*/ 	.word	0x0000d730


	//   ....[106]....
        /*070c*/ 	.word	0x0000d800


	//   ....[107]....
        /*0710*/ 	.word	0x0000d820


	//   ....[108]....
        /*0714*/ 	.word	0x0000d970


	//   ....[109]....
        /*0718*/ 	.word	0x0000dbb0


	//   ....[110]....
        /*071c*/ 	.word	0x0000dbe0


	//   ....[111]....
        /*0720*/ 	.word	0x0000dc20


	//   ....[112]....
        /*0724*/ 	.word	0x0000dc50


	//   ....[113]....
        /*0728*/ 	.word	0x0000dc80


	//   ....[114]....
        /*072c*/ 	.word	0x0000dcc0


	//   ....[115]....
        /*0730*/ 	.word	0x0000de50


	//   ....[116]....
        /*0734*/ 	.word	0x0000de80


	//   ....[117]....
        /*0738*/ 	.word	0x0000deb0


	//   ....[118]....
        /*073c*/ 	.word	0x0000dee0


	//   ....[119]....
        /*0740*/ 	.word	0x0000df10


	//   ....[120]....
        /*0744*/ 	.word	0x0000df50


	//   ....[121]....
        /*0748*/ 	.word	0x0000dfe0


	//   ....[122]....
        /*074c*/ 	.word	0x0000e030


	//   ....[123]....
        /*0750*/ 	.word	0x0000e040


	//   ....[124]....
        /*0754*/ 	.word	0x0000e0d0


	//   ....[125]....
        /*0758*/ 	.word	0x0000f910


	//   ....[126]....
        /*075c*/ 	.word	0x00010600


	//   ....[127]....
        /*0760*/ 	.word	0x00010620


	//   ....[128]....
        /*0764*/ 	.word	0x00010660


	//   ....[129]....
        /*0768*/ 	.word	0x000106d0


	//   ....[130]....
        /*076c*/ 	.word	0x00010760


	//   ....[131]....
        /*0770*/ 	.word	0x00010770


	//   ....[132]....
        /*0774*/ 	.word	0x00010780


	//   ....[133]....
        /*0778*/ 	.word	0x00010790


	//   ....[134]....
        /*077c*/ 	.word	0x00012480


	//   ....[135]....
        /*0780*/ 	.word	0x000124b0


	//   ....[136]....
        /*0784*/ 	.word	0x000124e0


	//   ....[137]....
        /*0788*/ 	.word	0x00012510


	//   ....[138]....
        /*078c*/ 	.word	0x00012540


	//   ....[139]....
        /*0790*/ 	.word	0x00012570


	//   ....[140]....
        /*0794*/ 	.word	0x000125a0


	//   ....[141]....
        /*0798*/ 	.word	0x000125e0


	//   ....[142]....
        /*079c*/ 	.word	0x00012740


	//   ....[143]....
        /*07a0*/ 	.word	0x00012770


	//   ....[144]....
        /*07a4*/ 	.word	0x000127a0


	//   ....[145]....
        /*07a8*/ 	.word	0x000127d0


	//   ....[146]....
        /*07ac*/ 	.word	0x00012800


	//   ....[147]....
        /*07b0*/ 	.word	0x00012840


	//   ....[148]....
        /*07b4*/ 	.word	0x000128c0


	//   ....[149]....
        /*07b8*/ 	.word	0x00012900


	//   ....[150]....
        /*07bc*/ 	.word	0x00012910


	//   ....[151]....
        /*07c0*/ 	.word	0x00012950


	//   ....[152]....
        /*07c4*/ 	.word	0x00012fd0


	//   ....[153]....
        /*07c8*/ 	.word	0x000134d0


	//   ....[154]....
        /*07cc*/ 	.word	0x000136b0


	//   ....[155]....
        /*07d0*/ 	.word	0x00013710


	//   ....[156]....
        /*07d4*/ 	.word	0x00013790


	//   ....[157]....
        /*07d8*/ 	.word	0x00013840


	//   ....[158]....
        /*07dc*/ 	.word	0x00013900


	//   ....[159]....
        /*07e0*/ 	.word	0x00013a00


	//   ....[160]....
        /*07e4*/ 	.word	0x00013a60


	//   ....[161]....
        /*07e8*/ 	.word	0x00013b40


	//   ....[162]....
        /*07ec*/ 	.word	0x00013e90


	//----- nvinfo : EIATTR_REG_RECONFIG
	.align		4
.L_123:
        /*07f0*/ 	.byte	0x01, 0x54
	.zero		2


	//----- nvinfo : EIATTR_SYSCALL_OFFSETS
	.align		4
        /*07f4*/ 	.byte	0x04, 0x46
        /*07f6*/ 	.short	(.L_125 - .L_124)


	//   ....[0]....
.L_124:
        /*07f8*/ 	.word	0x00001af0


	//   ....[1]....
        /*07fc*/ 	.word	0x0000f360


	//   ....[2]....
        /*0800*/ 	.word	0x0000f4f0


	//   ....[3]....
        /*0804*/ 	.word	0x0000f640


	//   ....[4]....
        /*0808*/ 	.word	0x0000f780


	//   ....[5]....
        /*080c*/ 	.word	0x000101d0


	//----- nvinfo : EIATTR_MBARRIER_INSTR_OFFSETS
	.align		4
.L_125:
        /*0810*/ 	.byte	0x04, 0x39
        /*0812*/ 	.short	(.L_127 - .L_126)


	//   ....[0]....
.L_126:
        /*0814*/ 	.word	0x00000270
        /*0818*/ 	.word	0x000000ff
        /*081c*/ 	.word	0x00029800
        /*0820*/ 	.short	0x0100
        /*0822*/ 	.byte	0x08
	.zero		1


	//   ....[1]....
        /*0824*/ 	.word	0x00000280
        /*0828*/ 	.word	0x000000ff
        /*082c*/ 	.word	0x00029820
        /*0830*/ 	.short	0x0100
        /*0832*/ 	.byte	0x08
	.zero		1


	//   ....[2]....
        /*0834*/ 	.word	0x00000370
        /*0838*/ 	.word	0x000000ff
        /*083c*/ 	.word	0x00029830
        /*0840*/ 	.short	0x0100
        /*0842*/ 	.byte	0x08
	.zero		1


	//   ....[3]....
        /*0844*/ 	.word	0x00000380
        /*0848*/ 	.word	0x000000ff
        /*084c*/ 	.word	0x00029840
        /*0850*/ 	.short	0x0100
        /*0852*/ 	.byte	0x08
	.zero		1


	//   ....[4]....
        /*0854*/ 	.word	0x00000390
        /*0858*/ 	.word	0x000000ff
        /*085c*/ 	.word	0x00029838
        /*0860*/ 	.short	0x0100
        /*0862*/ 	.byte	0x08
	.zero		1


	//   ....[5]....
        /*0864*/ 	.word	0x000003a0
        /*0868*/ 	.word	0x000000ff
        /*086c*/ 	.word	0x00029848
        /*0870*/ 	.short	0x0100
        /*0872*/ 	.byte	0x08
	.zero		1


	//   ....[6]....
        /*0874*/ 	.word	0x000004d0
        /*0878*/ 	.word	0x000000ff
        /*087c*/ 	.word	0x00029850
        /*0880*/ 	.short	0x0100
        /*0882*/ 	.byte	0x08
	.zero		1


	//   ....[7]....
        /*0884*/ 	.word	0x000004e0
        /*0888*/ 	.word	0x000000ff
        /*088c*/ 	.word	0x00029860
        /*0890*/ 	.short	0x0100
        /*0892*/ 	.byte	0x08
	.zero		1


	//   ....[8]....
        /*0894*/ 	.word	0x000004f0
        /*0898*/ 	.word	0x000000ff
        /*089c*/ 	.word	0x00029858
        /*08a0*/ 	.short	0x0100
        /*08a2*/ 	.byte	0x08
	.zero		1


	//   ....[9]....
        /*08a4*/ 	.word	0x00000500
        /*08a8*/ 	.word	0x000000ff
        /*08ac*/ 	.word	0x00029868
        /*08b0*/ 	.short	0x0100
        /*08b2*/ 	.byte	0x08
	.zero		1


	//   ....[10]....
        /*08b4*/ 	.word	0x000005f0
        /*08b8*/ 	.word	0x000000ff
        /*08bc*/ 	.word	0x00029870
        /*08c0*/ 	.short	0x0100
        /*08c2*/ 	.byte	0x06
	.zero		1


	//   ....[11]....
        /*08c4*/ 	.word	0x00000600
        /*08c8*/ 	.word	0x000000ff
        /*08cc*/ 	.word	0x00029880
        /*08d0*/ 	.short	0x0100
        /*08d2*/ 	.byte	0x06
	.zero		1


	//   ....[12]....
        /*08d4*/ 	.word	0x00000610
        /*08d8*/ 	.word	0x000000ff
        /*08dc*/ 	.word	0x00029878
        /*08e0*/ 	.short	0x0100
        /*08e2*/ 	.byte	0x06
	.zero		1


	//   ....[13]....
        /*08e4*/ 	.word	0x00000620
        /*08e8*/ 	.word	0x000000ff
        /*08ec*/ 	.word	0x00029888
        /*08f0*/ 	.short	0x0100
        /*08f2*/ 	.byte	0x06
	.zero		1


	//   ....[14]....
        /*08f4*/ 	.word	0x00000750
        /*08f8*/ 	.word	0x000000ff
        /*08fc*/ 	.word	0x00029890
        /*0900*/ 	.short	0x0100
        /*0902*/ 	.byte	0x08
	.zero		1


	//   ....[15]....
        /*0904*/ 	.word	0x00000760
        /*0908*/ 	.word	0x000000ff
        /*090c*/ 	.word	0x000298a0
        /*0910*/ 	.short	0x0100
        /*0912*/ 	.byte	0x08
	.zero		1


	//   ....[16]....
        /*0914*/ 	.word	0x00000770
        /*0918*/ 	.word	0x000000ff
        /*091c*/ 	.word	0x00029898
        /*0920*/ 	.short	0x0100
        /*0922*/ 	.byte	0x08
	.zero		1


	//   ....[17]....
        /*0924*/ 	.word	0x00000780
        /*0928*/ 	.word	0x000000ff
        /*092c*/ 	.word	0x000298a8
        /*0930*/ 	.short	0x0100
        /*0932*/ 	.byte	0x08
	.zero		1


	//   ....[18]....
        /*0934*/ 	.word	0x000008b0
        /*0938*/ 	.word	0x000000ff
        /*093c*/ 	.word	0x000298b0
        /*0940*/ 	.short	0x0100
        /*0942*/ 	.byte	0x08
	.zero		1


	//   ....[19]....
        /*0944*/ 	.word	0x000008c0
        /*0948*/ 	.word	0x000000ff
        /*094c*/ 	.word	0x000298c0
        /*0950*/ 	.short	0x0100
        /*0952*/ 	.byte	0x08
	.zero		1


	//   ....[20]....
        /*0954*/ 	.word	0x000008d0
        /*0958*/ 	.word	0x000000ff
        /*095c*/ 	.word	0x000298b8
        /*0960*/ 	.short	0x0100
        /*0962*/ 	.byte	0x08
	.zero		1


	//   ....[21]....
        /*0964*/ 	.word	0x000008e0
        /*0968*/ 	.word	0x000000ff
        /*096c*/ 	.word	0x000298c8
        /*0970*/ 	.short	0x0100
        /*0972*/ 	.byte	0x08
	.zero		1


	//   ....[22]....
        /*0974*/ 	.word	0x00001d80
        /*0978*/ 	.word	0x00000004
        /*097c*/ 	.word	0x00029800
        /*0980*/ 	.short	0x010a
        /*0982*/ 	.byte	0x3f
	.zero		1


	//   ....[23]....
        /*0984*/ 	.word	0x00001e40
        /*0988*/ 	.word	0x00000006
        /*098c*/ 	.word	0x00029830
        /*0990*/ 	.short	0x010a
        /*0992*/ 	.byte	0x3f
	.zero		1


	//   ....[24]....
        /*0994*/ 	.word	0x00001eb0
        /*0998*/ 	.word	0x00000006
        /*099c*/ 	.word	0x00029830
        /*09a0*/ 	.short	0x010a
        /*09a2*/ 	.byte	0x3f
	.zero		1


	//   ....[25]....
        /*09a4*/ 	.word	0x00004ad0
        /*09a8*/ 	.word	0x0000001a
        /*09ac*/ 	.word	0x00000000
        /*09b0*/ 	.short	0x0101
        /*09b2*/ 	.byte	0x3f
	.zero		1


	//   ....[26]....
        /*09b4*/ 	.word	0x00005be0
        /*09b8*/ 	.word	0x000000ff
        /*09bc*/ 	.word	0x00029830
        /*09c0*/ 	.short	0x010a
        /*09c2*/ 	.byte	0x06
	.zero		1


	//   ....[27]....
        /*09c4*/ 	.word	0x00005c20
        /*09c8*/ 	.word	0x000000ff
        /*09cc*/ 	.word	0x00029830
        /*09d0*/ 	.short	0x010a
        /*09d2*/ 	.byte	0x06
	.zero		1


	//   ....[28]....
        /*09d4*/ 	.word	0x00006890
        /*09d8*/ 	.word	0x000000ff
        /*09dc*/ 	.word	0x00029850
        /*09e0*/ 	.short	0x010a
        /*09e2*/ 	.byte	0x06
	.zero		1


	//   ....[29]....
        /*09e4*/ 	.word	0x000068d0
        /*09e8*/ 	.word	0x000000ff
        /*09ec*/ 	.word	0x00029850
        /*09f0*/ 	.short	0x010a
        /*09f2*/ 	.byte	0x06
	.zero		1


	//   ....[30]....
        /*09f4*/ 	.word	0x00008a80
        /*09f8*/ 	.word	0x00000007
        /*09fc*/ 	.word	0x00000000
        /*0a00*/ 	.short	0x0101
        /*0a02*/ 	.byte	0x3f
	.zero		1


	//   ....[31]....
        /*0a04*/ 	.word	0x00008c80
        /*0a08*/ 	.word	0x0000000a
        /*0a0c*/ 	.word	0x00000000
        /*0a10*/ 	.short	0x0101
        /*0a12*/ 	.byte	0x3f
	.zero		1


	//   ....[32]....
        /*0a14*/ 	.word	0x000092e0
        /*0a18*/ 	.word	0x00000015
        /*0a1c*/ 	.word	0x00029850
        /*0a20*/ 	.short	0x010a
        /*0a22*/ 	.byte	0x3f
	.zero		1


	//   ....[33]....
        /*0a24*/ 	.word	0x00009370
        /*0a28*/ 	.word	0x00000015
        /*0a2c*/ 	.word	0x00029850
        /*0a30*/ 	.short	0x010a
        /*0a32*/ 	.byte	0x3f
	.zero		1


	//   ....[34]....
        /*0a34*/ 	.word	0x00009970
        /*0a38*/ 	.word	0x00000004
        /*0a3c*/ 	.word	0x00000000
        /*0a40*/ 	.short	0x0101
        /*0a42*/ 	.byte	0x3f
	.zero		1


	//   ....[35]....
        /*0a44*/ 	.word	0x0000bd10
        /*0a48*/ 	.word	0x00000020
        /*0a4c*/ 	.word	0x00000000
        /*0a50*/ 	.short	0x0101
        /*0a52*/ 	.byte	0x3f
	.zero		1


	//   ....[36]....
        /*0a54*/ 	.word	0x0000c1c0
        /*0a58*/ 	.word	0x00000020
        /*0a5c*/ 	.word	0x00000000
        /*0a60*/ 	.short	0x0101
        /*0a62*/ 	.byte	0x3f
	.zero		1


	//   ....[37]....
        /*0a64*/ 	.word	0x0000fb80
        /*0a68*/ 	.word	0x00000002
        /*0a6c*/ 	.word	0x00029880
        /*0a70*/ 	.short	0x010a
        /*0a72*/ 	.byte	0x3f
	.zero		1


	//   ....[38]....
        /*0a74*/ 	.word	0x0000fd10
        /*0a78*/ 	.word	0x00000002
        /*0a7c*/ 	.word	0x00029840
        /*0a80*/ 	.short	0x010a
        /*0a82*/ 	.byte	0x3f
	.zero		1


	//   ....[39]....
        /*0a84*/ 	.word	0x000108d0
        /*0a88*/ 	.word	0x00000011
        /*0a8c*/ 	.word	0x00029800
        /*0a90*/ 	.short	0x0107
        /*0a92*/ 	.byte	0x3f
	.zero		1


	//   ....[40]....
        /*0a94*/ 	.word	0x000109d0
        /*0a98*/ 	.word	0x00000011
        /*0a9c*/ 	.word	0x00029800
        /*0aa0*/ 	.short	0x0101
        /*0aa2*/ 	.byte	0x3f
	.zero		1


	//   ....[41]....
        /*0aa4*/ 	.word	0x000109f0
        /*0aa8*/ 	.word	0x00000011
        /*0aac*/ 	.word	0x00029820
        /*0ab0*/ 	.short	0x010a
        /*0ab2*/ 	.byte	0x3f
	.zero		1


	//   ....[42]....
        /*0ab4*/ 	.word	0x00010d10
        /*0ab8*/ 	.word	0x00000005
        /*0abc*/ 	.word	0x00029880
        /*0ac0*/ 	.short	0x010a
        /*0ac2*/ 	.byte	0x3f
	.zero		1


	//   ....[43]....
        /*0ac4*/ 	.word	0x00010f40
        /*0ac8*/ 	.word	0x00000005
        /*0acc*/ 	.word	0x00029840
        /*0ad0*/ 	.short	0x010a
        /*0ad2*/ 	.byte	0x3f
	.zero		1


	//   ....[44]....
        /*0ad4*/ 	.word	0x00011400
        /*0ad8*/ 	.word	0x00000013
        /*0adc*/ 	.word	0x00029870
        /*0ae0*/ 	.short	0x010a
        /*0ae2*/ 	.byte	0x3f
	.zero		1


	//   ....[45]....
        /*0ae4*/ 	.word	0x00011470
        /*0ae8*/ 	.word	0x00000013
        /*0aec*/ 	.word	0x00029860
        /*0af0*/ 	.short	0x010a
        /*0af2*/ 	.byte	0x3f
	.zero		1


	//   ....[46]....
        /*0af4*/ 	.word	0x00011970
        /*0af8*/ 	.word	0x00000013
        /*0afc*/ 	.word	0x00029850
        /*0b00*/ 	.short	0x0101
        /*0b02*/ 	.byte	0x3f
	.zero		1


	//   ....[47]....
        /*0b04*/ 	.word	0x000119e0
        /*0b08*/ 	.word	0x00000013
        /*0b0c*/ 	.word	0x00000000
        /*0b10*/ 	.short	0x0101
        /*0b12*/ 	.byte	0x3f
	.zero		1


	//   ....[48]....
        /*0b14*/ 	.word	0x00011c20
        /*0b18*/ 	.word	0x00000010
        /*0b1c*/ 	.word	0x00029870
        /*0b20*/ 	.short	0x010a
        /*0b22*/ 	.byte	0x3f
	.zero		1


	//   ....[49]....
        /*0b24*/ 	.word	0x00011c90
        /*0b28*/ 	.word	0x00000010
        /*0b2c*/ 	.word	0x00029860
        /*0b30*/ 	.short	0x010a
        /*0b32*/ 	.byte	0x3f
	.zero		1


	//   ....[50]....
        /*0b34*/ 	.word	0x000121a0
        /*0b38*/ 	.word	0x00000010
        /*0b3c*/ 	.word	0x00029850
        /*0b40*/ 	.short	0x0101
        /*0b42*/ 	.byte	0x3f
	.zero		1


	//   ....[51]....
        /*0b44*/ 	.word	0x000121f0
        /*0b48*/ 	.word	0x00000010
        /*0b4c*/ 	.word	0x00000000
        /*0b50*/ 	.short	0x0101
        /*0b52*/ 	.byte	0x3f
	.zero		1


	//   ....[52]....
        /*0b54*/ 	.word	0x00012f50
        /*0b58*/ 	.word	0x00000003
        /*0b5c*/ 	.word	0x00029820
        /*0b60*/ 	.short	0x010a
        /*0b62*/ 	.byte	0x3f
	.zero		1


	//   ....[53]....
        /*0b64*/ 	.word	0x00013120
        /*0b68*/ 	.word	0x00000007
        /*0b6c*/ 	.word	0x00000000
        /*0b70*/ 	.short	0x010a
        /*0b72*/ 	.byte	0x3f
	.zero		1


	//   ....[54]....
        /*0b74*/ 	.word	0x00013170
        /*0b78*/ 	.word	0x00000005
        /*0b7c*/ 	.word	0x00000000
        /*0b80*/ 	.short	0x010a
        /*0b82*/ 	.byte	0x3f
	.zero		1


	//   ....[55]....
        /*0b84*/ 	.word	0x000131c0
        /*0b88*/ 	.word	0x00000005
        /*0b8c*/ 	.word	0x00029860
        /*0b90*/ 	.short	0x010a
        /*0b92*/ 	.byte	0x3f
	.zero		1


	//   ....[56]....
        /*0b94*/ 	.word	0x00013210
        /*0b98*/ 	.word	0x00000003
        /*0b9c*/ 	.word	0x00029860
        /*0ba0*/ 	.short	0x010a
        /*0ba2*/ 	.byte	0x3f
	.zero		1


	//   ....[57]....
        /*0ba4*/ 	.word	0x00013250
        /*0ba8*/ 	.word	0x00000005
        /*0bac*/ 	.word	0x00029880
        /*0bb0*/ 	.short	0x010a
        /*0bb2*/ 	.byte	0x3f
	.zero		1


	//   ....[58]....
        /*0bb4*/ 	.word	0x00013270
        /*0bb8*/ 	.word	0x00000003
        /*0bbc*/ 	.word	0x00029880
        /*0bc0*/ 	.short	0x010a
        /*0bc2*/ 	.byte	0x3f
	.zero		1


	//   ....[59]....
        /*0bc4*/ 	.word	0x000132d0
        /*0bc8*/ 	.word	0x00000004
        /*0bcc*/ 	.word	0x00029800
        /*0bd0*/ 	.short	0x010a
        /*0bd2*/ 	.byte	0x3f
	.zero		1


	//   ....[60]....
        /*0bd4*/ 	.word	0x00013320
        /*0bd8*/ 	.word	0x00000006
        /*0bdc*/ 	.word	0x00029830
        /*0be0*/ 	.short	0x010a
        /*0be2*/ 	.byte	0x3f
	.zero		1


	//   ....[61]....
        /*0be4*/ 	.word	0x00013380
        /*0be8*/ 	.word	0x00000005
        /*0bec*/ 	.word	0x00029830
        /*0bf0*/ 	.short	0x010a
        /*0bf2*/ 	.byte	0x3f
	.zero		1


	//   ....[62]....
        /*0bf4*/ 	.word	0x000133e0
        /*0bf8*/ 	.word	0x00000005
        /*0bfc*/ 	.word	0x00029850
        /*0c00*/ 	.short	0x010a
        /*0c02*/ 	.byte	0x3f
	.zero		1


	//   ....[63]....
        /*0c04*/ 	.word	0x00013430
        /*0c08*/ 	.word	0x00000015
        /*0c0c*/ 	.word	0x00029850
        /*0c10*/ 	.short	0x010a
        /*0c12*/ 	.byte	0x3f
	.zero		1


	//   ....[64]....
        /*0c14*/ 	.word	0x00013580
        /*0c18*/ 	.word	0x00000002
        /*0c1c*/ 	.word	0x00029880
        /*0c20*/ 	.short	0x010a
        /*0c22*/ 	.byte	0x3f
	.zero		1


	//   ....[65]....
        /*0c24*/ 	.word	0x000135d0
        /*0c28*/ 	.word	0x00000002
        /*0c2c*/ 	.word	0x00029840
        /*0c30*/ 	.short	0x010a
        /*0c32*/ 	.byte	0x3f
	.zero		1


	//   ....[66]....
        /*0c34*/ 	.word	0x00013b80
        /*0c38*/ 	.word	0x00000011
        /*0c3c*/ 	.word	0x00029820
        /*0c40*/ 	.short	0x010a
        /*0c42*/ 	.byte	0x3f
	.zero		1


	//   ....[67]....
        /*0c44*/ 	.word	0x00013bd0
        /*0c48*/ 	.word	0x00000005
        /*0c4c*/ 	.word	0x00029880
        /*0c50*/ 	.short	0x010a
        /*0c52*/ 	.byte	0x3f
	.zero		1


	//   ....[68]....
        /*0c54*/ 	.word	0x00013c20
        /*0c58*/ 	.word	0x00000005
        /*0c5c*/ 	.word	0x00029840
        /*0c60*/ 	.short	0x010a
        /*0c62*/ 	.byte	0x3f
	.zero		1


	//   ....[69]....
        /*0c64*/ 	.word	0x00013c70
        /*0c68*/ 	.word	0x00000013
        /*0c6c*/ 	.word	0x00029870
        /*0c70*/ 	.short	0x010a
        /*0c72*/ 	.byte	0x3f
	.zero		1


	//   ....[70]....
        /*0c74*/ 	.word	0x00013cc0
        /*0c78*/ 	.word	0x00000013
        /*0c7c*/ 	.word	0x00029860
        /*0c80*/ 	.short	0x010a
        /*0c82*/ 	.byte	0x3f
	.zero		1


	//   ....[71]....
        /*0c84*/ 	.word	0x00013d10
        /*0c88*/ 	.word	0x00000010
        /*0c8c*/ 	.word	0x00029870
        /*0c90*/ 	.short	0x010a
        /*0c92*/ 	.byte	0x3f
	.zero		1


	//   ....[72]....
        /*0c94*/ 	.word	0x00013d60
        /*0c98*/ 	.word	0x00000010
        /*0c9c*/ 	.word	0x00029860
        /*0ca0*/ 	.short	0x010a
        /*0ca2*/ 	.byte	0x3f
	.zero		1


	//   ....[73]....
        /*0ca4*/ 	.word	0x00013db0
        /*0ca8*/ 	.word	0x00000003
        /*0cac*/ 	.word	0x00029820
        /*0cb0*/ 	.short	0x010a
        /*0cb2*/ 	.byte	0x3f
	.zero		1


	//   ....[74]....
        /*0cb4*/ 	.word	0x00013f50
        /*0cb8*/ 	.word	0x00000007
        /*0cbc*/ 	.word	0x00000000
        /*0cc0*/ 	.short	0x010a
        /*0cc2*/ 	.byte	0x3f
	.zero		1


	//   ....[75]....
        /*0cc4*/ 	.word	0x00013fa0
        /*0cc8*/ 	.word	0x00000005
        /*0ccc*/ 	.word	0x00000000
        /*0cd0*/ 	.short	0x010a
        /*0cd2*/ 	.byte	0x3f
	.zero		1


	//   ....[76]....
        /*0cd4*/ 	.word	0x00013ff0
        /*0cd8*/ 	.word	0x00000005
        /*0cdc*/ 	.word	0x00029860
        /*0ce0*/ 	.short	0x010a
        /*0ce2*/ 	.byte	0x3f
	.zero		1


	//   ....[77]....
        /*0ce4*/ 	.word	0x00014040
        /*0ce8*/ 	.word	0x00000003
        /*0cec*/ 	.word	0x00029860
        /*0cf0*/ 	.short	0x010a
        /*0cf2*/ 	.byte	0x3f
	.zero		1


	//   ....[78]....
        /*0cf4*/ 	.word	0x00014090
        /*0cf8*/ 	.word	0x00000005
        /*0cfc*/ 	.word	0x00029880
        /*0d00*/ 	.short	0x010a
        /*0d02*/ 	.byte	0x3f
	.zero		1


	//----- nvinfo : EIATTR_NUM_MBARRIERS
	.align		4
.L_127:
        /*0d04*/ 	.byte	0x03, 0x38
        /*0d06*/ 	.short	0x0016


	//----- nvinfo : EIATTR_EXIT_INSTR_OFFSETS
	.align		4
        /*0d08*/ 	.byte	0x04, 0x1c
        /*0d0a*/ 	.short	(.L_129 - .L_128)


	//   ....[0]....
.L_128:
        /*0d0c*/ 	.word	0x00000a80


	//   ....[1]....
        /*0d10*/ 	.word	0x0000d910


	//   ....[2]....
        /*0d14*/ 	.word	0x000132c0


	//----- nvinfo : EIATTR_MAX_THREADS
	.align		4
.L_129:
        /*0d18*/ 	.byte	0x04, 0x05
        /*0d1a*/ 	.short	(.L_131 - .L_130)
.L_130:
        /*0d1c*/ 	.word	0x00000180
        /*0d20*/ 	.word	0x00000001
        /*0d24*/ 	.word	0x00000001


	//----- nvinfo : EIATTR_CRS_STACK_SIZE
	.align		4
.L_131:
        /*0d28*/ 	.byte	0x04, 0x1e
        /*0d2a*/ 	.short	(.L_133 - .L_132)
.L_132:
        /*0d2c*/ 	.word	0x00000000


	//----- nvinfo : EIATTR_CBANK_PARAM_SIZE
	.align		4
.L_133:
        /*0d30*/ 	.byte	0x03, 0x19
        /*0d32*/ 	.short	0x0af0


	//----- nvinfo : EIATTR_PARAM_CBANK
	.align		4
        /*0d34*/ 	.byte	0x04, 0x0a
        /*0d36*/ 	.short	(.L_135 - .L_134)
	.align		4
.L_134:
        /*0d38*/ 	.word	index@(.nv.constant0._ZN7cutlass13device_kernelIN5flash11enable_sm90INS1_16FlashAttnFwdSm90INS1_25CollectiveMainloopFwdSm90ILi2EN4cute5tupleIJNS5_1CILi1EEES8_S8_EEENS6_IJNS7_ILi128EEENS7_ILi160EEENS7_ILi192EEEEEELi128ENS_12float_e4m3_tEfNS_4arch4Sm90ELb0ELb0ELb1ELb1ELb0ELb0ELb0ELb1ELb1ELb1ELb1ELb0EEENS1_21CollectiveEpilogueFwdINS6_IJSA_SA_SB_EEES9_NS_10bfloat16_tESG_Li256ELb1ELb1ELb1ELb1EEENS1_36VarlenDynamicPersistentTileSchedulerILi128ELi160ELi256ELi128ELb1ELb1ELb1ELb0ELb1ELb1EEEEEEEEEvNT_6ParamsE)
        /*0d3c*/ 	.short	0x0210
        /*0d3e*/ 	.short	0x0af0


	//----- nvinfo : EIATTR_SW_WAR
	.align		4
.L_135:
        /*0d40*/ 	.byte	0x04, 0x36
        /*0d42*/ 	.short	(.L_137 - .L_136)
.L_136:
        /*0d44*/ 	.word	0x00000008
.L_137:


//--------------------- .nv.info._ZN7cutlass13device_kernelIN5flash11enable_sm90INS1_16FlashAttnFwdSm90INS1_25CollectiveMainloopFwdSm90ILi2EN4cute5tupleIJNS5_1CILi1EEES8_S8_EEENS6_IJNS7_ILi128EEENS7_ILi160EEENS7_ILi192EEEEEELi128ENS_12float_e4m3_tEfNS_4arch4Sm90ELb0ELb0ELb1ELb1ELb0ELb1ELb0ELb1ELb1ELb1ELb1ELb0EEENS1_21CollectiveEpilogueFwdINS6_IJSA_SA_SB_EEES9_NS_10bfloat16_tESG_Li256ELb1ELb1ELb1ELb1EEENS1_36VarlenDynamicPersistentTileSchedulerILi128ELi160ELi256ELi128ELb1ELb1ELb1ELb0ELb1ELb1EEEEEEEEEvNT_6ParamsE --------------------------
	.section	.nv.info._ZN7cutlass13device_kernelIN5flash11enable_sm90INS1_16FlashAttnFwdSm90INS1_25CollectiveMainloopFwdSm90ILi2EN4cute5tupleIJNS5_1CILi1EEES8_S8_EEENS6_IJNS7_ILi128EEENS7_ILi160EEENS7_ILi192EEEEEELi128ENS_12float_e4m3_tEfNS_4arch4Sm90ELb0ELb0ELb1ELb1ELb0ELb1ELb0ELb1ELb1ELb1ELb1ELb0EEENS1_21CollectiveEpilogueFwdINS6_IJSA_SA_SB_EEES9_NS_10bfloat16_tESG_Li256ELb1ELb1ELb1ELb1EEENS1_36VarlenDynamicPersistentTileSchedulerILi128ELi160ELi256ELi128ELb1ELb1ELb1ELb0ELb1ELb1EEEEEEEEEvNT_6ParamsE,"",@"SHT_CUDA_INFO"
	.sectionflags	@""
	.align	4


	//----- nvinfo : EIATTR_CUDA_API_VERSION
	.align		4
        /*0000*/ 	.byte	0x04, 0x37
        /*0002*/ 	.short	(.L_139 - .L_138)
.L_138:
        /*0004*/ 	.word	0x00000082


	//----- nvinfo : EIATTR_KPARAM_INFO
	.align		4
.L_139:
        /*0008*/ 	.byte	0x04, 0x17
        /*000a*/ 	.short	(.L_141 - .L_140)
.L_140:
        /*000c*/ 	.word	0x00000000
        /*0010*/ 	.short	0x0000
        /*0012*/ 	.short	0x0070
        /*0014*/ 	.byte	0x00, 0xf0, 0x01, 0x2a


	//----- nvinfo : EIATTR_SPARSE_MMA_MASK
	.align		4
.L_141:
        /*0018*/ 	.byte	0x03, 0x50
        /*001a*/ 	.short	0x0000


	//----- nvinfo : EIATTR_MAXREG_COUNT
	.align		4
        /*001c*/ 	.byte	0x03, 0x1b
        /*001e*/ 	.short	0x00a8


	//----- nvinfo : EIATTR_NUM_BARRIERS
	.align		4
        /*0020*/ 	.byte	0x02, 0x4c
        /*0022*/ 	.byte	0x10
	.zero		1


	//----- nvinfo : EIATTR_EXTERNS
	.align		4
        /*0024*/ 	.byte	0x04, 0x0f
        /*0026*/ 	.short	(.L_143 - .L_142)


	//   ....[0]....
	.align		4
.L_142:
        /*0028*/ 	.word	index@(__assertfail)


	//----- nvinfo : EIATTR_ANNOTATIONS
	.align		4
.L_143:
        /*002c*/ 	.byte	0x04, 0x55
        /*002e*/ 	.short	(.L_145 - .L_144)


	//   ....[0]....
.L_144:
        /* <DEDUP_REMOVED lines=81> */
        /*0534*/ 	.byte	0x60, 0xed, 0x02, 0x00, 0x01, 0x00, 0x00, 0x00, 0x00, 0xee, 0x02, 0x00


	//----- nvinfo : EIATTR_MERCURY_ISA_VERSION
	.align		4
.L_145:
        /*0540*/ 	.byte	0x03, 0x5f
        /*0542*/ 	.short	0x0101


	//----- nvinfo : EIATTR_UNUSED_LOAD_BYTE_OFFSET
	.align		4
        /*0544*/ 	.byte	0x04, 0x44
        /*0546*/ 	.short	(.L_147 - .L_146)


	//   ....[0]....
.L_146:
        /*0548*/ 	.word	0x00000ae0
        /*054c*/ 	.word	0x0000fff0


	//   ....[1]....
        /*0550*/ 	.word	0x0001ff50
        /*0554*/ 	.word	0x0000fff0


	//----- nvinfo : EIATTR_INT_WARP_WIDE_INSTR_OFFSETS
	.align		4
.L_147:
        /*0558*/ 	.byte	0x04, 0x31
        /*055a*/ 	.short	(.L_149 - .L_148)


	//   ....[0]....
.L_148:
        /*055c*/ 	.word	0x00000190


	//   ....[1]....
        /*0560*/ 	.word	0x000001d0


	//   ....[2]....
        /*0564*/ 	.word	0x00000240


	//   ....[3]....
        /*0568*/ 	.word	0x00026d50


	//   ....[4]....
        /*056c*/ 	.word	0x00026db0


	//   ....[5]....
        /*0570*/ 	.word	0x00029750


	//   ....[6]....
        /*0574*/ 	.word	0x000297b0


	//----- nvinfo : EIATTR_COOP_GROUP_MASK_REGIDS
	.align		4
.L_149:
        /*0578*/ 	.byte	0x04, 0x29
        /*057a*/ 	.short	(.L_151 - .L_150)


	//   ....[0]....
.L_150:
        /*057c*/ 	.word	0xffffffff


	//   ....[1]....
        /*0580*/ 	.word	0xffffffff


	//   ....[2]....
        /*0584*/ 	.word	0xffffffff


	//   ....[3]....
        /*0588*/ 	.word	0xffffffff


	//   ....[4]....
        /*058c*/ 	.word	0xffffffff


	//   ....[5]....
        /*0590*/ 	.word	0xffffffff


	//   ....[6]....
        /*0594*/ 	.word	0xffffffff


	//   ....[7]....
        /*0598*/ 	.word	0xffffffff


	//   ....[8]....
        /*059c*/ 	.word	0xffffffff


	//   ....[9]....
        /*05a0*/ 	.word	0xffffffff


	//   ....[10]....
        /*05a4*/ 	.word	0xffffffff


	//   ....[11]....
        /*05a8*/ 	.word	0xffffffff


	//   ....[12]....
        /*05ac*/ 	.word	0xffffffff


	//   ....[13]....
        /*05b0*/ 	.word	0xffffffff


	//   ....[14]....
        /*05b4*/ 	.word	0xffffffff


	//   ....[15]....
        /*05b8*/ 	.word	0xffffffff


	//   ....[16]....
        /*05bc*/ 	.word	0xffffffff


	//   ....[17]....
        /*05c0*/ 	.word	0xffffffff


	//   ....[18]....
        /*05c4*/ 	.word	0xffffffff


	//   ....[19]....
        /*05c8*/ 	.word	0xffffffff


	//   ....[20]....
        /*05cc*/ 	.word	0xffffffff


	//   ....[21]....
        /*05d0*/ 	.word	0xffffffff


	//   ....[22]....
        /*05d4*/ 	.word	0xffffffff


	//   ....[23]....
        /*05d8*/ 	.word	0xffffffff


	//   ....[24]....
        /*05dc*/ 	.word	0xffffffff


	//   ....[25]....
        /*05e0*/ 	.word	0xffffffff


	//   ....[26]....
        /*05e4*/ 	.word	0xffffffff


	//   ....[27]....
        /*05e8*/ 	.word	0xffffffff


	//   ....[28]....
        /*05ec*/ 	.word	0xffffffff


	//   ....[29]....
        /*05f0*/ 	.word	0xffffffff


	//   ....[30]....
        /*05f4*/ 	.word	0xffffffff


	//   ....[31]....
        /*05f8*/ 	.word	0xffffffff


	//   ....[32]....
        /*05fc*/ 	.word	0xffffffff


	//   ....[33]....
        /*0600*/ 	.word	0xffffffff


	//   ....[34]....
        /*0604*/ 	.word	0xffffffff


	//   ....[35]....
        /*0608*/ 	.word	0xffffffff


	//   ....[36]....
        /*060c*/ 	.word	0xffffffff


	//   ....[37]....
        /*0610*/ 	.word	0xffffffff


	//   ....[38]....
        /*0614*/ 	.word	0xffffffff


	//   ....[39]....
        /*0618*/ 	.word	0xffffffff


	//   ....[40]....
        /*061c*/ 	.word	0xffffffff


	//   ....[41]....
        /*0620*/ 	.word	0xffffffff


	//   ....[42]....
        /*0624*/ 	.word	0xffffffff


	//   ....[43]....
        /*0628*/ 	.word	0xffffffff


	//   ....[44]....
        /*062c*/ 	.word	0xffffffff


	//   ....[45]....
        /*0630*/ 	.word	0xffffffff


	//   ....[46]....
        /*0634*/ 	.word	0xffffffff


	//   ....[47]....
        /*0638*/ 	.word	0xffffffff


	//   ....[48]....
        /*063c*/ 	.word	0xffffffff


	//   ....[49]....
        /*0640*/ 	.word	0xffffffff


	//   ....[50]....
        /*0644*/ 	.word	0xffffffff


	//   ....[51]....
        /*0648*/ 	.word	0xffffffff


	//   ....[52]....
        /*064c*/ 	.word	0xffffffff


	//   ....[53]....
        /*0650*/ 	.word	0xffffffff


	//   ....[54]....
        /*0654*/ 	.word	0xffffffff


	//   ....[55]....
        /*0658*/ 	.word	0xffffffff


	//   ....[56]....
        /*065c*/ 	.word	0xffffffff


	//   ....[57]....
        /*0660*/ 	.word	0xffffffff


	//   ....[58]....
        /*0664*/ 	.word	0xffffffff


	//   ....[59]....
        /*0668*/ 	.word	0xffffffff


	//   ....[60]....
        /*066c*/ 	.word	0xffffffff


	//   ....[61]....
        /*0670*/ 	.word	0xffffffff


	//   ....[62]....
        /*0674*/ 	.word	0xffffffff


	//   ....[63]....
        /*0678*/ 	.word	0xffffffff


	//   ....[64]....
        /*067c*/ 	.word	0xffffffff


	//   ....[65]....
        /*0680*/ 	.word	0xffffffff


	//   ....[66]....
        /*0684*/ 	.word	0xffffffff


	//   ....[67]....
        /*0688*/ 	.word	0xffffffff


	//   ....[68]....
        /*068c*/ 	.word	0xffffffff


	//   ....[69]....
        /*0690*/ 	.word	0xffffffff


	//   ....[70]....
        /*0694*/ 	.word	0xffffffff


	//   ....[71]....
        /*0698*/ 	.word	0xffffffff


	//   ....[72]....
        /*069c*/ 	.word	0xffffffff


	//   ....[73]....
        /*06a0*/ 	.word	0xffffffff


	//   ....[74]....
        /*06a4*/ 	.word	0xffffffff


	//   ....[75]....
        /*06a8*/ 	.word	0xffffffff


	//   ....[76]....
        /*06ac*/ 	.word	0xffffffff


	//   ....[77]....
        /*06b0*/ 	.word	0xffffffff


	//   ....[78]....
        /*06b4*/ 	.word	0xffffffff


	//   ....[79]....
        /*06b8*/ 	.word	0xffffffff


	//   ....[80]....
        /*06bc*/ 	.word	0xffffffff


	//   ....[81]....
        /*06c0*/ 	.word	0xffffffff


	//   ....[82]....
        /*06c4*/ 	.word	0xffffffff


	//   ....[83]....
        /*06c8*/ 	.word	0xffffffff


	//   ....[84]....
        /*06cc*/ 	.word	0xffffffff


	//   ....[85]....
        /*06d0*/ 	.word	0xffffffff


	//   ....[86]....
        /*06d4*/ 	.word	0xffffffff


	//   ....[87]....
        /*06d8*/ 	.word	0xffffffff


	//   ....[88]....
        /*06dc*/ 	.word	0xffffffff


	//   ....[89]....
        /*06e0*/ 	.word	0xffffffff


	//   ....[90]....
        /*06e4*/ 	.word	0xffffffff


	//   ....[91]....
        /*06e8*/ 	.word	0xffffffff


	//   ....[92]....
        /*06ec*/ 	.word	0xffffffff


	//   ....[93]....
        /*06f0*/ 	.word	0xffffffff


	//   ....[94]....
        /*06f4*/ 	.word	0xffffffff


	//   ....[95]....
        /*06f8*/ 	.word	0xffffffff


	//   ....[96]....
        /*06fc*/ 	.word	0xffffffff


	//   ....[97]....
        /*0700*/ 	.word	0xffffffff


	//   ....[98]....
        /*0704*/ 	.word	0xffffffff


	//   ....[99]....
        /*0708*/ 	.word	0xffffffff


	//   ....[100]....
        /*070c*/ 	.word	0xffffffff


	//   ....[101]....
        /*0710*/ 	.word	0xffffffff


	//   ....[102]....
        /*0714*/ 	.word	0xffffffff


	//   ....[103]....
        /*0718*/ 	.word	0xffffffff


	//   ....[104]....
        /*071c*/ 	.word	0xffffffff


	//   ....[105]....
        /*0720*/ 	.word	0xffffffff


	//   ....[106]....
        /*0724*/ 	.word	0xffffffff


	//   ....[107]....
        /*0728*/ 	.word	0xffffffff


	//   ....[108]....
        /*072c*/ 	.word	0xffffffff


	//   ....[109]....
        /*0730*/ 	.word	0xffffffff


	//   ....[110]....
        /*0734*/ 	.word	0xffffffff


	//   ....[111]....
        /*0738*/ 	.word	0xffffffff


	//   ....[112]....
        /*073c*/ 	.word	0xffffffff


	//   ....[113]....
        /*0740*/ 	.word	0xffffffff


	//   ....[114]....
        /*0744*/ 	.word	0xffffffff


	//   ....[115]....
        /*0748*/ 	.word	0xffffffff


	//   ....[116]....
        /*074c*/ 	.word	0xffffffff


	//   ....[117]....
        /*0750*/ 	.word	0xffffffff


	//   ....[118]....
        /*0754*/ 	.word	0xffffffff


	//   ....[119]....
        /*0758*/ 	.word	0xffffffff


	//   ....[120]....
        /*075c*/ 	.word	0xffffffff


	//   ....[121]....
        /*0760*/ 	.word	0xffffffff


	//   ....[122]....
        /*0764*/ 	.word	0xffffffff


	//   ....[123]....
        /*0768*/ 	.word	0xffffffff


	//   ....[124]....
        /*076c*/ 	.word	0xffffffff


	//   ....[125]....
        /*0770*/ 	.word	0xffffffff


	//   ....[126]....
        /*0774*/ 	.word	0xffffffff


	//   ....[127]....
        /*0778*/ 	.word	0xffffffff


	//   ....[128]....
        /*077c*/ 	.word	0xffffffff


	//   ....[129]....
        /*0780*/ 	.word	0xffffffff


	//   ....[130]....
        /*0784*/ 	.word	0xffffffff


	//   ....[131]....
        /*0788*/ 	.word	0xffffffff


	//   ....[132]....
        /*078c*/ 	.word	0xffffffff


	//   ....[133]....
        /*0790*/ 	.word	0xffffffff


	//   ....[134]....
        /*0794*/ 	.word	0xffffffff


	//   ....[135]....
        /*0798*/ 	.word	0xffffffff


	//   ....[136]....
        /*079c*/ 	.word	0xffffffff


	//   ....[137]....
        /*07a0*/ 	.word	0xffffffff


	//   ....[138]....
        /*07a4*/ 	.word	0xffffffff


	//   ....[139]....
        /*07a8*/ 	.word	0xffffffff


	//   ....[140]....
        /*07ac*/ 	.word	0xffffffff


	//   ....[141]....
        /*07b0*/ 	.word	0xffffffff


	//   ....[142]....
        /*07b4*/ 	.word	0xffffffff


	//   ....[143]....
        /*07b8*/ 	.word	0xffffffff


	//   ....[144]....
        /*07bc*/ 	.word	0xffffffff


	//   ....[145]....
        /*07c0*/ 	.word	0xffffffff


	//   ....[146]....
        /*07c4*/ 	.word	0xffffffff


	//   ....[147]....
        /*07c8*/ 	.word	0xffffffff


	//   ....[148]....
        /*07cc*/ 	.word	0xffffffff


	//   ....[149]....
        /*07d0*/ 	.word	0xffffffff


	//   ....[150]....
        /*07d4*/ 	.word	0xffffffff


	//   ....[151]....
        /*07d8*/ 	.word	0xffffffff


	//   ....[152]....
        /*07dc*/ 	.word	0xffffffff


	//   ....[153]....
        /*07e0*/ 	.word	0xffffffff


	//   ....[154]....
        /*07e4*/ 	.word	0xffffffff


	//   ....[155]....
        /*07e8*/ 	.word	0xffffffff


	//   ....[156]....
        /*07ec*/ 	.word	0xffffffff


	//   ....[157]....
        /*07f0*/ 	.word	0xffffffff


	//   ....[158]....
        /*07f4*/ 	.word	0xffffffff


	//   ....[159]....
        /*07f8*/ 	.word	0xffffffff


	//   ....[160]....
        /*07fc*/ 	.word	0xffffffff


	//   ....[161]....
        /*0800*/ 	.word	0xffffffff


	//   ....[162]....
        /*0804*/ 	.word	0x0500000f


	//   ....[163]....
        /*0808*/ 	.word	0x0500000f


	//   ....[164]....
        /*080c*/ 	.word	0x0500000f


	//   ....[165]....
        /*0810*/ 	.word	0x0500000f


	//   ....[166]....
        /*0814*/ 	.word	0x0500000f


	//   ....[167]....
        /*0818*/ 	.word	0x0500000f


	//   ....[168]....
        /*081c*/ 	.word	0x0500000f


	//   ....[169]....
        /*0820*/ 	.word	0x0500000f


	//   ....[170]....
        /*0824*/ 	.word	0x0500000f


	//   ....[171]....
        /*0828*/ 	.word	0x0500000f


	//   ....[172]....
        /*082c*/ 	.word	0x0500000f


	//   ....[173]....
        /*0830*/ 	.word	0x0500000f


	//   ....[174]....
        /*0834*/ 	.word	0x0500000f


	//   ....[175]....
        /*0838*/ 	.word	0x0500000f


	//   ....[176]....
        /*083c*/ 	.word	0x0500000f


	//   ....[177]....
        /*0840*/ 	.word	0x0500000f


	//   ....[178]....
        /*0844*/ 	.word	0x0500000f


	//   ....[179]....
        /*0848*/ 	.word	0x0500000f


	//   ....[180]....
        /*084c*/ 	.word	0x0500000f


	//   ....[181]....
        /*0850*/ 	.word	0x0500000f


	//   ....[182]....
        /*0854*/ 	.word	0x0500000f


	//   ....[183]....
        /*0858*/ 	.word	0x0500000f


	//   ....[184]....
        /*085c*/ 	.word	0x0500000f


	//   ....[185]....
        /*0860*/ 	.word	0x0500000f


	//   ....[186]....
        /*0864*/ 	.word	0x0500000f


	//   ....[187]....
        /*0868*/ 	.word	0x0500000f


	//   ....[188]....
        /*086c*/ 	.word	0x0500000f


	//   ....[189]....
        /*0870*/ 	.word	0x0500000f


	//   ....[190]....
        /*0874*/ 	.word	0x0500000f


	//   ....[191]....
        /*0878*/ 	.word	0x0500000f


	//   ....[192]....
        /*087c*/ 	.word	0x0500000f


	//   ....[193]....
        /*0880*/ 	.word	0x0500000f


	//   ....[194]....
        /*0884*/ 	.word	0x0500000f


	//   ....[195]....
        /*0888*/ 	.word	0x0500000f


	//   ....[196]....
        /*088c*/ 	.word	0x0500000f


	//   ....[197]....
        /*0890*/ 	.word	0x0500000f


	//   ....[198]....
        /*0894*/ 	.word	0x0500000f


	//   ....[199]....
        /*0898*/ 	.word	0x0500000f


	//   ....[200]....
        /*089c*/ 	.word	0x0500000f


	//   ....[201]....
        /*08a0*/ 	.word	0x0500000f


	//   ....[202]....
        /*08a4*/ 	.word	0x0500000f


	//   ....[203]....
        /*08a8*/ 	.word	0x0500000f


	//   ....[204]....
        /*08ac*/ 	.word	0x0500000f


	//   ....[205]....
        /*08b0*/ 	.word	0x0500000f


	//   ....[206]....
        /*08b4*/ 	.word	0x0500000f


	//   ....[207]....
        /*08b8*/ 	.word	0x0500000f


	//   ....[208]....
        /*08bc*/ 	.word	0x0500000f


	//   ....[209]....
        /*08c0*/ 	.word	0x0500000f


	//   ....[210]....
        /*08c4*/ 	.word	0x0500000f


	//   ....[211]....
        /*08c8*/ 	.word	0x0500000f


	//   ....[212]....
        /*08cc*/ 	.word	0x0500000f


	//   ....[213]....
        /*08d0*/ 	.word	0x0500000f


	//   ....[214]....
        /*08d4*/ 	.word	0x0500000f


	//   ....[215]....
        /*08d8*/ 	.word	0x0500000f


	//   ....[216]....
        /*08dc*/ 	.word	0x0500000f


	//   ....[217]....
        /*08e0*/ 	.word	0x0500000f


	//   ....[218]....
        /*08e4*/ 	.word	0x0500000f


	//   ....[219]....
        /*08e8*/ 	.word	0x0500000f


	//   ....[220]....
        /*08ec*/ 	.word	0x0500000f


	//   ....[221]....
        /*08f0*/ 	.word	0x0500000f


	//   ....[222]....
        /*08f4*/ 	.word	0x0500000f


	//   ....[223]....
        /*08f8*/ 	.word	0x0500000f


	//   ....[224]....
        /*08fc*/ 	.word	0x0500000f


	//   ....[225]....
        /*0900*/ 	.word	0x0500000f


	//   ....[226]....
        /*0904*/ 	.word	0x0500000f


	//   ....[227]....
        /*0908*/ 	.word	0x0500000f


	//   ....[228]....
        /*090c*/ 	.word	0x0500000f


	//   ....[229]....
        /*0910*/ 	.word	0x0500000f


	//   ....[230]....
        /*0914*/ 	.word	0x0500000f


	//   ....[231]....
        /*0918*/ 	.word	0x0500000f


	//   ....[232]....
        /*091c*/ 	.word	0x0500000f


	//   ....[233]....
        /*0920*/ 	.word	0x0500000f


	//   ....[234]....
        /*0924*/ 	.word	0x0500000f


	//   ....[235]....
        /*0928*/ 	.word	0x0500000f


	//   ....[236]....
        /*092c*/ 	.word	0x0500000f


	//   ....[237]....
        /*0930*/ 	.word	0x0500000f


	//   ....[238]....
        /*0934*/ 	.word	0x0500000f


	//   ....[239]....
        /*0938*/ 	.word	0x0500000f


	//   ....[240]....
        /*093c*/ 	.word	0x0500000f


	//   ....[241]....
        /*0940*/ 	.word	0x0500000f


	//   ....[242]....
        /*0944*/ 	.word	0x0500000f


	//   ....[243]....
        /*0948*/ 	.word	0x0500000f


	//   ....[244]....
        /*094c*/ 	.word	0x0500000f


	//   ....[245]....
        /*0950*/ 	.word	0x0500000f


	//   ....[246]....
        /*0954*/ 	.word	0x0500000f


	//   ....[247]....
        /*0958*/ 	.word	0x0500000f


	//   ....[248]....
        /*095c*/ 	.word	0x0500000f


	//   ....[249]....
        /*0960*/ 	.word	0x0500000f


	//   ....[250]....
        /*0964*/ 	.word	0x0500000f


	//   ....[251]....
        /*0968*/ 	.word	0x0500000f


	//   ....[252]....
        /*096c*/ 	.word	0x0500000f


	//   ....[253]....
        /*0970*/ 	.word	0x0500000f


	//   ....[254]....
        /*0974*/ 	.word	0x0500000f


	//   ....[255]....
        /*0978*/ 	.word	0x0500000f


	//   ....[0]....
        /*097c*/ 	.word	0x0500000f


	//   ....[1]....
        /*0980*/ 	.word	0x0500000f


	//   ....[2]....
        /*0984*/ 	.word	0x0500000f


	//   ....[3]....
        /*0988*/ 	.word	0x0500000f


	//   ....[4]....
        /*098c*/ 	.word	0x0500000f


	//   ....[5]....
        /*0990*/ 	.word	0x0500000f


	//   ....[6]....
        /*0994*/ 	.word	0x0500000f


	//   ....[7]....
        /*0998*/ 	.word	0x0500000f


	//   ....[8]....
        /*099c*/ 	.word	0x0500000f


	//   ....[9]....
        /*09a0*/ 	.word	0x0500000f


	//   ....[10]....
        /*09a4*/ 	.word	0x0500000f


	//   ....[11]....
        /*09a8*/ 	.word	0x0500000f


	//   ....[12]....
        /*09ac*/ 	.word	0x0500000f


	//   ....[13]....
        /*09b0*/ 	.word	0x0500000f


	//   ....[14]....
        /*09b4*/ 	.word	0x0500000f


	//   ....[15]....
        /*09b8*/ 	.word	0x0500000f


	//   ....[16]....
        /*09bc*/ 	.word	0x0500000f


	//   ....[17]....
        /*09c0*/ 	.word	0x0500000f


	//   ....[18]....
        /*09c4*/ 	.word	0x0500000f


	//   ....[19]....
        /*09c8*/ 	.word	0x0500000f


	//   ....[20]....
        /*09cc*/ 	.word	0x0500000f


	//   ....[21]....
        /*09d0*/ 	.word	0x0500000f


	//   ....[22]....
        /*09d4*/ 	.word	0x0500000f


	//   ....[23]....
        /*09d8*/ 	.word	0x0500000f


	//   ....[24]....
        /*09dc*/ 	.word	0x0500000f


	//   ....[25]....
        /*09e0*/ 	.word	0x0500000f


	//   ....[26]....
        /*09e4*/ 	.word	0x0500000f


	//   ....[27]....
        /*09e8*/ 	.word	0x0500000f


	//----- nvinfo : EIATTR_COOP_GROUP_INSTR_OFFSETS
	.align		4
.L_151:
        /*09ec*/ 	.byte	0x04, 0x28
        /*09ee*/ 	.short	(.L_153 - .L_152)


	//   ....[0]....
.L_152:
        /*09f0*/ 	.word	0x00000070


	//   ....[1]....
        /*09f4*/ 	.word	0x000001a0


	//   ....[2]....
        /*09f8*/ 	.word	0x000001f0


	//   ....[3]....
        /*09fc*/ 	.word	0x00000420


	//   ....[4]....
        /*0a00*/ 	.word	0x00000580


	//   ....[5]....
        /*0a04*/ 	.word	0x000006a0


	//   ....[6]....
        /*0a08*/ 	.word	0x00000800


	//   ....[7]....
        /*0a0c*/ 	.word	0x000105a0


	//   ....[8]....
        /*0a10*/ 	.word	0x00010cf0


	//   ....[9]....
        /*0a14*/ 	.word	0x00010d00


	//   ....[10]....
        /*0a18*/ 	.word	0x00010d10


	//   ....[11]....
        /*0a1c*/ 	.word	0x00010d20


	//   ....[12]....
        /*0a20*/ 	.word	0x000141a0


	//   ....[13]....
        /*0a24*/ 	.word	0x000141b0


	//   ....[14]....
        /*0a28*/ 	.word	0x000141c0


	//   ....[15]....
        /*0a2c*/ 	.word	0x000141d0


	//   ....[16]....
        /*0a30*/ 	.word	0x00019d70


	//   ....[17]....
        /*0a34*/ 	.word	0x00019e10


	//   ....[18]....
        /*0a38*/ 	.word	0x0001a110


	//   ....[19]....
        /*0a3c*/ 	.word	0x0001a260


	//   ....[20]....
        /*0a40*/ 	.word	0x0001db90


	//   ....[21]....
        /*0a44*/ 	.word	0x0001dbb0


	//   ....[22]....
        /*0a48*/ 	.word	0x0001dbe0


	//   ....[23]....
        /*0a4c*/ 	.word	0x0001dc20


	//   ....[24]....
        /*0a50*/ 	.word	0x0001f780


	//   ....[25]....
        /*0a54*/ 	.word	0x0001f7e0


	//   ....[26]....
        /*0a58*/ 	.word	0x0001f800


	//   ....[27]....
        /*0a5c*/ 	.word	0x0001f820


	//   ....[28]....
        /*0a60*/ 	.word	0x000203d0


	//   ....[29]....
        /*0a64*/ 	.word	0x00020460


	//   ....[30]....
        /*0a68*/ 	.word	0x00020490


	//   ....[31]....
        /*0a6c*/ 	.word	0x000204c0


	//   ....[32]....
        /*0a70*/ 	.word	0x000204f0


	//   ....[33]....
        /*0a74*/ 	.word	0x00020520


	//   ....[34]....
        /*0a78*/ 	.word	0x00020550


	//   ....[35]....
        /*0a7c*/ 	.word	0x00020580


	//   ....[36]....
        /*0a80*/ 	.word	0x000205b0


	//   ....[37]....
        /*0a84*/ 	.word	0x000205e0


	//   ....[38]....
        /*0a88*/ 	.word	0x00020610


	//   ....[39]....
        /*0a8c*/ 	.word	0x00020640


	//   ....[40]....
        /*0a90*/ 	.word	0x00020670


	//   ....[41]....
        /*0a94*/ 	.word	0x000206a0


	//   ....[42]....
        /*0a98*/ 	.word	0x000206d0


	//   ....[43]....
        /*0a9c*/ 	.word	0x00020700


	//   ....[44]....
        /*0aa0*/ 	.word	0x00020730


	//   ....[45]....
        /*0aa4*/ 	.word	0x00020760


	//   ....[46]....
        /*0aa8*/ 	.word	0x00020790


	//   ....[47]....
        /*0aac*/ 	.word	0x000207c0


	//   ....[48]....
        /*0ab0*/ 	.word	0x000207f0


	//   ....[49]....
        /*0ab4*/ 	.word	0x00020820


	//   ....[50]....
        /*0ab8*/ 	.word	0x00020850


	//   ....[51]....
        /*0abc*/ 	.word	0x00020880


	//   ....[52]....
        /*0ac0*/ 	.word	0x000208b0


	//   ....[53]....
        /*0ac4*/ 	.word	0x000208e0


	//   ....[54]....
        /*0ac8*/ 	.word	0x00020910


	//   ....[55]....
        /*0acc*/ 	.word	0x00020940


	//   ....[56]....
        /*0ad0*/ 	.word	0x00020970


	//   ....[57]....
        /*0ad4*/ 	.word	0x000209a0


	//   ....[58]....
        /*0ad8*/ 	.word	0x000209d0


	//   ....[59]....
        /*0adc*/ 	.word	0x00020a00


	//   ....[60]....
        /*0ae0*/ 	.word	0x00020a30


	//   ....[61]....
        /*0ae4*/ 	.word	0x00020a60


	//   ....[62]....
        /*0ae8*/ 	.word	0x00020a90


	//   ....[63]....
        /*0aec*/ 	.word	0x00020ac0


	//   ....[64]....
        /*0af0*/ 	.word	0x00020ad0


	//   ....[65]....
        /*0af4*/ 	.word	0x00020ae0


	//   ....[66]....
        /*0af8*/ 	.word	0x00020af0


	//   ....[67]....
        /*0afc*/ 	.word	0x00020b00


	//   ....[68]....
        /*0b00*/ 	.word	0x00020b10


	//   ....[69]....
        /*0b04*/ 	.word	0x00020b20


	//   ....[70]....
        /*0b08*/ 	.word	0x00020b30


	//   ....[71]....
        /*0b0c*/ 	.word	0x00020b40


	//   ....[72]....
        /*0b10*/ 	.word	0x00020b50


	//   ....[73]....
        /*0b14*/ 	.word	0x00020b70


	//   ....[74]....
        /*0b18*/ 	.word	0x00020b90


	//   ....[75]....
        /*0b1c*/ 	.word	0x00020ba0


	//   ....[76]....
        /*0b20*/ 	.word	0x00020bb0


	//   ....[77]....
        /*0b24*/ 	.word	0x00020be0


	//   ....[78]....
        /*0b28*/ 	.word	0x00020c10


	//   ....[79]....
        /*0b2c*/ 	.word	0x00020c40


	//   ....[80]....
        /*0b30*/ 	.word	0x00020c60


	//   ....[81]....
        /*0b34*/ 	.word	0x00020c90


	//   ....[82]....
        /*0b38*/ 	.word	0x00020cc0


	//   ....[83]....
        /*0b3c*/ 	.word	0x00020cf0


	//   ....[84]....
        /*0b40*/ 	.word	0x00020d20


	//   ....[85]....
        /*0b44*/ 	.word	0x00020d50


	//   ....[86]....
        /*0b48*/ 	.word	0x00020d80


	//   ....[87]....
        /*0b4c*/ 	.word	0x00020dc0


	//   ....[88]....
        /*0b50*/ 	.word	0x00020df0


	//   ....[89]....
        /*0b54*/ 	.word	0x00020e20


	//   ....[90]....
        /*0b58*/ 	.word	0x00020e50


	//   ....[91]....
        /*0b5c*/ 	.word	0x00020e80


	//   ....[92]....
        /*0b60*/ 	.word	0x000216c0


	//   ....[93]....
        /*0b64*/ 	.word	0x000216e0


	//   ....[94]....
        /*0b68*/ 	.word	0x00021700


	//   ....[95]....
        /*0b6c*/ 	.word	0x00021720


	//   ....[96]....
        /*0b70*/ 	.word	0x00021dc0


	//   ....[97]....
        /*0b74*/ 	.word	0x00021dd0


	//   ....[98]....
        /*0b78*/ 	.word	0x00021f00


	//   ....[99]....
        /*0b7c*/ 	.word	0x00021f10


	//   ....[100]....
        /*0b80*/ 	.word	0x00022040


	//   ....[101]....
        /*0b84*/ 	.word	0x00022050


	//   ....[102]....
        /*0b88*/ 	.word	0x00022180


	//   ....[103]....
        /*0b8c*/ 	.word	0x00022190


	//   ....[104]....
        /*0b90*/ 	.word	0x00022580


	//   ....[105]....
        /*0b94*/ 	.word	0x00022590


	//   ....[106]....
        /*0b98*/ 	.word	0x00022d00


	//   ....[107]....
        /*0b9c*/ 	.word	0x00022d10


	//   ....[108]....
        /*0ba0*/ 	.word	0x00023b30


	//   ....[109]....
        /*0ba4*/ 	.word	0x00023b40


	//   ....[110]....
        /*0ba8*/ 	.word	0x00023c80


	//   ....[111]....
        /*0bac*/ 	.word	0x00023c90


	//   ....[112]....
        /*0bb0*/ 	.word	0x00023dc0


	//   ....[113]....
        /*0bb4*/ 	.word	0x00023dd0


	//   ....[114]....
        /*0bb8*/ 	.word	0x00023f00


	//   ....[115]....
        /*0bbc*/ 	.word	0x00023f10


	//   ....[116]....
        /*0bc0*/ 	.word	0x000240a0


	//   ....[117]....
        /*0bc4*/ 	.word	0x000242e0


	//   ....[118]....
        /*0bc8*/ 	.word	0x00024310


	//   ....[119]....
        /*0bcc*/ 	.word	0x00024340


	//   ....[120]....
        /*0bd0*/ 	.word	0x00024370


	//   ....[121]....
        /*0bd4*/ 	.word	0x000243a0


	//   ....[122]....
        /*0bd8*/ 	.word	0x000243d0


	//   ....[123]....
        /*0bdc*/ 	.word	0x00024570


	//   ....[124]....
        /*0be0*/ 	.word	0x000245a0


	//   ....[125]....
        /*0be4*/ 	.word	0x000245d0


	//   ....[126]....
        /*0be8*/ 	.word	0x00024600


	//   ....[127]....
        /*0bec*/ 	.word	0x00024630


	//   ....[128]....
        /*0bf0*/ 	.word	0x00024660


	//   ....[129]....
        /*0bf4*/ 	.word	0x000246e0


	//   ....[130]....
        /*0bf8*/ 	.word	0x00024720


	//   ....[131]....
        /*0bfc*/ 	.word	0x00024730


	//   ....[132]....
        /*0c00*/ 	.word	0x000247e0


	//   ....[133]....
        /*0c04*/ 	.word	0x000259b0


	//   ....[134]....
        /*0c08*/ 	.word	0x000274f0


	//   ....[135]....
        /*0c0c*/ 	.word	0x00028220


	//   ....[136]....
        /*0c10*/ 	.word	0x00028260


	//   ....[137]....
        /*0c14*/ 	.word	0x000282b0


	//   ....[138]....
        /*0c18*/ 	.word	0x00028330


	//   ....[139]....
        /*0c1c*/ 	.word	0x000283c0


	//   ....[140]....
        /*0c20*/ 	.word	0x000283d0


	//   ....[141]....
        /*0c24*/ 	.word	0x00028420


	//   ....[142]....
        /*0c28*/ 	.word	0x00028460


	//   ....[143]....
        /*0c2c*/ 	.word	0x0002a160


	//   ....[144]....
        /*0c30*/ 	.word	0x0002a190


	//   ....[145]....
        /*0c34*/ 	.word	0x0002a1f0


	//   ....[146]....
        /*0c38*/ 	.word	0x0002a220


	//   ....[147]....
        /*0c3c*/ 	.word	0x0002a250


	//   ....[148]....
        /*0c40*/ 	.word	0x0002a280


	//   ....[149]....
        /*0c44*/ 	.word	0x0002a2b0


	//   ....[150]....
        /*0c48*/ 	.word	0x0002a2e0


	//   ....[151]....
        /*0c4c*/ 	.word	0x0002a4b0


	//   ....[152]....
        /*0c50*/ 	.word	0x0002a4e0


	//   ....[153]....
        /*0c54*/ 	.word	0x0002a510


	//   ....[154]....
        /*0c58*/ 	.word	0x0002a540


	//   ....[155]....
        /*0c5c*/ 	.word	0x0002a570


	//   ....[156]....
        /*0c60*/ 	.word	0x0002a5a0


	//   ....[157]....
        /*0c64*/ 	.word	0x0002a660


	//   ....[158]....
        /*0c68*/ 	.word	0x0002a680


	//   ....[159]....
        /*0c6c*/ 	.word	0x0002a690


	//   ....[160]....
        /*0c70*/ 	.word	0x0002a6f0


	//   ....[161]....
        /*0c74*/ 	.word	0x0002ae10


	//   ....[162]....
        /*0c78*/ 	.word	0x0002b2f0


	//   ....[163]....
        /*0c7c*/ 	.word	0x0002b3a0


	//   ....[164]....
        /*0c80*/ 	.word	0x0002b430


	//   ....[165]....
        /*0c84*/ 	.word	0x0002b480


	//   ....[166]....
        /*0c88*/ 	.word	0x0002b4d0


	//   ....[167]....
        /*0c8c*/ 	.word	0x0002b5b0


	//   ....[168]....
        /*0c90*/ 	.word	0x0002b640


	//   ....[169]....
        /*0c94*/ 	.word	0x0002b690


	//   ....[170]....
        /*0c98*/ 	.word	0x0002b6e0


	//   ....[171]....
        /*0c9c*/ 	.word	0x0002b940


	//   ....[172]....
        /*0ca0*/ 	.word	0x0002ba50


	//   ....[173]....
        /*0ca4*/ 	.word	0x0002bb70


	//   ....[174]....
        /*0ca8*/ 	.word	0x0002bc90


	//   ....[175]....
        /*0cac*/ 	.word	0x0002bdb0


	//   ....[176]....
        /*0cb0*/ 	.word	0x0002beb0


	//   ....[177]....
        /*0cb4*/ 	.word	0x0002bf10


	//   ....[178]....
        /*0cb8*/ 	.word	0x0002bf60


	//   ....[179]....
        /*0cbc*/ 	.word	0x0002bfe0


	//   ....[180]....
        /*0cc0*/ 	.word	0x0002c030


	//   ....[181]....
        /*0cc4*/ 	.word	0x0002c0b0


	//   ....[182]....
        /*0cc8*/ 	.word	0x0002c100


	//   ....[183]....
        /*0ccc*/ 	.word	0x0002c180


	//   ....[184]....
        /*0cd0*/ 	.word	0x0002c1f0


	//   ....[185]....
        /*0cd4*/ 	.word	0x0002c250


	//   ....[186]....
        /*0cd8*/ 	.word	0x0002c2a0


	//   ....[187]....
        /*0cdc*/ 	.word	0x0002c320


	//   ....[188]....
        /*0ce0*/ 	.word	0x0002c390


	//   ....[189]....
        /*0ce4*/ 	.word	0x0002c3f0


	//   ....[190]....
        /*0ce8*/ 	.word	0x0002c440


	//   ....[191]....
        /*0cec*/ 	.word	0x0002c4c0


	//   ....[192]....
        /*0cf0*/ 	.word	0x0002c510


	//   ....[193]....
        /*0cf4*/ 	.word	0x0002c570


	//   ....[194]....
        /*0cf8*/ 	.word	0x0002c5c0


	//   ....[195]....
        /*0cfc*/ 	.word	0x0002c620


	//   ....[196]....
        /*0d00*/ 	.word	0x0002c690


	//   ....[197]....
        /*0d04*/ 	.word	0x0002c6f0


	//   ....[198]....
        /*0d08*/ 	.word	0x0002c740


	//   ....[199]....
        /*0d0c*/ 	.word	0x0002c7a0


	//   ....[200]....
        /*0d10*/ 	.word	0x0002c7f0


	//   ....[201]....
        /*0d14*/ 	.word	0x0002c850


	//   ....[202]....
        /*0d18*/ 	.word	0x0002c8c0


	//   ....[203]....
        /*0d1c*/ 	.word	0x0002c940


	//   ....[204]....
        /*0d20*/ 	.word	0x0002c9b0


	//   ....[205]....
        /*0d24*/ 	.word	0x0002ca30


	//   ....[206]....
        /*0d28*/ 	.word	0x0002caa0


	//   ....[207]....
        /*0d2c*/ 	.word	0x0002cb20


	//   ....[208]....
        /*0d30*/ 	.word	0x0002cb80


	//   ....[209]....
        /*0d34*/ 	.word	0x0002cc00


	//   ....[210]....
        /*0d38*/ 	.word	0x0002cc50


	//   ....[211]....
        /*0d3c*/ 	.word	0x0002ccd0


	//   ....[212]....
        /*0d40*/ 	.word	0x0002cd30


	//   ....[213]....
        /*0d44*/ 	.word	0x0002cd90


	//   ....[214]....
        /*0d48*/ 	.word	0x0002cdf0


	//   ....[215]....
        /*0d4c*/ 	.word	0x0002ce60


	//   ....[216]....
        /*0d50*/ 	.word	0x0002cef0


	//   ....[217]....
        /*0d54*/ 	.word	0x0002cf50


	//   ....[218]....
        /*0d58*/ 	.word	0x0002cfa0


	//   ....[219]....
        /*0d5c*/ 	.word	0x0002d020


	//   ....[220]....
        /*0d60*/ 	.word	0x0002d090


	//   ....[221]....
        /*0d64*/ 	.word	0x0002d0f0


	//   ....[222]....
        /*0d68*/ 	.word	0x0002d140


	//   ....[223]....
        /*0d6c*/ 	.word	0x0002d1c0


	//   ....[224]....
        /*0d70*/ 	.word	0x0002d230


	//   ....[225]....
        /*0d74*/ 	.word	0x0002d290


	//   ....[226]....
        /*0d78*/ 	.word	0x0002d2e0


	//   ....[227]....
        /*0d7c*/ 	.word	0x0002d360


	//   ....[228]....
        /*0d80*/ 	.word	0x0002d3d0


	//   ....[229]....
        /*0d84*/ 	.word	0x0002d440


	//   ....[230]....
        /*0d88*/ 	.word	0x0002d490


	//   ....[231]....
        /*0d8c*/ 	.word	0x0002d510


	//   ....[232]....
        /*0d90*/ 	.word	0x0002d580


	//   ....[233]....
        /*0d94*/ 	.word	0x0002d5e0


	//   ....[234]....
        /*0d98*/ 	.word	0x0002d630


	//   ....[235]....
        /*0d9c*/ 	.word	0x0002d6b0


	//   ....[236]....
        /*0da0*/ 	.word	0x0002d700


	//   ....[237]....
        /*0da4*/ 	.word	0x0002d790


	//   ....[238]....
        /*0da8*/ 	.word	0x0002d820


	//   ....[239]....
        /*0dac*/ 	.word	0x0002d8b0


	//   ....[240]....
        /*0db0*/ 	.word	0x0002d940


	//   ....[241]....
        /*0db4*/ 	.word	0x0002d9d0


	//   ....[242]....
        /*0db8*/ 	.word	0x0002da60


	//   ....[243]....
        /*0dbc*/ 	.word	0x0002dae0


	//   ....[244]....
        /*0dc0*/ 	.word	0x0002db30


	//   ....[245]....
        /*0dc4*/ 	.word	0x0002dbc0


	//   ....[246]....
        /*0dc8*/ 	.word	0x0002dc50


	//   ....[247]....
        /*0dcc*/ 	.word	0x0002dcd0


	//   ....[248]....
        /*0dd0*/ 	.word	0x0002dd20


	//   ....[249]....
        /*0dd4*/ 	.word	0x0002ddb0


	//   ....[250]....
        /*0dd8*/ 	.word	0x0002de40


	//   ....[251]....
        /*0ddc*/ 	.word	0x0002ded0


	//   ....[252]....
        /*0de0*/ 	.word	0x0002df60


	//   ....[253]....
        /*0de4*/ 	.word	0x0002dff0


	//   ....[254]....
        /*0de8*/ 	.word	0x0002e080


	//   ....[255]....
        /*0dec*/ 	.word	0x0002e140


	//   ....[0]....
        /*0df0*/ 	.word	0x0002e420


	//   ....[1]....
        /*0df4*/ 	.word	0x0002e640


	//   ....[2]....
        /*0df8*/ 	.word	0x0002e690


	//   ....[3]....
        /*0dfc*/ 	.word	0x0002e6f0


	//   ....[4]....
        /*0e00*/ 	.word	0x0002e800


	//   ....[5]....
        /*0e04*/ 	.word	0x0002e860


	//   ....[6]....
        /*0e08*/ 	.word	0x0002e970


	//   ....[7]....
        /*0e0c*/ 	.word	0x0002e9d0


	//   ....[8]....
        /*0e10*/ 	.word	0x0002eab0


	//   ....[9]....
        /*0e14*/ 	.word	0x0002edd0


	//   ....[10]....
        /*0e18*/ 	.word	0x0002ee70


	//   ....[11]....
        /*0e1c*/ 	.word	0x0002f010


	//   ....[12]....
        /*0e20*/ 	.word	0x0002f090


	//   ....[13]....
        /*0e24*/ 	.word	0x0002f110


	//   ....[14]....
        /*0e28*/ 	.word	0x0002f190


	//   ....[15]....
        /*0e2c*/ 	.word	0x0002f210


	//   ....[16]....
        /*0e30*/ 	.word	0x0002f2a0


	//   ....[17]....
        /*0e34*/ 	.word	0x0002f340


	//   ....[18]....
        /*0e38*/ 	.word	0x0002f3f0


	//   ....[19]....
        /*0e3c*/ 	.word	0x0002f470


	//   ....[20]....
        /*0e40*/ 	.word	0x0002f4f0


	//   ....[21]....
        /*0e44*/ 	.word	0x0002f570


	//   ....[22]....
        /*0e48*/ 	.word	0x0002f600


	//   ....[23]....
        /*0e4c*/ 	.word	0x0002f680


	//   ....[24]....
        /*0e50*/ 	.word	0x0002f720


	//   ....[25]....
        /*0e54*/ 	.word	0x0002f770


	//   ....[26]....
        /*0e58*/ 	.word	0x0002f800


	//   ....[27]....
        /*0e5c*/ 	.word	0x0002f930


	//----- nvinfo : EIATTR_REG_RECONFIG
	.align		4
.L_153:
        /*0e60*/ 	.byte	0x01, 0x54
	.zero		2


	//----- nvinfo : EIATTR_SYSCALL_OFFSETS
	.align		4
        /*0e64*/ 	.byte	0x04, 0x46
        /*0e66*/ 	.short	(.L_155 - .L_154)


	//   ....[0]....
.L_154:
        /*0e68*/ 	.word	0x000020a0


	//   ....[1]....
        /*0e6c*/ 	.word	0x000021f0


	//   ....[2]....
        /*0e70*/ 	.word	0x00010730


	//   ....[3]....
        /*0e74*/ 	.word	0x00010c70


	//   ....[4]....
        /*0e78*/ 	.word	0x00026f50


	//   ....[5]....
        /*0e7c*/ 	.word	0x000270e0


	//   ....[6]....
        /*0e80*/ 	.word	0x00027230


	//   ....[7]....
        /*0e84*/ 	.word	0x00027370


	//   ....[8]....
        /*0e88*/ 	.word	0x00027e10


	//----- nvinfo : EIATTR_MBARRIER_INSTR_OFFSETS
	.align		4
.L_155:
        /*0e8c*/ 	.byte	0x04, 0x39
        /*0e8e*/ 	.short	(.L_157 - .L_156)


	//   ....[0]....
.L_156:
        /*0e90*/ 	.word	0x000002d0
        /*0e94*/ 	.word	0x000000ff
        /*0e98*/ 	.word	0x00029800
        /*0e9c*/ 	.short	0x0100
        /*0e9e*/ 	.byte	0x08
	.zero		1


	//   ....[1]....
        /*0ea0*/ 	.word	0x000002e0
        /*0ea4*/ 	.word	0x000000ff
        /*0ea8*/ 	.word	0x00029820
        /*0eac*/ 	.short	0x0100
        /*0eae*/ 	.byte	0x08
	.zero		1


	//   ....[2]....
        /*0eb0*/ 	.word	0x000003d0
        /*0eb4*/ 	.word	0x000000ff
        /*0eb8*/ 	.word	0x00029830
        /*0ebc*/ 	.short	0x0100
        /*0ebe*/ 	.byte	0x08
	.zero		1


	//   ....[3]....
        /*0ec0*/ 	.word	0x000003e0
        /*0ec4*/ 	.word	0x000000ff
        /*0ec8*/ 	.word	0x00029840
        /*0ecc*/ 	.short	0x0100
        /*0ece*/ 	.byte	0x08
	.zero		1


	//   ....[4]....
        /*0ed0*/ 	.word	0x000003f0
        /*0ed4*/ 	.word	0x000000ff
        /*0ed8*/ 	.word	0x00029838
        /*0edc*/ 	.short	0x0100
        /*0ede*/ 	.byte	0x08
	.zero		1


	//   ....[5]....
        /*0ee0*/ 	.word	0x00000400
        /*0ee4*/ 	.word	0x000000ff
        /*0ee8*/ 	.word	0x00029848
        /*0eec*/ 	.short	0x0100
        /*0eee*/ 	.byte	0x08
	.zero		1


	//   ....[6]....
        /*0ef0*/ 	.word	0x00000530
        /*0ef4*/ 	.word	0x000000ff
        /*0ef8*/ 	.word	0x00029850
        /*0efc*/ 	.short	0x0100
        /*0efe*/ 	.byte	0x08
	.zero		1


	//   ....[7]....
        /*0f00*/ 	.word	0x00000540
        /*0f04*/ 	.word	0x000000ff
        /*0f08*/ 	.word	0x00029860
        /*0f0c*/ 	.short	0x0100
        /*0f0e*/ 	.byte	0x08
	.zero		1


	//   ....[8]....
        /*0f10*/ 	.word	0x00000550
        /*0f14*/ 	.word	0x000000ff
        /*0f18*/ 	.word	0x00029858
        /*0f1c*/ 	.short	0x0100
        /*0f1e*/ 	.byte	0x08
	.zero		1


	//   ....[9]....
        /*0f20*/ 	.word	0x00000560
        /*0f24*/ 	.word	0x000000ff
        /*0f28*/ 	.word	0x00029868
        /*0f2c*/ 	.short	0x0100
        /*0f2e*/ 	.byte	0x08
	.zero		1


	//   ....[10]....
        /*0f30*/ 	.word	0x00000650
        /*0f34*/ 	.word	0x000000ff
        /*0f38*/ 	.word	0x00029870
        /*0f3c*/ 	.short	0x0100
        /*0f3e*/ 	.byte	0x06
	.zero		1


	//   ....[11]....
        /*0f40*/ 	.word	0x00000660
        /*0f44*/ 	.word	0x000000ff
        /*0f48*/ 	.word	0x00029880
        /*0f4c*/ 	.short	0x0100
        /*0f4e*/ 	.byte	0x06
	.zero		1


	//   ....[12]....
        /*0f50*/ 	.word	0x00000670
        /*0f54*/ 	.word	0x000000ff
        /*0f58*/ 	.word	0x00029878
        /*0f5c*/ 	.short	0x0100
        /*0f5e*/ 	.byte	0x06
	.zero		1


	//   ....[13]....
        /*0f60*/ 	.word	0x00000680
        /*0f64*/ 	.word	0x000000ff
        /*0f68*/ 	.word	0x00029888
        /*0f6c*/ 	.short	0x0100
        /*0f6e*/ 	.byte	0x06
	.zero		1


	//   ....[14]....
        /*0f70*/ 	.word	0x000007b0
        /*0f74*/ 	.word	0x000000ff
        /*0f78*/ 	.word	0x00029890
        /*0f7c*/ 	.short	0x0100
        /*0f7e*/ 	.byte	0x08
	.zero		1


	//   ....[15]....
        /*0f80*/ 	.word	0x000007c0
        /*0f84*/ 	.word	0x000000ff
        /*0f88*/ 	.word	0x000298a0
        /*0f8c*/ 	.short	0x0100
        /*0f8e*/ 	.byte	0x08
	.zero		1


	//   ....[16]....
        /*0f90*/ 	.word	0x000007d0
        /*0f94*/ 	.word	0x000000ff
        /*0f98*/ 	.word	0x00029898
        /*0f9c*/ 	.short	0x0100
        /*0f9e*/ 	.byte	0x08
	.zero		1


	//   ....[17]....
        /*0fa0*/ 	.word	0x000007e0
        /*0fa4*/ 	.word	0x000000ff
        /*0fa8*/ 	.word	0x000298a8
        /*0fac*/ 	.short	0x0100
        /*0fae*/ 	.byte	0x08
	.zero		1


	//   ....[18]....
        /*0fb0*/ 	.word	0x00000910
        /*0fb4*/ 	.word	0x000000ff
        /*0fb8*/ 	.word	0x000298b0
        /*0fbc*/ 	.short	0x0100
        /*0fbe*/ 	.byte	0x08
	.zero		1


	//   ....[19]....
        /*0fc0*/ 	.word	0x00000920
        /*0fc4*/ 	.word	0x000000ff
        /*0fc8*/ 	.word	0x000298c0
        /*0fcc*/ 	.short	0x0100
        /*0fce*/ 	.byte	0x08
	.zero		1


	//   ....[20]....
        /*0fd0*/ 	.word	0x00000930
        /*0fd4*/ 	.word	0x000000ff
        /*0fd8*/ 	.word	0x000298b8
        /*0fdc*/ 	.short	0x0100
        /*0fde*/ 	.byte	0x08
	.zero		1


	//   ....[21]....
        /*0fe0*/ 	.word	0x00000940
        /*0fe4*/ 	.word	0x000000ff
        /*0fe8*/ 	.word	0x000298c8
        /*0fec*/ 	.short	0x0100
        /*0fee*/ 	.byte	0x08
	.zero		1


	//   ....[22]....
        /*0ff0*/ 	.word	0x00003940
        /*0ff4*/ 	.word	0x00000061
        /*0ff8*/ 	.word	0x00029890
        /*0ffc*/ 	.short	0x010a
        /*0ffe*/ 	.byte	0x3f
	.zero		1


	//   ....[23]....
        /*1000*/ 	.word	0x000096f0
        /*1004*/ 	.word	0x00000061
        /*1008*/ 	.word	0x00029890
        /*100c*/ 	.short	0x010a
        /*100e*/ 	.byte	0x3f
	.zero		1


	//   ....[24]....
        /*1010*/ 	.word	0x0000f630
        /*1014*/ 	.word	0x00000061
        /*1018*/ 	.word	0x00029890
        /*101c*/ 	.short	0x010a
        /*101e*/ 	.byte	0x3f
	.zero		1


	//   ....[25]....
        /*1020*/ 	.word	0x0000fa00
        /*1024*/ 	.word	0x00000028
        /*1028*/ 	.word	0x00000000
        /*102c*/ 	.short	0x0101
        /*102e*/ 	.byte	0x3f
	.zero		1


	//   ....[26]....
        /*1030*/ 	.word	0x0000fa40
        /*1034*/ 	.word	0x00000061
        /*1038*/ 	.word	0x000298b0
        /*103c*/ 	.short	0x010a
        /*103e*/ 	.byte	0x3f
	.zero		1


	//   ....[27]....
        /*1040*/ 	.word	0x0000fee0
        /*1044*/ 	.word	0x00000061
        /*1048*/ 	.word	0x00000000
        /*104c*/ 	.short	0x0101
        /*104e*/ 	.byte	0x3f
	.zero		1


	//   ....[28]....
        /*1050*/ 	.word	0x000109d0
        /*1054*/ 	.word	0x00000010
        /*1058*/ 	.word	0x00029800
        /*105c*/ 	.short	0x010a
        /*105e*/ 	.byte	0x3f
	.zero		1


	//   ....[29]....
        /*1060*/ 	.word	0x00010a20
        /*1064*/ 	.word	0x00000010
        /*1068*/ 	.word	0x00029800
        /*106c*/ 	.short	0x010a
        /*106e*/ 	.byte	0x3f
	.zero		1


	//   ....[30]....
        /*1070*/ 	.word	0x000112b0
        /*1074*/ 	.word	0x00000010
        /*1078*/ 	.word	0x00029800
        /*107c*/ 	.short	0x010a
        /*107e*/ 	.byte	0x3f
	.zero		1


	//   ....[31]....
        /*1080*/ 	.word	0x00014630
        /*1084*/ 	.word	0x00000010
        /*1088*/ 	.word	0x00029800
        /*108c*/ 	.short	0x010a
        /*108e*/ 	.byte	0x3f
	.zero		1


	//   ....[32]....
        /*1090*/ 	.word	0x00017760
        /*1094*/ 	.word	0x00000003
        /*1098*/ 	.word	0x00029830
        /*109c*/ 	.short	0x010a
        /*109e*/ 	.byte	0x3f
	.zero		1


	//   ....[33]....
        /*10a0*/ 	.word	0x000177e0
        /*10a4*/ 	.word	0x00000003
        /*10a8*/ 	.word	0x00029830
        /*10ac*/ 	.short	0x010a
        /*10ae*/ 	.byte	0x3f
	.zero		1


	//   ....[34]....
        /*10b0*/ 	.word	0x0001a4c0
        /*10b4*/ 	.word	0x00000037
        /*10b8*/ 	.word	0x00000000
        /*10bc*/ 	.short	0x0101
        /*10be*/ 	.byte	0x3f
	.zero		1


	//   ....[35]....
        /*10c0*/ 	.word	0x0001b880
        /*10c4*/ 	.word	0x0000000b
        /*10c8*/ 	.word	0x00029830
        /*10cc*/ 	.short	0x010a
        /*10ce*/ 	.byte	0x3f
	.zero		1


	//   ....[36]....
        /*10d0*/ 	.word	0x0001b8d0
        /*10d4*/ 	.word	0x0000000b
        /*10d8*/ 	.word	0x00029830
        /*10dc*/ 	.short	0x010a
        /*10de*/ 	.byte	0x3f
	.zero		1


	//   ....[37]....
        /*10e0*/ 	.word	0x0001c9d0
        /*10e4*/ 	.word	0x0000000b
        /*10e8*/ 	.word	0x00029850
        /*10ec*/ 	.short	0x010a
        /*10ee*/ 	.byte	0x3f
	.zero		1


	//   ....[38]....
        /*10f0*/ 	.word	0x0001ca10
        /*10f4*/ 	.word	0x0000000b
        /*10f8*/ 	.word	0x00029850
        /*10fc*/ 	.short	0x010a
        /*10fe*/ 	.byte	0x3f
	.zero		1


	//   ....[39]....
        /*1100*/ 	.word	0x0001e380
        /*1104*/ 	.word	0x000000a4
        /*1108*/ 	.word	0x00000000
        /*110c*/ 	.short	0x0101
        /*110e*/ 	.byte	0x3f
	.zero		1


	//   ....[40]....
        /*1110*/ 	.word	0x0001ed80
        /*1114*/ 	.word	0x00000009
        /*1118*/ 	.word	0x00000000
        /*111c*/ 	.short	0x0101
        /*111e*/ 	.byte	0x3f
	.zero		1


	//   ....[41]....
        /*1120*/ 	.word	0x0001f440
        /*1124*/ 	.word	0x0000000d
        /*1128*/ 	.word	0x00029850
        /*112c*/ 	.short	0x010a
        /*112e*/ 	.byte	0x3f
	.zero		1


	//   ....[42]....
        /*1130*/ 	.word	0x0001f4c0
        /*1134*/ 	.word	0x0000000d
        /*1138*/ 	.word	0x00029850
        /*113c*/ 	.short	0x010a
        /*113e*/ 	.byte	0x3f
	.zero		1


	//   ....[43]....
        /*1140*/ 	.word	0x0001fac0
        /*1144*/ 	.word	0x00000002
        /*1148*/ 	.word	0x00000000
        /*114c*/ 	.short	0x0101
        /*114e*/ 	.byte	0x3f
	.zero		1


	//   ....[44]....
        /*1150*/ 	.word	0x00021cd0
        /*1154*/ 	.word	0x00000000
        /*1158*/ 	.word	0x00000000
        /*115c*/ 	.short	0x0101
        /*115e*/ 	.byte	0x3f
	.zero		1


	//   ....[45]....
        /*1160*/ 	.word	0x00022480
        /*1164*/ 	.word	0x00000008
        /*1168*/ 	.word	0x00000000
        /*116c*/ 	.short	0x0101
        /*116e*/ 	.byte	0x3f
	.zero		1


	//   ....[46]....
        /*1170*/ 	.word	0x00025a90
        /*1174*/ 	.word	0x00000012
        /*1178*/ 	.word	0x00029820
        /*117c*/ 	.short	0x010a
        /*117e*/ 	.byte	0x3f
	.zero		1


	//   ....[47]....
        /*1180*/ 	.word	0x00025b60
        /*1184*/ 	.word	0x00000007
        /*1188*/ 	.word	0x000298a0
        /*118c*/ 	.short	0x010a
        /*118e*/ 	.byte	0x3f
	.zero		1


	//   ....[48]....
        /*1190*/ 	.word	0x00025f80
        /*1194*/ 	.word	0x00000007
        /*1198*/ 	.word	0x000298c0
        /*119c*/ 	.short	0x010a
        /*119e*/ 	.byte	0x3f
	.zero		1


	//   ....[49]....
        /*11a0*/ 	.word	0x00026350
        /*11a4*/ 	.word	0x00000008
        /*11a8*/ 	.word	0x000298a0
        /*11ac*/ 	.short	0x010a
        /*11ae*/ 	.byte	0x3f
	.zero		1


	//   ....[50]....
        /*11b0*/ 	.word	0x00026760
        /*11b4*/ 	.word	0x00000008
        /*11b8*/ 	.word	0x000298c0
        /*11bc*/ 	.short	0x010a
        /*11be*/ 	.byte	0x3f
	.zero		1


	//   ....[51]....
        /*11c0*/ 	.word	0x00027770
        /*11c4*/ 	.word	0x00000002
        /*11c8*/ 	.word	0x00029880
        /*11cc*/ 	.short	0x010a
        /*11ce*/ 	.byte	0x3f
	.zero		1


	//   ....[52]....
        /*11d0*/ 	.word	0x00027910
        /*11d4*/ 	.word	0x00000002
        /*11d8*/ 	.word	0x00029840
        /*11dc*/ 	.short	0x010a
        /*11de*/ 	.byte	0x3f
	.zero		1


	//   ....[53]....
        /*11e0*/ 	.word	0x00028540
        /*11e4*/ 	.word	0x00000012
        /*11e8*/ 	.word	0x00029800
        /*11ec*/ 	.short	0x0107
        /*11ee*/ 	.byte	0x3f
	.zero		1


	//   ....[54]....
        /*11f0*/ 	.word	0x00028640
        /*11f4*/ 	.word	0x00000012
        /*11f8*/ 	.word	0x00029800
        /*11fc*/ 	.short	0x0101
        /*11fe*/ 	.byte	0x3f
	.zero		1


	//   ....[55]....
        /*1200*/ 	.word	0x00028660
        /*1204*/ 	.word	0x00000012
        /*1208*/ 	.word	0x00029820
        /*120c*/ 	.short	0x010a
        /*120e*/ 	.byte	0x3f
	.zero		1


	//   ....[56]....
        /*1210*/ 	.word	0x00028990
        /*1214*/ 	.word	0x00000005
        /*1218*/ 	.word	0x00029880
        /*121c*/ 	.short	0x010a
        /*121e*/ 	.byte	0x3f
	.zero		1


	//   ....[57]....
        /*1220*/ 	.word	0x00028bc0
        /*1224*/ 	.word	0x00000005
        /*1228*/ 	.word	0x00029840
        /*122c*/ 	.short	0x010a
        /*122e*/ 	.byte	0x3f
	.zero		1


	//   ....[58]....
        /*1230*/ 	.word	0x00029080
        /*1234*/ 	.word	0x00000014
        /*1238*/ 	.word	0x00029870
        /*123c*/ 	.short	0x010a
        /*123e*/ 	.byte	0x3f
	.zero		1


	//   ....[59]....
        /*1240*/ 	.word	0x000290f0
        /*1244*/ 	.word	0x00000014
        /*1248*/ 	.word	0x00029860
        /*124c*/ 	.short	0x010a
        /*124e*/ 	.byte	0x3f
	.zero		1


	//   ....[60]....
        /*1250*/ 	.word	0x00029620
        /*1254*/ 	.word	0x00000014
        /*1258*/ 	.word	0x00029850
        /*125c*/ 	.short	0x0101
        /*125e*/ 	.byte	0x3f
	.zero		1


	//   ....[61]....
        /*1260*/ 	.word	0x000296a0
        /*1264*/ 	.word	0x00000014
        /*1268*/ 	.word	0x00000000
        /*126c*/ 	.short	0x0101
        /*126e*/ 	.byte	0x3f
	.zero		1


	//   ....[62]....
        /*1270*/ 	.word	0x000298d0
        /*1274*/ 	.word	0x00000010
        /*1278*/ 	.word	0x00029870
        /*127c*/ 	.short	0x010a
        /*127e*/ 	.byte	0x3f
	.zero		1


	//   ....[63]....
        /*1280*/ 	.word	0x00029940
        /*1284*/ 	.word	0x00000010
        /*1288*/ 	.word	0x00029860
        /*128c*/ 	.short	0x010a
        /*128e*/ 	.byte	0x3f
	.zero		1


	//   ....[64]....
        /*1290*/ 	.word	0x00029e80
        /*1294*/ 	.word	0x00000010
        /*1298*/ 	.word	0x00029850
        /*129c*/ 	.short	0x0101
        /*129e*/ 	.byte	0x3f
	.zero		1


	//   ....[65]....
        /*12a0*/ 	.word	0x00029ed0
        /*12a4*/ 	.word	0x00000010
        /*12a8*/ 	.word	0x00000000
        /*12ac*/ 	.short	0x0101
        /*12ae*/ 	.byte	0x3f
	.zero		1


	//   ....[66]....
        /*12b0*/ 	.word	0x0002ad90
        /*12b4*/ 	.word	0x00000000
        /*12b8*/ 	.word	0x00029820
        /*12bc*/ 	.short	0x010a
        /*12be*/ 	.byte	0x3f
	.zero		1


	//   ....[67]....
        /*12c0*/ 	.word	0x0002af70
        /*12c4*/ 	.word	0x00000006
        /*12c8*/ 	.word	0x00000000
        /*12cc*/ 	.short	0x010a
        /*12ce*/ 	.byte	0x3f
	.zero		1


	//   ....[68]....
        /*12d0*/ 	.word	0x0002afa0
        /*12d4*/ 	.word	0x00000007
        /*12d8*/ 	.word	0x00000000
        /*12dc*/ 	.short	0x010a
        /*12de*/ 	.byte	0x3f
	.zero		1


	//   ....[69]....
        /*12e0*/ 	.word	0x0002aff0
        /*12e4*/ 	.word	0x00000004
        /*12e8*/ 	.word	0x00029860
        /*12ec*/ 	.short	0x010a
        /*12ee*/ 	.byte	0x3f
	.zero		1


	//   ....[70]....
        /*12f0*/ 	.word	0x0002b040
        /*12f4*/ 	.word	0x00000003
        /*12f8*/ 	.word	0x00029860
        /*12fc*/ 	.short	0x010a
        /*12fe*/ 	.byte	0x3f
	.zero		1


	//   ....[71]....
        /*1300*/ 	.word	0x0002b080
        /*1304*/ 	.word	0x00000004
        /*1308*/ 	.word	0x00029880
        /*130c*/ 	.short	0x010a
        /*130e*/ 	.byte	0x3f
	.zero		1


	//   ....[72]....
        /*1310*/ 	.word	0x0002b0a0
        /*1314*/ 	.word	0x00000003
        /*1318*/ 	.word	0x00029880
        /*131c*/ 	.short	0x010a
        /*131e*/ 	.byte	0x3f
	.zero		1


	//   ....[73]....
        /*1320*/ 	.word	0x0002b100
        /*1324*/ 	.word	0x00000061
        /*1328*/ 	.word	0x00029890
        /*132c*/ 	.short	0x010a
        /*132e*/ 	.byte	0x3f
	.zero		1


	//   ....[74]....
        /*1330*/ 	.word	0x0002b150
        /*1334*/ 	.word	0x00000061
        /*1338*/ 	.word	0x00029890
        /*133c*/ 	.short	0x010a
        /*133e*/ 	.byte	0x3f
	.zero		1


	//   ....[75]....
        /*1340*/ 	.word	0x0002b1a0
        /*1344*/ 	.word	0x00000061
        /*1348*/ 	.word	0x00029890
        /*134c*/ 	.short	0x010a
        /*134e*/ 	.byte	0x3f
	.zero		1


	//   ....[76]....
        /*1350*/ 	.word	0x0002b1f0
        /*1354*/ 	.word	0x00000061
        /*1358*/ 	.word	0x000298b0
        /*135c*/ 	.short	0x010a
        /*135e*/ 	.byte	0x3f
	.zero		1


	//   ....[77]....
        /*1360*/ 	.word	0x0002b500
        /*1364*/ 	.word	0x00000010
        /*1368*/ 	.word	0x00029800
        /*136c*/ 	.short	0x010a
        /*136e*/ 	.byte	0x3f
	.zero		1


	//   ....[78]....
        /*1370*/ 	.word	0x0002b720
        /*1374*/ 	.word	0x00000010
        /*1378*/ 	.word	0x00029800
        /*137c*/ 	.short	0x010a
        /*137e*/ 	.byte	0x3f
	.zero		1


	//   ....[79]....
        /*1380*/ 	.word	0x0002b770
        /*1384*/ 	.word	0x00000003
        /*1388*/ 	.word	0x00029830
        /*138c*/ 	.short	0x010a
        /*138e*/ 	.byte	0x3f
	.zero		1


	//   ....[80]....
        /*1390*/ 	.word	0x0002b7c0
        /*1394*/ 	.word	0x0000000b
        /*1398*/ 	.word	0x00029830
        /*139c*/ 	.short	0x010a
        /*139e*/ 	.byte	0x3f
	.zero		1


	//   ....[81]....
        /*13a0*/ 	.word	0x0002b810
        /*13a4*/ 	.word	0x0000000b
        /*13a8*/ 	.word	0x00029850
        /*13ac*/ 	.short	0x010a
        /*13ae*/ 	.byte	0x3f
	.zero		1


	//   ....[82]....
        /*13b0*/ 	.word	0x0002b860
        /*13b4*/ 	.word	0x0000000d
        /*13b8*/ 	.word	0x00029850
        /*13bc*/ 	.short	0x010a
        /*13be*/ 	.byte	0x3f
	.zero		1


	//   ....[83]....
        /*13c0*/ 	.word	0x0002e200
        /*13c4*/ 	.word	0x00000012
        /*13c8*/ 	.word	0x00029820
        /*13cc*/ 	.short	0x010a
        /*13ce*/ 	.byte	0x3f
	.zero		1


	//   ....[84]....
        /*13d0*/ 	.word	0x0002e250
        /*13d4*/ 	.word	0x00000007
        /*13d8*/ 	.word	0x000298a0
        /*13dc*/ 	.short	0x010a
        /*13de*/ 	.byte	0x3f
	.zero		1


	//   ....[85]....
        /*13e0*/ 	.word	0x0002e2a0
        /*13e4*/ 	.word	0x00000007
        /*13e8*/ 	.word	0x000298c0
        /*13ec*/ 	.short	0x010a
        /*13ee*/ 	.byte	0x3f
	.zero		1


	//   ....[86]....
        /*13f0*/ 	.word	0x0002e2f0
        /*13f4*/ 	.word	0x00000008
        /*13f8*/ 	.word	0x000298a0
        /*13fc*/ 	.short	0x010a
        /*13fe*/ 	.byte	0x3f
	.zero		1


	//   ....[87]....
        /*1400*/ 	.word	0x0002e340
        /*1404*/ 	.word	0x00000008
        /*1408*/ 	.word	0x000298c0
        /*140c*/ 	.short	0x010a
        /*140e*/ 	.byte	0x3f
	.zero		1


	//   ....[88]....
        /*1410*/ 	.word	0x0002e4e0
        /*1414*/ 	.word	0x00000002
        /*1418*/ 	.word	0x00029880
        /*141c*/ 	.short	0x010a
        /*141e*/ 	.byte	0x3f
	.zero		1


	//   ....[89]....
        /*1420*/ 	.word	0x0002e530
        /*1424*/ 	.word	0x00000002
        /*1428*/ 	.word	0x00029840
        /*142c*/ 	.short	0x010a
        /*142e*/ 	.byte	0x3f
	.zero		1


	//   ....[90]....
        /*1430*/ 	.word	0x0002eb30
        /*1434*/ 	.word	0x00000012
        /*1438*/ 	.word	0x00029820
        /*143c*/ 	.short	0x010a
        /*143e*/ 	.byte	0x3f
	.zero		1


	//   ....[91]....
        /*1440*/ 	.word	0x0002eb80
        /*1444*/ 	.word	0x00000005
        /*1448*/ 	.word	0x00029880
        /*144c*/ 	.short	0x010a
        /*144e*/ 	.byte	0x3f
	.zero		1


	//   ....[92]....
        /*1450*/ 	.word	0x0002ebd0
        /*1454*/ 	.word	0x00000005
        /*1458*/ 	.word	0x00029840
        /*145c*/ 	.short	0x010a
        /*145e*/ 	.byte	0x3f
	.zero		1


	//   ....[93]....
        /*1460*/ 	.word	0x0002ec20
        /*1464*/ 	.word	0x00000014
        /*1468*/ 	.word	0x00029870
        /*146c*/ 	.short	0x010a
        /*146e*/ 	.byte	0x3f
	.zero		1


	//   ....[94]....
        /*1470*/ 	.word	0x0002ec70
        /*1474*/ 	.word	0x00000014
        /*1478*/ 	.word	0x00029860
        /*147c*/ 	.short	0x010a
        /*147e*/ 	.byte	0x3f
	.zero		1


	//   ....[95]....
        /*1480*/ 	.word	0x0002ecc0
        /*1484*/ 	.word	0x00000010
        /*1488*/ 	.word	0x00029870
        /*148c*/ 	.short	0x010a
        /*148e*/ 	.byte	0x3f
	.zero		1


	//   ....[96]....
        /*1490*/ 	.word	0x0002ed10
        /*1494*/ 	.word	0x00000010
        /*1498*/ 	.word	0x00029860
        /*149c*/ 	.short	0x010a
        /*149e*/ 	.byte	0x3f
	.zero		1


	//   ....[97]....
        /*14a0*/ 	.word	0x0002f850
        /*14a4*/ 	.word	0x00000000
        /*14a8*/ 	.word	0x00029820
        /*14ac*/ 	.short	0x010a
        /*14ae*/ 	.byte	0x3f
	.zero		1


	//   ....[98]....
        /*14b0*/ 	.word	0x0002f9f0
        /*14b4*/ 	.word	0x00000006
        /*14b8*/ 	.word	0x00000000
        /*14bc*/ 	.short	0x010a
        /*14be*/ 	.byte	0x3f
	.zero		1


	//   ....[99]....
        /*14c0*/ 	.word	0x0002fa40
        /*14c4*/ 	.word	0x00000007
        /*14c8*/ 	.word	0x00000000
        /*14cc*/ 	.short	0x010a
        /*14ce*/ 	.byte	0x3f
	.zero		1


	//   ....[100]....
        /*14d0*/ 	.word	0x0002fa90
        /*14d4*/ 	.word	0x00000004
        /*14d8*/ 	.word	0x00029860
        /*14dc*/ 	.short	0x010a
        /*14de*/ 	.byte	0x3f
	.zero		1


	//   ....[101]....
        /*14e0*/ 	.word	0x0002fae0
        /*14e4*/ 	.word	0x00000003
        /*14e8*/ 	.word	0x00029860
        /*14ec*/ 	.short	0x010a
        /*14ee*/ 	.byte	0x3f
	.zero		1


	//   ....[102]....
        /*14f0*/ 	.word	0x0002fb30
        /*14f4*/ 	.word	0x00000004
        /*14f8*/ 	.word	0x00029880
        /*14fc*/ 	.short	0x010a
        /*14fe*/ 	.byte	0x3f
	.zero		1


	//----- nvinfo : EIATTR_NUM_MBARRIERS
	.align		4
.L_157:
        /*1500*/ 	.byte	0x03, 0x38
        /*1502*/ 	.short	0x0016


	//----- nvinfo : EIATTR_EXIT_INSTR_OFFSETS
	.align		4
        /*1504*/ 	.byte	0x04, 0x1c
        /*1506*/ 	.short	(.L_159 - .L_158)


	//   ....[0]....
.L_158:
        /*1508*/ 	.word	0x0002b0f0


	//----- nvinfo : EIATTR_MAX_THREADS
	.align		4
.L_159:
        /*150c*/ 	.byte	0x04, 0x05
        /*150e*/ 	.short	(.L_161 - .L_160)
.L_160:
        /*1510*/ 	.word	0x00000180
        /*1514*/ 	.word	0x00000001
        /*1518*/ 	.word	0x00000001


	//----- nvinfo : EIATTR_CRS_STACK_SIZE
	.align		4
.L_161:
        /*151c*/ 	.byte	0x04, 0x1e
        /*151e*/ 	.short	(.L_163 - .L_162)
.L_162:
        /*1520*/ 	.word	0x00000000


	//----- nvinfo : EIATTR_CBANK_PARAM_SIZE
	.align		4
.L_163:
        /*1524*/ 	.byte	0x03, 0x19
        /*1526*/ 	.short	0x0af0


	//----- nvinfo : EIATTR_PARAM_CBANK
	.align		4
        /*1528*/ 	.byte	0x04, 0x0a
        /*152a*/ 	.short	(.L_165 - .L_164)
	.align		4
.L_164:
        /*152c*/ 	.word	index@(.nv.constant0._ZN7cutlass13device_kernelIN5flash11enable_sm90INS1_16FlashAttnFwdSm90INS1_25CollectiveMainloopFwdSm90ILi2EN4cute5tupleIJNS5_1CILi1EEES8_S8_EEENS6_IJNS7_ILi128EEENS7_ILi160EEENS7_ILi192EEEEEELi128ENS_12float_e4m3_tEfNS_4arch4Sm90ELb0ELb0ELb1ELb1ELb0ELb1ELb0ELb1ELb1ELb1ELb1ELb0EEENS1_21CollectiveEpilogueFwdINS6_IJSA_SA_SB_EEES9_NS_10bfloat16_tESG_Li256ELb1ELb1ELb1ELb1EEENS1_36VarlenDynamicPersistentTileSchedulerILi128ELi160ELi256ELi128ELb1ELb1ELb1ELb0ELb1ELb1EEEEEEEEEvNT_6ParamsE)
        /*1530*/ 	.short	0x0210
        /*1532*/ 	.short	0x0af0


	//----- nvinfo : EIATTR_SW_WAR
	.align		4
.L_165:
        /*1534*/ 	.byte	0x04, 0x36
        /*1536*/ 	.short	(.L_167 - .L_166)
.L_166:
        /*1538*/ 	.word	0x00000008
.L_167:


//--------------------- .nv.info._ZN7cutlass13device_kernelIN5flash11enable_sm90INS1_16FlashAttnFwdSm90INS1_25CollectiveMainloopFwdSm90ILi2EN4cute5tupleIJNS5_1CILi1EEES8_S8_EEENS6_IJNS7_ILi128EEESA_NS7_ILi192EEEEEELi128ENS_12float_e4m3_tEfNS_4arch4Sm90ELb0ELb1ELb1ELb0ELb0ELb0ELb0ELb1ELb1ELb1ELb1ELb0EEENS1_21CollectiveEpilogueFwdINS6_IJSA_SA_SA_EEES9_NS_10bfloat16_tESF_Li256ELb0ELb1ELb1ELb1EEENS1_19SingleTileSchedulerILb0ELb1ELb1ELi128EEEEEEEEEvNT_6ParamsE --------------------------
	.section	.nv.info._ZN7cutlass13device_kernelIN5flash11enable_sm90INS1_16FlashAttnFwdSm90INS1_25CollectiveMainloopFwdSm90ILi2EN4cute5tupleIJNS5_1CILi1EEES8_S8_EEENS6_IJNS7_ILi128EEESA_NS7_ILi192EEEEEELi128ENS_12float_e4m3_tEfNS_4arch4Sm90ELb0ELb1ELb1ELb0ELb0ELb0ELb0ELb1ELb1ELb1ELb1ELb0EEENS1_21CollectiveEpilogueFwdINS6_IJSA_SA_SA_EEES9_NS_10bfloat16_tESF_Li256ELb0ELb1ELb1ELb1EEENS1_19SingleTileSchedulerILb0ELb1ELb1ELi128EEEEEEEEEvNT_6ParamsE,"",@"SHT_CUDA_INFO"
	.sectionflags	@""
	.align	4


	//----- nvinfo : EIATTR_CUDA_API_VERSION
	.align		4
        /*0000*/ 	.byte	0x04, 0x37
        /*0002*/ 	.short	(.L_169 - .L_168)
.L_168:
        /*0004*/ 	.word	0x00000082


	//----- nvinfo : EIATTR_KPARAM_INFO
	.align		4
.L_169:
        /*0008*/ 	.byte	0x04, 0x17
        /*000a*/ 	.short	(.L_171 - .L_170)
.L_170:
        /*000c*/ 	.word	0x00000000
        /*0010*/ 	.short	0x0000
        /*0012*/ 	.short	0x0070
        /*0014*/ 	.byte	0x00, 0xf0, 0x01, 0x28


	//----- nvinfo : EIATTR_SPARSE_MMA_MASK
	.align		4
.L_171:
        /*0018*/ 	.byte	0x03, 0x50
        /*001a*/ 	.short	0x0000


	//----- nvinfo : EIATTR_MAXREG_COUNT
	.align		4
        /*001c*/ 	.byte	0x03, 0x1b
        /*001e*/ 	.short	0x00a8


	//----- nvinfo : EIATTR_NUM_BARRIERS
	.align		4
        /*0020*/ 	.byte	0x02, 0x4c
        /*0022*/ 	.byte	0x10
	.zero		1


	//----- nvinfo : EIATTR_EXTERNS
	.align		4
        /*0024*/ 	.byte	0x04, 0x0f
        /*0026*/ 	.short	(.L_173 - .L_172)


	//   ....[0]....
	.align		4
.L_172:
        /*0028*/ 	.word	index@(__assertfail)


	//----- nvinfo : EIATTR_ANNOTATIONS
	.align		4
.L_173:
        /*002c*/ 	.byte	0x04, 0x55
        /*002e*/ 	.short	(.L_175 - .L_174)


	//   ....[0]....
.L_174:
        /* <DEDUP_REMOVED lines=18> */


	//----- nvinfo : EIATTR_MERCURY_ISA_VERSION
	.align		4
.L_175:
        /*0140*/ 	.byte	0x03, 0x5f
        /*0142*/ 	.short	0x0101


	//----- nvinfo : EIATTR_INT_WARP_WIDE_INSTR_OFFSETS
	.align		4
        /*0144*/ 	.byte	0x04, 0x31
        /*0146*/ 	.short	(.L_177 - .L_176)


	//   ....[0]....
.L_176:
        /*0148*/ 	.word	0x00000120


	//   ....[1]....
        /*014c*/ 	.word	0x000001c0


	//   ....[2]....
        /*0150*/ 	.word	0x00000230


	//----- nvinfo : EIATTR_COOP_GROUP_MASK_REGIDS
	.align		4
.L_177:
        /*0154*/ 	.byte	0x04, 0x29
        /*0156*/ 	.short	(.L_179 - .L_178)


	//   ....[0]....
.L_178:
        /*0158*/ 	.word	0xffffffff


	//   ....[1]....
        /*015c*/ 	.word	0xffffffff


	//   ....[2]....
        /*0160*/ 	.word	0xffffffff


	//   ....[3]....
        /*0164*/ 	.word	0xffffffff


	//   ....[4]....
        /*0168*/ 	.word	0xffffffff


	//   ....[5]....
        /*016c*/ 	.word	0xffffffff


	//   ....[6]....
        /*0170*/ 	.word	0xffffffff


	//   ....[7]....
        /*0174*/ 	.word	0xffffffff


	//   ....[8]....
        /*0178*/ 	.word	0xffffffff


	//   ....[9]....
        /*017c*/ 	.word	0xffffffff


	//   ....[10]....
        /*0180*/ 	.word	0xffffffff


	//   ....[11]....
        /*0184*/ 	.word	0xffffffff


	//   ....[12]....
        /*0188*/ 	.word	0xffffffff


	//   ....[13]....
        /*018c*/ 	.word	0xffffffff


	//   ....[14]....
        /*0190*/ 	.word	0xffffffff


	//   ....[15]....
        /*0194*/ 	.word	0xffffffff


	//   ....[16]....
        /*0198*/ 	.word	0xffffffff


	//   ....[17]....
        /*019c*/ 	.word	0xffffffff


	//   ....[18]....
        /*01a0*/ 	.word	0xffffffff


	//   ....[19]....
        /*01a4*/ 	.word	0xffffffff


	//   ....[20]....
        /*01a8*/ 	.word	0xffffffff


	//   ....[21]....
        /*01ac*/ 	.word	0xffffffff


	//   ....[22]....
        /*01b0*/ 	.word	0xffffffff


	//   ....[23]....
        /*01b4*/ 	.word	0xffffffff


	//   ....[24]....
        /*01b8*/ 	.word	0xffffffff


	//   ....[25]....
        /*01bc*/ 	.word	0xffffffff


	//   ....[26]....
        /*01c0*/ 	.word	0xffffffff


	//   ....[27]....
        /*01c4*/ 	.word	0xffffffff


	//   ....[28]....
        /*01c8*/ 	.word	0xffffffff


	//   ....[29]....
        /*01cc*/ 	.word	0xffffffff


	//   ....[30]....
        /*01d0*/ 	.word	0xffffffff


	//   ....[31]....
        /*01d4*/ 	.word	0xffffffff


	//   ....[32]....
        /*01d8*/ 	.word	0xffffffff


	//   ....[33]....
        /*01dc*/ 	.word	0xffffffff


	//   ....[34]....
        /*01e0*/ 	.word	0xffffffff


	//   ....[35]....
        /*01e4*/ 	.word	0xffffffff


	//   ....[36]....
        /*01e8*/ 	.word	0xffffffff


	//   ....[37]....
        /*01ec*/ 	.word	0xffffffff


	//   ....[38]....
        /*01f0*/ 	.word	0xffffffff


	//   ....[39]....
        /*01f4*/ 	.word	0xffffffff


	//   ....[40]....
        /*01f8*/ 	.word	0xffffffff


	//   ....[41]....
        /*01fc*/ 	.word	0xffffffff


	//   ....[42]....
        /*0200*/ 	.word	0xffffffff


	//   ....[43]....
        /*0204*/ 	.word	0xffffffff


	//   ....[44]....
        /*0208*/ 	.word	0xffffffff


	//   ....[45]....
        /*020c*/ 	.word	0xffffffff


	//   ....[46]....
        /*0210*/ 	.word	0xffffffff


	//   ....[47]....
        /*0214*/ 	.word	0xffffffff


	//   ....[48]....
        /*0218*/ 	.word	0xffffffff


	//   ....[49]....
        /*021c*/ 	.word	0xffffffff


	//   ....[50]....
        /*0220*/ 	.word	0xffffffff


	//   ....[51]....
        /*0224*/ 	.word	0xffffffff


	//   ....[52]....
        /*0228*/ 	.word	0xffffffff


	//   ....[53]....
        /*022c*/ 	.word	0xffffffff


	//   ....[54]....
        /*0230*/ 	.word	0xffffffff


	//   ....[55]....
        /*0234*/ 	.word	0xffffffff


	//   ....[56]....
        /*0238*/ 	.word	0xffffffff


	//   ....[57]....
        /*023c*/ 	.word	0xffffffff


	//   ....[58]....
        /*0240*/ 	.word	0xffffffff


	//   ....[59]....
        /*0244*/ 	.word	0xffffffff


	//   ....[60]....
        /*0248*/ 	.word	0xffffffff


	//   ....[61]....
        /*024c*/ 	.word	0xffffffff


	//   ....[62]....
        /*0250*/ 	.word	0xffffffff


	//   ....[63]....
        /*0254*/ 	.word	0xffffffff


	//   ....[64]....
        /*0258*/ 	.word	0xffffffff


	//   ....[65]....
        /*025c*/ 	.word	0xffffffff


	//   ....[66]....
        /*0260*/ 	.word	0xffffffff


	//   ....[67]....
        /*0264*/ 	.word	0xffffffff


	//   ....[68]....
        /*0268*/ 	.word	0xffffffff


	//   ....[69]....
        /*026c*/ 	.word	0xffffffff


	//   ....[70]....
        /*0270*/ 	.word	0xffffffff


	//   ....[71]....
        /*0274*/ 	.word	0xffffffff


	//   ....[72]....
        /*0278*/ 	.word	0xffffffff


	//   ....[73]....
        /*027c*/ 	.word	0xffffffff


	//   ....[74]....
        /*0280*/ 	.word	0xffffffff


	//   ....[75]....
        /*0284*/ 	.word	0xffffffff


	//   ....[76]....
        /*0288*/ 	.word	0xffffffff


	//   ....[77]....
        /*028c*/ 	.word	0xffffffff


	//   ....[78]....
        /*0290*/ 	.word	0xffffffff


	//   ....[79]....
        /*0294*/ 	.word	0xffffffff


	//   ....[80]....
        /*0298*/ 	.word	0xffffffff


	//   ....[81]....
        /*029c*/ 	.word	0xffffffff


	//   ....[82]....
        /*02a0*/ 	.word	0xffffffff


	//   ....[83]....
        /*02a4*/ 	.word	0xffffffff


	//   ....[84]....
        /*02a8*/ 	.word	0xffffffff


	//   ....[85]....
        /*02ac*/ 	.word	0xffffffff


	//   ....[86]....
        /*02b0*/ 	.word	0xffffffff


	//   ....[87]....
        /*02b4*/ 	.word	0xffffffff


	//   ....[88]....
        /*02b8*/ 	.word	0xffffffff


	//   ....[89]....
        /*02bc*/ 	.word	0xffffffff


	//   ....[90]....
        /*02c0*/ 	.word	0xffffffff


	//   ....[91]....
        /*02c4*/ 	.word	0xffffffff


	//   ....[92]....
        /*02c8*/ 	.word	0xffffffff


	//   ....[93]....
        /*02cc*/ 	.word	0xffffffff


	//   ....[94]....
        /*02d0*/ 	.word	0xffffffff


	//   ....[95]....
        /*02d4*/ 	.word	0xffffffff


	//   ....[96]....
        /*02d8*/ 	.word	0xffffffff


	//   ....[97]....
        /*02dc*/ 	.word	0xffffffff


	//   ....[98]....
        /*02e0*/ 	.word	0xffffffff


	//   ....[99]....
        /*02e4*/ 	.word	0xffffffff


	//   ....[100]....
        /*02e8*/ 	.word	0xffffffff


	//   ....[101]....
        /*02ec*/ 	.word	0xffffffff


	//   ....[102]....
        /*02f0*/ 	.word	0xffffffff


	//   ....[103]....
        /*02f4*/ 	.word	0xffffffff


	//   ....[104]....
        /*02f8*/ 	.word	0xffffffff


	//   ....[105]....
        /*02fc*/ 	.word	0xffffffff


	//   ....[106]....
        /*0300*/ 	.word	0xffffffff


	//   ....[107]....
        /*0304*/ 	.word	0xffffffff


	//   ....[108]....
        /*0308*/ 	.word	0xffffffff


	//   ....[109]....
        /*030c*/ 	.word	0xffffffff


	//   ....[110]....
        /*0310*/ 	.word	0xffffffff


	//   ....[111]....
        /*0314*/ 	.word	0xffffffff


	//   ....[112]....
        /*0318*/ 	.word	0xffffffff


	//   ....[113]....
        /*031c*/ 	.word	0xffffffff


	//   ....[114]....
        /*0320*/ 	.word	0xffffffff


	//   ....[115]....
        /*0324*/ 	.word	0xffffffff


	//   ....[116]....
        /*0328*/ 	.word	0xffffffff


	//   ....[117]....
        /*032c*/ 	.word	0x0500000f


	//   ....[118]....
        /*0330*/ 	.word	0x0500000f


	//   ....[119]....
        /*0334*/ 	.word	0x0500000f


	//   ....[120]....
        /*0338*/ 	.word	0x0500000f


	//   ....[121]....
        /*033c*/ 	.word	0x0500000f


	//   ....[122]....
        /*0340*/ 	.word	0x0500000f


	//   ....[123]....
        /*0344*/ 	.word	0x0500000f


	//   ....[124]....
        /*0348*/ 	.word	0x0500000f


	//   ....[125]....
        /*034c*/ 	.word	0x0500000f


	//----- nvinfo : EIATTR_COOP_GROUP_INSTR_OFFSETS
	.align		4
.L_179:
        /*0350*/ 	.byte	0x04, 0x28
        /*0352*/ 	.short	(.L_181 - .L_180)


	//   ....[0]....
.L_180:
        /*0354*/ 	.word	0x00000060


	//   ....[1]....
        /*0358*/ 	.word	0x00000130


	//   ....[2]....
        /*035c*/ 	.word	0x000001e0


	//   ....[3]....
        /*0360*/ 	.word	0x000003a0


	//   ....[4]....
        /*0364*/ 	.word	0x00000500


	//   ....[5]....
        /*0368*/ 	.word	0x00000620


	//   ....[6]....
        /*036c*/ 	.word	0x00000780


	//   ....[7]....
        /*0370*/ 	.word	0x000014b0


	//   ....[8]....
        /*0374*/ 	.word	0x000021c0


	//   ....[9]....
        /*0378*/ 	.word	0x000033c0


	//   ....[10]....
        /*037c*/ 	.word	0x00003ac0


	//   ....[11]....
        /*0380*/ 	.word	0x00003b70


	//   ....[12]....
        /*0384*/ 	.word	0x000044c0


	//   ....[13]....
        /*0388*/ 	.word	0x00004530


	//   ....[14]....
        /*038c*/ 	.word	0x000061f0


	//   ....[15]....
        /*0390*/ 	.word	0x00006880


	//   ....[16]....
        /*0394*/ 	.word	0x000072c0


	//   ....[17]....
        /*0398*/ 	.word	0x00007370


	//   ....[18]....
        /*039c*/ 	.word	0x00007c30


	//   ....[19]....
        /*03a0*/ 	.word	0x00007cc0


	//   ....[20]....
        /*03a4*/ 	.word	0x0000a120


	//   ....[21]....
        /*03a8*/ 	.word	0x0000a150


	//   ....[22]....
        /*03ac*/ 	.word	0x0000a170


	//   ....[23]....
        /*03b0*/ 	.word	0x0000a190


	//   ....[24]....
        /*03b4*/ 	.word	0x0000c3a0


	//   ....[25]....
        /*03b8*/ 	.word	0x0000cb90


	//   ....[26]....
        /*03bc*/ 	.word	0x0000d280


	//   ....[27]....
        /*03c0*/ 	.word	0x0000d380


	//   ....[28]....
        /*03c4*/ 	.word	0x0000dc00


	//   ....[29]....
        /*03c8*/ 	.word	0x0000dc70


	//   ....[30]....
        /*03cc*/ 	.word	0x0000ef80


	//   ....[31]....
        /*03d0*/ 	.word	0x0000ef90


	//   ....[32]....
        /*03d4*/ 	.word	0x0000f010


	//   ....[33]....
        /*03d8*/ 	.word	0x0000f020


	//   ....[34]....
        /*03dc*/ 	.word	0x0000feb0


	//   ....[35]....
        /*03e0*/ 	.word	0x0000fec0


	//   ....[36]....
        /*03e4*/ 	.word	0x0000fed0


	//   ....[37]....
        /*03e8*/ 	.word	0x0000fef0


	//   ....[38]....
        /*03ec*/ 	.word	0x0000ff00


	//   ....[39]....
        /*03f0*/ 	.word	0x0000ff10


	//   ....[40]....
        /*03f4*/ 	.word	0x0000ff20


	//   ....[41]....
        /*03f8*/ 	.word	0x0000ff30


	//   ....[42]....
        /*03fc*/ 	.word	0x0000ff40


	//   ....[43]....
        /*0400*/ 	.word	0x0000ff50


	//   ....[44]....
        /*0404*/ 	.word	0x0000ff60


	//   ....[45]....
        /*0408*/ 	.word	0x0000ff70


	//   ....[46]....
        /*040c*/ 	.word	0x0000ff80


	//   ....[47]....
        /*0410*/ 	.word	0x0000ff90


	//   ....[48]....
        /*0414*/ 	.word	0x0000ffa0


	//   ....[49]....
        /*0418*/ 	.word	0x0000ffb0


	//   ....[50]....
        /*041c*/ 	.word	0x0000ffc0


	//   ....[51]....
        /*0420*/ 	.word	0x0000ffd0


	//   ....[52]....
        /*0424*/ 	.word	0x0000ffe0


	//   ....[53]....
        /*0428*/ 	.word	0x0000fff0


	//   ....[54]....
        /*042c*/ 	.word	0x00010000


	//   ....[55]....
        /*0430*/ 	.word	0x00010010


	//   ....[56]....
        /*0434*/ 	.word	0x00010020


	//   ....[57]....
        /*0438*/ 	.word	0x00010030


	//   ....[58]....
        /*043c*/ 	.word	0x00010040


	//   ....[59]....
        /*0440*/ 	.word	0x00010060


	//   ....[60]....
        /*0444*/ 	.word	0x00010070


	//   ....[61]....
        /*0448*/ 	.word	0x00010080


	//   ....[62]....
        /*044c*/ 	.word	0x00010090


	//   ....[63]....
        /*0450*/ 	.word	0x000100a0


	//   ....[64]....
        /*0454*/ 	.word	0x000100b0


	//   ....[65]....
        /*0458*/ 	.word	0x000100d0


	//   ....[66]....
        /*045c*/ 	.word	0x000100e0


	//   ....[67]....
        /*0460*/ 	.word	0x000100f0


	//   ....[68]....
        /*0464*/ 	.word	0x00010100


	//   ....[69]....
        /*0468*/ 	.word	0x00010120


	//   ....[70]....
        /*046c*/ 	.word	0x00010150


	//   ....[71]....
        /*0470*/ 	.word	0x00010170


	//   ....[72]....
        /*0474*/ 	.word	0x00010180


	//   ....[73]....
        /*0478*/ 	.word	0x00010190


	//   ....[74]....
        /*047c*/ 	.word	0x000101a0


	//   ....[75]....
        /*0480*/ 	.word	0x000101b0


	//   ....[76]....
        /*0484*/ 	.word	0x000101c0


	//   ....[77]....
        /*0488*/ 	.word	0x000101d0


	//   ....[78]....
        /*048c*/ 	.word	0x000101e0


	//   ....[79]....
        /*0490*/ 	.word	0x000101f0


	//   ....[80]....
        /*0494*/ 	.word	0x00010200


	//   ....[81]....
        /*0498*/ 	.word	0x00010220


	//   ....[82]....
        /*049c*/ 	.word	0x00010250


	//   ....[83]....
        /*04a0*/ 	.word	0x00010280


	//   ....[84]....
        /*04a4*/ 	.word	0x000102b0


	//   ....[85]....
        /*04a8*/ 	.word	0x000102e0


	//   ....[86]....
        /*04ac*/ 	.word	0x00010310


	//   ....[87]....
        /*04b0*/ 	.word	0x00010350


	//   ....[88]....
        /*04b4*/ 	.word	0x00010390


	//   ....[89]....
        /*04b8*/ 	.word	0x000103b0


	//   ....[90]....
        /*04bc*/ 	.word	0x000103c0


	//   ....[91]....
        /*04c0*/ 	.word	0x000103d0


	//   ....[92]....
        /*04c4*/ 	.word	0x000103e0


	//   ....[93]....
        /*04c8*/ 	.word	0x000103f0


	//   ....[94]....
        /*04cc*/ 	.word	0x00010400


	//   ....[95]....
        /*04d0*/ 	.word	0x00010410


	//   ....[96]....
        /*04d4*/ 	.word	0x00010420


	//   ....[97]....
        /*04d8*/ 	.word	0x00010430


	//   ....[98]....
        /*04dc*/ 	.word	0x00010800


	//   ....[99]....
        /*04e0*/ 	.word	0x00010850


	//   ....[100]....
        /*04e4*/ 	.word	0x00010890


	//   ....[101]....
        /*04e8*/ 	.word	0x000108d0


	//   ....[102]....
        /*04ec*/ 	.word	0x00010910


	//   ....[103]....
        /*04f0*/ 	.word	0x00010950


	//   ....[104]....
        /*04f4*/ 	.word	0x00011020


	//   ....[105]....
        /*04f8*/ 	.word	0x00011050


	//   ....[106]....
        /*04fc*/ 	.word	0x00011b70


	//   ....[107]....
        /*0500*/ 	.word	0x00012cc0


	//   ....[108]....
        /*0504*/ 	.word	0x000137e0


	//   ....[109]....
        /*0508*/ 	.word	0x00013810


	//   ....[110]....
        /*050c*/ 	.word	0x00013840


	//   ....[111]....
        /*0510*/ 	.word	0x00013910


	//   ....[112]....
        /*0514*/ 	.word	0x00013930


	//   ....[113]....
        /*0518*/ 	.word	0x000139d0


	//   ....[114]....
        /*051c*/ 	.word	0x000139f0


	//   ....[115]....
        /*0520*/ 	.word	0x00013a00


	//   ....[116]....
        /*0524*/ 	.word	0x000152b0


	//   ....[117]....
        /*0528*/ 	.word	0x00015920


	//   ....[118]....
        /*052c*/ 	.word	0x00015af0


	//   ....[119]....
        /*0530*/ 	.word	0x00015b40


	//   ....[120]....
        /*0534*/ 	.word	0x00015bf0


	//   ....[121]....
        /*0538*/ 	.word	0x00015d10


	//   ....[122]....
        /*053c*/ 	.word	0x00015d80


	//   ....[123]....
        /*0540*/ 	.word	0x00015e90


	//   ....[124]....
        /*0544*/ 	.word	0x00015f00


	//   ....[125]....
        /*0548*/ 	.word	0x00016000


	//----- nvinfo : EIATTR_REG_RECONFIG
	.align		4
.L_181:
        /*054c*/ 	.byte	0x01, 0x54
	.zero		2


	//----- nvinfo : EIATTR_SYSCALL_OFFSETS
	.align		4
        /*0550*/ 	.byte	0x04, 0x46
        /*0552*/ 	.short	(.L_183 - .L_182)


	//   ....[0]....
.L_182:
        /*0554*/ 	.word	0x00001670


	//   ....[1]....
        /*0558*/ 	.word	0x00012650


	//   ....[2]....
        /*055c*/ 	.word	0x00012790


	//   ....[3]....
        /*0560*/ 	.word	0x000128d0


	//   ....[4]....
        /*0564*/ 	.word	0x000129f0


	//   ....[5]....
        /*0568*/ 	.word	0x00013400


	//----- nvinfo : EIATTR_MBARRIER_INSTR_OFFSETS
	.align		4
.L_183:
        /*056c*/ 	.byte	0x04, 0x39
        /*056e*/ 	.short	(.L_185 - .L_184)


	//   ....[0]....
.L_184:
        /*0570*/ 	.word	0x00000250
        /*0574*/ 	.word	0x000000ff
        /*0578*/ 	.word	0x00022800
        /*057c*/ 	.short	0x0100
        /*057e*/ 	.byte	0x08
	.zero		1


	//   ....[1]....
        /*0580*/ 	.word	0x00000260
        /*0584*/ 	.word	0x000000ff
        /*0588*/ 	.word	0x00022820
        /*058c*/ 	.short	0x0100
        /*058e*/ 	.byte	0x08
	.zero		1


	//   ....[2]....
        /*0590*/ 	.word	0x00000350
        /*0594*/ 	.word	0x000000ff
        /*0598*/ 	.word	0x00022830
        /*059c*/ 	.short	0x0100
        /*059e*/ 	.byte	0x08
	.zero		1


	//   ....[3]....
        /*05a0*/ 	.word	0x00000360
        /*05a4*/ 	.word	0x000000ff
        /*05a8*/ 	.word	0x00022840
        /*05ac*/ 	.short	0x0100
        /*05ae*/ 	.byte	0x08
	.zero		1


	//   ....[4]....
        /*05b0*/ 	.word	0x00000370
        /*05b4*/ 	.word	0x000000ff
        /*05b8*/ 	.word	0x00022838
        /*05bc*/ 	.short	0x0100
        /*05be*/ 	.byte	0x08
	.zero		1


	//   ....[5]....
        /*05c0*/ 	.word	0x00000380
        /*05c4*/ 	.word	0x000000ff
        /*05c8*/ 	.word	0x00022848
        /*05cc*/ 	.short	0x0100
        /*05ce*/ 	.byte	0x08
	.zero		1


	//   ....[6]....
        /*05d0*/ 	.word	0x000004b0
        /*05d4*/ 	.word	0x000000ff
        /*05d8*/ 	.word	0x00022850
        /*05dc*/ 	.short	0x0100
        /*05de*/ 	.byte	0x08
	.zero		1


	//   ....[7]....
        /*05e0*/ 	.word	0x000004c0
        /*05e4*/ 	.word	0x000000ff
        /*05e8*/ 	.word	0x00022860
        /*05ec*/ 	.short	0x0100
        /*05ee*/ 	.byte	0x08
	.zero		1


	//   ....[8]....
        /*05f0*/ 	.word	0x000004d0
        /*05f4*/ 	.word	0x000000ff
        /*05f8*/ 	.word	0x00022858
        /*05fc*/ 	.short	0x0100
        /*05fe*/ 	.byte	0x08
	.zero		1


	//   ....[9]....
        /*0600*/ 	.word	0x000004e0
        /*0604*/ 	.word	0x000000ff
        /*0608*/ 	.word	0x00022868
        /*060c*/ 	.short	0x0100
        /*060e*/ 	.byte	0x08
	.zero		1


	//   ....[10]....
        /*0610*/ 	.word	0x000005d0
        /*0614*/ 	.word	0x000000ff
        /*0618*/ 	.word	0x00022870
        /*061c*/ 	.short	0x0100
        /*061e*/ 	.byte	0x06
	.zero		1


	//   ....[11]....
        /*0620*/ 	.word	0x000005e0
        /*0624*/ 	.word	0x000000ff
        /*0628*/ 	.word	0x00022880
        /*062c*/ 	.short	0x0100
        /*062e*/ 	.byte	0x06
	.zero		1


	//   ....[12]....
        /*0630*/ 	.word	0x000005f0
        /*0634*/ 	.word	0x000000ff
        /*0638*/ 	.word	0x00022878
        /*063c*/ 	.short	0x0100
        /*063e*/ 	.byte	0x06
	.zero		1


	//   ....[13]....
        /*0640*/ 	.word	0x00000600
        /*0644*/ 	.word	0x000000ff
        /*0648*/ 	.word	0x00022888
        /*064c*/ 	.short	0x0100
        /*064e*/ 	.byte	0x06
	.zero		1


	//   ....[14]....
        /*0650*/ 	.word	0x00000730
        /*0654*/ 	.word	0x000000ff
        /*0658*/ 	.word	0x00022890
        /*065c*/ 	.short	0x0100
        /*065e*/ 	.byte	0x08
	.zero		1


	//   ....[15]....
        /*0660*/ 	.word	0x00000740
        /*0664*/ 	.word	0x000000ff
        /*0668*/ 	.word	0x000228a0
        /*066c*/ 	.short	0x0100
        /*066e*/ 	.byte	0x08
	.zero		1


	//   ....[16]....
        /*0670*/ 	.word	0x00000750
        /*0674*/ 	.word	0x000000ff
        /*0678*/ 	.word	0x00022898
        /*067c*/ 	.short	0x0100
        /*067e*/ 	.byte	0x08
	.zero		1


	//   ....[17]....
        /*0680*/ 	.word	0x00000760
        /*0684*/ 	.word	0x000000ff
        /*0688*/ 	.word	0x000228a8
        /*068c*/ 	.short	0x0100
        /*068e*/ 	.byte	0x08
	.zero		1


	//   ....[18]....
        /*0690*/ 	.word	0x00000890
        /*0694*/ 	.word	0x000000ff
        /*0698*/ 	.word	0x000228b0
        /*069c*/ 	.short	0x0100
        /*069e*/ 	.byte	0x08
	.zero		1


	//   ....[19]....
        /*06a0*/ 	.word	0x000008a0
        /*06a4*/ 	.word	0x000000ff
        /*06a8*/ 	.word	0x000228c0
        /*06ac*/ 	.short	0x0100
        /*06ae*/ 	.byte	0x08
	.zero		1


	//   ....[20]....
        /*06b0*/ 	.word	0x000008b0
        /*06b4*/ 	.word	0x000000ff
        /*06b8*/ 	.word	0x000228b8
        /*06bc*/ 	.short	0x0100
        /*06be*/ 	.byte	0x08
	.zero		1


	//   ....[21]....
        /*06c0*/ 	.word	0x000008c0
        /*06c4*/ 	.word	0x000000ff
        /*06c8*/ 	.word	0x000228c8
        /*06cc*/ 	.short	0x0100
        /*06ce*/ 	.byte	0x08
	.zero		1


	//   ....[22]....
        /*06d0*/ 	.word	0x000018f0
        /*06d4*/ 	.word	0x000000ff
        /*06d8*/ 	.word	0x00022800
        /*06dc*/ 	.short	0x010a
        /*06de*/ 	.byte	0x24
	.zero		1


	//   ....[23]....
        /*06e0*/ 	.word	0x00001970
        /*06e4*/ 	.word	0x000000ff
        /*06e8*/ 	.word	0x00022830
        /*06ec*/ 	.short	0x010a
        /*06ee*/ 	.byte	0x24
	.zero		1


	//   ....[24]....
        /*06f0*/ 	.word	0x00001a00
        /*06f4*/ 	.word	0x000000ff
        /*06f8*/ 	.word	0x00022830
        /*06fc*/ 	.short	0x010a
        /*06fe*/ 	.byte	0x24
	.zero		1


	//   ....[25]....
        /*0700*/ 	.word	0x00002260
        /*0704*/ 	.word	0x0000000d
        /*0708*/ 	.word	0x00000000
        /*070c*/ 	.short	0x0101
        /*070e*/ 	.byte	0x3f
	.zero		1


	//   ....[26]....
        /*0710*/ 	.word	0x00005740
        /*0714*/ 	.word	0x000000ff
        /*0718*/ 	.word	0x00022830
        /*071c*/ 	.short	0x010a
        /*071e*/ 	.byte	0x0a
	.zero		1


	//   ....[27]....
        /*0720*/ 	.word	0x00005780
        /*0724*/ 	.word	0x000000ff
        /*0728*/ 	.word	0x00022830
        /*072c*/ 	.short	0x010a
        /*072e*/ 	.byte	0x0a
	.zero		1


	//   ....[28]....
        /*0730*/ 	.word	0x00005a10
        /*0734*/ 	.word	0x000000ff
        /*0738*/ 	.word	0x00022850
        /*073c*/ 	.short	0x010a
        /*073e*/ 	.byte	0x0a
	.zero		1


	//   ....[29]....
        /*0740*/ 	.word	0x00005a50
        /*0744*/ 	.word	0x000000ff
        /*0748*/ 	.word	0x00022850
        /*074c*/ 	.short	0x010a
        /*074e*/ 	.byte	0x0a
	.zero		1


	//   ....[30]....
        /*0750*/ 	.word	0x000064f0
        /*0754*/ 	.word	0x00000037
        /*0758*/ 	.word	0x00000000
        /*075c*/ 	.short	0x0101
        /*075e*/ 	.byte	0x3f
	.zero		1


	//   ....[31]....
        /*0760*/ 	.word	0x00008750
        /*0764*/ 	.word	0x000000ff
        /*0768*/ 	.word	0x00000000
        /*076c*/ 	.short	0x0101
        /*076e*/ 	.byte	0x05
	.zero		1


	//   ....[32]....
        /*0770*/ 	.word	0x00009060
        /*0774*/ 	.word	0x000000ff
        /*0778*/ 	.word	0x00022830
        /*077c*/ 	.short	0x010a
        /*077e*/ 	.byte	0x05
	.zero		1


	//   ....[33]....
        /*0780*/ 	.word	0x000090a0
        /*0784*/ 	.word	0x000000ff
        /*0788*/ 	.word	0x00022830
        /*078c*/ 	.short	0x010a
        /*078e*/ 	.byte	0x05
	.zero		1


	//   ....[34]....
        /*0790*/ 	.word	0x00009360
        /*0794*/ 	.word	0x000000ff
        /*0798*/ 	.word	0x00022850
        /*079c*/ 	.short	0x010a
        /*079e*/ 	.byte	0x0a
	.zero		1


	//   ....[35]....
        /*07a0*/ 	.word	0x000093a0
        /*07a4*/ 	.word	0x000000ff
        /*07a8*/ 	.word	0x00022850
        /*07ac*/ 	.short	0x010a
        /*07ae*/ 	.byte	0x0a
	.zero		1


	//   ....[36]....
        /*07b0*/ 	.word	0x0000ad30
        /*07b4*/ 	.word	0x00000004
        /*07b8*/ 	.word	0x00000000
        /*07bc*/ 	.short	0x0101
        /*07be*/ 	.byte	0x3f
	.zero		1


	//   ....[37]....
        /*07c0*/ 	.word	0x0000b000
        /*07c4*/ 	.word	0x000000ff
        /*07c8*/ 	.word	0x00000000
        /*07cc*/ 	.short	0x0101
        /*07ce*/ 	.byte	0x04
	.zero		1


	//   ....[38]....
        /*07d0*/ 	.word	0x0000b720
        /*07d4*/ 	.word	0x000000ff
        /*07d8*/ 	.word	0x00022830
        /*07dc*/ 	.short	0x010a
        /*07de*/ 	.byte	0x0a
	.zero		1


	//   ....[39]....
        /*07e0*/ 	.word	0x0000b760
        /*07e4*/ 	.word	0x000000ff
        /*07e8*/ 	.word	0x00022830
        /*07ec*/ 	.short	0x010a
        /*07ee*/ 	.byte	0x0a
	.zero		1


	//   ....[40]....
        /*07f0*/ 	.word	0x0000b9e0
        /*07f4*/ 	.word	0x000000ff
        /*07f8*/ 	.word	0x00022850
        /*07fc*/ 	.short	0x010a
        /*07fe*/ 	.byte	0x0a
	.zero		1


	//   ....[41]....
        /*0800*/ 	.word	0x0000ba20
        /*0804*/ 	.word	0x000000ff
        /*0808*/ 	.word	0x00022850
        /*080c*/ 	.short	0x010a
        /*080e*/ 	.byte	0x0a
	.zero		1


	//   ....[42]....
        /*0810*/ 	.word	0x0000c4b0
        /*0814*/ 	.word	0x00000037
        /*0818*/ 	.word	0x00000000
        /*081c*/ 	.short	0x0101
        /*081e*/ 	.byte	0x3f
	.zero		1


	//   ....[43]....
        /*0820*/ 	.word	0x0000e710
        /*0824*/ 	.word	0x000000ff
        /*0828*/ 	.word	0x00000000
        /*082c*/ 	.short	0x0101
        /*082e*/ 	.byte	0x05
	.zero		1


	//   ....[44]....
        /*0830*/ 	.word	0x0000ecf0
        /*0834*/ 	.word	0x000000ff
        /*0838*/ 	.word	0x00022850
        /*083c*/ 	.short	0x010a
        /*083e*/ 	.byte	0x05
	.zero		1


	//   ....[45]....
        /*0840*/ 	.word	0x0000ed30
        /*0844*/ 	.word	0x000000ff
        /*0848*/ 	.word	0x00022850
        /*084c*/ 	.short	0x010a
        /*084e*/ 	.byte	0x05
	.zero		1


	//   ....[46]....
        /*0850*/ 	.word	0x0000f2e0
        /*0854*/ 	.word	0x000000ff
        /*0858*/ 	.word	0x00000000
        /*085c*/ 	.short	0x0101
        /*085e*/ 	.byte	0x04
	.zero		1


	//   ....[47]....
        /*0860*/ 	.word	0x00010930
        /*0864*/ 	.word	0x000000ff
        /*0868*/ 	.word	0x00000000
        /*086c*/ 	.short	0x0101
        /*086e*/ 	.byte	0x04
	.zero		1


	//   ....[48]....
        /*0870*/ 	.word	0x00012ef0
        /*0874*/ 	.word	0x000000ff
        /*0878*/ 	.word	0x00022880
        /*087c*/ 	.short	0x010a
        /*087e*/ 	.byte	0x26
	.zero		1


	//   ....[49]....
        /*0880*/ 	.word	0x00013040
        /*0884*/ 	.word	0x000000ff
        /*0888*/ 	.word	0x00022840
        /*088c*/ 	.short	0x010a
        /*088e*/ 	.byte	0x26
	.zero		1


	//   ....[50]....
        /*0890*/ 	.word	0x00013b70
        /*0894*/ 	.word	0x000000ff
        /*0898*/ 	.word	0x00022800
        /*089c*/ 	.short	0x0107
        /*089e*/ 	.byte	0x26
	.zero		1


	//   ....[51]....
        /*08a0*/ 	.word	0x00013be0
        /*08a4*/ 	.word	0x000000ff
        /*08a8*/ 	.word	0x00022800
        /*08ac*/ 	.short	0x0101
        /*08ae*/ 	.byte	0x26
	.zero		1


	//   ....[52]....
        /*08b0*/ 	.word	0x00013c00
        /*08b4*/ 	.word	0x000000ff
        /*08b8*/ 	.word	0x00022820
        /*08bc*/ 	.short	0x010a
        /*08be*/ 	.byte	0x26
	.zero		1


	//   ....[53]....
        /*08c0*/ 	.word	0x00013ef0
        /*08c4*/ 	.word	0x00000004
        /*08c8*/ 	.word	0x00022880
        /*08cc*/ 	.short	0x010a
        /*08ce*/ 	.byte	0x3f
	.zero		1


	//   ....[54]....
        /*08d0*/ 	.word	0x00014120
        /*08d4*/ 	.word	0x00000004
        /*08d8*/ 	.word	0x00022840
        /*08dc*/ 	.short	0x010a
        /*08de*/ 	.byte	0x3f
	.zero		1


	//   ....[55]....
        /*08e0*/ 	.word	0x00014570
        /*08e4*/ 	.word	0x00000013
        /*08e8*/ 	.word	0x00022870
        /*08ec*/ 	.short	0x010a
        /*08ee*/ 	.byte	0x3f
	.zero		1


	//   ....[56]....
        /*08f0*/ 	.word	0x000145e0
        /*08f4*/ 	.word	0x00000013
        /*08f8*/ 	.word	0x00022860
        /*08fc*/ 	.short	0x010a
        /*08fe*/ 	.byte	0x3f
	.zero		1


	//   ....[57]....
        /*0900*/ 	.word	0x00014ad0
        /*0904*/ 	.word	0x00000013
        /*0908*/ 	.word	0x00022850
        /*090c*/ 	.short	0x0101
        /*090e*/ 	.byte	0x3f
	.zero		1


	//   ....[58]....
        /*0910*/ 	.word	0x00014b40
        /*0914*/ 	.word	0x00000013
        /*0918*/ 	.word	0x00000000
        /*091c*/ 	.short	0x0101
        /*091e*/ 	.byte	0x3f
	.zero		1


	//   ....[59]....
        /*0920*/ 	.word	0x00014c60
        /*0924*/ 	.word	0x00000010
        /*0928*/ 	.word	0x00022870
        /*092c*/ 	.short	0x010a
        /*092e*/ 	.byte	0x3f
	.zero		1


	//   ....[60]....
        /*0930*/ 	.word	0x00014cd0
        /*0934*/ 	.word	0x00000010
        /*0938*/ 	.word	0x00022860
        /*093c*/ 	.short	0x010a
        /*093e*/ 	.byte	0x3f
	.zero		1


	//   ....[61]....
        /*0940*/ 	.word	0x00015150
        /*0944*/ 	.word	0x00000010
        /*0948*/ 	.word	0x00022850
        /*094c*/ 	.short	0x0101
        /*094e*/ 	.byte	0x3f
	.zero		1


	//   ....[62]....
        /*0950*/ 	.word	0x000151c0
        /*0954*/ 	.word	0x00000000
        /*0958*/ 	.word	0x00000000
        /*095c*/ 	.short	0x0101
        /*095e*/ 	.byte	0x3f
	.zero		1


	//   ....[63]....
        /*0960*/ 	.word	0x00015260
        /*0964*/ 	.word	0x00000009
        /*0968*/ 	.word	0x00022820
        /*096c*/ 	.short	0x010a
        /*096e*/ 	.byte	0x3f
	.zero		1


	//   ....[64]....
        /*0970*/ 	.word	0x000153a0
        /*0974*/ 	.word	0x00000005
        /*0978*/ 	.word	0x00000000
        /*097c*/ 	.short	0x010a
        /*097e*/ 	.byte	0x3f
	.zero		1


	//   ....[65]....
        /*0980*/ 	.word	0x00015410
        /*0984*/ 	.word	0x00000007
        /*0988*/ 	.word	0x00000000
        /*098c*/ 	.short	0x010a
        /*098e*/ 	.byte	0x3f
	.zero		1


	//   ....[66]....
        /*0990*/ 	.word	0x00015460
        /*0994*/ 	.word	0x00000005
        /*0998*/ 	.word	0x00022860
        /*099c*/ 	.short	0x010a
        /*099e*/ 	.byte	0x3f
	.zero		1


	//   ....[67]....
        /*09a0*/ 	.word	0x000154b0
        /*09a4*/ 	.word	0x00000003
        /*09a8*/ 	.word	0x00022860
        /*09ac*/ 	.short	0x010a
        /*09ae*/ 	.byte	0x3f
	.zero		1


	//   ....[68]....
        /*09b0*/ 	.word	0x000154f0
        /*09b4*/ 	.word	0x00000005
        /*09b8*/ 	.word	0x00022880
        /*09bc*/ 	.short	0x010a
        /*09be*/ 	.byte	0x3f
	.zero		1


	//   ....[69]....
        /*09c0*/ 	.word	0x00015510
        /*09c4*/ 	.word	0x00000003
        /*09c8*/ 	.word	0x00022880
        /*09cc*/ 	.short	0x010a
        /*09ce*/ 	.byte	0x3f
	.zero		1


	//   ....[70]....
        /*09d0*/ 	.word	0x00015580
        /*09d4*/ 	.word	0x00000002
        /*09d8*/ 	.word	0x00022800
        /*09dc*/ 	.short	0x010a
        /*09de*/ 	.byte	0x3f
	.zero		1


	//   ....[71]....
        /*09e0*/ 	.word	0x000155e0
        /*09e4*/ 	.word	0x00000002
        /*09e8*/ 	.word	0x00022830
        /*09ec*/ 	.short	0x010a
        /*09ee*/ 	.byte	0x3f
	.zero		1


	//   ....[72]....
        /*09f0*/ 	.word	0x00015640
        /*09f4*/ 	.word	0x00000014
        /*09f8*/ 	.word	0x00022830
        /*09fc*/ 	.short	0x010a
        /*09fe*/ 	.byte	0x3f
	.zero		1


	//   ....[73]....
        /*0a00*/ 	.word	0x000156a0
        /*0a04*/ 	.word	0x0000000e
        /*0a08*/ 	.word	0x00022850
        /*0a0c*/ 	.short	0x010a
        /*0a0e*/ 	.byte	0x3f
	.zero		1


	//   ....[74]....
        /*0a10*/ 	.word	0x00015700
        /*0a14*/ 	.word	0x0000000b
        /*0a18*/ 	.word	0x00022830
        /*0a1c*/ 	.short	0x010a
        /*0a1e*/ 	.byte	0x3f
	.zero		1


	//   ....[75]....
        /*0a20*/ 	.word	0x00015760
        /*0a24*/ 	.word	0x0000000b
        /*0a28*/ 	.word	0x00022850
        /*0a2c*/ 	.short	0x010a
        /*0a2e*/ 	.byte	0x3f
	.zero		1


	//   ....[76]....
        /*0a30*/ 	.word	0x000157c0
        /*0a34*/ 	.word	0x0000000b
        /*0a38*/ 	.word	0x00022830
        /*0a3c*/ 	.short	0x010a
        /*0a3e*/ 	.byte	0x3f
	.zero		1


	//   ....[77]....
        /*0a40*/ 	.word	0x00015820
        /*0a44*/ 	.word	0x0000000b
        /*0a48*/ 	.word	0x00022850
        /*0a4c*/ 	.short	0x010a
        /*0a4e*/ 	.byte	0x3f
	.zero		1


	//   ....[78]....
        /*0a50*/ 	.word	0x00015880
        /*0a54*/ 	.word	0x00000003
        /*0a58*/ 	.word	0x00022850
        /*0a5c*/ 	.short	0x010a
        /*0a5e*/ 	.byte	0x3f
	.zero		1


	//   ....[79]....
        /*0a60*/ 	.word	0x000159e0
        /*0a64*/ 	.word	0x00000003
        /*0a68*/ 	.word	0x00022880
        /*0a6c*/ 	.short	0x010a
        /*0a6e*/ 	.byte	0x3f
	.zero		1


	//   ....[80]....
        /*0a70*/ 	.word	0x00015a40
        /*0a74*/ 	.word	0x00000003
        /*0a78*/ 	.word	0x00022840
        /*0a7c*/ 	.short	0x010a
        /*0a7e*/ 	.byte	0x3f
	.zero		1


	//   ....[81]....
        /*0a80*/ 	.word	0x00016040
        /*0a84*/ 	.word	0x00000003
        /*0a88*/ 	.word	0x00022820
        /*0a8c*/ 	.short	0x010a
        /*0a8e*/ 	.byte	0x3f
	.zero		1


	//   ....[82]....
        /*0a90*/ 	.word	0x00016090
        /*0a94*/ 	.word	0x00000004
        /*0a98*/ 	.word	0x00022880
        /*0a9c*/ 	.short	0x010a
        /*0a9e*/ 	.byte	0x3f
	.zero		1


	//   ....[83]....
        /*0aa0*/ 	.word	0x000160e0
        /*0aa4*/ 	.word	0x00000004
        /*0aa8*/ 	.word	0x00022840
        /*0aac*/ 	.short	0x010a
        /*0aae*/ 	.byte	0x3f
	.zero		1


	//   ....[84]....
        /*0ab0*/ 	.word	0x00016130
        /*0ab4*/ 	.word	0x00000013
        /*0ab8*/ 	.word	0x00022870
        /*0abc*/ 	.short	0x010a
        /*0abe*/ 	.byte	0x3f
	.zero		1


	//   ....[85]....
        /*0ac0*/ 	.word	0x00016180
        /*0ac4*/ 	.word	0x00000013
        /*0ac8*/ 	.word	0x00022860
        /*0acc*/ 	.short	0x010a
        /*0ace*/ 	.byte	0x3f
	.zero		1


	//   ....[86]....
        /*0ad0*/ 	.word	0x000161d0
        /*0ad4*/ 	.word	0x00000010
        /*0ad8*/ 	.word	0x00022870
        /*0adc*/ 	.short	0x010a
        /*0ade*/ 	.byte	0x3f
	.zero		1


	//   ....[87]....
        /*0ae0*/ 	.word	0x00016220
        /*0ae4*/ 	.word	0x00000010
        /*0ae8*/ 	.word	0x00022860
        /*0aec*/ 	.short	0x010a
        /*0aee*/ 	.byte	0x3f
	.zero		1


	//   ....[88]....
        /*0af0*/ 	.word	0x00016270
        /*0af4*/ 	.word	0x00000009
        /*0af8*/ 	.word	0x00022820
        /*0afc*/ 	.short	0x010a
        /*0afe*/ 	.byte	0x3f
	.zero		1


	//   ....[89]....
        /*0b00*/ 	.word	0x000162c0
        /*0b04*/ 	.word	0x00000005
        /*0b08*/ 	.word	0x00000000
        /*0b0c*/ 	.short	0x010a
        /*0b0e*/ 	.byte	0x3f
	.zero		1


	//   ....[90]....
        /*0b10*/ 	.word	0x00016310
        /*0b14*/ 	.word	0x00000007
        /*0b18*/ 	.word	0x00000000
        /*0b1c*/ 	.short	0x010a
        /*0b1e*/ 	.byte	0x3f
	.zero		1


	//   ....[91]....
        /*0b20*/ 	.word	0x00016360
        /*0b24*/ 	.word	0x00000005
        /*0b28*/ 	.word	0x00022860
        /*0b2c*/ 	.short	0x010a
        /*0b2e*/ 	.byte	0x3f
	.zero		1


	//   ....[92]....
        /*0b30*/ 	.word	0x000163b0
        /*0b34*/ 	.word	0x00000003
        /*0b38*/ 	.word	0x00022860
        /*0b3c*/ 	.short	0x010a
        /*0b3e*/ 	.byte	0x3f
	.zero		1


	//   ....[93]....
        /*0b40*/ 	.word	0x00016400
        /*0b44*/ 	.word	0x00000005
        /*0b48*/ 	.word	0x00022880
        /*0b4c*/ 	.short	0x010a
        /*0b4e*/ 	.byte	0x3f
	.zero		1


	//----- nvinfo : EIATTR_NUM_MBARRIERS
	.align		4
.L_185:
        /*0b50*/ 	.byte	0x03, 0x38
        /*0b52*/ 	.short	0x0016


	//----- nvinfo : EIATTR_EXIT_INSTR_OFFSETS
	.align		4
        /*0b54*/ 	.byte	0x04, 0x1c
        /*0b56*/ 	.short	(.L_187 - .L_186)


	//   ....[0]....
.L_186:
        /*0b58*/ 	.word	0x00015560


	//----- nvinfo : EIATTR_MAX_THREADS
	.align		4
.L_187:
        /*0b5c*/ 	.byte	0x04, 0x05
        /*0b5e*/ 	.short	(.L_189 - .L_188)
.L_188:
        /*0b60*/ 	.word	0x00000180
        /*0b64*/ 	.word	0x00000001
        /*0b68*/ 	.word	0x00000001


	//----- nvinfo : EIATTR_CRS_STACK_SIZE
	.align		4
.L_189:
        /*0b6c*/ 	.byte	0x04, 0x1e
        /*0b6e*/ 	.short	(.L_191 - .L_190)
.L_190:
        /*0b70*/ 	.word	0x00000000


	//----- nvinfo : EIATTR_CBANK_PARAM_SIZE
	.align		4
.L_191:
        /*0b74*/ 	.byte	0x03, 0x19
        /*0b76*/ 	.short	0x0a70


	//----- nvinfo : EIATTR_PARAM_CBANK
	.align		4
        /*0b78*/ 	.byte	0x04, 0x0a
        /*0b7a*/ 	.short	(.L_193 - .L_192)
	.align		4
.L_192:
        /*0b7c*/ 	.word	index@(.nv.constant0._ZN7cutlass13device_kernelIN5flash11enable_sm90INS1_16FlashAttnFwdSm90INS1_25CollectiveMainloopFwdSm90ILi2EN4cute5tupleIJNS5_1CILi1EEES8_S8_EEENS6_IJNS7_ILi128EEESA_NS7_ILi192EEEEEELi128ENS_12float_e4m3_tEfNS_4arch4Sm90ELb0ELb1ELb1ELb0ELb0ELb0ELb0ELb1ELb1ELb1ELb1ELb0EEENS1_21CollectiveEpilogueFwdINS6_IJSA_SA_SA_EEES9_NS_10bfloat16_tESF_Li256ELb0ELb1ELb1ELb1EEENS1_19SingleTileSchedulerILb0ELb1ELb1ELi128EEEEEEEEEvNT_6ParamsE)
        /*0b80*/ 	.short	0x0210
        /*0b82*/ 	.short	0x0a70


	//----- nvinfo : EIATTR_SW_WAR
	.align		4
.L_193:
        /*0b84*/ 	.byte	0x04, 0x36
        /*0b86*/ 	.short	(.L_195 - .L_194)
.L_194:
        /*0b88*/ 	.word	0x00000008
.L_195:


//--------------------- .nv.info._ZN7cutlass13device_kernelIN5flash11enable_sm90INS1_16FlashAttnFwdSm90INS1_25CollectiveMainloopFwdSm90ILi2EN4cute5tupleIJNS5_1CILi1EEES8_S8_EEENS6_IJNS7_ILi128EEESA_NS7_ILi192EEEEEELi128ENS_12float_e4m3_tEfNS_4arch4Sm90ELb0ELb1ELb1ELb1ELb0ELb0ELb0ELb1ELb1ELb1ELb1ELb0EEENS1_21CollectiveEpilogueFwdINS6_IJSA_SA_SA_EEES9_NS_10bfloat16_tESF_Li256ELb1ELb1ELb1ELb1EEENS1_36VarlenDynamicPersistentTileSchedulerILi128ELi128ELi256ELi128ELb1ELb1ELb1ELb1ELb0ELb1EEEEEEEEEvNT_6ParamsE --------------------------
	.section	.nv.info._ZN7cutlass13device_kernelIN5flash11enable_sm90INS1_16FlashAttnFwdSm90INS1_25CollectiveMainloopFwdSm90ILi2EN4cute5tupleIJNS5_1CILi1EEES8_S8_EEENS6_IJNS7_ILi128EEESA_NS7_ILi192EEEEEELi128ENS_12float_e4m3_tEfNS_4arch4Sm90ELb0ELb1ELb1ELb1ELb0ELb0ELb0ELb1ELb1ELb1ELb1ELb0EEENS1_21CollectiveEpilogueFwdINS6_IJSA_SA_SA_EEES9_NS_10bfloat16_tESF_Li256ELb1ELb1ELb1ELb1EEENS1_36VarlenDynamicPersistentTileSchedulerILi128ELi128ELi256ELi128ELb1ELb1ELb1ELb1ELb0ELb1EEEEEEEEEvNT_6ParamsE,"",@"SHT_CUDA_INFO"
	.sectionflags	@""
	.align	4


	//----- nvinfo : EIATTR_CUDA_API_VERSION
	.align		4
        /*0000*/ 	.byte	0x04, 0x37
        /*0002*/ 	.short	(.L_197 - .L_196)
.L_196:
        /*0004*/ 	.word	0x00000082


	//----- nvinfo : EIATTR_KPARAM_INFO
	.align		4
.L_197:
        /*0008*/ 	.byte	0x04, 0x17
        /*000a*/ 	.short	(.L_199 - .L_198)
.L_198:
        /*000c*/ 	.word	0x00000000
        /*0010*/ 	.short	0x0000
        /*0012*/ 	.short	0x0070
        /*0014*/ 	.byte	0x00, 0xf0, 0x01, 0x2a


	//----- nvinfo : EIATTR_SPARSE_MMA_MASK
	.align		4
.L_199:
        /*0018*/ 	.byte	0x03, 0x50
        /*001a*/ 	.short	0x0000


	//----- nvinfo : EIATTR_MAXREG_COUNT
	.align		4
        /*001c*/ 	.byte	0x03, 0x1b
        /*001e*/ 	.short	0x00a8


	//----- nvinfo : EIATTR_NUM_BARRIERS
	.align		4
        /*0020*/ 	.byte	0x02, 0x4c
        /*0022*/ 	.byte	0x10
	.zero		1


	//----- nvinfo : EIATTR_EXTERNS
	.align		4
        /*0024*/ 	.byte	0x04, 0x0f
        /*0026*/ 	.short	(.L_201 - .L_200)


	//   ....[0]....
	.align		4
.L_200:
        /*0028*/ 	.word	index@(__assertfail)


	//----- nvinfo : EIATTR_ANNOTATIONS
	.align		4
.L_201:
        /*002c*/ 	.byte	0x04, 0x55
        /*002e*/ 	.short	(.L_203 - .L_202)


	//   ....[0]....
.L_202:
        /* <DEDUP_REMOVED lines=44> */


	//----- nvinfo : EIATTR_MERCURY_ISA_VERSION
	.align		4
.L_203:
        /*02e0*/ 	.byte	0x03, 0x5f
        /*02e2*/ 	.short	0x0101


	//----- nvinfo : EIATTR_UNUSED_LOAD_BYTE_OFFSET
	.align		4
        /*02e4*/ 	.byte	0x04, 0x44
        /*02e6*/ 	.short	(.L_205 - .L_204)


	//   ....[0]....
.L_204:
        /*02e8*/ 	.word	0x00000a40
        /*02ec*/ 	.word	0x0000fff0


	//   ....[1]....
        /*02f0*/ 	.word	0x00010250
        /*02f4*/ 	.word	0x0000fff0


	//----- nvinfo : EIATTR_INT_WARP_WIDE_INSTR_OFFSETS
	.align		4
.L_205:
        /*02f8*/ 	.byte	0x04, 0x31
        /*02fa*/ 	.short	(.L_207 - .L_206)


	//   ....[0]....
.L_206:
        /*02fc*/ 	.word	0x00000130


	//   ....[1]....
        /*0300*/ 	.word	0x00000170


	//   ....[2]....
        /*0304*/ 	.word	0x000001e0


	//   ....[3]....
        /*0308*/ 	.word	0x00015d70


	//   ....[4]....
        /*030c*/ 	.word	0x00015e00


	//   ....[5]....
        /*0310*/ 	.word	0x00018720


	//   ....[6]....
        /*0314*/ 	.word	0x000187b0


	//----- nvinfo : EIATTR_COOP_GROUP_MASK_REGIDS
	.align		4
.L_207:
        /*0318*/ 	.byte	0x04, 0x29
        /*031a*/ 	.short	(.L_209 - .L_208)


	//   ....[0]....
.L_208:
        /*031c*/ 	.word	0xffffffff


	//   ....[1]....
        /*0320*/ 	.word	0xffffffff


	//   ....[2]....
        /*0324*/ 	.word	0xffffffff


	//   ....[3]....
        /*0328*/ 	.word	0xffffffff


	//   ....[4]....
        /*032c*/ 	.word	0xffffffff


	//   ....[5]....
        /*0330*/ 	.word	0xffffffff


	//   ....[6]....
        /*0334*/ 	.word	0xffffffff


	//   ....[7]....
        /*0338*/ 	.word	0xffffffff


	//   ....[8]....
        /*033c*/ 	.word	0xffffffff


	//   ....[9]....
        /*0340*/ 	.word	0xffffffff


	//   ....[10]....
        /*0344*/ 	.word	0xffffffff


	//   ....[11]....
        /*0348*/ 	.word	0xffffffff


	//   ....[12]....
        /*034c*/ 	.word	0xffffffff


	//   ....[13]....
        /*0350*/ 	.word	0xffffffff


	//   ....[14]....
        /*0354*/ 	.word	0xffffffff


	//   ....[15]....
        /*0358*/ 	.word	0xffffffff


	//   ....[16]....
        /*035c*/ 	.word	0xffffffff


	//   ....[17]....
        /*0360*/ 	.word	0xffffffff


	//   ....[18]....
        /*0364*/ 	.word	0xffffffff


	//   ....[19]....
        /*0368*/ 	.word	0xffffffff


	//   ....[20]....
        /*036c*/ 	.word	0xffffffff


	//   ....[21]....
        /*0370*/ 	.word	0xffffffff


	//   ....[22]....
        /*0374*/ 	.word	0xffffffff


	//   ....[23]....
        /*0378*/ 	.word	0xffffffff


	//   ....[24]....
        /*037c*/ 	.word	0xffffffff


	//   ....[25]....
        /*0380*/ 	.word	0xffffffff


	//   ....[26]....
        /*0384*/ 	.word	0xffffffff


	//   ....[27]....
        /*0388*/ 	.word	0xffffffff


	//   ....[28]....
        /*038c*/ 	.word	0xffffffff


	//   ....[29]....
        /*0390*/ 	.word	0xffffffff


	//   ....[30]....
        /*0394*/ 	.word	0xffffffff


	//   ....[31]....
        /*0398*/ 	.word	0xffffffff


	//   ....[32]....
        /*039c*/ 	.word	0xffffffff


	//   ....[33]....
        /*03a0*/ 	.word	0xffffffff


	//   ....[34]....
        /*03a4*/ 	.word	0xffffffff


	//   ....[35]....
        /*03a8*/ 	.word	0xffffffff


	//   ....[36]....
        /*03ac*/ 	.word	0xffffffff


	//   ....[37]....
        /*03b0*/ 	.word	0xffffffff


	//   ....[38]....
        /*03b4*/ 	.word	0xffffffff


	//   ....[39]....
        /*03b8*/ 	.word	0xffffffff


	//   ....[40]....
        /*03bc*/ 	.word	0xffffffff


	//   ....[41]....
        /*03c0*/ 	.word	0xffffffff


	//   ....[42]....
        /*03c4*/ 	.word	0xffffffff


	//   ....[43]....
        /*03c8*/ 	.word	0xffffffff


	//   ....[44]....
        /*03cc*/ 	.word	0xffffffff


	//   ....[45]....
        /*03d0*/ 	.word	0xffffffff


	//   ....[46]....
        /*03d4*/ 	.word	0xffffffff


	//   ....[47]....
        /*03d8*/ 	.word	0xffffffff


	//   ....[48]....
        /*03dc*/ 	.word	0xffffffff


	//   ....[49]....
        /*03e0*/ 	.word	0xffffffff


	//   ....[50]....
        /*03e4*/ 	.word	0xffffffff


	//   ....[51]....
        /*03e8*/ 	.word	0xffffffff


	//   ....[52]....
        /*03ec*/ 	.word	0xffffffff


	//   ....[53]....
        /*03f0*/ 	.word	0xffffffff


	//   ....[54]....
        /*03f4*/ 	.word	0xffffffff


	//   ....[55]....
        /*03f8*/ 	.word	0xffffffff


	//   ....[56]....
        /*03fc*/ 	.word	0xffffffff


	//   ....[57]....
        /*0400*/ 	.word	0xffffffff


	//   ....[58]....
        /*0404*/ 	.word	0xffffffff


	//   ....[59]....
        /*0408*/ 	.word	0xffffffff


	//   ....[60]....
        /*040c*/ 	.word	0xffffffff


	//   ....[61]....
        /*0410*/ 	.word	0xffffffff


	//   ....[62]....
        /*0414*/ 	.word	0xffffffff


	//   ....[63]....
        /*0418*/ 	.word	0xffffffff


	//   ....[64]....
        /*041c*/ 	.word	0xffffffff


	//   ....[65]....
        /*0420*/ 	.word	0xffffffff


	//   ....[66]....
        /*0424*/ 	.word	0xffffffff


	//   ....[67]....
        /*0428*/ 	.word	0xffffffff


	//   ....[68]....
        /*042c*/ 	.word	0xffffffff


	//   ....[69]....
        /*0430*/ 	.word	0xffffffff


	//   ....[70]....
        /*0434*/ 	.word	0xffffffff


	//   ....[71]....
        /*0438*/ 	.word	0xffffffff


	//   ....[72]....
        /*043c*/ 	.word	0xffffffff


	//   ....[73]....
        /*0440*/ 	.word	0xffffffff


	//   ....[74]....
        /*0444*/ 	.word	0xffffffff


	//   ....[75]....
        /*0448*/ 	.word	0xffffffff


	//   ....[76]....
        /*044c*/ 	.word	0xffffffff


	//   ....[77]....
        /*0450*/ 	.word	0xffffffff


	//   ....[78]....
        /*0454*/ 	.word	0xffffffff


	//   ....[79]....
        /*0458*/ 	.word	0xffffffff


	//   ....[80]....
        /*045c*/ 	.word	0xffffffff


	//   ....[81]....
        /*0460*/ 	.word	0xffffffff


	//   ....[82]....
        /*0464*/ 	.word	0xffffffff


	//   ....[83]....
        /*0468*/ 	.word	0xffffffff


	//   ....[84]....
        /*046c*/ 	.word	0xffffffff


	//   ....[85]....
        /*0470*/ 	.word	0xffffffff


	//   ....[86]....
        /*0474*/ 	.word	0xffffffff


	//   ....[87]....
        /*0478*/ 	.word	0xffffffff


	//   ....[88]....
        /*047c*/ 	.word	0xffffffff


	//   ....[89]....
        /*0480*/ 	.word	0xffffffff


	//   ....[90]....
        /*0484*/ 	.word	0xffffffff


	//   ....[91]....
        /*0488*/ 	.word	0xffffffff


	//   ....[92]....
        /*048c*/ 	.word	0xffffffff


	//   ....[93]....
        /*0490*/ 	.word	0xffffffff


	//   ....[94]....
        /*0494*/ 	.word	0xffffffff


	//   ....[95]....
        /*0498*/ 	.word	0xffffffff


	//   ....[96]....
        /*049c*/ 	.word	0xffffffff


	//   ....[97]....
        /*04a0*/ 	.word	0xffffffff


	//   ....[98]....
        /*04a4*/ 	.word	0xffffffff


	//   ....[99]....
        /*04a8*/ 	.word	0xffffffff


	//   ....[100]....
        /*04ac*/ 	.word	0xffffffff


	//   ....[101]....
        /*04b0*/ 	.word	0xffffffff


	//   ....[102]....
        /*04b4*/ 	.word	0xffffffff


	//   ....[103]....
        /*04b8*/ 	.word	0xffffffff


	//   ....[104]....
        /*04bc*/ 	.word	0xffffffff


	//   ....[105]....
        /*04c0*/ 	.word	0xffffffff


	//   ....[106]....
        /*04c4*/ 	.word	0xffffffff


	//   ....[107]....
        /*04c8*/ 	.word	0xffffffff


	//   ....[108]....
        /*04cc*/ 	.word	0xffffffff


	//   ....[109]....
        /*04d0*/ 	.word	0xffffffff


	//   ....[110]....
        /*04d4*/ 	.word	0xffffffff


	//   ....[111]....
        /*04d8*/ 	.word	0xffffffff


	//   ....[112]....
        /*04dc*/ 	.word	0xffffffff


	//   ....[113]....
        /*04e0*/ 	.word	0xffffffff


	//   ....[114]....
        /*04e4*/ 	.word	0xffffffff


	//   ....[115]....
        /*04e8*/ 	.word	0xffffffff


	//   ....[116]....
        /*04ec*/ 	.word	0xffffffff


	//   ....[117]....
        /*04f0*/ 	.word	0xffffffff


	//   ....[118]....
        /*04f4*/ 	.word	0xffffffff


	//   ....[119]....
        /*04f8*/ 	.word	0xffffffff


	//   ....[120]....
        /*04fc*/ 	.word	0xffffffff


	//   ....[121]....
        /*0500*/ 	.word	0xffffffff


	//   ....[122]....
        /*0504*/ 	.word	0xffffffff


	//   ....[123]....
        /*0508*/ 	.word	0xffffffff


	//   ....[124]....
        /*050c*/ 	.word	0xffffffff


	//   ....[125]....
        /*0510*/ 	.word	0xffffffff


	//   ....[126]....
        /*0514*/ 	.word	0xffffffff


	//   ....[127]....
        /*0518*/ 	.word	0xffffffff


	//   ....[128]....
        /*051c*/ 	.word	0xffffffff


	//   ....[129]....
        /*0520*/ 	.word	0xffffffff


	//   ....[130]....
        /*0524*/ 	.word	0xffffffff


	//   ....[131]....
        /*0528*/ 	.word	0xffffffff


	//   ....[132]....
        /*052c*/ 	.word	0xffffffff


	//   ....[133]....
        /*0530*/ 	.word	0xffffffff


	//   ....[134]....
        /*0534*/ 	.word	0xffffffff


	//   ....[135]....
        /*0538*/ 	.word	0xffffffff


	//   ....[136]....
        /*053c*/ 	.word	0xffffffff


	//   ....[137]....
        /*0540*/ 	.word	0xffffffff


	//   ....[138]....
        /*0544*/ 	.word	0xffffffff


	//   ....[139]....
        /*0548*/ 	.word	0xffffffff


	//   ....[140]....
        /*054c*/ 	.word	0xffffffff


	//   ....[141]....
        /*0550*/ 	.word	0xffffffff


	//   ....[142]....
        /*0554*/ 	.word	0xffffffff


	//   ....[143]....
        /*0558*/ 	.word	0xffffffff


	//   ....[144]....
        /*055c*/ 	.word	0xffffffff


	//   ....[145]....
        /*0560*/ 	.word	0xffffffff


	//   ....[146]....
        /*0564*/ 	.word	0xffffffff


	//   ....[147]....
        /*0568*/ 	.word	0xffffffff


	//   ....[148]....
        /*056c*/ 	.word	0xffffffff


	//   ....[149]....
        /*0570*/ 	.word	0xffffffff


	//   ....[150]....
        /*0574*/ 	.word	0xffffffff


	//   ....[151]....
        /*0578*/ 	.word	0xffffffff


	//   ....[152]....
        /*057c*/ 	.word	0xffffffff


	//   ....[153]....
        /*0580*/ 	.word	0xffffffff


	//   ....[154]....
        /*0584*/ 	.word	0xffffffff


	//   ....[155]....
        /*0588*/ 	.word	0xffffffff


	//   ....[156]....
        /*058c*/ 	.word	0xffffffff


	//   ....[157]....
        /*0590*/ 	.word	0xffffffff


	//   ....[158]....
        /*0594*/ 	.word	0xffffffff


	//   ....[159]....
        /*0598*/ 	.word	0xffffffff


	//   ....[160]....
        /*059c*/ 	.word	0xffffffff


	//   ....[161]....
        /*05a0*/ 	.word	0xffffffff


	//   ....[162]....
        /*05a4*/ 	.word	0xffffffff


	//   ....[163]....
        /*05a8*/ 	.word	0xffffffff


	//   ....[164]....
        /*05ac*/ 	.word	0xffffffff


	//   ....[165]....
        /*05b0*/ 	.word	0xffffffff


	//   ....[166]....
        /*05b4*/ 	.word	0xffffffff


	//   ....[167]....
        /*05b8*/ 	.word	0x0500000f


	//   ....[168]....
        /*05bc*/ 	.word	0x0500000f


	//   ....[169]....
        /*05c0*/ 	.word	0x0500000f


	//   ....[170]....
        /*05c4*/ 	.word	0x0500000f


	//   ....[171]....
        /*05c8*/ 	.word	0x0500000f


	//   ....[172]....
        /*05cc*/ 	.word	0x0500000f


	//   ....[173]....
        /*05d0*/ 	.word	0x0500000f


	//   ....[174]....
        /*05d4*/ 	.word	0x0500000f


	//   ....[175]....
        /*05d8*/ 	.word	0x0500000f


	//   ....[176]....
        /*05dc*/ 	.word	0x0500000f


	//----- nvinfo : EIATTR_COOP_GROUP_INSTR_OFFSETS
	.align		4
.L_209:
        /*05e0*/ 	.byte	0x04, 0x28
        /*05e2*/ 	.short	(.L_211 - .L_210)


	//   ....[0]....
.L_210:
        /*05e4*/ 	.word	0x00000070


	//   ....[1]....
        /*05e8*/ 	.word	0x00000140


	//   ....[2]....
        /*05ec*/ 	.word	0x00000190


	//   ....[3]....
        /*05f0*/ 	.word	0x000003c0


	//   ....[4]....
        /*05f4*/ 	.word	0x00000520


	//   ....[5]....
        /*05f8*/ 	.word	0x00000640


	//   ....[6]....
        /*05fc*/ 	.word	0x000007a0


	//   ....[7]....
        /*0600*/ 	.word	0x00001f00


	//   ....[8]....
        /*0604*/ 	.word	0x000029c0


	//   ....[9]....
        /*0608*/ 	.word	0x000035c0


	//   ....[10]....
        /*060c*/ 	.word	0x00004530


	//   ....[11]....
        /*0610*/ 	.word	0x00004870


	//   ....[12]....
        /*0614*/ 	.word	0x00004e90


	//   ....[13]....
        /*0618*/ 	.word	0x00004ef0


	//   ....[14]....
        /*061c*/ 	.word	0x00006d60


	//   ....[15]....
        /*0620*/ 	.word	0x00007080


	//   ....[16]....
        /*0624*/ 	.word	0x00007c70


	//   ....[17]....
        /*0628*/ 	.word	0x00007cc0


	//   ....[18]....
        /*062c*/ 	.word	0x000085d0


	//   ....[19]....
        /*0630*/ 	.word	0x00008660


	//   ....[20]....
        /*0634*/ 	.word	0x0000aae0


	//   ....[21]....
        /*0638*/ 	.word	0x0000abb0


	//   ....[22]....
        /*063c*/ 	.word	0x0000abd0


	//   ....[23]....
        /*0640*/ 	.word	0x0000ac30


	//   ....[24]....
        /*0644*/ 	.word	0x0000ce70


	//   ....[25]....
        /*0648*/ 	.word	0x0000d180


	//   ....[26]....
        /*064c*/ 	.word	0x0000dd00


	//   ....[27]....
        /*0650*/ 	.word	0x0000dd40


	//   ....[28]....
        /*0654*/ 	.word	0x0000e700


	//   ....[29]....
        /*0658*/ 	.word	0x0000e770


	//   ....[30]....
        /*065c*/ 	.word	0x0000fa90


	//   ....[31]....
        /*0660*/ 	.word	0x0000faa0


	//   ....[32]....
        /*0664*/ 	.word	0x0000fb20


	//   ....[33]....
        /*0668*/ 	.word	0x0000fb30


	//   ....[34]....
        /*066c*/ 	.word	0x00010ab0


	//   ....[35]....
        /*0670*/ 	.word	0x00010ac0


	//   ....[36]....
        /*0674*/ 	.word	0x00010ad0


	//   ....[37]....
        /*0678*/ 	.word	0x00010ae0


	//   ....[38]....
        /*067c*/ 	.word	0x00010af0


	//   ....[39]....
        /*0680*/ 	.word	0x00010b00


	//   ....[40]....
        /*0684*/ 	.word	0x00010b10


	//   ....[41]....
        /*0688*/ 	.word	0x00010b20


	//   ....[42]....
        /*068c*/ 	.word	0x00010b30


	//   ....[43]....
        /*0690*/ 	.word	0x00010b40


	//   ....[44]....
        /*0694*/ 	.word	0x00010b50


	//   ....[45]....
        /*0698*/ 	.word	0x00010b80


	//   ....[46]....
        /*069c*/ 	.word	0x00010bb0


	//   ....[47]....
        /*06a0*/ 	.word	0x00010bc0


	//   ....[48]....
        /*06a4*/ 	.word	0x00010bd0


	//   ....[49]....
        /*06a8*/ 	.word	0x00010be0


	//   ....[50]....
        /*06ac*/ 	.word	0x00010bf0


	//   ....[51]....
        /*06b0*/ 	.word	0x00010c10


	//   ....[52]....
        /*06b4*/ 	.word	0x00010c40


	//   ....[53]....
        /*06b8*/ 	.word	0x00010c50


	//   ....[54]....
        /*06bc*/ 	.word	0x00010c60


	//   ....[55]....
        /*06c0*/ 	.word	0x00010c70


	//   ....[56]....
        /*06c4*/ 	.word	0x00010c80


	//   ....[57]....
        /*06c8*/ 	.word	0x00010c90


	//   ....[58]....
        /*06cc*/ 	.word	0x00010ca0


	//   ....[59]....
        /*06d0*/ 	.word	0x00010cb0


	//   ....[60]....
        /*06d4*/ 	.word	0x00010cc0


	//   ....[61]....
        /*06d8*/ 	.word	0x00010cd0


	//   ....[62]....
        /*06dc*/ 	.word	0x00010cf0


	//   ....[63]....
        /*06e0*/ 	.word	0x00010d20


	//   ....[64]....
        /*06e4*/ 	.word	0x00010d30


	//   ....[65]....
        /*06e8*/ 	.word	0x00010d40


	//   ....[66]....
        /*06ec*/ 	.word	0x00010d50


	//   ....[67]....
        /*06f0*/ 	.word	0x00010d60


	//   ....[68]....
        /*06f4*/ 	.word	0x00010d70


	//   ....[69]....
        /*06f8*/ 	.word	0x00010d90


	//   ....[70]....
        /*06fc*/ 	.word	0x00010da0


	//   ....[71]....
        /*0700*/ 	.word	0x00010db0


	//   ....[72]....
        /*0704*/ 	.word	0x00010dc0


	//   ....[73]....
        /*0708*/ 	.word	0x00010de0


	//   ....[74]....
        /*070c*/ 	.word	0x00010e10


	//   ....[75]....
        /*0710*/ 	.word	0x00010e40


	//   ....[76]....
        /*0714*/ 	.word	0x00010e60


	//   ....[77]....
        /*0718*/ 	.word	0x00010e80


	//   ....[78]....
        /*071c*/ 	.word	0x00010ea0


	//   ....[79]....
        /*0720*/ 	.word	0x00010ed0


	//   ....[80]....
        /*0724*/ 	.word	0x00010f00


	//   ....[81]....
        /*0728*/ 	.word	0x00010f30


	//   ....[82]....
        /*072c*/ 	.word	0x00010f60


	//   ....[83]....
        /*0730*/ 	.word	0x00010f90


	//   ....[84]....
        /*0734*/ 	.word	0x00010fc0


	//   ....[85]....
        /*0738*/ 	.word	0x00010ff0


	//   ....[86]....
        /*073c*/ 	.word	0x00011020


	//   ....[87]....
        /*0740*/ 	.word	0x00011050


	//   ....[88]....
        /*0744*/ 	.word	0x00011080


	//   ....[89]....
        /*0748*/ 	.word	0x000110b0


	//   ....[90]....
        /*074c*/ 	.word	0x000110c0


	//   ....[91]....
        /*0750*/ 	.word	0x000110d0


	//   ....[92]....
        /*0754*/ 	.word	0x000110f0


	//   ....[93]....
        /*0758*/ 	.word	0x00011120


	//   ....[94]....
        /*075c*/ 	.word	0x00011150


	//   ....[95]....
        /*0760*/ 	.word	0x00011180


	//   ....[96]....
        /*0764*/ 	.word	0x000111b0


	//   ....[97]....
        /*0768*/ 	.word	0x000111e0


	//   ....[98]....
        /*076c*/ 	.word	0x000119f0


	//   ....[99]....
        /*0770*/ 	.word	0x00011a30


	//   ....[100]....
        /*0774*/ 	.word	0x00011a50


	//   ....[101]....
        /*0778*/ 	.word	0x00011a80


	//   ....[102]....
        /*077c*/ 	.word	0x00012140


	//   ....[103]....
        /*0780*/ 	.word	0x00012160


	//   ....[104]....
        /*0784*/ 	.word	0x00012230


	//   ....[105]....
        /*0788*/ 	.word	0x00012250


	//   ....[106]....
        /*078c*/ 	.word	0x00012310


	//   ....[107]....
        /*0790*/ 	.word	0x00012330


	//   ....[108]....
        /*0794*/ 	.word	0x00012400


	//   ....[109]....
        /*0798*/ 	.word	0x00012420


	//   ....[110]....
        /*079c*/ 	.word	0x000127c0


	//   ....[111]....
        /*07a0*/ 	.word	0x000127f0


	//   ....[112]....
        /*07a4*/ 	.word	0x00012c40


	//   ....[113]....
        /*07a8*/ 	.word	0x00012c50


	//   ....[114]....
        /*07ac*/ 	.word	0x00013960


	//   ....[115]....
        /*07b0*/ 	.word	0x00013980


	//   ....[116]....
        /*07b4*/ 	.word	0x00013a40


	//   ....[117]....
        /*07b8*/ 	.word	0x00013a60


	//   ....[118]....
        /*07bc*/ 	.word	0x00013b20


	//   ....[119]....
        /*07c0*/ 	.word	0x00013b40


	//   ....[120]....
        /*07c4*/ 	.word	0x00013c10


	//   ....[121]....
        /*07c8*/ 	.word	0x00013c30


	//   ....[122]....
        /*07cc*/ 	.word	0x00013d90


	//   ....[123]....
        /*07d0*/ 	.word	0x00013fd0


	//   ....[124]....
        /*07d4*/ 	.word	0x00014010


	//   ....[125]....
        /*07d8*/ 	.word	0x00014050


	//   ....[126]....
        /*07dc*/ 	.word	0x00014080


	//   ....[127]....
        /*07e0*/ 	.word	0x000140b0


	//   ....[128]....
        /*07e4*/ 	.word	0x000140e0


	//   ....[129]....
        /*07e8*/ 	.word	0x00014270


	//   ....[130]....
        /*07ec*/ 	.word	0x000142a0


	//   ....[131]....
        /*07f0*/ 	.word	0x000142e0


	//   ....[132]....
        /*07f4*/ 	.word	0x00014310


	//   ....[133]....
        /*07f8*/ 	.word	0x00014340


	//   ....[134]....
        /*07fc*/ 	.word	0x00014370


	//   ....[135]....
        /*0800*/ 	.word	0x00014410


	//   ....[136]....
        /*0804*/ 	.word	0x00014460


	//   ....[137]....
        /*0808*/ 	.word	0x00014470


	//   ....[138]....
        /*080c*/ 	.word	0x000144b0


	//   ....[139]....
        /*0810*/ 	.word	0x00016520


	//   ....[140]....
        /*0814*/ 	.word	0x00017210


	//   ....[141]....
        /*0818*/ 	.word	0x00017230


	//   ....[142]....
        /*081c*/ 	.word	0x000172f0


	//   ....[143]....
        /*0820*/ 	.word	0x00017310


	//   ....[144]....
        /*0824*/ 	.word	0x000173b0


	//   ....[145]....
        /*0828*/ 	.word	0x000173d0


	//   ....[146]....
        /*082c*/ 	.word	0x000173e0


	//   ....[147]....
        /*0830*/ 	.word	0x00017470


	//   ....[148]....
        /*0834*/ 	.word	0x000190e0


	//   ....[149]....
        /*0838*/ 	.word	0x00019110


	//   ....[150]....
        /*083c*/ 	.word	0x00019140


	//   ....[151]....
        /*0840*/ 	.word	0x00019170


	//   ....[152]....
        /*0844*/ 	.word	0x000191a0


	//   ....[153]....
        /*0848*/ 	.word	0x000191d0


	//   ....[154]....
        /*084c*/ 	.word	0x00019200


	//   ....[155]....
        /*0850*/ 	.word	0x00019230


	//   ....[156]....
        /*0854*/ 	.word	0x000193a0


	//   ....[157]....
        /*0858*/ 	.word	0x000193d0


	//   ....[158]....
        /*085c*/ 	.word	0x00019400


	//   ....[159]....
        /*0860*/ 	.word	0x00019430


	//   ....[160]....
        /*0864*/ 	.word	0x00019460


	//   ....[161]....
        /*0868*/ 	.word	0x00019490


	//   ....[162]....
        /*086c*/ 	.word	0x00019510


	//   ....[163]....
        /*0870*/ 	.word	0x00019550


	//   ....[164]....
        /*0874*/ 	.word	0x00019560


	//   ....[165]....
        /*0878*/ 	.word	0x000195a0


	//   ....[166]....
        /*087c*/ 	.word	0x0001a080


	//   ....[167]....
        /*0880*/ 	.word	0x0001a720


	//   ....[168]....
        /*0884*/ 	.word	0x0001a910


	//   ....[169]....
        /*0888*/ 	.word	0x0001a960


	//   ....[170]....
        /*088c*/ 	.word	0x0001a9c0


	//   ....[171]....
        /*0890*/ 	.word	0x0001aad0


	//   ....[172]....
        /*0894*/ 	.word	0x0001ab30


	//   ....[173]....
        /*0898*/ 	.word	0x0001ac50


	//   ....[174]....
        /*089c*/ 	.word	0x0001acb0


	//   ....[175]....
        /*08a0*/ 	.word	0x0001adb0


	//   ....[176]....
        /*08a4*/ 	.word	0x0001b100


	//----- nvinfo : EIATTR_REG_RECONFIG
	.align		4
.L_211:
        /*08a8*/ 	.byte	0x01, 0x54
	.zero		2


	//----- nvinfo : EIATTR_SYSCALL_OFFSETS
	.align		4
        /*08ac*/ 	.byte	0x04, 0x46
        /*08ae*/ 	.short	(.L_213 - .L_212)


	//   ....[0]....
.L_212:
        /*08b0*/ 	.word	0x000020e0


	//   ....[1]....
        /*08b4*/ 	.word	0x00015f70


	//   ....[2]....
        /*08b8*/ 	.word	0x00016100


	//   ....[3]....
        /*08bc*/ 	.word	0x00016250


	//   ....[4]....
        /*08c0*/ 	.word	0x00016390


	//   ....[5]....
        /*08c4*/ 	.word	0x00016da0


	//----- nvinfo : EIATTR_MBARRIER_INSTR_OFFSETS
	.align		4
.L_213:
        /*08c8*/ 	.byte	0x04, 0x39
        /*08ca*/ 	.short	(.L_215 - .L_214)


	//   ....[0]....
.L_214:
        /*08cc*/ 	.word	0x00000270
        /*08d0*/ 	.word	0x000000ff
        /*08d4*/ 	.word	0x00022800
        /*08d8*/ 	.short	0x0100
        /*08da*/ 	.byte	0x08
	.zero		1


	//   ....[1]....
        /*08dc*/ 	.word	0x00000280
        /*08e0*/ 	.word	0x000000ff
        /*08e4*/ 	.word	0x00022820
        /*08e8*/ 	.short	0x0100
        /*08ea*/ 	.byte	0x08
	.zero		1


	//   ....[2]....
        /*08ec*/ 	.word	0x00000370
        /*08f0*/ 	.word	0x000000ff
        /*08f4*/ 	.word	0x00022830
        /*08f8*/ 	.short	0x0100
        /*08fa*/ 	.byte	0x08
	.zero		1


	//   ....[3]....
        /*08fc*/ 	.word	0x00000380
        /*0900*/ 	.word	0x000000ff
        /*0904*/ 	.word	0x00022840
        /*0908*/ 	.short	0x0100
        /*090a*/ 	.byte	0x08
	.zero		1


	//   ....[4]....
        /*090c*/ 	.word	0x00000390
        /*0910*/ 	.word	0x000000ff
        /*0914*/ 	.word	0x00022838
        /*0918*/ 	.short	0x0100
        /*091a*/ 	.byte	0x08
	.zero		1


	//   ....[5]....
        /*091c*/ 	.word	0x000003a0
        /*0920*/ 	.word	0x000000ff
        /*0924*/ 	.word	0x00022848
        /*0928*/ 	.short	0x0100
        /*092a*/ 	.byte	0x08
	.zero		1


	//   ....[6]....
        /*092c*/ 	.word	0x000004d0
        /*0930*/ 	.word	0x000000ff
        /*0934*/ 	.word	0x00022850
        /*0938*/ 	.short	0x0100
        /*093a*/ 	.byte	0x08
	.zero		1


	//   ....[7]....
        /*093c*/ 	.word	0x000004e0
        /*0940*/ 	.word	0x000000ff
        /*0944*/ 	.word	0x00022860
        /*0948*/ 	.short	0x0100
        /*094a*/ 	.byte	0x08
	.zero		1


	//   ....[8]....
        /*094c*/ 	.word	0x000004f0
        /*0950*/ 	.word	0x000000ff
        /*0954*/ 	.word	0x00022858
        /*0958*/ 	.short	0x0100
        /*095a*/ 	.byte	0x08
	.zero		1


	//   ....[9]....
        /*095c*/ 	.word	0x00000500
        /*0960*/ 	.word	0x000000ff
        /*0964*/ 	.word	0x00022868
        /*0968*/ 	.short	0x0100
        /*096a*/ 	.byte	0x08
	.zero		1


	//   ....[10]....
        /*096c*/ 	.word	0x000005f0
        /*0970*/ 	.word	0x000000ff
        /*0974*/ 	.word	0x00022870
        /*0978*/ 	.short	0x0100
        /*097a*/ 	.byte	0x06
	.zero		1


	//   ....[11]....
        /*097c*/ 	.word	0x00000600
        /*0980*/ 	.word	0x000000ff
        /*0984*/ 	.word	0x00022880
        /*0988*/ 	.short	0x0100
        /*098a*/ 	.byte	0x06
	.zero		1


	//   ....[12]....
        /*098c*/ 	.word	0x00000610
        /*0990*/ 	.word	0x000000ff
        /*0994*/ 	.word	0x00022878
        /*0998*/ 	.short	0x0100
        /*099a*/ 	.byte	0x06
	.zero		1


	//   ....[13]....
        /*099c*/ 	.word	0x00000620
        /*09a0*/ 	.word	0x000000ff
        /*09a4*/ 	.word	0x00022888
        /*09a8*/ 	.short	0x0100
        /*09aa*/ 	.byte	0x06
	.zero		1


	//   ....[14]....
        /*09ac*/ 	.word	0x00000750
        /*09b0*/ 	.word	0x000000ff
        /*09b4*/ 	.word	0x00022890
        /*09b8*/ 	.short	0x0100
        /*09ba*/ 	.byte	0x08
	.zero		1


	//   ....[15]....
        /*09bc*/ 	.word	0x00000760
        /*09c0*/ 	.word	0x000000ff
        /*09c4*/ 	.word	0x000228a0
        /*09c8*/ 	.short	0x0100
        /*09ca*/ 	.byte	0x08
	.zero		1


	//   ....[16]....
        /*09cc*/ 	.word	0x00000770
        /*09d0*/ 	.word	0x000000ff
        /*09d4*/ 	.word	0x00022898
        /*09d8*/ 	.short	0x0100
        /*09da*/ 	.byte	0x08
	.zero		1


	//   ....[17]....
        /*09dc*/ 	.word	0x00000780
        /*09e0*/ 	.word	0x000000ff
        /*09e4*/ 	.word	0x000228a8
        /*09e8*/ 	.short	0x0100
        /*09ea*/ 	.byte	0x08
	.zero		1


	//   ....[18]....
        /*09ec*/ 	.word	0x000008b0
        /*09f0*/ 	.word	0x000000ff
        /*09f4*/ 	.word	0x000228b0
        /*09f8*/ 	.short	0x0100
        /*09fa*/ 	.byte	0x08
	.zero		1


	//   ....[19]....
        /*09fc*/ 	.word	0x000008c0
        /*0a00*/ 	.word	0x000000ff
        /*0a04*/ 	.word	0x000228c0
        /*0a08*/ 	.short	0x0100
        /*0a0a*/ 	.byte	0x08
	.zero		1


	//   ....[20]....
        /*0a0c*/ 	.word	0x000008d0
        /*0a10*/ 	.word	0x000000ff
        /*0a14*/ 	.word	0x000228b8
        /*0a18*/ 	.short	0x0100
        /*0a1a*/ 	.byte	0x08
	.zero		1


	//   ....[21]....
        /*0a1c*/ 	.word	0x000008e0
        /*0a20*/ 	.word	0x000000ff
        /*0a24*/ 	.word	0x000228c8
        /*0a28*/ 	.short	0x0100
        /*0a2a*/ 	.byte	0x08
	.zero		1


	//   ....[22]....
        /*0a2c*/ 	.word	0x000023d0
        /*0a30*/ 	.word	0x000000ff
        /*0a34*/ 	.word	0x00022800
        /*0a38*/ 	.short	0x010a
        /*0a3a*/ 	.byte	0x24
	.zero		1


	//   ....[23]....
        /*0a3c*/ 	.word	0x00002470
        /*0a40*/ 	.word	0x00000014
        /*0a44*/ 	.word	0x00022830
        /*0a48*/ 	.short	0x010a
        /*0a4a*/ 	.byte	0x3f
	.zero		1


	//   ....[24]....
        /*0a4c*/ 	.word	0x000024d0
        /*0a50*/ 	.word	0x00000014
        /*0a54*/ 	.word	0x00022830
        /*0a58*/ 	.short	0x010a
        /*0a5a*/ 	.byte	0x3f
	.zero		1


	//   ....[25]....
        /*0a5c*/ 	.word	0x00002b60
        /*0a60*/ 	.word	0x00000014
        /*0a64*/ 	.word	0x00000000
        /*0a68*/ 	.short	0x0101
        /*0a6a*/ 	.byte	0x3f
	.zero		1


	//   ....[26]....
        /*0a6c*/ 	.word	0x00006080
        /*0a70*/ 	.word	0x000000ff
        /*0a74*/ 	.word	0x00022830
        /*0a78*/ 	.short	0x010a
        /*0a7a*/ 	.byte	0x06
	.zero		1


	//   ....[27]....
        /*0a7c*/ 	.word	0x000060c0
        /*0a80*/ 	.word	0x000000ff
        /*0a84*/ 	.word	0x00022830
        /*0a88*/ 	.short	0x010a
        /*0a8a*/ 	.byte	0x06
	.zero		1


	//   ....[28]....
        /*0a8c*/ 	.word	0x00006360
        /*0a90*/ 	.word	0x000000ff
        /*0a94*/ 	.word	0x00022850
        /*0a98*/ 	.short	0x010a
        /*0a9a*/ 	.byte	0x06
	.zero		1


	//   ....[29]....
        /*0a9c*/ 	.word	0x000063a0
        /*0aa0*/ 	.word	0x000000ff
        /*0aa4*/ 	.word	0x00022850
        /*0aa8*/ 	.short	0x010a
        /*0aaa*/ 	.byte	0x06
	.zero		1


	//   ....[30]....
        /*0aac*/ 	.word	0x00006e80
        /*0ab0*/ 	.word	0x00000009
        /*0ab4*/ 	.word	0x00000000
        /*0ab8*/ 	.short	0x0101
        /*0aba*/ 	.byte	0x3f
	.zero		1


	//   ....[31]....
        /*0abc*/ 	.word	0x00009110
        /*0ac0*/ 	.word	0x000000ff
        /*0ac4*/ 	.word	0x00000000
        /*0ac8*/ 	.short	0x0101
        /*0aca*/ 	.byte	0x06
	.zero		1


	//   ....[32]....
        /*0acc*/ 	.word	0x00009a80
        /*0ad0*/ 	.word	0x000000ff
        /*0ad4*/ 	.word	0x00022830
        /*0ad8*/ 	.short	0x010a
        /*0ada*/ 	.byte	0x06
	.zero		1


	//   ....[33]....
        /*0adc*/ 	.word	0x00009ac0
        /*0ae0*/ 	.word	0x000000ff
        /*0ae4*/ 	.word	0x00022830
        /*0ae8*/ 	.short	0x010a
        /*0aea*/ 	.byte	0x06
	.zero		1


	//   ....[34]....
        /*0aec*/ 	.word	0x00009d90
        /*0af0*/ 	.word	0x000000ff
        /*0af4*/ 	.word	0x00022850
        /*0af8*/ 	.short	0x010a
        /*0afa*/ 	.byte	0x06
	.zero		1


	//   ....[35]....
        /*0afc*/ 	.word	0x00009dd0
        /*0b00*/ 	.word	0x000000ff
        /*0b04*/ 	.word	0x00022850
        /*0b08*/ 	.short	0x010a
        /*0b0a*/ 	.byte	0x06
	.zero		1


	//   ....[36]....
        /*0b0c*/ 	.word	0x0000b760
        /*0b10*/ 	.word	0x00000002
        /*0b14*/ 	.word	0x00000000
        /*0b18*/ 	.short	0x0101
        /*0b1a*/ 	.byte	0x3f
	.zero		1


	//   ....[37]....
        /*0b1c*/ 	.word	0x0000ba80
        /*0b20*/ 	.word	0x000000ff
        /*0b24*/ 	.word	0x00000000
        /*0b28*/ 	.short	0x0101
        /*0b2a*/ 	.byte	0x06
	.zero		1


	//   ....[38]....
        /*0b2c*/ 	.word	0x0000c170
        /*0b30*/ 	.word	0x000000ff
        /*0b34*/ 	.word	0x00022830
        /*0b38*/ 	.short	0x010a
        /*0b3a*/ 	.byte	0x06
	.zero		1


	//   ....[39]....
        /*0b3c*/ 	.word	0x0000c1b0
        /*0b40*/ 	.word	0x000000ff
        /*0b44*/ 	.word	0x00022830
        /*0b48*/ 	.short	0x010a
        /*0b4a*/ 	.byte	0x06
	.zero		1


	//   ....[40]....
        /*0b4c*/ 	.word	0x0000c480
        /*0b50*/ 	.word	0x000000ff
        /*0b54*/ 	.word	0x00022850
        /*0b58*/ 	.short	0x010a
        /*0b5a*/ 	.byte	0x06
	.zero		1


	//   ....[41]....
        /*0b5c*/ 	.word	0x0000c4c0
        /*0b60*/ 	.word	0x000000ff
        /*0b64*/ 	.word	0x00022850
        /*0b68*/ 	.short	0x010a
        /*0b6a*/ 	.byte	0x06
	.zero		1


	//   ....[42]....
        /*0b6c*/ 	.word	0x0000cf80
        /*0b70*/ 	.word	0x0000000a
        /*0b74*/ 	.word	0x00000000
        /*0b78*/ 	.short	0x0101
        /*0b7a*/ 	.byte	0x3f
	.zero		1


	//   ....[43]....
        /*0b7c*/ 	.word	0x0000f200
        /*0b80*/ 	.word	0x000000ff
        /*0b84*/ 	.word	0x00000000
        /*0b88*/ 	.short	0x0101
        /*0b8a*/ 	.byte	0x06
	.zero		1


	//   ....[44]....
        /*0b8c*/ 	.word	0x0000f7f0
        /*0b90*/ 	.word	0x000000ff
        /*0b94*/ 	.word	0x00022850
        /*0b98*/ 	.short	0x010a
        /*0b9a*/ 	.byte	0x09
	.zero		1


	//   ....[45]....
        /*0b9c*/ 	.word	0x0000f830
        /*0ba0*/ 	.word	0x000000ff
        /*0ba4*/ 	.word	0x00022850
        /*0ba8*/ 	.short	0x010a
        /*0baa*/ 	.byte	0x09
	.zero		1


	//   ....[46]....
        /*0bac*/ 	.word	0x0000fe10
        /*0bb0*/ 	.word	0x000000ff
        /*0bb4*/ 	.word	0x00000000
        /*0bb8*/ 	.short	0x0101
        /*0bba*/ 	.byte	0x04
	.zero		1


	//   ....[47]....
        /*0bbc*/ 	.word	0x00012130
        /*0bc0*/ 	.word	0x00000003
        /*0bc4*/ 	.word	0x00000000
        /*0bc8*/ 	.short	0x0101
        /*0bca*/ 	.byte	0x3f
	.zero		1


	//   ....[48]....
        /*0bcc*/ 	.word	0x000127e0
        /*0bd0*/ 	.word	0x00000002
        /*0bd4*/ 	.word	0x00000000
        /*0bd8*/ 	.short	0x0101
        /*0bda*/ 	.byte	0x3f
	.zero		1


	//   ....[49]....
        /*0bdc*/ 	.word	0x000167a0
        /*0be0*/ 	.word	0x00000002
        /*0be4*/ 	.word	0x00022880
        /*0be8*/ 	.short	0x010a
        /*0bea*/ 	.byte	0x3f
	.zero		1


	//   ....[50]....
        /*0bec*/ 	.word	0x00016930
        /*0bf0*/ 	.word	0x00000002
        /*0bf4*/ 	.word	0x00022840
        /*0bf8*/ 	.short	0x010a
        /*0bfa*/ 	.byte	0x3f
	.zero		1


	//   ....[51]....
        /*0bfc*/ 	.word	0x00017550
        /*0c00*/ 	.word	0x00000011
        /*0c04*/ 	.word	0x00022800
        /*0c08*/ 	.short	0x0107
        /*0c0a*/ 	.byte	0x3f
	.zero		1


	//   ....[52]....
        /*0c0c*/ 	.word	0x00017650
        /*0c10*/ 	.word	0x00000011
        /*0c14*/ 	.word	0x00022800
        /*0c18*/ 	.short	0x0101
        /*0c1a*/ 	.byte	0x3f
	.zero		1


	//   ....[53]....
        /*0c1c*/ 	.word	0x00017670
        /*0c20*/ 	.word	0x00000011
        /*0c24*/ 	.word	0x00022820
        /*0c28*/ 	.short	0x010a
        /*0c2a*/ 	.byte	0x3f
	.zero		1


	//   ....[54]....
        /*0c2c*/ 	.word	0x000179a0
        /*0c30*/ 	.word	0x00000003
        /*0c34*/ 	.word	0x00022880
        /*0c38*/ 	.short	0x010a
        /*0c3a*/ 	.byte	0x3f
	.zero		1


	//   ....[55]....
        /*0c3c*/ 	.word	0x00017bd0
        /*0c40*/ 	.word	0x00000003
        /*0c44*/ 	.word	0x00022840
        /*0c48*/ 	.short	0x010a
        /*0c4a*/ 	.byte	0x3f
	.zero		1


	//   ....[56]....
        /*0c4c*/ 	.word	0x00018090
        /*0c50*/ 	.word	0x00000014
        /*0c54*/ 	.word	0x00022870
        /*0c58*/ 	.short	0x010a
        /*0c5a*/ 	.byte	0x3f
	.zero		1


	//   ....[57]....
        /*0c5c*/ 	.word	0x00018100
        /*0c60*/ 	.word	0x00000014
        /*0c64*/ 	.word	0x00022860
        /*0c68*/ 	.short	0x010a
        /*0c6a*/ 	.byte	0x3f
	.zero		1


	//   ....[58]....
        /*0c6c*/ 	.word	0x000185f0
        /*0c70*/ 	.word	0x00000014
        /*0c74*/ 	.word	0x00022850
        /*0c78*/ 	.short	0x0101
        /*0c7a*/ 	.byte	0x3f
	.zero		1


	//   ....[59]....
        /*0c7c*/ 	.word	0x00018680
        /*0c80*/ 	.word	0x00000014
        /*0c84*/ 	.word	0x00000000
        /*0c88*/ 	.short	0x0101
        /*0c8a*/ 	.byte	0x3f
	.zero		1


	//   ....[60]....
        /*0c8c*/ 	.word	0x000188a0
        /*0c90*/ 	.word	0x00000010
        /*0c94*/ 	.word	0x00022870
        /*0c98*/ 	.short	0x010a
        /*0c9a*/ 	.byte	0x3f
	.zero		1


	//   ....[61]....
        /*0c9c*/ 	.word	0x00018910
        /*0ca0*/ 	.word	0x00000010
        /*0ca4*/ 	.word	0x00022860
        /*0ca8*/ 	.short	0x010a
        /*0caa*/ 	.byte	0x3f
	.zero		1


	//   ....[62]....
        /*0cac*/ 	.word	0x00018de0
        /*0cb0*/ 	.word	0x00000010
        /*0cb4*/ 	.word	0x00022850
        /*0cb8*/ 	.short	0x0101
        /*0cba*/ 	.byte	0x3f
	.zero		1


	//   ....[63]....
        /*0cbc*/ 	.word	0x00018e30
        /*0cc0*/ 	.word	0x00000010
        /*0cc4*/ 	.word	0x00000000
        /*0cc8*/ 	.short	0x0101
        /*0cca*/ 	.byte	0x3f
	.zero		1


	//   ....[64]....
        /*0ccc*/ 	.word	0x0001a000
        /*0cd0*/ 	.word	0x00000000
        /*0cd4*/ 	.word	0x00022820
        /*0cd8*/ 	.short	0x010a
        /*0cda*/ 	.byte	0x3f
	.zero		1


	//   ....[65]....
        /*0cdc*/ 	.word	0x0001a1f0
        /*0ce0*/ 	.word	0x00000006
        /*0ce4*/ 	.word	0x00000000
        /*0ce8*/ 	.short	0x010a
        /*0cea*/ 	.byte	0x3f
	.zero		1


	//   ....[66]....
        /*0cec*/ 	.word	0x0001a220
        /*0cf0*/ 	.word	0x00000007
        /*0cf4*/ 	.word	0x00000000
        /*0cf8*/ 	.short	0x010a
        /*0cfa*/ 	.byte	0x3f
	.zero		1


	//   ....[67]....
        /*0cfc*/ 	.word	0x0001a270
        /*0d00*/ 	.word	0x00000004
        /*0d04*/ 	.word	0x00022860
        /*0d08*/ 	.short	0x010a
        /*0d0a*/ 	.byte	0x3f
	.zero		1


	//   ....[68]....
        /*0d0c*/ 	.word	0x0001a2c0
        /*0d10*/ 	.word	0x00000003
        /*0d14*/ 	.word	0x00022860
        /*0d18*/ 	.short	0x010a
        /*0d1a*/ 	.byte	0x3f
	.zero		1


	//   ....[69]....
        /*0d1c*/ 	.word	0x0001a300
        /*0d20*/ 	.word	0x00000004
        /*0d24*/ 	.word	0x00022880
        /*0d28*/ 	.short	0x010a
        /*0d2a*/ 	.byte	0x3f
	.zero		1


	//   ....[70]....
        /*0d2c*/ 	.word	0x0001a320
        /*0d30*/ 	.word	0x00000003
        /*0d34*/ 	.word	0x00022880
        /*0d38*/ 	.short	0x010a
        /*0d3a*/ 	.byte	0x3f
	.zero		1


	//   ....[71]....
        /*0d3c*/ 	.word	0x0001a390
        /*0d40*/ 	.word	0x00000003
        /*0d44*/ 	.word	0x00022800
        /*0d48*/ 	.short	0x010a
        /*0d4a*/ 	.byte	0x3f
	.zero		1


	//   ....[72]....
        /*0d4c*/ 	.word	0x0001a3e0
        /*0d50*/ 	.word	0x00000014
        /*0d54*/ 	.word	0x00022830
        /*0d58*/ 	.short	0x010a
        /*0d5a*/ 	.byte	0x3f
	.zero		1


	//   ....[73]....
        /*0d5c*/ 	.word	0x0001a440
        /*0d60*/ 	.word	0x00000008
        /*0d64*/ 	.word	0x00022830
        /*0d68*/ 	.short	0x010a
        /*0d6a*/ 	.byte	0x3f
	.zero		1


	//   ....[74]....
        /*0d6c*/ 	.word	0x0001a4a0
        /*0d70*/ 	.word	0x00000008
        /*0d74*/ 	.word	0x00022850
        /*0d78*/ 	.short	0x010a
        /*0d7a*/ 	.byte	0x3f
	.zero		1


	//   ....[75]....
        /*0d7c*/ 	.word	0x0001a500
        /*0d80*/ 	.word	0x00000006
        /*0d84*/ 	.word	0x00022830
        /*0d88*/ 	.short	0x010a
        /*0d8a*/ 	.byte	0x3f
	.zero		1


	//   ....[76]....
        /*0d8c*/ 	.word	0x0001a560
        /*0d90*/ 	.word	0x00000006
        /*0d94*/ 	.word	0x00022850
        /*0d98*/ 	.short	0x010a
        /*0d9a*/ 	.byte	0x3f
	.zero		1


	//   ....[77]....
        /*0d9c*/ 	.word	0x0001a5c0
        /*0da0*/ 	.word	0x00000006
        /*0da4*/ 	.word	0x00022830
        /*0da8*/ 	.short	0x010a
        /*0daa*/ 	.byte	0x3f
	.zero		1


	//   ....[78]....
        /*0dac*/ 	.word	0x0001a620
        /*0db0*/ 	.word	0x00000006
        /*0db4*/ 	.word	0x00022850
        /*0db8*/ 	.short	0x010a
        /*0dba*/ 	.byte	0x3f
	.zero		1


	//   ....[79]....
        /*0dbc*/ 	.word	0x0001a680
        /*0dc0*/ 	.word	0x00000007
        /*0dc4*/ 	.word	0x00022850
        /*0dc8*/ 	.short	0x010a
        /*0dca*/ 	.byte	0x3f
	.zero		1


	//   ....[80]....
        /*0dcc*/ 	.word	0x0001a7d0
        /*0dd0*/ 	.word	0x00000002
        /*0dd4*/ 	.word	0x00022880
        /*0dd8*/ 	.short	0x010a
        /*0dda*/ 	.byte	0x3f
	.zero		1


	//   ....[81]....
        /*0ddc*/ 	.word	0x0001a820
        /*0de0*/ 	.word	0x00000002
        /*0de4*/ 	.word	0x00022840
        /*0de8*/ 	.short	0x010a
        /*0dea*/ 	.byte	0x3f
	.zero		1


	//   ....[82]....
        /*0dec*/ 	.word	0x0001adf0
        /*0df0*/ 	.word	0x00000011
        /*0df4*/ 	.word	0x00022820
        /*0df8*/ 	.short	0x010a
        /*0dfa*/ 	.byte	0x3f
	.zero		1


	//   ....[83]....
        /*0dfc*/ 	.word	0x0001ae40
        /*0e00*/ 	.word	0x00000003
        /*0e04*/ 	.word	0x00022880
        /*0e08*/ 	.short	0x010a
        /*0e0a*/ 	.byte	0x3f
	.zero		1


	//   ....[84]....
        /*0e0c*/ 	.word	0x0001ae90
        /*0e10*/ 	.word	0x00000003
        /*0e14*/ 	.word	0x00022840
        /*0e18*/ 	.short	0x010a
        /*0e1a*/ 	.byte	0x3f
	.zero		1


	//   ....[85]....
        /*0e1c*/ 	.word	0x0001aee0
        /*0e20*/ 	.word	0x00000014
        /*0e24*/ 	.word	0x00022870
        /*0e28*/ 	.short	0x010a
        /*0e2a*/ 	.byte	0x3f
	.zero		1


	//   ....[86]....
        /*0e2c*/ 	.word	0x0001af30
        /*0e30*/ 	.word	0x00000014
        /*0e34*/ 	.word	0x00022860
        /*0e38*/ 	.short	0x010a
        /*0e3a*/ 	.byte	0x3f
	.zero		1


	//   ....[87]....
        /*0e3c*/ 	.word	0x0001af80
        /*0e40*/ 	.word	0x00000010
        /*0e44*/ 	.word	0x00022870
        /*0e48*/ 	.short	0x010a
        /*0e4a*/ 	.byte	0x3f
	.zero		1


	//   ....[88]....
        /*0e4c*/ 	.word	0x0001afd0
        /*0e50*/ 	.word	0x00000010
        /*0e54*/ 	.word	0x00022860
        /*0e58*/ 	.short	0x010a
        /*0e5a*/ 	.byte	0x3f
	.zero		1


	//   ....[89]....
        /*0e5c*/ 	.word	0x0001b020
        /*0e60*/ 	.word	0x00000000
        /*0e64*/ 	.word	0x00022820
        /*0e68*/ 	.short	0x010a
        /*0e6a*/ 	.byte	0x3f
	.zero		1


	//   ....[90]....
        /*0e6c*/ 	.word	0x0001b1c0
        /*0e70*/ 	.word	0x00000006
        /*0e74*/ 	.word	0x00000000
        /*0e78*/ 	.short	0x010a
        /*0e7a*/ 	.byte	0x3f
	.zero		1


	//   ....[91]....
        /*0e7c*/ 	.word	0x0001b210
        /*0e80*/ 	.word	0x00000007
        /*0e84*/ 	.word	0x00000000
        /*0e88*/ 	.short	0x010a
        /*0e8a*/ 	.byte	0x3f
	.zero		1


	//   ....[92]....
        /*0e8c*/ 	.word	0x0001b260
        /*0e90*/ 	.word	0x00000004
        /*0e94*/ 	.word	0x00022860
        /*0e98*/ 	.short	0x010a
        /*0e9a*/ 	.byte	0x3f
	.zero		1


	//   ....[93]....
        /*0e9c*/ 	.word	0x0001b2b0
        /*0ea0*/ 	.word	0x00000003
        /*0ea4*/ 	.word	0x00022860
        /*0ea8*/ 	.short	0x010a
        /*0eaa*/ 	.byte	0x3f
	.zero		1


	//   ....[94]....
        /*0eac*/ 	.word	0x0001b300
        /*0eb0*/ 	.word	0x00000004
        /*0eb4*/ 	.word	0x00022880
        /*0eb8*/ 	.short	0x010a
        /*0eba*/ 	.byte	0x3f
	.zero		1


	//----- nvinfo : EIATTR_NUM_MBARRIERS
	.align		4
.L_215:
        /*0ebc*/ 	.byte	0x03, 0x38
        /*0ebe*/ 	.short	0x0016


	//----- nvinfo : EIATTR_EXIT_INSTR_OFFSETS
	.align		4
        /*0ec0*/ 	.byte	0x04, 0x1c
        /*0ec2*/ 	.short	(.L_217 - .L_216)


	//   ....[0]....
.L_216:
        /*0ec4*/ 	.word	0x00000a80


	//   ....[1]....
        /*0ec8*/ 	.word	0x00013d30


	//   ....[2]....
        /*0ecc*/ 	.word	0x0001a370


	//----- nvinfo : EIATTR_MAX_THREADS
	.align		4
.L_217:
        /*0ed0*/ 	.byte	0x04, 0x05
        /*0ed2*/ 	.short	(.L_219 - .L_218)
.L_218:
        /*0ed4*/ 	.word	0x00000180
        /*0ed8*/ 	.word	0x00000001
        /*0edc*/ 	.word	0x00000001


	//----- nvinfo : EIATTR_CRS_STACK_SIZE
	.align		4
.L_219:
        /*0ee0*/ 	.byte	0x04, 0x1e
        /*0ee2*/ 	.short	(.L_221 - .L_220)
.L_220:
        /*0ee4*/ 	.word	0x00000000


	//----- nvinfo : EIATTR_CBANK_PARAM_SIZE
	.align		4
.L_221:
        /*0ee8*/ 	.byte	0x03, 0x19
        /*0eea*/ 	.short	0x0af0


	//----- nvinfo : EIATTR_PARAM_CBANK
	.align		4
        /*0eec*/ 	.byte	0x04, 0x0a
        /*0eee*/ 	.short	(.L_223 - .L_222)
	.align		4
.L_222:
        /*0ef0*/ 	.word	index@(.nv.constant0._ZN7cutlass13device_kernelIN5flash11enable_sm90INS1_16FlashAttnFwdSm90INS1_25CollectiveMainloopFwdSm90ILi2EN4cute5tupleIJNS5_1CILi1EEES8_S8_EEENS6_IJNS7_ILi128EEESA_NS7_ILi192EEEEEELi128ENS_12float_e4m3_tEfNS_4arch4Sm90ELb0ELb1ELb1ELb1ELb0ELb0ELb0ELb1ELb1ELb1ELb1ELb0EEENS1_21CollectiveEpilogueFwdINS6_IJSA_SA_SA_EEES9_NS_10bfloat16_tESF_Li256ELb1ELb1ELb1ELb1EEENS1_36VarlenDynamicPersistentTileSchedulerILi128ELi128ELi256ELi128ELb1ELb1ELb1ELb1ELb0ELb1EEEEEEEEEvNT_6ParamsE)
        /*0ef4*/ 	.short	0x0210
        /*0ef6*/ 	.short	0x0af0


	//----- nvinfo : EIATTR_SW_WAR
	.align		4
.L_223:
        /*0ef8*/ 	.byte	0x04, 0x36
        /*0efa*/ 	.short	(.L_225 - .L_224)
.L_224:
        /*0efc*/ 	.word	0x00000008
.L_225:


//--------------------- .nv.info._ZN7cutlass13device_kernelIN5flash11enable_sm90INS1_16FlashAttnFwdSm90INS1_25CollectiveMainloopFwdSm90ILi2EN4cute5tupleIJNS5_1CILi1EEES8_S8_EEENS6_IJNS7_ILi128EEESA_NS7_ILi192EEEEEELi128ENS_12float_e4m3_tEfNS_4arch4Sm90ELb0ELb1ELb1ELb1ELb0ELb1ELb0ELb1ELb1ELb1ELb1ELb0EEENS1_21CollectiveEpilogueFwdINS6_IJSA_SA_SA_EEES9_NS_10bfloat16_tESF_Li256ELb1ELb1ELb1ELb1EEENS1_36VarlenDynamicPersistentTileSchedulerILi128ELi128ELi256ELi128ELb1ELb1ELb1ELb1ELb0ELb1EEEEEEEEEvNT_6ParamsE --------------------------
	.section	.nv.info._ZN7cutlass13device_kernelIN5flash11enable_sm90INS1_16FlashAttnFwdSm90INS1_25CollectiveMainloopFwdSm90ILi2EN4cute5tupleIJNS5_1CILi1EEES8_S8_EEENS6_IJNS7_ILi128EEESA_NS7_ILi192EEEEEELi128ENS_12float_e4m3_tEfNS_4arch4Sm90ELb0ELb1ELb1ELb1ELb0ELb1ELb0ELb1ELb1ELb1ELb1ELb0EEENS1_21CollectiveEpilogueFwdINS6_IJSA_SA_SA_EEES9_NS_10bfloat16_tESF_Li256ELb1ELb1ELb1ELb1EEENS1_36VarlenDynamicPersistentTileSchedulerILi128ELi128ELi256ELi128ELb1ELb1ELb1ELb1ELb0ELb1EEEEEEEEEvNT_6ParamsE,"",@"SHT_CUDA_INFO"
	.sectionflags	@""
	.align	4


	//----- nvinfo : EIATTR_CUDA_API_VERSION
	.align		4
        /*0000*/ 	.byte	0x04, 0x37
        /*0002*/ 	.short	(.L_227 - .L_226)
.L_226:
        /*0004*/ 	.word	0x00000082


	//----- nvinfo : EIATTR_KPARAM_INFO
	.align		4
.L_227:
        /*0008*/ 	.byte	0x04, 0x17
        /*000a*/ 	.short	(.L_229 - .L_228)
.L_228:
        /*000c*/ 	.word	0x00000000
        /*0010*/ 	.short	0x0000
        /*0012*/ 	.short	0x0070
        /*0014*/ 	.byte	0x00, 0xf0, 0x01, 0x2a


	//----- nvinfo : EIATTR_SPARSE_MMA_MASK
	.align		4
.L_229:
        /*0018*/ 	.byte	0x03, 0x50
        /*001a*/ 	.short	0x0000


	//----- nvinfo : EIATTR_MAXREG_COUNT
	.align		4
        /*001c*/ 	.byte	0x03, 0x1b
        /*001e*/ 	.short	0x00a8


	//----- nvinfo : EIATTR_NUM_BARRIERS
	.align		4
        /*0020*/ 	.byte	0x02, 0x4c
        /*0022*/ 	.byte	0x10
	.zero		1


	//----- nvinfo : EIATTR_EXTERNS
	.align		4
        /*0024*/ 	.byte	0x04, 0x0f
        /*0026*/ 	.short	(.L_231 - .L_230)


	//   ....[0]....
	.align		4
.L_230:
        /*0028*/ 	.word	index@(__assertfail)


	//----- nvinfo : EIATTR_ANNOTATIONS
	.align		4
.L_231:
        /*002c*/ 	.byte	0x04, 0x55
        /*002e*/ 	.short	(.L_233 - .L_232)


	//   ....[0]....
.L_232:
        /* <DEDUP_REMOVED lines=84> */


	//----- nvinfo : EIATTR_MERCURY_ISA_VERSION
	.align		4
.L_233:
        /*0560*/ 	.byte	0x03, 0x5f
        /*0562*/ 	.short	0x0101


	//----- nvinfo : EIATTR_UNUSED_LOAD_BYTE_OFFSET
	.align		4
        /*0564*/ 	.byte	0x04, 0x44
        /*0566*/ 	.short	(.L_235 - .L_234)


	//   ....[0]....
.L_234:
        /*0568*/ 	.word	0x00000ad0
        /*056c*/ 	.word	0x0000fff0


	//   ....[1]....
        /*0570*/ 	.word	0x0001fa70
        /*0574*/ 	.word	0x0000fff0


	//----- nvinfo : EIATTR_INT_WARP_WIDE_INSTR_OFFSETS
	.align		4
.L_235:
        /*0578*/ 	.byte	0x04, 0x31
        /*057a*/ 	.short	(.L_237 - .L_236)


	//   ....[0]....
.L_236:
        /*057c*/ 	.word	0x00000190


	//   ....[1]....
        /*0580*/ 	.word	0x000001d0


	//   ....[2]....
        /*0584*/ 	.word	0x00000240


	//   ....[3]....
        /*0588*/ 	.word	0x000272c0


	//   ....[4]....
        /*058c*/ 	.word	0x00027320


	//   ....[5]....
        /*0590*/ 	.word	0x00029c90


	//   ....[6]....
        /*0594*/ 	.word	0x00029cf0


	//----- nvinfo : EIATTR_COOP_GROUP_MASK_REGIDS
	.align		4
.L_237:
        /*0598*/ 	.byte	0x04, 0x29
        /*059a*/ 	.short	(.L_239 - .L_238)


	//   ....[0]....
.L_238:
        /*059c*/ 	.word	0xffffffff


	//   ....[1]....
        /*05a0*/ 	.word	0xffffffff


	//   ....[2]....
        /*05a4*/ 	.word	0xffffffff


	//   ....[3]....
        /*05a8*/ 	.word	0xffffffff


	//   ....[4]....
        /*05ac*/ 	.word	0xffffffff


	//   ....[5]....
        /*05b0*/ 	.word	0xffffffff


	//   ....[6]....
        /*05b4*/ 	.word	0xffffffff


	//   ....[7]....
        /*05b8*/ 	.word	0xffffffff


	//   ....[8]....
        /*05bc*/ 	.word	0xffffffff


	//   ....[9]....
        /*05c0*/ 	.word	0xffffffff


	//   ....[10]....
        /*05c4*/ 	.word	0xffffffff


	//   ....[11]....
        /*05c8*/ 	.word	0xffffffff


	//   ....[12]....
        /*05cc*/ 	.word	0xffffffff


	//   ....[13]....
        /*05d0*/ 	.word	0xffffffff


	//   ....[14]....
        /*05d4*/ 	.word	0xffffffff


	//   ....[15]....
        /*05d8*/ 	.word	0xffffffff


	//   ....[16]....
        /*05dc*/ 	.word	0xffffffff


	//   ....[17]....
        /*05e0*/ 	.word	0xffffffff


	//   ....[18]....
        /*05e4*/ 	.word	0xffffffff


	//   ....[19]....
        /*05e8*/ 	.word	0xffffffff


	//   ....[20]....
        /*05ec*/ 	.word	0xffffffff


	//   ....[21]....
        /*05f0*/ 	.word	0xffffffff


	//   ....[22]....
        /*05f4*/ 	.word	0xffffffff


	//   ....[23]....
        /*05f8*/ 	.word	0xffffffff


	//   ....[24]....
        /*05fc*/ 	.word	0xffffffff


	//   ....[25]....
        /*0600*/ 	.word	0xffffffff


	//   ....[26]....
        /*0604*/ 	.word	0xffffffff


	//   ....[27]....
        /*0608*/ 	.word	0xffffffff


	//   ....[28]....
        /*060c*/ 	.word	0xffffffff


	//   ....[29]....
        /*0610*/ 	.word	0xffffffff


	//   ....[30]....
        /*0614*/ 	.word	0xffffffff


	//   ....[31]....
        /*0618*/ 	.word	0xffffffff


	//   ....[32]....
        /*061c*/ 	.word	0xffffffff


	//   ....[33]....
        /*0620*/ 	.word	0xffffffff


	//   ....[34]....
        /*0624*/ 	.word	0xffffffff


	//   ....[35]....
        /*0628*/ 	.word	0xffffffff


	//   ....[36]....
        /*062c*/ 	.word	0xffffffff


	//   ....[37]....
        /*0630*/ 	.word	0xffffffff


	//   ....[38]....
        /*0634*/ 	.word	0xffffffff


	//   ....[39]....
        /*0638*/ 	.word	0xffffffff


	//   ....[40]....
        /*063c*/ 	.word	0xffffffff


	//   ....[41]....
        /*0640*/ 	.word	0xffffffff


	//   ....[42]....
        /*0644*/ 	.word	0xffffffff


	//   ....[43]....
        /*0648*/ 	.word	0xffffffff


	//   ....[44]....
        /*064c*/ 	.word	0xffffffff


	//   ....[45]....
        /*0650*/ 	.word	0xffffffff


	//   ....[46]....
        /*0654*/ 	.word	0xffffffff


	//   ....[47]....
        /*0658*/ 	.word	0xffffffff


	//   ....[48]....
        /*065c*/ 	.word	0xffffffff


	//   ....[49]....
        /*0660*/ 	.word	0xffffffff


	//   ....[50]....
        /*0664*/ 	.word	0xffffffff


	//   ....[51]....
        /*0668*/ 	.word	0xffffffff


	//   ....[52]....
        /*066c*/ 	.word	0xffffffff


	//   ....[53]....
        /*0670*/ 	.word	0xffffffff


	//   ....[54]....
        /*0674*/ 	.word	0xffffffff


	//   ....[55]....
        /*0678*/ 	.word	0xffffffff


	//   ....[56]....
        /*067c*/ 	.word	0xffffffff


	//   ....[57]....
        /*0680*/ 	.word	0xffffffff


	//   ....[58]....
        /*0684*/ 	.word	0xffffffff


	//   ....[59]....
        /*0688*/ 	.word	0xffffffff


	//   ....[60]....
        /*068c*/ 	.word	0xffffffff


	//   ....[61]....
        /*0690*/ 	.word	0xffffffff


	//   ....[62]....
        /*0694*/ 	.word	0xffffffff


	//   ....[63]....
        /*0698*/ 	.word	0xffffffff


	//   ....[64]....
        /*069c*/ 	.word	0xffffffff


	//   ....[65]....
        /*06a0*/ 	.word	0xffffffff


	//   ....[66]....
        /*06a4*/ 	.word	0xffffffff


	//   ....[67]....
        /*06a8*/ 	.word	0xffffffff


	//   ....[68]....
        /*06ac*/ 	.word	0xffffffff


	//   ....[69]....
        /*06b0*/ 	.word	0xffffffff


	//   ....[70]....
        /*06b4*/ 	.word	0xffffffff


	//   ....[71]....
        /*06b8*/ 	.word	0xffffffff


	//   ....[72]....
        /*06bc*/ 	.word	0xffffffff


	//   ....[73]....
        /*06c0*/ 	.word	0xffffffff


	//   ....[74]....
        /*06c4*/ 	.word	0xffffffff


	//   ....[75]....
        /*06c8*/ 	.word	0xffffffff


	//   ....[76]....
        /*06cc*/ 	.word	0xffffffff


	//   ....[77]....
        /*06d0*/ 	.word	0xffffffff


	//   ....[78]....
        /*06d4*/ 	.word	0xffffffff


	//   ....[79]....
        /*06d8*/ 	.word	0xffffffff


	//   ....[80]....
        /*06dc*/ 	.word	0xffffffff


	//   ....[81]....
        /*06e0*/ 	.word	0xffffffff


	//   ....[82]....
        /*06e4*/ 	.word	0xffffffff


	//   ....[83]....
        /*06e8*/ 	.word	0xffffffff


	//   ....[84]....
        /*06ec*/ 	.word	0xffffffff


	//   ....[85]....
        /*06f0*/ 	.word	0xffffffff


	//   ....[86]....
        /*06f4*/ 	.word	0xffffffff


	//   ....[87]....
        /*06f8*/ 	.word	0xffffffff


	//   ....[88]....
        /*06fc*/ 	.word	0xffffffff


	//   ....[89]....
        /*0700*/ 	.word	0xffffffff


	//   ....[90]....
        /*0704*/ 	.word	0xffffffff


	//   ....[91]....
        /*0708*/ 	.word	0xffffffff


	//   ....[92]....
        /*070c*/ 	.word	0xffffffff


	//   ....[93]....
        /*0710*/ 	.word	0xffffffff


	//   ....[94]....
        /*0714*/ 	.word	0xffffffff


	//   ....[95]....
        /*0718*/ 	.word	0xffffffff


	//   ....[96]....
        /*071c*/ 	.word	0xffffffff


	//   ....[97]....
        /*0720*/ 	.word	0xffffffff


	//   ....[98]....
        /*0724*/ 	.word	0xffffffff


	//   ....[99]....
        /*0728*/ 	.word	0xffffffff


	//   ....[100]....
        /*072c*/ 	.word	0xffffffff


	//   ....[101]....
        /*0730*/ 	.word	0xffffffff


	//   ....[102]....
        /*0734*/ 	.word	0xffffffff


	//   ....[103]....
        /*0738*/ 	.word	0xffffffff


	//   ....[104]....
        /*073c*/ 	.word	0xffffffff


	//   ....[105]....
        /*0740*/ 	.word	0xffffffff


	//   ....[106]....
        /*0744*/ 	.word	0xffffffff


	//   ....[107]....
        /*0748*/ 	.word	0xffffffff


	//   ....[108]....
        /*074c*/ 	.word	0xffffffff


	//   ....[109]....
        /*0750*/ 	.word	0xffffffff


	//   ....[110]....
        /*0754*/ 	.word	0xffffffff


	//   ....[111]....
        /*0758*/ 	.word	0xffffffff


	//   ....[112]....
        /*075c*/ 	.word	0xffffffff


	//   ....[113]....
        /*0760*/ 	.word	0xffffffff


	//   ....[114]....
        /*0764*/ 	.word	0xffffffff


	//   ....[115]....
        /*0768*/ 	.word	0xffffffff


	//   ....[116]....
        /*076c*/ 	.word	0xffffffff


	//   ....[117]....
        /*0770*/ 	.word	0xffffffff


	//   ....[118]....
        /*0774*/ 	.word	0xffffffff


	//   ....[119]....
        /*0778*/ 	.word	0xffffffff


	//   ....[120]....
        /*077c*/ 	.word	0xffffffff


	//   ....[121]....
        /*0780*/ 	.word	0xffffffff


	//   ....[122]....
        /*0784*/ 	.word	0xffffffff


	//   ....[123]....
        /*0788*/ 	.word	0xffffffff


	//   ....[124]....
        /*078c*/ 	.word	0xffffffff


	//   ....[125]....
        /*0790*/ 	.word	0xffffffff


	//   ....[126]....
        /*0794*/ 	.word	0xffffffff


	//   ....[127]....
        /*0798*/ 	.word	0xffffffff


	//   ....[128]....
        /*079c*/ 	.word	0xffffffff


	//   ....[129]....
        /*07a0*/ 	.word	0xffffffff


	//   ....[130]....
        /*07a4*/ 	.word	0xffffffff


	//   ....[131]....
        /*07a8*/ 	.word	0xffffffff


	//   ....[132]....
        /*07ac*/ 	.word	0xffffffff


	//   ....[133]....
        /*07b0*/ 	.word	0xffffffff


	//   ....[134]....
        /*07b4*/ 	.word	0xffffffff


	//   ....[135]....
        /*07b8*/ 	.word	0xffffffff


	//   ....[136]....
        /*07bc*/ 	.word	0xffffffff


	//   ....[137]....
        /*07c0*/ 	.word	0xffffffff


	//   ....[138]....
        /*07c4*/ 	.word	0xffffffff


	//   ....[139]....
        /*07c8*/ 	.word	0xffffffff


	//   ....[140]....
        /*07cc*/ 	.word	0xffffffff


	//   ....[141]....
        /*07d0*/ 	.word	0xffffffff


	//   ....[142]....
        /*07d4*/ 	.word	0xffffffff


	//   ....[143]....
        /*07d8*/ 	.word	0xffffffff


	//   ....[144]....
        /*07dc*/ 	.word	0xffffffff


	//   ....[145]....
        /*07e0*/ 	.word	0xffffffff


	//   ....[146]....
        /*07e4*/ 	.word	0xffffffff


	//   ....[147]....
        /*07e8*/ 	.word	0xffffffff


	//   ....[148]....
        /*07ec*/ 	.word	0xffffffff


	//   ....[149]....
        /*07f0*/ 	.word	0xffffffff


	//   ....[150]....
        /*07f4*/ 	.word	0xffffffff


	//   ....[151]....
        /*07f8*/ 	.word	0xffffffff


	//   ....[152]....
        /*07fc*/ 	.word	0xffffffff


	//   ....[153]....
        /*0800*/ 	.word	0xffffffff


	//   ....[154]....
        /*0804*/ 	.word	0xffffffff


	//   ....[155]....
        /*0808*/ 	.word	0xffffffff


	//   ....[156]....
        /*080c*/ 	.word	0xffffffff


	//   ....[157]....
        /*0810*/ 	.word	0xffffffff


	//   ....[158]....
        /*0814*/ 	.word	0xffffffff


	//   ....[159]....
        /*0818*/ 	.word	0xffffffff


	//   ....[160]....
        /*081c*/ 	.word	0xffffffff


	//   ....[161]....
        /*0820*/ 	.word	0xffffffff


	//   ....[162]....
        /*0824*/ 	.word	0xffffffff


	//   ....[163]....
        /*0828*/ 	.word	0xffffffff


	//   ....[164]....
        /*082c*/ 	.word	0xffffffff


	//   ....[165]....
        /*0830*/ 	.word	0xffffffff


	//   ....[166]....
        /*0834*/ 	.word	0xffffffff


	//   ....[167]....
        /*0838*/ 	.word	0xffffffff


	//   ....[168]....
        /*083c*/ 	.word	0xffffffff


	//   ....[169]....
        /*0840*/ 	.word	0xffffffff


	//   ....[170]....
        /*0844*/ 	.word	0xffffffff


	//   ....[171]....
        /*0848*/ 	.word	0xffffffff


	//   ....[172]....
        /*084c*/ 	.word	0xffffffff


	//   ....[173]....
        /*0850*/ 	.word	0xffffffff


	//   ....[174]....
        /*0854*/ 	.word	0xffffffff


	//   ....[175]....
        /*0858*/ 	.word	0xffffffff


	//   ....[176]....
        /*085c*/ 	.word	0x0500000f


	//   ....[177]....
        /*0860*/ 	.word	0x0500000f


	//   ....[178]....
        /*0864*/ 	.word	0x0500000f


	//   ....[179]....
        /*0868*/ 	.word	0x0500000f


	//   ....[180]....
        /*086c*/ 	.word	0x0500000f


	//   ....[181]....
        /*0870*/ 	.word	0x0500000f


	//   ....[182]....
        /*0874*/ 	.word	0x0500000f


	//   ....[183]....
        /*0878*/ 	.word	0x0500000f


	//   ....[184]....
        /*087c*/ 	.word	0x0500000f


	//   ....[185]....
        /*0880*/ 	.word	0x0500000f


	//   ....[186]....
        /*0884*/ 	.word	0x0500000f


	//   ....[187]....
        /*0888*/ 	.word	0x0500000f


	//   ....[188]....
        /*088c*/ 	.word	0x0500000f


	//   ....[189]....
        /*0890*/ 	.word	0x0500000f


	//   ....[190]....
        /*0894*/ 	.word	0x0500000f


	//   ....[191]....
        /*0898*/ 	.word	0x0500000f


	//   ....[192]....
        /*089c*/ 	.word	0x0500000f


	//   ....[193]....
        /*08a0*/ 	.word	0x0500000f


	//   ....[194]....
        /*08a4*/ 	.word	0x0500000f


	//   ....[195]....
        /*08a8*/ 	.word	0x0500000f


	//   ....[196]....
        /*08ac*/ 	.word	0x0500000f


	//   ....[197]....
        /*08b0*/ 	.word	0x0500000f


	//   ....[198]....
        /*08b4*/ 	.word	0x0500000f


	//   ....[199]....
        /*08b8*/ 	.word	0x0500000f


	//   ....[200]....
        /*08bc*/ 	.word	0x0500000f


	//   ....[201]....
        /*08c0*/ 	.word	0x0500000f


	//   ....[202]....
        /*08c4*/ 	.word	0x0500000f


	//   ....[203]....
        /*08c8*/ 	.word	0x0500000f


	//   ....[204]....
        /*08cc*/ 	.word	0x0500000f


	//   ....[205]....
        /*08d0*/ 	.word	0x0500000f


	//   ....[206]....
        /*08d4*/ 	.word	0x0500000f


	//   ....[207]....
        /*08d8*/ 	.word	0x0500000f


	//   ....[208]....
        /*08dc*/ 	.word	0x0500000f


	//   ....[209]....
        /*08e0*/ 	.word	0x0500000f


	//   ....[210]....
        /*08e4*/ 	.word	0x0500000f


	//   ....[211]....
        /*08e8*/ 	.word	0x0500000f


	//   ....[212]....
        /*08ec*/ 	.word	0x0500000f


	//   ....[213]....
        /*08f0*/ 	.word	0x0500000f


	//   ....[214]....
        /*08f4*/ 	.word	0x0500000f


	//   ....[215]....
        /*08f8*/ 	.word	0x0500000f


	//   ....[216]....
        /*08fc*/ 	.word	0x0500000f


	//   ....[217]....
        /*0900*/ 	.word	0x0500000f


	//   ....[218]....
        /*0904*/ 	.word	0x0500000f


	//   ....[219]....
        /*0908*/ 	.word	0x0500000f


	//   ....[220]....
        /*090c*/ 	.word	0x0500000f


	//   ....[221]....
        /*0910*/ 	.word	0x0500000f


	//   ....[222]....
        /*0914*/ 	.word	0x0500000f


	//   ....[223]....
        /*0918*/ 	.word	0x0500000f


	//   ....[224]....
        /*091c*/ 	.word	0x0500000f


	//   ....[225]....
        /*0920*/ 	.word	0x0500000f


	//   ....[226]....
        /*0924*/ 	.word	0x0500000f


	//   ....[227]....
        /*0928*/ 	.word	0x0500000f


	//   ....[228]....
        /*092c*/ 	.word	0x0500000f


	//   ....[229]....
        /*0930*/ 	.word	0x0500000f


	//   ....[230]....
        /*0934*/ 	.word	0x0500000f


	//   ....[231]....
        /*0938*/ 	.word	0x0500000f


	//   ....[232]....
        /*093c*/ 	.word	0x0500000f


	//   ....[233]....
        /*0940*/ 	.word	0x0500000f


	//   ....[234]....
        /*0944*/ 	.word	0x0500000f


	//   ....[235]....
        /*0948*/ 	.word	0x0500000f


	//   ....[236]....
        /*094c*/ 	.word	0x0500000f


	//   ....[237]....
        /*0950*/ 	.word	0x0500000f


	//   ....[238]....
        /*0954*/ 	.word	0x0500000f


	//   ....[239]....
        /*0958*/ 	.word	0x0500000f


	//   ....[240]....
        /*095c*/ 	.word	0x0500000f


	//   ....[241]....
        /*0960*/ 	.word	0x0500000f


	//   ....[242]....
        /*0964*/ 	.word	0x0500000f


	//   ....[243]....
        /*0968*/ 	.word	0x0500000f


	//   ....[244]....
        /*096c*/ 	.word	0x0500000f


	//   ....[245]....
        /*0970*/ 	.word	0x0500000f


	//   ....[246]....
        /*0974*/ 	.word	0x0500000f


	//   ....[247]....
        /*0978*/ 	.word	0x0500000f


	//   ....[248]....
        /*097c*/ 	.word	0x0500000f


	//   ....[249]....
        /*0980*/ 	.word	0x0500000f


	//   ....[250]....
        /*0984*/ 	.word	0x0500000f


	//   ....[251]....
        /*0988*/ 	.word	0x0500000f


	//   ....[252]....
        /*098c*/ 	.word	0x0500000f


	//   ....[253]....
        /*0990*/ 	.word	0x0500000f


	//   ....[254]....
        /*0994*/ 	.word	0x0500000f


	//   ....[255]....
        /*0998*/ 	.word	0x0500000f


	//   ....[0]....
        /*099c*/ 	.word	0x0500000f


	//   ....[1]....
        /*09a0*/ 	.word	0x0500000f


	//   ....[2]....
        /*09a4*/ 	.word	0x0500000f


	//   ....[3]....
        /*09a8*/ 	.word	0x0500000f


	//   ....[4]....
        /*09ac*/ 	.word	0x0500000f


	//   ....[5]....
        /*09b0*/ 	.word	0x0500000f


	//   ....[6]....
        /*09b4*/ 	.word	0x0500000f


	//   ....[7]....
        /*09b8*/ 	.word	0x0500000f


	//   ....[8]....
        /*09bc*/ 	.word	0x0500000f


	//   ....[9]....
        /*09c0*/ 	.word	0x0500000f


	//   ....[10]....
        /*09c4*/ 	.word	0x0500000f


	//   ....[11]....
        /*09c8*/ 	.word	0x0500000f


	//   ....[12]....
        /*09cc*/ 	.word	0x0500000f


	//   ....[13]....
        /*09d0*/ 	.word	0x0500000f


	//   ....[14]....
        /*09d4*/ 	.word	0x0500000f


	//   ....[15]....
        /*09d8*/ 	.word	0x0500000f


	//   ....[16]....
        /*09dc*/ 	.word	0x0500000f


	//   ....[17]....
        /*09e0*/ 	.word	0x0500000f


	//   ....[18]....
        /*09e4*/ 	.word	0x0500000f


	//   ....[19]....
        /*09e8*/ 	.word	0x0500000f


	//   ....[20]....
        /*09ec*/ 	.word	0x0500000f


	//   ....[21]....
        /*09f0*/ 	.word	0x0500000f


	//   ....[22]....
        /*09f4*/ 	.word	0x0500000f


	//   ....[23]....
        /*09f8*/ 	.word	0x0500000f


	//   ....[24]....
        /*09fc*/ 	.word	0x0500000f


	//   ....[25]....
        /*0a00*/ 	.word	0x0500000f


	//   ....[26]....
        /*0a04*/ 	.word	0x0500000f


	//   ....[27]....
        /*0a08*/ 	.word	0x0500000f


	//   ....[28]....
        /*0a0c*/ 	.word	0x0500000f


	//   ....[29]....
        /*0a10*/ 	.word	0x0500000f


	//   ....[30]....
        /*0a14*/ 	.word	0x0500000f


	//   ....[31]....
        /*0a18*/ 	.word	0x0500000f


	//   ....[32]....
        /*0a1c*/ 	.word	0x0500000f


	//   ....[33]....
        /*0a20*/ 	.word	0x0500000f


	//   ....[34]....
        /*0a24*/ 	.word	0x0500000f


	//   ....[35]....
        /*0a28*/ 	.word	0x0500000f


	//   ....[36]....
        /*0a2c*/ 	.word	0x0500000f


	//   ....[37]....
        /*0a30*/ 	.word	0x0500000f


	//   ....[38]....
        /*0a34*/ 	.word	0x0500000f


	//   ....[39]....
        /*0a38*/ 	.word	0x0500000f


	//   ....[40]....
        /*0a3c*/ 	.word	0x0500000f


	//   ....[41]....
        /*0a40*/ 	.word	0x0500000f


	//----- nvinfo : EIATTR_COOP_GROUP_INSTR_OFFSETS
	.align		4
.L_239:
        /*0a44*/ 	.byte	0x04, 0x28
        /*0a46*/ 	.short	(.L_241 - .L_240)


	//   ....[0]....
.L_240:
        /*0a48*/ 	.word	0x00000070


	//   ....[1]....
        /*0a4c*/ 	.word	0x000001a0


	//   ....[2]....
        /*0a50*/ 	.word	0x000001f0


	//   ....[3]....
        /*0a54*/ 	.word	0x00000420


	//   ....[4]....
        /*0a58*/ 	.word	0x00000580


	//   ....[5]....
        /*0a5c*/ 	.word	0x000006a0


	//   ....[6]....
        /*0a60*/ 	.word	0x00000800


	//   ....[7]....
        /*0a64*/ 	.word	0x0000a4c0


	//   ....[8]....
        /*0a68*/ 	.word	0x0000adb0


	//   ....[9]....
        /*0a6c*/ 	.word	0x0000adc0


	//   ....[10]....
        /*0a70*/ 	.word	0x0000add0


	//   ....[11]....
        /*0a74*/ 	.word	0x0000ade0


	//   ....[12]....
        /*0a78*/ 	.word	0x0000e3c0


	//   ....[13]....
        /*0a7c*/ 	.word	0x0000e3d0


	//   ....[14]....
        /*0a80*/ 	.word	0x0000e3e0


	//   ....[15]....
        /*0a84*/ 	.word	0x0000e3f0


	//   ....[16]....
        /*0a88*/ 	.word	0x00011ef0


	//   ....[17]....
        /*0a8c*/ 	.word	0x00012830


	//   ....[18]....
        /*0a90*/ 	.word	0x00013930


	//   ....[19]....
        /*0a94*/ 	.word	0x000139d0


	//   ....[20]....
        /*0a98*/ 	.word	0x000142e0


	//   ....[21]....
        /*0a9c*/ 	.word	0x00014390


	//   ....[22]....
        /*0aa0*/ 	.word	0x00016250


	//   ....[23]....
        /*0aa4*/ 	.word	0x00016650


	//   ....[24]....
        /*0aa8*/ 	.word	0x00017310


	//   ....[25]....
        /*0aac*/ 	.word	0x000173c0


	//   ....[26]....
        /*0ab0*/ 	.word	0x00017b70


	//   ....[27]....
        /*0ab4*/ 	.word	0x00017bd0


	//   ....[28]....
        /*0ab8*/ 	.word	0x0001a240


	//   ....[29]....
        /*0abc*/ 	.word	0x0001a250


	//   ....[30]....
        /*0ac0*/ 	.word	0x0001a290


	//   ....[31]....
        /*0ac4*/ 	.word	0x0001a2b0


	//   ....[32]....
        /*0ac8*/ 	.word	0x0001c520


	//   ....[33]....
        /*0acc*/ 	.word	0x0001c920


	//   ....[34]....
        /*0ad0*/ 	.word	0x0001d5f0


	//   ....[35]....
        /*0ad4*/ 	.word	0x0001d6a0


	//   ....[36]....
        /*0ad8*/ 	.word	0x0001ddf0


	//   ....[37]....
        /*0adc*/ 	.word	0x0001de70


	//   ....[38]....
        /*0ae0*/ 	.word	0x0001f280


	//   ....[39]....
        /*0ae4*/ 	.word	0x0001f290


	//   ....[40]....
        /*0ae8*/ 	.word	0x0001f310


	//   ....[41]....
        /*0aec*/ 	.word	0x0001f320


	//   ....[42]....
        /*0af0*/ 	.word	0x0001fed0


	//   ....[43]....
        /*0af4*/ 	.word	0x0001ff10


	//   ....[44]....
        /*0af8*/ 	.word	0x0001ffb0


	//   ....[45]....
        /*0afc*/ 	.word	0x0001ffe0


	//   ....[46]....
        /*0b00*/ 	.word	0x00020010


	//   ....[47]....
        /*0b04*/ 	.word	0x00020040


	//   ....[48]....
        /*0b08*/ 	.word	0x00020070


	//   ....[49]....
        /*0b0c*/ 	.word	0x000200a0


	//   ....[50]....
        /*0b10*/ 	.word	0x000200d0


	//   ....[51]....
        /*0b14*/ 	.word	0x00020100


	//   ....[52]....
        /*0b18*/ 	.word	0x00020130


	//   ....[53]....
        /*0b1c*/ 	.word	0x00020160


	//   ....[54]....
        /*0b20*/ 	.word	0x00020190


	//   ....[55]....
        /*0b24*/ 	.word	0x000201c0


	//   ....[56]....
        /*0b28*/ 	.word	0x000201f0


	//   ....[57]....
        /*0b2c*/ 	.word	0x00020220


	//   ....[58]....
        /*0b30*/ 	.word	0x00020250


	//   ....[59]....
        /*0b34*/ 	.word	0x00020280


	//   ....[60]....
        /*0b38*/ 	.word	0x000202b0


	//   ....[61]....
        /*0b3c*/ 	.word	0x000202e0


	//   ....[62]....
        /*0b40*/ 	.word	0x00020310


	//   ....[63]....
        /*0b44*/ 	.word	0x00020340


	//   ....[64]....
        /*0b48*/ 	.word	0x00020370


	//   ....[65]....
        /*0b4c*/ 	.word	0x000203a0


	//   ....[66]....
        /*0b50*/ 	.word	0x000203d0


	//   ....[67]....
        /*0b54*/ 	.word	0x00020400


	//   ....[68]....
        /*0b58*/ 	.word	0x00020430


	//   ....[69]....
        /*0b5c*/ 	.word	0x00020460


	//   ....[70]....
        /*0b60*/ 	.word	0x00020490


	//   ....[71]....
        /*0b64*/ 	.word	0x000204c0


	//   ....[72]....
        /*0b68*/ 	.word	0x000204f0


	//   ....[73]....
        /*0b6c*/ 	.word	0x00020520


	//   ....[74]....
        /*0b70*/ 	.word	0x00020550


	//   ....[75]....
        /*0b74*/ 	.word	0x00020580


	//   ....[76]....
        /*0b78*/ 	.word	0x000205b0


	//   ....[77]....
        /*0b7c*/ 	.word	0x000205e0


	//   ....[78]....
        /*0b80*/ 	.word	0x000205f0


	//   ....[79]....
        /*0b84*/ 	.word	0x00020600


	//   ....[80]....
        /*0b88*/ 	.word	0x00020610


	//   ....[81]....
        /*0b8c*/ 	.word	0x00020620


	//   ....[82]....
        /*0b90*/ 	.word	0x00020630


	//   ....[83]....
        /*0b94*/ 	.word	0x00020640


	//   ....[84]....
        /*0b98*/ 	.word	0x00020650


	//   ....[85]....
        /*0b9c*/ 	.word	0x00020660


	//   ....[86]....
        /*0ba0*/ 	.word	0x00020670


	//   ....[87]....
        /*0ba4*/ 	.word	0x00020690


	//   ....[88]....
        /*0ba8*/ 	.word	0x000206b0


	//   ....[89]....
        /*0bac*/ 	.word	0x000206c0


	//   ....[90]....
        /*0bb0*/ 	.word	0x000206d0


	//   ....[91]....
        /*0bb4*/ 	.word	0x00020700


	//   ....[92]....
        /*0bb8*/ 	.word	0x00020730


	//   ....[93]....
        /*0bbc*/ 	.word	0x00020760


	//   ....[94]....
        /*0bc0*/ 	.word	0x00020780


	//   ....[95]....
        /*0bc4*/ 	.word	0x000207b0


	//   ....[96]....
        /*0bc8*/ 	.word	0x000207e0


	//   ....[97]....
        /*0bcc*/ 	.word	0x00020810


	//   ....[98]....
        /*0bd0*/ 	.word	0x00020840


	//   ....[99]....
        /*0bd4*/ 	.word	0x00020870


	//   ....[100]....
        /*0bd8*/ 	.word	0x000208a0


	//   ....[101]....
        /*0bdc*/ 	.word	0x000208d0


	//   ....[102]....
        /*0be0*/ 	.word	0x00020910


	//   ....[103]....
        /*0be4*/ 	.word	0x00020940


	//   ....[104]....
        /*0be8*/ 	.word	0x00020970


	//   ....[105]....
        /*0bec*/ 	.word	0x000209a0


	//   ....[106]....
        /*0bf0*/ 	.word	0x000211a0


	//   ....[107]....
        /*0bf4*/ 	.word	0x000211c0


	//   ....[108]....
        /*0bf8*/ 	.word	0x000211e0


	//   ....[109]....
        /*0bfc*/ 	.word	0x000211f0


	//   ....[110]....
        /*0c00*/ 	.word	0x00021880


	//   ....[111]....
        /*0c04*/ 	.word	0x00021890


	//   ....[112]....
        /*0c08*/ 	.word	0x000219c0


	//   ....[113]....
        /*0c0c*/ 	.word	0x000219d0


	//   ....[114]....
        /*0c10*/ 	.word	0x00021b00


	//   ....[115]....
        /*0c14*/ 	.word	0x00021b10


	//   ....[116]....
        /*0c18*/ 	.word	0x00021c40


	//   ....[117]....
        /*0c1c*/ 	.word	0x00021c50


	//   ....[118]....
        /*0c20*/ 	.word	0x00022020


	//   ....[119]....
        /*0c24*/ 	.word	0x00022030


	//   ....[120]....
        /*0c28*/ 	.word	0x000226c0


	//   ....[121]....
        /*0c2c*/ 	.word	0x000226d0


	//   ....[122]....
        /*0c30*/ 	.word	0x00023430


	//   ....[123]....
        /*0c34*/ 	.word	0x00023440


	//   ....[124]....
        /*0c38*/ 	.word	0x00023580


	//   ....[125]....
        /*0c3c*/ 	.word	0x00023590


	//   ....[126]....
        /*0c40*/ 	.word	0x000236c0


	//   ....[127]....
        /*0c44*/ 	.word	0x000236d0


	//   ....[128]....
        /*0c48*/ 	.word	0x00023800


	//   ....[129]....
        /*0c4c*/ 	.word	0x00023810


	//   ....[130]....
        /*0c50*/ 	.word	0x000239a0


	//   ....[131]....
        /*0c54*/ 	.word	0x00023be0


	//   ....[132]....
        /*0c58*/ 	.word	0x00023c10


	//   ....[133]....
        /*0c5c*/ 	.word	0x00023c40


	//   ....[134]....
        /*0c60*/ 	.word	0x00023c70


	//   ....[135]....
        /*0c64*/ 	.word	0x00023ca0


	//   ....[136]....
        /*0c68*/ 	.word	0x00023cd0


	//   ....[137]....
        /*0c6c*/ 	.word	0x00023e70


	//   ....[138]....
        /*0c70*/ 	.word	0x00023ea0


	//   ....[139]....
        /*0c74*/ 	.word	0x00023ed0


	//   ....[140]....
        /*0c78*/ 	.word	0x00023f00


	//   ....[141]....
        /*0c7c*/ 	.word	0x00023f30


	//   ....[142]....
        /*0c80*/ 	.word	0x00023f60


	//   ....[143]....
        /*0c84*/ 	.word	0x00024000


	//   ....[144]....
        /*0c88*/ 	.word	0x00024030


	//   ....[145]....
        /*0c8c*/ 	.word	0x00024040


	//   ....[146]....
        /*0c90*/ 	.word	0x00024070


	//   ....[147]....
        /*0c94*/ 	.word	0x00025ac0


	//   ....[148]....
        /*0c98*/ 	.word	0x00027a50


	//   ....[149]....
        /*0c9c*/ 	.word	0x00028760


	//   ....[150]....
        /*0ca0*/ 	.word	0x00028780


	//   ....[151]....
        /*0ca4*/ 	.word	0x000287a0


	//   ....[152]....
        /*0ca8*/ 	.word	0x00028860


	//   ....[153]....
        /*0cac*/ 	.word	0x00028890


	//   ....[154]....
        /*0cb0*/ 	.word	0x00028920


	//   ....[155]....
        /*0cb4*/ 	.word	0x00028930


	//   ....[156]....
        /*0cb8*/ 	.word	0x000289c0


	//   ....[157]....
        /*0cbc*/ 	.word	0x0002a660


	//   ....[158]....
        /*0cc0*/ 	.word	0x0002a690


	//   ....[159]....
        /*0cc4*/ 	.word	0x0002a6f0


	//   ....[160]....
        /*0cc8*/ 	.word	0x0002a720


	//   ....[161]....
        /*0ccc*/ 	.word	0x0002a750


	//   ....[162]....
        /*0cd0*/ 	.word	0x0002a780


	//   ....[163]....
        /*0cd4*/ 	.word	0x0002a7b0


	//   ....[164]....
        /*0cd8*/ 	.word	0x0002a7e0


	//   ....[165]....
        /*0cdc*/ 	.word	0x0002a9b0


	//   ....[166]....
        /*0ce0*/ 	.word	0x0002a9e0


	//   ....[167]....
        /*0ce4*/ 	.word	0x0002aa10


	//   ....[168]....
        /*0ce8*/ 	.word	0x0002aa40


	//   ....[169]....
        /*0cec*/ 	.word	0x0002aa70


	//   ....[170]....
        /*0cf0*/ 	.word	0x0002aaa0


	//   ....[171]....
        /*0cf4*/ 	.word	0x0002ab80


	//   ....[172]....
        /*0cf8*/ 	.word	0x0002aba0


	//   ....[173]....
        /*0cfc*/ 	.word	0x0002abb0


	//   ....[174]....
        /*0d00*/ 	.word	0x0002ac30


	//   ....[175]....
        /*0d04*/ 	.word	0x0002b780


	//   ....[176]....
        /*0d08*/ 	.word	0x0002bc80


	//   ....[177]....
        /*0d0c*/ 	.word	0x0002bd20


	//   ....[178]....
        /*0d10*/ 	.word	0x0002bdb0


	//   ....[179]....
        /*0d14*/ 	.word	0x0002be00


	//   ....[180]....
        /*0d18*/ 	.word	0x0002be50


	//   ....[181]....
        /*0d1c*/ 	.word	0x0002bf30


	//   ....[182]....
        /*0d20*/ 	.word	0x0002bfc0


	//   ....[183]....
        /*0d24*/ 	.word	0x0002c010


	//   ....[184]....
        /*0d28*/ 	.word	0x0002c060


	//   ....[185]....
        /*0d2c*/ 	.word	0x0002c400


	//   ....[186]....
        /*0d30*/ 	.word	0x0002c520


	//   ....[187]....
        /*0d34*/ 	.word	0x0002c650


	//   ....[188]....
        /*0d38*/ 	.word	0x0002c770


	//   ....[189]....
        /*0d3c*/ 	.word	0x0002c8a0


	//   ....[190]....
        /*0d40*/ 	.word	0x0002c970


	//   ....[191]....
        /*0d44*/ 	.word	0x0002c9d0


	//   ....[192]....
        /*0d48*/ 	.word	0x0002ca20


	//   ....[193]....
        /*0d4c*/ 	.word	0x0002caa0


	//   ....[194]....
        /*0d50*/ 	.word	0x0002caf0


	//   ....[195]....
        /*0d54*/ 	.word	0x0002cb70


	//   ....[196]....
        /*0d58*/ 	.word	0x0002cbc0


	//   ....[197]....
        /*0d5c*/ 	.word	0x0002cc40


	//   ....[198]....
        /*0d60*/ 	.word	0x0002ccb0


	//   ....[199]....
        /*0d64*/ 	.word	0x0002cd10


	//   ....[200]....
        /*0d68*/ 	.word	0x0002cd60


	//   ....[201]....
        /*0d6c*/ 	.word	0x0002cde0


	//   ....[202]....
        /*0d70*/ 	.word	0x0002ce50


	//   ....[203]....
        /*0d74*/ 	.word	0x0002ceb0


	//   ....[204]....
        /*0d78*/ 	.word	0x0002cf00


	//   ....[205]....
        /*0d7c*/ 	.word	0x0002cf80


	//   ....[206]....
        /*0d80*/ 	.word	0x0002cfd0


	//   ....[207]....
        /*0d84*/ 	.word	0x0002d030


	//   ....[208]....
        /*0d88*/ 	.word	0x0002d080


	//   ....[209]....
        /*0d8c*/ 	.word	0x0002d0e0


	//   ....[210]....
        /*0d90*/ 	.word	0x0002d150


	//   ....[211]....
        /*0d94*/ 	.word	0x0002d1b0


	//   ....[212]....
        /*0d98*/ 	.word	0x0002d200


	//   ....[213]....
        /*0d9c*/ 	.word	0x0002d260


	//   ....[214]....
        /*0da0*/ 	.word	0x0002d2b0


	//   ....[215]....
        /*0da4*/ 	.word	0x0002d310


	//   ....[216]....
        /*0da8*/ 	.word	0x0002d380


	//   ....[217]....
        /*0dac*/ 	.word	0x0002d400


	//   ....[218]....
        /*0db0*/ 	.word	0x0002d470


	//   ....[219]....
        /*0db4*/ 	.word	0x0002d4f0


	//   ....[220]....
        /*0db8*/ 	.word	0x0002d560


	//   ....[221]....
        /*0dbc*/ 	.word	0x0002d5e0


	//   ....[222]....
        /*0dc0*/ 	.word	0x0002d640


	//   ....[223]....
        /*0dc4*/ 	.word	0x0002d6c0


	//   ....[224]....
        /*0dc8*/ 	.word	0x0002d710


	//   ....[225]....
        /*0dcc*/ 	.word	0x0002d790


	//   ....[226]....
        /*0dd0*/ 	.word	0x0002d7f0


	//   ....[227]....
        /*0dd4*/ 	.word	0x0002d850


	//   ....[228]....
        /*0dd8*/ 	.word	0x0002d8b0


	//   ....[229]....
        /*0ddc*/ 	.word	0x0002d930


	//   ....[230]....
        /*0de0*/ 	.word	0x0002d9b0


	//   ....[231]....
        /*0de4*/ 	.word	0x0002da10


	//   ....[232]....
        /*0de8*/ 	.word	0x0002da60


	//   ....[233]....
        /*0dec*/ 	.word	0x0002dae0


	//   ....[234]....
        /*0df0*/ 	.word	0x0002db50


	//   ....[235]....
        /*0df4*/ 	.word	0x0002dbb0


	//   ....[236]....
        /*0df8*/ 	.word	0x0002dc00


	//   ....[237]....
        /*0dfc*/ 	.word	0x0002dc80


	//   ....[238]....
        /*0e00*/ 	.word	0x0002dcf0


	//   ....[239]....
        /*0e04*/ 	.word	0x0002dd50


	//   ....[240]....
        /*0e08*/ 	.word	0x0002dda0


	//   ....[241]....
        /*0e0c*/ 	.word	0x0002de20


	//   ....[242]....
        /*0e10*/ 	.word	0x0002de90


	//   ....[243]....
        /*0e14*/ 	.word	0x0002df00


	//   ....[244]....
        /*0e18*/ 	.word	0x0002df50


	//   ....[245]....
        /*0e1c*/ 	.word	0x0002dfd0


	//   ....[246]....
        /*0e20*/ 	.word	0x0002e040


	//   ....[247]....
        /*0e24*/ 	.word	0x0002e0a0


	//   ....[248]....
        /*0e28*/ 	.word	0x0002e0f0


	//   ....[249]....
        /*0e2c*/ 	.word	0x0002e170


	//   ....[250]....
        /*0e30*/ 	.word	0x0002e1c0


	//   ....[251]....
        /*0e34*/ 	.word	0x0002e250


	//   ....[252]....
        /*0e38*/ 	.word	0x0002e2e0


	//   ....[253]....
        /*0e3c*/ 	.word	0x0002e370


	//   ....[254]....
        /*0e40*/ 	.word	0x0002e400


	//   ....[255]....
        /*0e44*/ 	.word	0x0002e490


	//   ....[0]....
        /*0e48*/ 	.word	0x0002e520


	//   ....[1]....
        /*0e4c*/ 	.word	0x0002e5a0


	//   ....[2]....
        /*0e50*/ 	.word	0x0002e5f0


	//   ....[3]....
        /*0e54*/ 	.word	0x0002e680


	//   ....[4]....
        /*0e58*/ 	.word	0x0002e710


	//   ....[5]....
        /*0e5c*/ 	.word	0x0002e790


	//   ....[6]....
        /*0e60*/ 	.word	0x0002e7e0


	//   ....[7]....
        /*0e64*/ 	.word	0x0002e870


	//   ....[8]....
        /*0e68*/ 	.word	0x0002e900


	//   ....[9]....
        /*0e6c*/ 	.word	0x0002e990


	//   ....[10]....
        /*0e70*/ 	.word	0x0002ea20


	//   ....[11]....
        /*0e74*/ 	.word	0x0002eab0


	//   ....[12]....
        /*0e78*/ 	.word	0x0002eb40


	//   ....[13]....
        /*0e7c*/ 	.word	0x0002ec00


	//   ....[14]....
        /*0e80*/ 	.word	0x0002eee0


	//   ....[15]....
        /*0e84*/ 	.word	0x0002f100


	//   ....[16]....
        /*0e88*/ 	.word	0x0002f150


	//   ....[17]....
        /*0e8c*/ 	.word	0x0002f1b0


	//   ....[18]....
        /*0e90*/ 	.word	0x0002f260


	//   ....[19]....
        /*0e94*/ 	.word	0x0002f320


	//   ....[20]....
        /*0e98*/ 	.word	0x0002f3c0


	//   ....[21]....
        /*0e9c*/ 	.word	0x0002f4a0


	//   ....[22]....
        /*0ea0*/ 	.word	0x0002f5a0


	//   ....[23]....
        /*0ea4*/ 	.word	0x0002f880


	//   ....[24]....
        /*0ea8*/ 	.word	0x0002f920


	//   ....[25]....
        /*0eac*/ 	.word	0x0002fac0


	//   ....[26]....
        /*0eb0*/ 	.word	0x0002fb40


	//   ....[27]....
        /*0eb4*/ 	.word	0x0002fbc0


	//   ....[28]....
        /*0eb8*/ 	.word	0x0002fc40


	//   ....[29]....
        /*0ebc*/ 	.word	0x0002fcc0


	//   ....[30]....
        /*0ec0*/ 	.word	0x0002fd50


	//   ....[31]....
        /*0ec4*/ 	.word	0x0002fdf0


	//   ....[32]....
        /*0ec8*/ 	.word	0x0002fea0


	//   ....[33]....
        /*0ecc*/ 	.word	0x0002ff20


	//   ....[34]....
        /*0ed0*/ 	.word	0x0002ffa0


	//   ....[35]....
        /*0ed4*/ 	.word	0x00030020


	//   ....[36]....
        /*0ed8*/ 	.word	0x000300b0


	//   ....[37]....
        /*0edc*/ 	.word	0x00030130


	//   ....[38]....
        /*0ee0*/ 	.word	0x000301e0


	//   ....[39]....
        /*0ee4*/ 	.word	0x00030230


	//   ....[40]....
        /*0ee8*/ 	.word	0x000302f0


	//   ....[41]....
        /*0eec*/ 	.word	0x00030420


	//----- nvinfo : EIATTR_REG_RECONFIG
	.align		4
.L_241:
        /*0ef0*/ 	.byte	0x01, 0x54
	.zero		2


	//----- nvinfo : EIATTR_SYSCALL_OFFSETS
	.align		4
        /*0ef4*/ 	.byte	0x04, 0x46
        /*0ef6*/ 	.short	(.L_243 - .L_242)


	//   ....[0]....
.L_242:
        /*0ef8*/ 	.word	0x000023c0


	//   ....[1]....
        /*0efc*/ 	.word	0x00002510


	//   ....[2]....
        /*0f00*/ 	.word	0x0000a650


	//   ....[3]....
        /*0f04*/ 	.word	0x0000ab90


	//   ....[4]....
        /*0f08*/ 	.word	0x000274c0


	//   ....[5]....
        /*0f0c*/ 	.word	0x00027650


	//   ....[6]....
        /*0f10*/ 	.word	0x000277a0


	//   ....[7]....
        /*0f14*/ 	.word	0x000278e0


	//   ....[8]....
        /*0f18*/ 	.word	0x00028310


	//----- nvinfo : EIATTR_MBARRIER_INSTR_OFFSETS
	.align		4
.L_243:
        /*0f1c*/ 	.byte	0x04, 0x39
        /*0f1e*/ 	.short	(.L_245 - .L_244)


	//   ....[0]....
.L_244:
        /*0f20*/ 	.word	0x000002d0
        /*0f24*/ 	.word	0x000000ff
        /*0f28*/ 	.word	0x00022800
        /*0f2c*/ 	.short	0x0100
        /*0f2e*/ 	.byte	0x08
	.zero		1


	//   ....[1]....
        /*0f30*/ 	.word	0x000002e0
        /*0f34*/ 	.word	0x000000ff
        /*0f38*/ 	.word	0x00022820
        /*0f3c*/ 	.short	0x0100
        /*0f3e*/ 	.byte	0x08
	.zero		1


	//   ....[2]....
        /*0f40*/ 	.word	0x000003d0
        /*0f44*/ 	.word	0x000000ff
        /*0f48*/ 	.word	0x00022830
        /*0f4c*/ 	.short	0x0100
        /*0f4e*/ 	.byte	0x08
	.zero		1


	//   ....[3]....
        /*0f50*/ 	.word	0x000003e0
        /*0f54*/ 	.word	0x000000ff
        /*0f58*/ 	.word	0x00022840
        /*0f5c*/ 	.short	0x0100
        /*0f5e*/ 	.byte	0x08
	.zero		1


	//   ....[4]....
        /*0f60*/ 	.word	0x000003f0
        /*0f64*/ 	.word	0x000000ff
        /*0f68*/ 	.word	0x00022838
        /*0f6c*/ 	.short	0x0100
        /*0f6e*/ 	.byte	0x08
	.zero		1


	//   ....[5]....
        /*0f70*/ 	.word	0x00000400
        /*0f74*/ 	.word	0x000000ff
        /*0f78*/ 	.word	0x00022848
        /*0f7c*/ 	.short	0x0100
        /*0f7e*/ 	.byte	0x08
	.zero		1


	//   ....[6]....
        /*0f80*/ 	.word	0x00000530
        /*0f84*/ 	.word	0x000000ff
        /*0f88*/ 	.word	0x00022850
        /*0f8c*/ 	.short	0x0100
        /*0f8e*/ 	.byte	0x08
	.zero		1


	//   ....[7]....
        /*0f90*/ 	.word	0x00000540
        /*0f94*/ 	.word	0x000000ff
        /*0f98*/ 	.word	0x00022860
        /*0f9c*/ 	.short	0x0100
        /*0f9e*/ 	.byte	0x08
	.zero		1


	//   ....[8]....
        /*0fa0*/ 	.word	0x00000550
        /*0fa4*/ 	.word	0x000000ff
        /*0fa8*/ 	.word	0x00022858
        /*0fac*/ 	.short	0x0100
        /*0fae*/ 	.byte	0x08
	.zero		1


	//   ....[9]....
        /*0fb0*/ 	.word	0x00000560
        /*0fb4*/ 	.word	0x000000ff
        /*0fb8*/ 	.word	0x00022868
        /*0fbc*/ 	.short	0x0100
        /*0fbe*/ 	.byte	0x08
	.zero		1


	//   ....[10]....
        /*0fc0*/ 	.word	0x00000650
        /*0fc4*/ 	.word	0x000000ff
        /*0fc8*/ 	.word	0x00022870
        /*0fcc*/ 	.short	0x0100
        /*0fce*/ 	.byte	0x06
	.zero		1


	//   ....[11]....
        /*0fd0*/ 	.word	0x00000660
        /*0fd4*/ 	.word	0x000000ff
        /*0fd8*/ 	.word	0x00022880
        /*0fdc*/ 	.short	0x0100
        /*0fde*/ 	.byte	0x06
	.zero		1


	//   ....[12]....
        /*0fe0*/ 	.word	0x00000670
        /*0fe4*/ 	.word	0x000000ff
        /*0fe8*/ 	.word	0x00022878
        /*0fec*/ 	.short	0x0100
        /*0fee*/ 	.byte	0x06
	.zero		1


	//   ....[13]....
        /*0ff0*/ 	.word	0x00000680
        /*0ff4*/ 	.word	0x000000ff
        /*0ff8*/ 	.word	0x00022888
        /*0ffc*/ 	.short	0x0100
        /*0ffe*/ 	.byte	0x06
	.zero		1


	//   ....[14]....
        /*1000*/ 	.word	0x000007b0
        /*1004*/ 	.word	0x000000ff
        /*1008*/ 	.word	0x00022890
        /*100c*/ 	.short	0x0100
        /*100e*/ 	.byte	0x08
	.zero		1


	//   ....[15]....
        /*1010*/ 	.word	0x000007c0
        /*1014*/ 	.word	0x000000ff
        /*1018*/ 	.word	0x000228a0
        /*101c*/ 	.short	0x0100
        /*101e*/ 	.byte	0x08
	.zero		1


	//   ....[16]....
        /*1020*/ 	.word	0x000007d0
        /*1024*/ 	.word	0x000000ff
        /*1028*/ 	.word	0x00022898
        /*102c*/ 	.short	0x0100
        /*102e*/ 	.byte	0x08
	.zero		1


	//   ....[17]....
        /*1030*/ 	.word	0x000007e0
        /*1034*/ 	.word	0x000000ff
        /*1038*/ 	.word	0x000228a8
        /*103c*/ 	.short	0x0100
        /*103e*/ 	.byte	0x08
	.zero		1


	//   ....[18]....
        /*1040*/ 	.word	0x00000910
        /*1044*/ 	.word	0x000000ff
        /*1048*/ 	.word	0x000228b0
        /*104c*/ 	.short	0x0100
        /*104e*/ 	.byte	0x08
	.zero		1


	//   ....[19]....
        /*1050*/ 	.word	0x00000920
        /*1054*/ 	.word	0x000000ff
        /*1058*/ 	.word	0x000228c0
        /*105c*/ 	.short	0x0100
        /*105e*/ 	.byte	0x08
	.zero		1


	//   ....[20]....
        /*1060*/ 	.word	0x00000930
        /*1064*/ 	.word	0x000000ff
        /*1068*/ 	.word	0x000228b8
        /*106c*/ 	.short	0x0100
        /*106e*/ 	.byte	0x08
	.zero		1


	//   ....[21]....
        /*1070*/ 	.word	0x00000940
        /*1074*/ 	.word	0x000000ff
        /*1078*/ 	.word	0x000228c8
        /*107c*/ 	.short	0x0100
        /*107e*/ 	.byte	0x08
	.zero		1


	//   ....[22]....
        /*1080*/ 	.word	0x00003580
        /*1084*/ 	.word	0x0000006c
        /*1088*/ 	.word	0x00022890
        /*108c*/ 	.short	0x010a
        /*108e*/ 	.byte	0x3f
	.zero		1


	//   ....[23]....
        /*1090*/ 	.word	0x000063f0
        /*1094*/ 	.word	0x0000006c
        /*1098*/ 	.word	0x00022890
        /*109c*/ 	.short	0x010a
        /*109e*/ 	.byte	0x3f
	.zero		1


	//   ....[24]....
        /*10a0*/ 	.word	0x00009340
        /*10a4*/ 	.word	0x0000006c
        /*10a8*/ 	.word	0x00022890
        /*10ac*/ 	.short	0x010a
        /*10ae*/ 	.byte	0x3f
	.zero		1


	//   ....[25]....
        /*10b0*/ 	.word	0x000095b0
        /*10b4*/ 	.word	0x00000004
        /*10b8*/ 	.word	0x00000000
        /*10bc*/ 	.short	0x0101
        /*10be*/ 	.byte	0x3f
	.zero		1


	//   ....[26]....
        /*10c0*/ 	.word	0x000095f0
        /*10c4*/ 	.word	0x0000006c
        /*10c8*/ 	.word	0x000228b0
        /*10cc*/ 	.short	0x010a
        /*10ce*/ 	.byte	0x3f
	.zero		1


	//   ....[27]....
        /*10d0*/ 	.word	0x00009a30
        /*10d4*/ 	.word	0x0000006c
        /*10d8*/ 	.word	0x00000000
        /*10dc*/ 	.short	0x0101
        /*10de*/ 	.byte	0x3f
	.zero		1


	//   ....[28]....
        /*10e0*/ 	.word	0x0000a910
        /*10e4*/ 	.word	0x00000010
        /*10e8*/ 	.word	0x00022800
        /*10ec*/ 	.short	0x010a
        /*10ee*/ 	.byte	0x3f
	.zero		1


	//   ....[29]....
        /*10f0*/ 	.word	0x0000a960
        /*10f4*/ 	.word	0x00000010
        /*10f8*/ 	.word	0x00022800
        /*10fc*/ 	.short	0x010a
        /*10fe*/ 	.byte	0x3f
	.zero		1


	//   ....[30]....
        /*1100*/ 	.word	0x0000b330
        /*1104*/ 	.word	0x00000010
        /*1108*/ 	.word	0x00022800
        /*110c*/ 	.short	0x010a
        /*110e*/ 	.byte	0x3f
	.zero		1


	//   ....[31]....
        /*1110*/ 	.word	0x0000e820
        /*1114*/ 	.word	0x00000010
        /*1118*/ 	.word	0x00022800
        /*111c*/ 	.short	0x010a
        /*111e*/ 	.byte	0x3f
	.zero		1


	//   ....[32]....
        /*1120*/ 	.word	0x000118f0
        /*1124*/ 	.word	0x0000005a
        /*1128*/ 	.word	0x00022830
        /*112c*/ 	.short	0x010a
        /*112e*/ 	.byte	0x3f
	.zero		1


	//   ....[33]....
        /*1130*/ 	.word	0x00011960
        /*1134*/ 	.word	0x0000005a
        /*1138*/ 	.word	0x00022830
        /*113c*/ 	.short	0x010a
        /*113e*/ 	.byte	0x3f
	.zero		1


	//   ....[34]....
        /*1140*/ 	.word	0x00012260
        /*1144*/ 	.word	0x0000005a
        /*1148*/ 	.word	0x00000000
        /*114c*/ 	.short	0x0101
        /*114e*/ 	.byte	0x3f
	.zero		1


	//   ....[35]....
        /*1150*/ 	.word	0x00015570
        /*1154*/ 	.word	0x00000007
        /*1158*/ 	.word	0x00022830
        /*115c*/ 	.short	0x010a
        /*115e*/ 	.byte	0x3f
	.zero		1


	//   ....[36]....
        /*1160*/ 	.word	0x000155c0
        /*1164*/ 	.word	0x00000007
        /*1168*/ 	.word	0x00022830
        /*116c*/ 	.short	0x010a
        /*116e*/ 	.byte	0x3f
	.zero		1


	//   ....[37]....
        /*1170*/ 	.word	0x00015910
        /*1174*/ 	.word	0x00000007
        /*1178*/ 	.word	0x00022850
        /*117c*/ 	.short	0x010a
        /*117e*/ 	.byte	0x3f
	.zero		1


	//   ....[38]....
        /*1180*/ 	.word	0x00015950
        /*1184*/ 	.word	0x00000007
        /*1188*/ 	.word	0x00022850
        /*118c*/ 	.short	0x010a
        /*118e*/ 	.byte	0x3f
	.zero		1


	//   ....[39]....
        /*1190*/ 	.word	0x00016450
        /*1194*/ 	.word	0x0000004e
        /*1198*/ 	.word	0x00000000
        /*119c*/ 	.short	0x0101
        /*119e*/ 	.byte	0x3f
	.zero		1


	//   ....[40]....
        /*11a0*/ 	.word	0x000186d0
        /*11a4*/ 	.word	0x00000008
        /*11a8*/ 	.word	0x00000000
        /*11ac*/ 	.short	0x0101
        /*11ae*/ 	.byte	0x3f
	.zero		1


	//   ....[41]....
        /*11b0*/ 	.word	0x00019010
        /*11b4*/ 	.word	0x00000007
        /*11b8*/ 	.word	0x00022830
        /*11bc*/ 	.short	0x010a
        /*11be*/ 	.byte	0x3f
	.zero		1


	//   ....[42]....
        /*11c0*/ 	.word	0x00019060
        /*11c4*/ 	.word	0x00000007
        /*11c8*/ 	.word	0x00022830
        /*11cc*/ 	.short	0x010a
        /*11ce*/ 	.byte	0x3f
	.zero		1


	//   ....[43]....
        /*11d0*/ 	.word	0x000193e0
        /*11d4*/ 	.word	0x00000007
        /*11d8*/ 	.word	0x00022850
        /*11dc*/ 	.short	0x010a
        /*11de*/ 	.byte	0x3f
	.zero		1


	//   ....[44]....
        /*11e0*/ 	.word	0x00019420
        /*11e4*/ 	.word	0x00000007
        /*11e8*/ 	.word	0x00022850
        /*11ec*/ 	.short	0x010a
        /*11ee*/ 	.byte	0x3f
	.zero		1


	//   ....[45]....
        /*11f0*/ 	.word	0x0001a8c0
        /*11f4*/ 	.word	0x00000050
        /*11f8*/ 	.word	0x00000000
        /*11fc*/ 	.short	0x0101
        /*11fe*/ 	.byte	0x3f
	.zero		1


	//   ....[46]....
        /*1200*/ 	.word	0x0001b150
        /*1204*/ 	.word	0x00000008
        /*1208*/ 	.word	0x00000000
        /*120c*/ 	.short	0x0101
        /*120e*/ 	.byte	0x3f
	.zero		1


	//   ....[47]....
        /*1210*/ 	.word	0x0001b810
        /*1214*/ 	.word	0x00000007
        /*1218*/ 	.word	0x00022830
        /*121c*/ 	.short	0x010a
        /*121e*/ 	.byte	0x3f
	.zero		1


	//   ....[48]....
        /*1220*/ 	.word	0x0001b860
        /*1224*/ 	.word	0x00000007
        /*1228*/ 	.word	0x00022830
        /*122c*/ 	.short	0x010a
        /*122e*/ 	.byte	0x3f
	.zero		1


	//   ....[49]....
        /*1230*/ 	.word	0x0001bbe0
        /*1234*/ 	.word	0x00000007
        /*1238*/ 	.word	0x00022850
        /*123c*/ 	.short	0x010a
        /*123e*/ 	.byte	0x3f
	.zero		1


	//   ....[50]....
        /*1240*/ 	.word	0x0001bc20
        /*1244*/ 	.word	0x00000007
        /*1248*/ 	.word	0x00022850
        /*124c*/ 	.short	0x010a
        /*124e*/ 	.byte	0x3f
	.zero		1


	//   ....[51]....
        /*1250*/ 	.word	0x0001c730
        /*1254*/ 	.word	0x00000007
        /*1258*/ 	.word	0x00000000
        /*125c*/ 	.short	0x0101
        /*125e*/ 	.byte	0x3f
	.zero		1


	//   ....[52]....
        /*1260*/ 	.word	0x0001e9c0
        /*1264*/ 	.word	0x00000006
        /*1268*/ 	.word	0x00000000
        /*126c*/ 	.short	0x0101
        /*126e*/ 	.byte	0x3f
	.zero		1


	//   ....[53]....
        /*1270*/ 	.word	0x0001efa0
        /*1274*/ 	.word	0x0000000d
        /*1278*/ 	.word	0x00022850
        /*127c*/ 	.short	0x010a
        /*127e*/ 	.byte	0x3f
	.zero		1


	//   ....[54]....
        /*1280*/ 	.word	0x0001f020
        /*1284*/ 	.word	0x0000000d
        /*1288*/ 	.word	0x00022850
        /*128c*/ 	.short	0x010a
        /*128e*/ 	.byte	0x3f
	.zero		1


	//   ....[55]....
        /*1290*/ 	.word	0x0001f5e0
        /*1294*/ 	.word	0x00000002
        /*1298*/ 	.word	0x00000000
        /*129c*/ 	.short	0x0101
        /*129e*/ 	.byte	0x3f
	.zero		1


	//   ....[56]....
        /*12a0*/ 	.word	0x000217a0
        /*12a4*/ 	.word	0x00000000
        /*12a8*/ 	.word	0x00000000
        /*12ac*/ 	.short	0x0101
        /*12ae*/ 	.byte	0x3f
	.zero		1


	//   ....[57]....
        /*12b0*/ 	.word	0x00021f20
        /*12b4*/ 	.word	0x00000008
        /*12b8*/ 	.word	0x00000000
        /*12bc*/ 	.short	0x0101
        /*12be*/ 	.byte	0x3f
	.zero		1


	//   ....[58]....
        /*12c0*/ 	.word	0x00025ba0
        /*12c4*/ 	.word	0x00000012
        /*12c8*/ 	.word	0x00022820
        /*12cc*/ 	.short	0x010a
        /*12ce*/ 	.byte	0x3f
	.zero		1


	//   ....[59]....
        /*12d0*/ 	.word	0x00025c70
        /*12d4*/ 	.word	0x00000007
        /*12d8*/ 	.word	0x000228a0
        /*12dc*/ 	.short	0x010a
        /*12de*/ 	.byte	0x3f
	.zero		1


	//   ....[60]....
        /*12e0*/ 	.word	0x00026090
        /*12e4*/ 	.word	0x00000007
        /*12e8*/ 	.word	0x000228c0
        /*12ec*/ 	.short	0x010a
        /*12ee*/ 	.byte	0x3f
	.zero		1


	//   ....[61]....
        /*12f0*/ 	.word	0x00026460
        /*12f4*/ 	.word	0x00000008
        /*12f8*/ 	.word	0x000228a0
        /*12fc*/ 	.short	0x010a
        /*12fe*/ 	.byte	0x3f
	.zero		1


	//   ....[62]....
        /*1300*/ 	.word	0x00026870
        /*1304*/ 	.word	0x00000008
        /*1308*/ 	.word	0x000228c0
        /*130c*/ 	.short	0x010a
        /*130e*/ 	.byte	0x3f
	.zero		1


	//   ....[63]....
        /*1310*/ 	.word	0x00027ce0
        /*1314*/ 	.word	0x00000002
        /*1318*/ 	.word	0x00022880
        /*131c*/ 	.short	0x010a
        /*131e*/ 	.byte	0x3f
	.zero		1


	//   ....[64]....
        /*1320*/ 	.word	0x00027e90
        /*1324*/ 	.word	0x00000002
        /*1328*/ 	.word	0x00022840
        /*132c*/ 	.short	0x010a
        /*132e*/ 	.byte	0x3f
	.zero		1


	//   ....[65]....
        /*1330*/ 	.word	0x00028aa0
        /*1334*/ 	.word	0x00000012
        /*1338*/ 	.word	0x00022800
        /*133c*/ 	.short	0x0107
        /*133e*/ 	.byte	0x3f
	.zero		1


	//   ....[66]....
        /*1340*/ 	.word	0x00028ba0
        /*1344*/ 	.word	0x00000012
        /*1348*/ 	.word	0x00022800
        /*134c*/ 	.short	0x0101
        /*134e*/ 	.byte	0x3f
	.zero		1


	//   ....[67]....
        /*1350*/ 	.word	0x00028bc0
        /*1354*/ 	.word	0x00000012
        /*1358*/ 	.word	0x00022820
        /*135c*/ 	.short	0x010a
        /*135e*/ 	.byte	0x3f
	.zero		1


	//   ....[68]....
        /*1360*/ 	.word	0x00028f00
        /*1364*/ 	.word	0x00000003
        /*1368*/ 	.word	0x00022880
        /*136c*/ 	.short	0x010a
        /*136e*/ 	.byte	0x3f
	.zero		1


	//   ....[69]....
        /*1370*/ 	.word	0x00029140
        /*1374*/ 	.word	0x00000003
        /*1378*/ 	.word	0x00022840
        /*137c*/ 	.short	0x010a
        /*137e*/ 	.byte	0x3f
	.zero		1


	//   ....[70]....
        /*1380*/ 	.word	0x00029610
        /*1384*/ 	.word	0x00000014
        /*1388*/ 	.word	0x00022870
        /*138c*/ 	.short	0x010a
        /*138e*/ 	.byte	0x3f
	.zero		1


	//   ....[71]....
        /*1390*/ 	.word	0x00029680
        /*1394*/ 	.word	0x00000014
        /*1398*/ 	.word	0x00022860
        /*139c*/ 	.short	0x010a
        /*139e*/ 	.byte	0x3f
	.zero		1


	//   ....[72]....
        /*13a0*/ 	.word	0x00029b60
        /*13a4*/ 	.word	0x00000014
        /*13a8*/ 	.word	0x00022850
        /*13ac*/ 	.short	0x0101
        /*13ae*/ 	.byte	0x3f
	.zero		1


	//   ....[73]....
        /*13b0*/ 	.word	0x00029bf0
        /*13b4*/ 	.word	0x00000014
        /*13b8*/ 	.word	0x00000000
        /*13bc*/ 	.short	0x0101
        /*13be*/ 	.byte	0x3f
	.zero		1


	//   ....[74]....
        /*13c0*/ 	.word	0x00029e20
        /*13c4*/ 	.word	0x00000010
        /*13c8*/ 	.word	0x00022870
        /*13cc*/ 	.short	0x010a
        /*13ce*/ 	.byte	0x3f
	.zero		1


	//   ....[75]....
        /*13d0*/ 	.word	0x00029e90
        /*13d4*/ 	.word	0x00000010
        /*13d8*/ 	.word	0x00022860
        /*13dc*/ 	.short	0x010a
        /*13de*/ 	.byte	0x3f
	.zero		1


	//   ....[76]....
        /*13e0*/ 	.word	0x0002a370
        /*13e4*/ 	.word	0x00000010
        /*13e8*/ 	.word	0x00022850
        /*13ec*/ 	.short	0x0101
        /*13ee*/ 	.byte	0x3f
	.zero		1


	//   ....[77]....
        /*13f0*/ 	.word	0x0002a3c0
        /*13f4*/ 	.word	0x00000010
        /*13f8*/ 	.word	0x00000000
        /*13fc*/ 	.short	0x0101
        /*13fe*/ 	.byte	0x3f
	.zero		1


	//   ....[78]....
        /*1400*/ 	.word	0x0002b700
        /*1404*/ 	.word	0x00000000
        /*1408*/ 	.word	0x00022820
        /*140c*/ 	.short	0x010a
        /*140e*/ 	.byte	0x3f
	.zero		1


	//   ....[79]....
        /*1410*/ 	.word	0x0002b8b0
        /*1414*/ 	.word	0x00000006
        /*1418*/ 	.word	0x00000000
        /*141c*/ 	.short	0x010a
        /*141e*/ 	.byte	0x3f
	.zero		1


	//   ....[80]....
        /*1420*/ 	.word	0x0002b920
        /*1424*/ 	.word	0x00000007
        /*1428*/ 	.word	0x00000000
        /*142c*/ 	.short	0x010a
        /*142e*/ 	.byte	0x3f
	.zero		1


	//   ....[81]....
        /*1430*/ 	.word	0x0002b980
        /*1434*/ 	.word	0x00000004
        /*1438*/ 	.word	0x00022860
        /*143c*/ 	.short	0x010a
        /*143e*/ 	.byte	0x3f
	.zero		1


	//   ....[82]....
        /*1440*/ 	.word	0x0002b9d0
        /*1444*/ 	.word	0x00000003
        /*1448*/ 	.word	0x00022860
        /*144c*/ 	.short	0x010a
        /*144e*/ 	.byte	0x3f
	.zero		1


	//   ....[83]....
        /*1450*/ 	.word	0x0002ba10
        /*1454*/ 	.word	0x00000004
        /*1458*/ 	.word	0x00022880
        /*145c*/ 	.short	0x010a
        /*145e*/ 	.byte	0x3f
	.zero		1


	//   ....[84]....
        /*1460*/ 	.word	0x0002ba30
        /*1464*/ 	.word	0x00000003
        /*1468*/ 	.word	0x00022880
        /*146c*/ 	.short	0x010a
        /*146e*/ 	.byte	0x3f
	.zero		1


	//   ....[85]....
        /*1470*/ 	.word	0x0002ba90
        /*1474*/ 	.word	0x0000006c
        /*1478*/ 	.word	0x00022890
        /*147c*/ 	.short	0x010a
        /*147e*/ 	.byte	0x3f
	.zero		1


	//   ....[86]....
        /*1480*/ 	.word	0x0002bae0
        /*1484*/ 	.word	0x0000006c
        /*1488*/ 	.word	0x00022890
        /*148c*/ 	.short	0x010a
        /*148e*/ 	.byte	0x3f
	.zero		1


	//   ....[87]....
        /*1490*/ 	.word	0x0002bb30
        /*1494*/ 	.word	0x0000006c
        /*1498*/ 	.word	0x00022890
        /*149c*/ 	.short	0x010a
        /*149e*/ 	.byte	0x3f
	.zero		1


	//   ....[88]....
        /*14a0*/ 	.word	0x0002bb80
        /*14a4*/ 	.word	0x0000006c
        /*14a8*/ 	.word	0x000228b0
        /*14ac*/ 	.short	0x010a
        /*14ae*/ 	.byte	0x3f
	.zero		1


	//   ....[89]....
        /*14b0*/ 	.word	0x0002be90
        /*14b4*/ 	.word	0x00000010
        /*14b8*/ 	.word	0x00022800
        /*14bc*/ 	.short	0x010a
        /*14be*/ 	.byte	0x3f
	.zero		1


	//   ....[90]....
        /*14c0*/ 	.word	0x0002c0a0
        /*14c4*/ 	.word	0x00000010
        /*14c8*/ 	.word	0x00022800
        /*14cc*/ 	.short	0x010a
        /*14ce*/ 	.byte	0x3f
	.zero		1


	//   ....[91]....
        /*14d0*/ 	.word	0x0002c0f0
        /*14d4*/ 	.word	0x0000005a
        /*14d8*/ 	.word	0x00022830
        /*14dc*/ 	.short	0x010a
        /*14de*/ 	.byte	0x3f
	.zero		1


	//   ....[92]....
        /*14e0*/ 	.word	0x0002c140
        /*14e4*/ 	.word	0x00000007
        /*14e8*/ 	.word	0x00022830
        /*14ec*/ 	.short	0x010a
        /*14ee*/ 	.byte	0x3f
	.zero		1


	//   ....[93]....
        /*14f0*/ 	.word	0x0002c190
        /*14f4*/ 	.word	0x00000007
        /*14f8*/ 	.word	0x00022850
        /*14fc*/ 	.short	0x010a
        /*14fe*/ 	.byte	0x3f
	.zero		1


	//   ....[94]....
        /*1500*/ 	.word	0x0002c1e0
        /*1504*/ 	.word	0x00000007
        /*1508*/ 	.word	0x00022830
        /*150c*/ 	.short	0x010a
        /*150e*/ 	.byte	0x3f
	.zero		1


	//   ....[95]....
        /*1510*/ 	.word	0x0002c230
        /*1514*/ 	.word	0x00000007
        /*1518*/ 	.word	0x00022850
        /*151c*/ 	.short	0x010a
        /*151e*/ 	.byte	0x3f
	.zero		1


	//   ....[96]....
        /*1520*/ 	.word	0x0002c280
        /*1524*/ 	.word	0x00000007
        /*1528*/ 	.word	0x00022830
        /*152c*/ 	.short	0x010a
        /*152e*/ 	.byte	0x3f
	.zero		1


	//   ....[97]....
        /*1530*/ 	.word	0x0002c2d0
        /*1534*/ 	.word	0x00000007
        /*1538*/ 	.word	0x00022850
        /*153c*/ 	.short	0x010a
        /*153e*/ 	.byte	0x3f
	.zero		1


	//   ....[98]....
        /*1540*/ 	.word	0x0002c320
        /*1544*/ 	.word	0x0000000d
        /*1548*/ 	.word	0x00022850
        /*154c*/ 	.short	0x010a
        /*154e*/ 	.byte	0x3f
	.zero		1


	//   ....[99]....
        /*1550*/ 	.word	0x0002ecc0
        /*1554*/ 	.word	0x00000012
        /*1558*/ 	.word	0x00022820
        /*155c*/ 	.short	0x010a
        /*155e*/ 	.byte	0x3f
	.zero		1


	//   ....[100]....
        /*1560*/ 	.word	0x0002ed10
        /*1564*/ 	.word	0x00000007
        /*1568*/ 	.word	0x000228a0
        /*156c*/ 	.short	0x010a
        /*156e*/ 	.byte	0x3f
	.zero		1


	//   ....[101]....
        /*1570*/ 	.word	0x0002ed60
        /*1574*/ 	.word	0x00000007
        /*1578*/ 	.word	0x000228c0
        /*157c*/ 	.short	0x010a
        /*157e*/ 	.byte	0x3f
	.zero		1


	//   ....[102]....
        /*1580*/ 	.word	0x0002edb0
        /*1584*/ 	.word	0x00000008
        /*1588*/ 	.word	0x000228a0
        /*158c*/ 	.short	0x010a
        /*158e*/ 	.byte	0x3f
	.zero		1


	//   ....[103]....
        /*1590*/ 	.word	0x0002ee00
        /*1594*/ 	.word	0x00000008
        /*1598*/ 	.word	0x000228c0
        /*159c*/ 	.short	0x010a
        /*159e*/ 	.byte	0x3f
	.zero		1


	//   ....[104]....
        /*15a0*/ 	.word	0x0002efa0
        /*15a4*/ 	.word	0x00000002
        /*15a8*/ 	.word	0x00022880
        /*15ac*/ 	.short	0x010a
        /*15ae*/ 	.byte	0x3f
	.zero		1


	//   ....[105]....
        /*15b0*/ 	.word	0x0002eff0
        /*15b4*/ 	.word	0x00000002
        /*15b8*/ 	.word	0x00022840
        /*15bc*/ 	.short	0x010a
        /*15be*/ 	.byte	0x3f
	.zero		1


	//   ....[106]....
        /*15c0*/ 	.word	0x0002f5e0
        /*15c4*/ 	.word	0x00000012
        /*15c8*/ 	.word	0x00022820
        /*15cc*/ 	.short	0x010a
        /*15ce*/ 	.byte	0x3f
	.zero		1


	//   ....[107]....
        /*15d0*/ 	.word	0x0002f630
        /*15d4*/ 	.word	0x00000003
        /*15d8*/ 	.word	0x00022880
        /*15dc*/ 	.short	0x010a
        /*15de*/ 	.byte	0x3f
	.zero		1


	//   ....[108]....
        /*15e0*/ 	.word	0x0002f680
        /*15e4*/ 	.word	0x00000003
        /*15e8*/ 	.word	0x00022840
        /*15ec*/ 	.short	0x010a
        /*15ee*/ 	.byte	0x3f
	.zero		1


	//   ....[109]....
        /*15f0*/ 	.word	0x0002f6d0
        /*15f4*/ 	.word	0x00000014
        /*15f8*/ 	.word	0x00022870
        /*15fc*/ 	.short	0x010a
        /*15fe*/ 	.byte	0x3f
	.zero		1


	//   ....[110]....
        /*1600*/ 	.word	0x0002f720
        /*1604*/ 	.word	0x00000014
        /*1608*/ 	.word	0x00022860
        /*160c*/ 	.short	0x010a
        /*160e*/ 	.byte	0x3f
	.zero		1


	//   ....[111]....
        /*1610*/ 	.word	0x0002f770
        /*1614*/ 	.word	0x00000010
        /*1618*/ 	.word	0x00022870
        /*161c*/ 	.short	0x010a
        /*161e*/ 	.byte	0x3f
	.zero		1


	//   ....[112]....
        /*1620*/ 	.word	0x0002f7c0
        /*1624*/ 	.word	0x00000010
        /*1628*/ 	.word	0x00022860
        /*162c*/ 	.short	0x010a
        /*162e*/ 	.byte	0x3f
	.zero		1


	//   ....[113]....
        /*1630*/ 	.word	0x00030340
        /*1634*/ 	.word	0x00000000
        /*1638*/ 	.word	0x00022820
        /*163c*/ 	.short	0x010a
        /*163e*/ 	.byte	0x3f
	.zero		1


	//   ....[114]....
        /*1640*/ 	.word	0x000304e0
        /*1644*/ 	.word	0x00000006
        /*1648*/ 	.word	0x00000000
        /*164c*/ 	.short	0x010a
        /*164e*/ 	.byte	0x3f
	.zero		1


	//   ....[115]....
        /*1650*/ 	.word	0x00030530
        /*1654*/ 	.word	0x00000007
        /*1658*/ 	.word	0x00000000
        /*165c*/ 	.short	0x010a
        /*165e*/ 	.byte	0x3f
	.zero		1


	//   ....[116]....
        /*1660*/ 	.word	0x00030580
        /*1664*/ 	.word	0x00000004
        /*1668*/ 	.word	0x00022860
        /*166c*/ 	.short	0x010a
        /*166e*/ 	.byte	0x3f
	.zero		1


	//   ....[117]....
        /*1670*/ 	.word	0x000305d0
        /*1674*/ 	.word	0x00000003
        /*1678*/ 	.word	0x00022860
        /*167c*/ 	.short	0x010a
        /*167e*/ 	.byte	0x3f
	.zero		1


	//   ....[118]....
        /*1680*/ 	.word	0x00030620
        /*1684*/ 	.word	0x00000004
        /*1688*/ 	.word	0x00022880
        /*168c*/ 	.short	0x010a
        /*168e*/ 	.byte	0x3f
	.zero		1


	//----- nvinfo : EIATTR_NUM_MBARRIERS
	.align		4
.L_245:
        /*1690*/ 	.byte	0x03, 0x38
        /*1692*/ 	.short	0x0016


	//----- nvinfo : EIATTR_EXIT_INSTR_OFFSETS
	.align		4
        /*1694*/ 	.byte	0x04, 0x1c
        /*1696*/ 	.short	(.L_247 - .L_246)


	//   ....[0]....
.L_246:
        /*1698*/ 	.word	0x0002ba80


	//----- nvinfo : EIATTR_MAX_THREADS
	.align		4
.L_247:
        /*169c*/ 	.byte	0x04, 0x05
        /*169e*/ 	.short	(.L_249 - .L_248)
.L_248:
        /*16a0*/ 	.word	0x00000180
        /*16a4*/ 	.word	0x00000001
        /*16a8*/ 	.word	0x00000001


	//----- nvinfo : EIATTR_CRS_STACK_SIZE
	.align		4
.L_249:
        /*16ac*/ 	.byte	0x04, 0x1e
        /*16ae*/ 	.short	(.L_251 - .L_250)
.L_250:
        /*16b0*/ 	.word	0x00000000


	//----- nvinfo : EIATTR_CBANK_PARAM_SIZE
	.align		4
.L_251:
        /*16b4*/ 	.byte	0x03, 0x19
        /*16b6*/ 	.short	0x0af0


	//----- nvinfo : EIATTR_PARAM_CBANK
	.align		4
        /*16b8*/ 	.byte	0x04, 0x0a
        /*16ba*/ 	.short	(.L_253 - .L_252)
	.align		4
.L_252:
        /*16bc*/ 	.word	index@(.nv.constant0._ZN7cutlass13device_kernelIN5flash11enable_sm90INS1_16FlashAttnFwdSm90INS1_25CollectiveMainloopFwdSm90ILi2EN4cute5tupleIJNS5_1CILi1EEES8_S8_EEENS6_IJNS7_ILi128EEESA_NS7_ILi192EEEEEELi128ENS_12float_e4m3_tEfNS_4arch4Sm90ELb0ELb1ELb1ELb1ELb0ELb1ELb0ELb1ELb1ELb1ELb1ELb0EEENS1_21CollectiveEpilogueFwdINS6_IJSA_SA_SA_EEES9_NS_10bfloat16_tESF_Li256ELb1ELb1ELb1ELb1EEENS1_36VarlenDynamicPersistentTileSchedulerILi128ELi128ELi256ELi128ELb1ELb1ELb1ELb1ELb0ELb1EEEEEEEEEvNT_6ParamsE)
        /*16c0*/ 	.short	0x0210
        /*16c2*/ 	.short	0x0af0


	//----- nvinfo : EIATTR_SW_WAR
	.align		4
.L_253:
        /*16c4*/ 	.byte	0x04, 0x36
        /*16c6*/ 	.short	(.L_255 - .L_254)
.L_254:
        /*16c8*/ 	.word	0x00000008
.L_255:


//--------------------- .nv.info._ZN7cutlass13device_kernelIN5flash11enable_sm90INS1_16FlashAttnFwdSm90INS1_25CollectiveMainloopFwdSm90ILi2EN4cute5tupleIJNS5_1CILi1EEES8_S8_EEENS6_IJNS7_ILi128EEENS7_ILi160EEENS7_ILi192EEEEEELi128ENS_12float_e4m3_tEfNS_4arch4Sm90ELb1ELb0ELb1ELb0ELb0ELb0ELb0ELb1ELb1ELb1ELb1ELb0EEENS1_21CollectiveEpilogueFwdINS6_IJSA_SA_SB_EEES9_NS_10bfloat16_tESG_Li256ELb0ELb1ELb1ELb1EEENS1_19SingleTileSchedulerILb0ELb1ELb1ELi128EEEEEEEEEvNT_6ParamsE --------------------------
	.section	.nv.info._ZN7cutlass13device_kernelIN5flash11enable_sm90INS1_16FlashAttnFwdSm90INS1_25CollectiveMainloopFwdSm90ILi2EN4cute5tupleIJNS5_1CILi1EEES8_S8_EEENS6_IJNS7_ILi128EEENS7_ILi160EEENS7_ILi192EEEEEELi128ENS_12float_e4m3_tEfNS_4arch4Sm90ELb1ELb0ELb1ELb0ELb0ELb0ELb0ELb1ELb1ELb1ELb1ELb0EEENS1_21CollectiveEpilogueFwdINS6_IJSA_SA_SB_EEES9_NS_10bfloat16_tESG_Li256ELb0ELb1ELb1ELb1EEENS1_19SingleTileSchedulerILb0ELb1ELb1ELi128EEEEEEEEEvNT_6ParamsE,"",@"SHT_CUDA_INFO"
	.sectionflags	@""
	.align	4


	//----- nvinfo : EIATTR_CUDA_API_VERSION
	.align		4
        /*0000*/ 	.byte	0x04, 0x37
        /*0002*/ 	.short	(.L_257 - .L_256)
.L_256:
        /*0004*/ 	.word	0x00000082


	//----- nvinfo : EIATTR_KPARAM_INFO
	.align		4
.L_257:
        /*0008*/ 	.byte	0x04, 0x17
        /*000a*/ 	.short	(.L_259 - .L_258)
.L_258:
        /*000c*/ 	.word	0x00000000
        /*0010*/ 	.short	0x0000
        /*0012*/ 	.short	0x0070
        /*0014*/ 	.byte	0x00, 0xf0, 0x01, 0x28


	//----- nvinfo : EIATTR_SPARSE_MMA_MASK
	.align		4
.L_259:
        /*0018*/ 	.byte	0x03, 0x50
        /*001a*/ 	.short	0x0000


	//----- nvinfo : EIATTR_MAXREG_COUNT
	.align		4
        /*001c*/ 	.byte	0x03, 0x1b
        /*001e*/ 	.short	0x00a8


	//----- nvinfo : EIATTR_NUM_BARRIERS
	.align		4
        /*0020*/ 	.byte	0x02, 0x4c
        /*0022*/ 	.byte	0x10
	.zero		1


	//----- nvinfo : EIATTR_EXTERNS
	.align		4
        /*0024*/ 	.byte	0x04, 0x0f
        /*0026*/ 	.short	(.L_261 - .L_260)


	//   ....[0]....
	.align		4
.L_260:
        /*0028*/ 	.word	index@(__assertfail)


	//----- nvinfo : EIATTR_ANNOTATIONS
	.align		4
.L_261:
        /*002c*/ 	.byte	0x04, 0x55
        /*002e*/ 	.short	(.L_263 - .L_262)


	//   ....[0]....
.L_262:
        /* <DEDUP_REMOVED lines=14> */


	//----- nvinfo : EIATTR_MERCURY_ISA_VERSION
	.align		4
.L_263:
        /*00f8*/ 	.byte	0x03, 0x5f
        /*00fa*/ 	.short	0x0101


	//----- nvinfo : EIATTR_INT_WARP_WIDE_INSTR_OFFSETS
	.align		4
        /*00fc*/ 	.byte	0x04, 0x31
        /*00fe*/ 	.short	(.L_265 - .L_264)


	//   ....[0]....
.L_264:
        /*0100*/ 	.word	0x00000120


	//   ....[1]....
        /*0104*/ 	.word	0x000001c0


	//   ....[2]....
        /*0108*/ 	.word	0x00000230


	//----- nvinfo : EIATTR_COOP_GROUP_MASK_REGIDS
	.align		4
.L_265:
        /*010c*/ 	.byte	0x04, 0x29
        /*010e*/ 	.short	(.L_267 - .L_266)


	//   ....[0]....
.L_266:
        /*0110*/ 	.word	0xffffffff


	//   ....[1]....
        /*0114*/ 	.word	0xffffffff


	//   ....[2]....
        /*0118*/ 	.word	0xffffffff


	//   ....[3]....
        /*011c*/ 	.word	0xffffffff


	//   ....[4]....
        /*0120*/ 	.word	0xffffffff


	//   ....[5]....
        /*0124*/ 	.word	0xffffffff


	//   ....[6]....
        /*0128*/ 	.word	0xffffffff


	//   ....[7]....
        /*012c*/ 	.word	0xffffffff


	//   ....[8]....
        /*0130*/ 	.word	0xffffffff


	//   ....[9]....
        /*0134*/ 	.word	0xffffffff


	//   ....[10]....
        /*0138*/ 	.word	0xffffffff


	//   ....[11]....
        /*013c*/ 	.word	0xffffffff


	//   ....[12]....
        /*0140*/ 	.word	0xffffffff


	//   ....[13]....
        /*0144*/ 	.word	0xffffffff


	//   ....[14]....
        /*0148*/ 	.word	0xffffffff


	//   ....[15]....
        /*014c*/ 	.word	0xffffffff


	//   ....[16]....
        /*0150*/ 	.word	0xffffffff


	//   ....[17]....
        /*0154*/ 	.word	0xffffffff


	//   ....[18]....
        /*0158*/ 	.word	0xffffffff


	//   ....[19]....
        /*015c*/ 	.word	0xffffffff


	//   ....[20]....
        /*0160*/ 	.word	0xffffffff


	//   ....[21]....
        /*0164*/ 	.word	0xffffffff


	//   ....[22]....
        /*0168*/ 	.word	0xffffffff


	//   ....[23]....
        /*016c*/ 	.word	0xffffffff


	//   ....[24]....
        /*0170*/ 	.word	0xffffffff


	//   ....[25]....
        /*0174*/ 	.word	0xffffffff


	//   ....[26]....
        /*0178*/ 	.word	0xffffffff


	//   ....[27]....
        /*017c*/ 	.word	0xffffffff


	//   ....[28]....
        /*0180*/ 	.word	0xffffffff


	//   ....[29]....
        /*0184*/ 	.word	0xffffffff


	//   ....[30]....
        /*0188*/ 	.word	0xffffffff


	//   ....[31]....
        /*018c*/ 	.word	0xffffffff


	//   ....[32]....
        /*0190*/ 	.word	0xffffffff


	//   ....[33]....
        /*0194*/ 	.word	0xffffffff


	//   ....[34]....
        /*0198*/ 	.word	0xffffffff


	//   ....[35]....
        /*019c*/ 	.word	0xffffffff


	//   ....[36]....
        /*01a0*/ 	.word	0xffffffff


	//   ....[37]....
        /*01a4*/ 	.word	0xffffffff


	//   ....[38]....
        /*01a8*/ 	.word	0xffffffff


	//   ....[39]....
        /*01ac*/ 	.word	0xffffffff


	//   ....[40]....
        /*01b0*/ 	.word	0xffffffff


	//   ....[41]....
        /*01b4*/ 	.word	0xffffffff


	//   ....[42]....
        /*01b8*/ 	.word	0xffffffff


	//   ....[43]....
        /*01bc*/ 	.word	0xffffffff


	//   ....[44]....
        /*01c0*/ 	.word	0xffffffff


	//   ....[45]....
        /*01c4*/ 	.word	0xffffffff


	//   ....[46]....
        /*01c8*/ 	.word	0xffffffff


	//   ....[47]....
        /*01cc*/ 	.word	0xffffffff


	//   ....[48]....
        /*01d0*/ 	.word	0xffffffff


	//   ....[49]....
        /*01d4*/ 	.word	0xffffffff


	//   ....[50]....
        /*01d8*/ 	.word	0xffffffff


	//   ....[51]....
        /*01dc*/ 	.word	0xffffffff


	//   ....[52]....
        /*01e0*/ 	.word	0xffffffff


	//   ....[53]....
        /*01e4*/ 	.word	0xffffffff


	//   ....[54]....
        /*01e8*/ 	.word	0xffffffff


	//   ....[55]....
        /*01ec*/ 	.word	0xffffffff


	//   ....[56]....
        /*01f0*/ 	.word	0xffffffff


	//   ....[57]....
        /*01f4*/ 	.word	0xffffffff


	//   ....[58]....
        /*01f8*/ 	.word	0xffffffff


	//   ....[59]....
        /*01fc*/ 	.word	0xffffffff


	//   ....[60]....
        /*0200*/ 	.word	0xffffffff


	//   ....[61]....
        /*0204*/ 	.word	0xffffffff


	//   ....[62]....
        /*0208*/ 	.word	0xffffffff


	//   ....[63]....
        /*020c*/ 	.word	0xffffffff


	//   ....[64]....
        /*0210*/ 	.word	0xffffffff


	//   ....[65]....
        /*0214*/ 	.word	0xffffffff


	//   ....[66]....
        /*0218*/ 	.word	0xffffffff


	//   ....[67]....
        /*021c*/ 	.word	0xffffffff


	//   ....[68]....
        /*0220*/ 	.word	0xffffffff


	//   ....[69]....
        /*0224*/ 	.word	0xffffffff


	//   ....[70]....
        /*0228*/ 	.word	0xffffffff


	//   ....[71]....
        /*022c*/ 	.word	0xffffffff


	//   ....[72]....
        /*0230*/ 	.word	0xffffffff


	//   ....[73]....
        /*0234*/ 	.word	0xffffffff


	//   ....[74]....
        /*0238*/ 	.word	0xffffffff


	//   ....[75]....
        /*023c*/ 	.word	0xffffffff


	//   ....[76]....
        /*0240*/ 	.word	0xffffffff


	//   ....[77]....
        /*0244*/ 	.word	0xffffffff


	//   ....[78]....
        /*0248*/ 	.word	0xffffffff


	//   ....[79]....
        /*024c*/ 	.word	0xffffffff


	//   ....[80]....
        /*0250*/ 	.word	0xffffffff


	//   ....[81]....
        /*0254*/ 	.word	0xffffffff


	//   ....[82]....
        /*0258*/ 	.word	0xffffffff


	//   ....[83]....
        /*025c*/ 	.word	0xffffffff


	//   ....[84]....
        /*0260*/ 	.word	0xffffffff


	//   ....[85]....
        /*0264*/ 	.word	0xffffffff


	//   ....[86]....
        /*0268*/ 	.word	0xffffffff


	//   ....[87]....
        /*026c*/ 	.word	0xffffffff


	//   ....[88]....
        /*0270*/ 	.word	0xffffffff


	//   ....[89]....
        /*0274*/ 	.word	0xffffffff


	//   ....[90]....
        /*0278*/ 	.word	0xffffffff


	//   ....[91]....
        /*027c*/ 	.word	0xffffffff


	//   ....[92]....
        /*0280*/ 	.word	0xffffffff


	//   ....[93]....
        /*0284*/ 	.word	0xffffffff


	//   ....[94]....
        /*0288*/ 	.word	0xffffffff


	//   ....[95]....
        /*028c*/ 	.word	0xffffffff


	//   ....[96]....
        /*0290*/ 	.word	0xffffffff


	//   ....[97]....
        /*0294*/ 	.word	0xffffffff


	//   ....[98]....
        /*0298*/ 	.word	0xffffffff


	//   ....[99]....
        /*029c*/ 	.word	0xffffffff


	//   ....[100]....
        /*02a0*/ 	.word	0xffffffff


	//   ....[101]....
        /*02a4*/ 	.word	0xffffffff


	//   ....[102]....
        /*02a8*/ 	.word	0xffffffff


	//   ....[103]....
        /*02ac*/ 	.word	0xffffffff


	//   ....[104]....
        /*02b0*/ 	.word	0xffffffff


	//   ....[105]....
        /*02b4*/ 	.word	0xffffffff


	//   ....[106]....
        /*02b8*/ 	.word	0xffffffff


	//   ....[107]....
        /*02bc*/ 	.word	0xffffffff


	//   ....[108]....
        /*02c0*/ 	.word	0xffffffff


	//   ....[109]....
        /*02c4*/ 	.word	0xffffffff


	//   ....[110]....
        /*02c8*/ 	.word	0xffffffff


	//   ....[111]....
        /*02cc*/ 	.word	0x0500000f


	//   ....[112]....
        /*02d0*/ 	.word	0x0500000f


	//   ....[113]....
        /*02d4*/ 	.word	0x0500000f


	//   ....[114]....
        /*02d8*/ 	.word	0x0500000f


	//   ....[115]....
        /*02dc*/ 	.word	0x0500000f


	//   ....[116]....
        /*02e0*/ 	.word	0x0500000f


	//   ....[117]....
        /*02e4*/ 	.word	0x0500000f


	//   ....[118]....
        /*02e8*/ 	.word	0x0500000f


	//   ....[119]....
        /*02ec*/ 	.word	0x0500000f


	//----- nvinfo : EIATTR_COOP_GROUP_INSTR_OFFSETS
	.align		4
.L_267:
        /*02f0*/ 	.byte	0x04, 0x28
        /*02f2*/ 	.short	(.L_269 - .L_268)


	//   ....[0]....
.L_268:
        /*02f4*/ 	.word	0x00000060


	//   ....[1]....
        /*02f8*/ 	.word	0x00000130


	//   ....[2]....
        /*02fc*/ 	.word	0x000001e0


	//   ....[3]....
        /*0300*/ 	.word	0x000003a0


	//   ....[4]....
        /*0304*/ 	.word	0x00000500


	//   ....[5]....
        /*0308*/ 	.word	0x00000620


	//   ....[6]....
        /*030c*/ 	.word	0x00000780


	//   ....[7]....
        /*0310*/ 	.word	0x000011a0


	//   ....[8]....
        /*0314*/ 	.word	0x00002ab0


	//   ....[9]....
        /*0318*/ 	.word	0x000031f0


	//   ....[10]....
        /*031c*/ 	.word	0x00003700


	//   ....[11]....
        /*0320*/ 	.word	0x00003790


	//   ....[12]....
        /*0324*/ 	.word	0x000043e0


	//   ....[13]....
        /*0328*/ 	.word	0x00004480


	//   ....[14]....
        /*032c*/ 	.word	0x00006810


	//   ....[15]....
        /*0330*/ 	.word	0x00007000


	//   ....[16]....
        /*0334*/ 	.word	0x000076c0


	//   ....[17]....
        /*0338*/ 	.word	0x00007800


	//   ....[18]....
        /*033c*/ 	.word	0x00008450


	//   ....[19]....
        /*0340*/ 	.word	0x000084b0


	//   ....[20]....
        /*0344*/ 	.word	0x0000b7e0


	//   ....[21]....
        /*0348*/ 	.word	0x0000b810


	//   ....[22]....
        /*034c*/ 	.word	0x0000b830


	//   ....[23]....
        /*0350*/ 	.word	0x0000b850


	//   ....[24]....
        /*0354*/ 	.word	0x0000d330


	//   ....[25]....
        /*0358*/ 	.word	0x0000d350


	//   ....[26]....
        /*035c*/ 	.word	0x0000d3b0


	//   ....[27]....
        /*0360*/ 	.word	0x0000d3c0


	//   ....[28]....
        /*0364*/ 	.word	0x0000e1e0


	//   ....[29]....
        /*0368*/ 	.word	0x0000e1f0


	//   ....[30]....
        /*036c*/ 	.word	0x0000e200


	//   ....[31]....
        /*0370*/ 	.word	0x0000e220


	//   ....[32]....
        /*0374*/ 	.word	0x0000e230


	//   ....[33]....
        /*0378*/ 	.word	0x0000e240


	//   ....[34]....
        /*037c*/ 	.word	0x0000e250


	//   ....[35]....
        /*0380*/ 	.word	0x0000e270


	//   ....[36]....
        /*0384*/ 	.word	0x0000e280


	//   ....[37]....
        /*0388*/ 	.word	0x0000e290


	//   ....[38]....
        /*038c*/ 	.word	0x0000e2a0


	//   ....[39]....
        /*0390*/ 	.word	0x0000e2b0


	//   ....[40]....
        /*0394*/ 	.word	0x0000e2c0


	//   ....[41]....
        /*0398*/ 	.word	0x0000e2d0


	//   ....[42]....
        /*039c*/ 	.word	0x0000e2e0


	//   ....[43]....
        /*03a0*/ 	.word	0x0000e2f0


	//   ....[44]....
        /*03a4*/ 	.word	0x0000e300


	//   ....[45]....
        /*03a8*/ 	.word	0x0000e310


	//   ....[46]....
        /*03ac*/ 	.word	0x0000e320


	//   ....[47]....
        /*03b0*/ 	.word	0x0000e330


	//   ....[48]....
        /*03b4*/ 	.word	0x0000e340


	//   ....[49]....
        /*03b8*/ 	.word	0x0000e350


	//   ....[50]....
        /*03bc*/ 	.word	0x0000e360


	//   ....[51]....
        /*03c0*/ 	.word	0x0000e370


	//   ....[52]....
        /*03c4*/ 	.word	0x0000e380


	//   ....[53]....
        /*03c8*/ 	.word	0x0000e390


	//   ....[54]....
        /*03cc*/ 	.word	0x0000e3a0


	//   ....[55]....
        /*03d0*/ 	.word	0x0000e3b0


	//   ....[56]....
        /*03d4*/ 	.word	0x0000e3c0


	//   ....[57]....
        /*03d8*/ 	.word	0x0000e3e0


	//   ....[58]....
        /*03dc*/ 	.word	0x0000e3f0


	//   ....[59]....
        /*03e0*/ 	.word	0x0000e400


	//   ....[60]....
        /*03e4*/ 	.word	0x0000e420


	//   ....[61]....
        /*03e8*/ 	.word	0x0000e430


	//   ....[62]....
        /*03ec*/ 	.word	0x0000e440


	//   ....[63]....
        /*03f0*/ 	.word	0x0000e460


	//   ....[64]....
        /*03f4*/ 	.word	0x0000e480


	//   ....[65]....
        /*03f8*/ 	.word	0x0000e490


	//   ....[66]....
        /*03fc*/ 	.word	0x0000e4b0


	//   ....[67]....
        /*0400*/ 	.word	0x0000e4e0


	//   ....[68]....
        /*0404*/ 	.word	0x0000e4f0


	//   ....[69]....
        /*0408*/ 	.word	0x0000e500


	//   ....[70]....
        /*040c*/ 	.word	0x0000e520


	//   ....[71]....
        /*0410*/ 	.word	0x0000e530


	//   ....[72]....
        /*0414*/ 	.word	0x0000e540


	//   ....[73]....
        /*0418*/ 	.word	0x0000e550


	//   ....[74]....
        /*041c*/ 	.word	0x0000e560


	//   ....[75]....
        /*0420*/ 	.word	0x0000e570


	//   ....[76]....
        /*0424*/ 	.word	0x0000e590


	//   ....[77]....
        /*0428*/ 	.word	0x0000e5c0


	//   ....[78]....
        /*042c*/ 	.word	0x0000e5f0


	//   ....[79]....
        /*0430*/ 	.word	0x0000e620


	//   ....[80]....
        /*0434*/ 	.word	0x0000e660


	//   ....[81]....
        /*0438*/ 	.word	0x0000e690


	//   ....[82]....
        /*043c*/ 	.word	0x0000e6c0


	//   ....[83]....
        /*0440*/ 	.word	0x0000e6f0


	//   ....[84]....
        /*0444*/ 	.word	0x0000e720


	//   ....[85]....
        /*0448*/ 	.word	0x0000e750


	//   ....[86]....
        /*044c*/ 	.word	0x0000e780


	//   ....[87]....
        /*0450*/ 	.word	0x0000e790


	//   ....[88]....
        /*0454*/ 	.word	0x0000e7a0


	//   ....[89]....
        /*0458*/ 	.word	0x0000e7b0


	//   ....[90]....
        /*045c*/ 	.word	0x0000e7c0


	//   ....[91]....
        /*0460*/ 	.word	0x0000e7d0


	//   ....[92]....
        /*0464*/ 	.word	0x0000eba0


	//   ....[93]....
        /*0468*/ 	.word	0x0000ebf0


	//   ....[94]....
        /*046c*/ 	.word	0x0000ec30


	//   ....[95]....
        /*0470*/ 	.word	0x0000ec70


	//   ....[96]....
        /*0474*/ 	.word	0x0000ecb0


	//   ....[97]....
        /*0478*/ 	.word	0x0000ecf0


	//   ....[98]....
        /*047c*/ 	.word	0x0000f3c0


	//   ....[99]....
        /*0480*/ 	.word	0x0000f3f0


	//   ....[100]....
        /*0484*/ 	.word	0x0000ff10


	//   ....[101]....
        /*0488*/ 	.word	0x00010d00


	//   ....[102]....
        /*048c*/ 	.word	0x000117f0


	//   ....[103]....
        /*0490*/ 	.word	0x00011830


	//   ....[104]....
        /*0494*/ 	.word	0x00011860


	//   ....[105]....
        /*0498*/ 	.word	0x00011920


	//   ....[106]....
        /*049c*/ 	.word	0x00011940


	//   ....[107]....
        /*04a0*/ 	.word	0x000119e0


	//   ....[108]....
        /*04a4*/ 	.word	0x00011a00


	//   ....[109]....
        /*04a8*/ 	.word	0x00011a10


	//   ....[110]....
        /*04ac*/ 	.word	0x000133b0


	//   ....[111]....
        /*04b0*/ 	.word	0x00013960


	//   ....[112]....
        /*04b4*/ 	.word	0x00013b40


	//   ....[113]....
        /*04b8*/ 	.word	0x00013b90


	//   ....[114]....
        /*04bc*/ 	.word	0x00013c30


	//   ....[115]....
        /*04c0*/ 	.word	0x00013d50


	//   ....[116]....
        /*04c4*/ 	.word	0x00013dc0


	//   ....[117]....
        /*04c8*/ 	.word	0x00013ed0


	//   ....[118]....
        /*04cc*/ 	.word	0x00013f40


	//   ....[119]....
        /*04d0*/ 	.word	0x00014040


	//----- nvinfo : EIATTR_REG_RECONFIG
	.align		4
.L_269:
        /*04d4*/ 	.byte	0x01, 0x54
	.zero		2


	//----- nvinfo : EIATTR_SYSCALL_OFFSETS
	.align		4
        /*04d8*/ 	.byte	0x04, 0x46
        /*04da*/ 	.short	(.L_271 - .L_270)


	//   ....[0]....
.L_270:
        /*04dc*/ 	.word	0x00001360


	//   ....[1]....
        /*04e0*/ 	.word	0x00010690


	//   ....[2]....
        /*04e4*/ 	.word	0x000107d0


	//   ....[3]....
        /*04e8*/ 	.word	0x00010910


	//   ....[4]....
        /*04ec*/ 	.word	0x00010a30


	//   ....[5]....
        /*04f0*/ 	.word	0x00011420


	//----- nvinfo : EIATTR_MBARRIER_INSTR_OFFSETS
	.align		4
.L_271:
        /*04f4*/ 	.byte	0x04, 0x39
        /*04f6*/ 	.short	(.L_273 - .L_272)


	//   ....[0]....
.L_272:
        /*04f8*/ 	.word	0x00000250
        /*04fc*/ 	.word	0x000000ff
        /*0500*/ 	.word	0x00029800
        /*0504*/ 	.short	0x0100
        /*0506*/ 	.byte	0x08
	.zero		1


	//   ....[1]....
        /*0508*/ 	.word	0x00000260
        /*050c*/ 	.word	0x000000ff
        /*0510*/ 	.word	0x00029820
        /*0514*/ 	.short	0x0100
        /*0516*/ 	.byte	0x08
	.zero		1


	//   ....[2]....
        /*0518*/ 	.word	0x00000350
        /*051c*/ 	.word	0x000000ff
        /*0520*/ 	.word	0x00029830
        /*0524*/ 	.short	0x0100
        /*0526*/ 	.byte	0x08
	.zero		1


	//   ....[3]....
        /*0528*/ 	.word	0x00000360
        /*052c*/ 	.word	0x000000ff
        /*0530*/ 	.word	0x00029840
        /*0534*/ 	.short	0x0100
        /*0536*/ 	.byte	0x08
	.zero		1


	//   ....[4]....
        /*0538*/ 	.word	0x00000370
        /*053c*/ 	.word	0x000000ff
        /*0540*/ 	.word	0x00029838
        /*0544*/ 	.short	0x0100
        /*0546*/ 	.byte	0x08
	.zero		1


	//   ....[5]....
        /*0548*/ 	.word	0x00000380
        /*054c*/ 	.word	0x000000ff
        /*0550*/ 	.word	0x00029848
        /*0554*/ 	.short	0x0100
        /*0556*/ 	.byte	0x08
	.zero		1


	//   ....[6]....
        /*0558*/ 	.word	0x000004b0
        /*055c*/ 	.word	0x000000ff
        /*0560*/ 	.word	0x00029850
        /*0564*/ 	.short	0x0100
        /*0566*/ 	.byte	0x08
	.zero		1


	//   ....[7]....
        /*0568*/ 	.word	0x000004c0
        /*056c*/ 	.word	0x000000ff
        /*0570*/ 	.word	0x00029860
        /*0574*/ 	.short	0x0100
        /*0576*/ 	.byte	0x08
	.zero		1


	//   ....[8]....
        /*0578*/ 	.word	0x000004d0
        /*057c*/ 	.word	0x000000ff
        /*0580*/ 	.word	0x00029858
        /*0584*/ 	.short	0x0100
        /*0586*/ 	.byte	0x08
	.zero		1


	//   ....[9]....
        /*0588*/ 	.word	0x000004e0
        /*058c*/ 	.word	0x000000ff
        /*0590*/ 	.word	0x00029868
        /*0594*/ 	.short	0x0100
        /*0596*/ 	.byte	0x08
	.zero		1


	//   ....[10]....
        /*0598*/ 	.word	0x000005d0
        /*059c*/ 	.word	0x000000ff
        /*05a0*/ 	.word	0x00029870
        /*05a4*/ 	.short	0x0100
        /*05a6*/ 	.byte	0x06
	.zero		1


	//   ....[11]....
        /*05a8*/ 	.word	0x000005e0
        /*05ac*/ 	.word	0x000000ff
        /*05b0*/ 	.word	0x00029880
        /*05b4*/ 	.short	0x0100
        /*05b6*/ 	.byte	0x06
	.zero		1


	//   ....[12]....
        /*05b8*/ 	.word	0x000005f0
        /*05bc*/ 	.word	0x000000ff
        /*05c0*/ 	.word	0x00029878
        /*05c4*/ 	.short	0x0100
        /*05c6*/ 	.byte	0x06
	.zero		1


	//   ....[13]....
        /*05c8*/ 	.word	0x00000600
        /*05cc*/ 	.word	0x000000ff
        /*05d0*/ 	.word	0x00029888
        /*05d4*/ 	.short	0x0100
        /*05d6*/ 	.byte	0x06
	.zero		1


	//   ....[14]....
        /*05d8*/ 	.word	0x00000730
        /*05dc*/ 	.word	0x000000ff
        /*05e0*/ 	.word	0x00029890
        /*05e4*/ 	.short	0x0100
        /*05e6*/ 	.byte	0x08
	.zero		1


	//   ....[15]....
        /*05e8*/ 	.word	0x00000740
        /*05ec*/ 	.word	0x000000ff
        /*05f0*/ 	.word	0x000298a0
        /*05f4*/ 	.short	0x0100
        /*05f6*/ 	.byte	0x08
	.zero		1


	//   ....[16]....
        /*05f8*/ 	.word	0x00000750
        /*05fc*/ 	.word	0x000000ff
        /*0600*/ 	.word	0x00029898
        /*0604*/ 	.short	0x0100
        /*0606*/ 	.byte	0x08
	.zero		1


	//   ....[17]....
        /*0608*/ 	.word	0x00000760
        /*060c*/ 	.word	0x000000ff
        /*0610*/ 	.word	0x000298a8
        /*0614*/ 	.short	0x0100
        /*0616*/ 	.byte	0x08
	.zero		1


	//   ....[18]....
        /*0618*/ 	.word	0x00000890
        /*061c*/ 	.word	0x000000ff
        /*0620*/ 	.word	0x000298b0
        /*0624*/ 	.short	0x0100
        /*0626*/ 	.byte	0x08
	.zero		1


	//   ....[19]....
        /*0628*/ 	.word	0x000008a0
        /*062c*/ 	.word	0x000000ff
        /*0630*/ 	.word	0x000298c0
        /*0634*/ 	.short	0x0100
        /*0636*/ 	.byte	0x08
	.zero		1


	//   ....[20]....
        /*0638*/ 	.word	0x000008b0
        /*063c*/ 	.word	0x000000ff
        /*0640*/ 	.word	0x000298b8
        /*0644*/ 	.short	0x0100
        /*0646*/ 	.byte	0x08
	.zero		1


	//   ....[21]....
        /*0648*/ 	.word	0x000008c0
        /*064c*/ 	.word	0x000000ff
        /*0650*/ 	.word	0x000298c8
        /*0654*/ 	.short	0x0100
        /*0656*/ 	.byte	0x08
	.zero		1


	//   ....[22]....
        /*0658*/ 	.word	0x000015e0
        /*065c*/ 	.word	0x000000ff
        /*0660*/ 	.word	0x00029800
        /*0664*/ 	.short	0x010a
        /*0666*/ 	.byte	0x27
	.zero		1


	//   ....[23]....
        /*0668*/ 	.word	0x00001660
        /*066c*/ 	.word	0x000000ff
        /*0670*/ 	.word	0x00029830
        /*0674*/ 	.short	0x010a
        /*0676*/ 	.byte	0x27
	.zero		1


	//   ....[24]....
        /*0678*/ 	.word	0x000016f0
        /*067c*/ 	.word	0x000000ff
        /*0680*/ 	.word	0x00029830
        /*0684*/ 	.short	0x010a
        /*0686*/ 	.byte	0x27
	.zero		1


	//   ....[25]....
        /*0688*/ 	.word	0x00003eb0
        /*068c*/ 	.word	0x00000038
        /*0690*/ 	.word	0x00000000
        /*0694*/ 	.short	0x0101
        /*0696*/ 	.byte	0x3f
	.zero		1


	//   ....[26]....
        /*0698*/ 	.word	0x00005860
        /*069c*/ 	.word	0x000000ff
        /*06a0*/ 	.word	0x00029830
        /*06a4*/ 	.short	0x010a
        /*06a6*/ 	.byte	0x06
	.zero		1


	//   ....[27]....
        /*06a8*/ 	.word	0x000058a0
        /*06ac*/ 	.word	0x000000ff
        /*06b0*/ 	.word	0x00029830
        /*06b4*/ 	.short	0x010a
        /*06b6*/ 	.byte	0x06
	.zero		1


	//   ....[28]....
        /*06b8*/ 	.word	0x00006500
        /*06bc*/ 	.word	0x000000ff
        /*06c0*/ 	.word	0x00029850
        /*06c4*/ 	.short	0x010a
        /*06c6*/ 	.byte	0x06
	.zero		1


	//   ....[29]....
        /*06c8*/ 	.word	0x00006540
        /*06cc*/ 	.word	0x000000ff
        /*06d0*/ 	.word	0x00029850
        /*06d4*/ 	.short	0x010a
        /*06d6*/ 	.byte	0x06
	.zero		1


	//   ....[30]....
        /*06d8*/ 	.word	0x00008fa0
        /*06dc*/ 	.word	0x00000005
        /*06e0*/ 	.word	0x00000000
        /*06e4*/ 	.short	0x0101
        /*06e6*/ 	.byte	0x3f
	.zero		1


	//   ....[31]....
        /*06e8*/ 	.word	0x00009320
        /*06ec*/ 	.word	0x000000ff
        /*06f0*/ 	.word	0x00000000
        /*06f4*/ 	.short	0x0101
        /*06f6*/ 	.byte	0x06
	.zero		1


	//   ....[32]....
        /*06f8*/ 	.word	0x00009a70
        /*06fc*/ 	.word	0x000000ff
        /*0700*/ 	.word	0x00029830
        /*0704*/ 	.short	0x010a
        /*0706*/ 	.byte	0x06
	.zero		1


	//   ....[33]....
        /*0708*/ 	.word	0x00009ab0
        /*070c*/ 	.word	0x000000ff
        /*0710*/ 	.word	0x00029830
        /*0714*/ 	.short	0x010a
        /*0716*/ 	.byte	0x06
	.zero		1


	//   ....[34]....
        /*0718*/ 	.word	0x0000a6d0
        /*071c*/ 	.word	0x000000ff
        /*0720*/ 	.word	0x00029850
        /*0724*/ 	.short	0x010a
        /*0726*/ 	.byte	0x06
	.zero		1


	//   ....[35]....
        /*0728*/ 	.word	0x0000a710
        /*072c*/ 	.word	0x000000ff
        /*0730*/ 	.word	0x00029850
        /*0734*/ 	.short	0x010a
        /*0736*/ 	.byte	0x06
	.zero		1


	//   ....[36]....
        /*0738*/ 	.word	0x0000c610
        /*073c*/ 	.word	0x00000005
        /*0740*/ 	.word	0x00000000
        /*0744*/ 	.short	0x0101
        /*0746*/ 	.byte	0x3f
	.zero		1


	//   ....[37]....
        /*0748*/ 	.word	0x0000c9b0
        /*074c*/ 	.word	0x000000ff
        /*0750*/ 	.word	0x00000000
        /*0754*/ 	.short	0x0101
        /*0756*/ 	.byte	0x06
	.zero		1


	//   ....[38]....
        /*0758*/ 	.word	0x0000d030
        /*075c*/ 	.word	0x000000ff
        /*0760*/ 	.word	0x00029850
        /*0764*/ 	.short	0x010a
        /*0766*/ 	.byte	0x05
	.zero		1


	//   ....[39]....
        /*0768*/ 	.word	0x0000d070
        /*076c*/ 	.word	0x000000ff
        /*0770*/ 	.word	0x00029850
        /*0774*/ 	.short	0x010a
        /*0776*/ 	.byte	0x05
	.zero		1


	//   ....[40]....
        /*0778*/ 	.word	0x0000d680
        /*077c*/ 	.word	0x000000ff
        /*0780*/ 	.word	0x00000000
        /*0784*/ 	.short	0x0101
        /*0786*/ 	.byte	0x04
	.zero		1


	//   ....[41]....
        /*0788*/ 	.word	0x0000ecd0
        /*078c*/ 	.word	0x000000ff
        /*0790*/ 	.word	0x00000000
        /*0794*/ 	.short	0x0101
        /*0796*/ 	.byte	0x04
	.zero		1


	//   ....[42]....
        /*0798*/ 	.word	0x00010f10
        /*079c*/ 	.word	0x000000ff
        /*07a0*/ 	.word	0x00029880
        /*07a4*/ 	.short	0x010a
        /*07a6*/ 	.byte	0x26
	.zero		1


	//   ....[43]....
        /*07a8*/ 	.word	0x00011070
        /*07ac*/ 	.word	0x000000ff
        /*07b0*/ 	.word	0x00029840
        /*07b4*/ 	.short	0x010a
        /*07b6*/ 	.byte	0x26
	.zero		1


	//   ....[44]....
        /*07b8*/ 	.word	0x00011b80
        /*07bc*/ 	.word	0x000000ff
        /*07c0*/ 	.word	0x00029800
        /*07c4*/ 	.short	0x0107
        /*07c6*/ 	.byte	0x26
	.zero		1


	//   ....[45]....
        /*07c8*/ 	.word	0x00011bf0
        /*07cc*/ 	.word	0x000000ff
        /*07d0*/ 	.word	0x00029800
        /*07d4*/ 	.short	0x0101
        /*07d6*/ 	.byte	0x26
	.zero		1


	//   ....[46]....
        /*07d8*/ 	.word	0x00011c10
        /*07dc*/ 	.word	0x000000ff
        /*07e0*/ 	.word	0x00029820
        /*07e4*/ 	.short	0x010a
        /*07e6*/ 	.byte	0x26
	.zero		1


	//   ....[47]....
        /*07e8*/ 	.word	0x00011f20
        /*07ec*/ 	.word	0x00000006
        /*07f0*/ 	.word	0x00029880
        /*07f4*/ 	.short	0x010a
        /*07f6*/ 	.byte	0x3f
	.zero		1


	//   ....[48]....
        /*07f8*/ 	.word	0x00012130
        /*07fc*/ 	.word	0x00000006
        /*0800*/ 	.word	0x00029840
        /*0804*/ 	.short	0x010a
        /*0806*/ 	.byte	0x3f
	.zero		1


	//   ....[49]....
        /*0808*/ 	.word	0x00012580
        /*080c*/ 	.word	0x00000012
        /*0810*/ 	.word	0x00029870
        /*0814*/ 	.short	0x010a
        /*0816*/ 	.byte	0x3f
	.zero		1


	//   ....[50]....
        /*0818*/ 	.word	0x000125e0
        /*081c*/ 	.word	0x00000012
        /*0820*/ 	.word	0x00029860
        /*0824*/ 	.short	0x010a
        /*0826*/ 	.byte	0x3f
	.zero		1


	//   ....[51]....
        /*0828*/ 	.word	0x00012b10
        /*082c*/ 	.word	0x00000012
        /*0830*/ 	.word	0x00029850
        /*0834*/ 	.short	0x0101
        /*0836*/ 	.byte	0x3f
	.zero		1


	//   ....[52]....
        /*0838*/ 	.word	0x00012b80
        /*083c*/ 	.word	0x00000000
        /*0840*/ 	.word	0x00000000
        /*0844*/ 	.short	0x0101
        /*0846*/ 	.byte	0x3f
	.zero		1


	//   ....[53]....
        /*0848*/ 	.word	0x00012ca0
        /*084c*/ 	.word	0x00000003
        /*0850*/ 	.word	0x00029870
        /*0854*/ 	.short	0x010a
        /*0856*/ 	.byte	0x3f
	.zero		1


	//   ....[54]....
        /*0858*/ 	.word	0x00012d30
        /*085c*/ 	.word	0x00000003
        /*0860*/ 	.word	0x00029860
        /*0864*/ 	.short	0x010a
        /*0866*/ 	.byte	0x3f
	.zero		1


	//   ....[55]....
        /*0868*/ 	.word	0x00013250
        /*086c*/ 	.word	0x00000003
        /*0870*/ 	.word	0x00029850
        /*0874*/ 	.short	0x0101
        /*0876*/ 	.byte	0x3f
	.zero		1


	//   ....[56]....
        /*0878*/ 	.word	0x000132c0
        /*087c*/ 	.word	0x00000000
        /*0880*/ 	.word	0x00000000
        /*0884*/ 	.short	0x0101
        /*0886*/ 	.byte	0x3f
	.zero		1


	//   ....[57]....
        /*0888*/ 	.word	0x00013360
        /*088c*/ 	.word	0x00000009
        /*0890*/ 	.word	0x00029820
        /*0894*/ 	.short	0x010a
        /*0896*/ 	.byte	0x3f
	.zero		1


	//   ....[58]....
        /*0898*/ 	.word	0x000134a0
        /*089c*/ 	.word	0x00000005
        /*08a0*/ 	.word	0x00000000
        /*08a4*/ 	.short	0x010a
        /*08a6*/ 	.byte	0x3f
	.zero		1


	//   ....[59]....
        /*08a8*/ 	.word	0x00013510
        /*08ac*/ 	.word	0x00000007
        /*08b0*/ 	.word	0x00000000
        /*08b4*/ 	.short	0x010a
        /*08b6*/ 	.byte	0x3f
	.zero		1


	//   ....[60]....
        /*08b8*/ 	.word	0x00013560
        /*08bc*/ 	.word	0x00000005
        /*08c0*/ 	.word	0x00029860
        /*08c4*/ 	.short	0x010a
        /*08c6*/ 	.byte	0x3f
	.zero		1


	//   ....[61]....
        /*08c8*/ 	.word	0x000135b0
        /*08cc*/ 	.word	0x00000003
        /*08d0*/ 	.word	0x00029860
        /*08d4*/ 	.short	0x010a
        /*08d6*/ 	.byte	0x3f
	.zero		1


	//   ....[62]....
        /*08d8*/ 	.word	0x000135f0
        /*08dc*/ 	.word	0x00000005
        /*08e0*/ 	.word	0x00029880
        /*08e4*/ 	.short	0x010a
        /*08e6*/ 	.byte	0x3f
	.zero		1


	//   ....[63]....
        /*08e8*/ 	.word	0x00013610
        /*08ec*/ 	.word	0x00000003
        /*08f0*/ 	.word	0x00029880
        /*08f4*/ 	.short	0x010a
        /*08f6*/ 	.byte	0x3f
	.zero		1


	//   ....[64]....
        /*08f8*/ 	.word	0x00013680
        /*08fc*/ 	.word	0x00000003
        /*0900*/ 	.word	0x00029800
        /*0904*/ 	.short	0x010a
        /*0906*/ 	.byte	0x3f
	.zero		1


	//   ....[65]....
        /*0908*/ 	.word	0x000136e0
        /*090c*/ 	.word	0x00000005
        /*0910*/ 	.word	0x00029830
        /*0914*/ 	.short	0x010a
        /*0916*/ 	.byte	0x3f
	.zero		1


	//   ....[66]....
        /*0918*/ 	.word	0x00013740
        /*091c*/ 	.word	0x0000000f
        /*0920*/ 	.word	0x00029830
        /*0924*/ 	.short	0x010a
        /*0926*/ 	.byte	0x3f
	.zero		1


	//   ....[67]....
        /*0928*/ 	.word	0x000137a0
        /*092c*/ 	.word	0x0000000e
        /*0930*/ 	.word	0x00029850
        /*0934*/ 	.short	0x010a
        /*0936*/ 	.byte	0x3f
	.zero		1


	//   ....[68]....
        /*0938*/ 	.word	0x00013800
        /*093c*/ 	.word	0x0000000e
        /*0940*/ 	.word	0x00029830
        /*0944*/ 	.short	0x010a
        /*0946*/ 	.byte	0x3f
	.zero		1


	//   ....[69]....
        /*0948*/ 	.word	0x00013860
        /*094c*/ 	.word	0x0000000b
        /*0950*/ 	.word	0x00029850
        /*0954*/ 	.short	0x010a
        /*0956*/ 	.byte	0x3f
	.zero		1


	//   ....[70]....
        /*0958*/ 	.word	0x000138c0
        /*095c*/ 	.word	0x00000003
        /*0960*/ 	.word	0x00029850
        /*0964*/ 	.short	0x010a
        /*0966*/ 	.byte	0x3f
	.zero		1


	//   ....[71]....
        /*0968*/ 	.word	0x00013a20
        /*096c*/ 	.word	0x00000003
        /*0970*/ 	.word	0x00029880
        /*0974*/ 	.short	0x010a
        /*0976*/ 	.byte	0x3f
	.zero		1


	//   ....[72]....
        /*0978*/ 	.word	0x00013a80
        /*097c*/ 	.word	0x00000003
        /*0980*/ 	.word	0x00029840
        /*0984*/ 	.short	0x010a
        /*0986*/ 	.byte	0x3f
	.zero		1


	//   ....[73]....
        /*0988*/ 	.word	0x00014080
        /*098c*/ 	.word	0x00000003
        /*0990*/ 	.word	0x00029820
        /*0994*/ 	.short	0x010a
        /*0996*/ 	.byte	0x3f
	.zero		1


	//   ....[74]....
        /*0998*/ 	.word	0x000140d0
        /*099c*/ 	.word	0x00000006
        /*09a0*/ 	.word	0x00029880
        /*09a4*/ 	.short	0x010a
        /*09a6*/ 	.byte	0x3f
	.zero		1


	//   ....[75]....
        /*09a8*/ 	.word	0x00014120
        /*09ac*/ 	.word	0x00000006
        /*09b0*/ 	.word	0x00029840
        /*09b4*/ 	.short	0x010a
        /*09b6*/ 	.byte	0x3f
	.zero		1


	//   ....[76]....
        /*09b8*/ 	.word	0x00014170
        /*09bc*/ 	.word	0x00000012
        /*09c0*/ 	.word	0x00029870
        /*09c4*/ 	.short	0x010a
        /*09c6*/ 	.byte	0x3f
	.zero		1


	//   ....[77]....
        /*09c8*/ 	.word	0x000141c0
        /*09cc*/ 	.word	0x00000012
        /*09d0*/ 	.word	0x00029860
        /*09d4*/ 	.short	0x010a
        /*09d6*/ 	.byte	0x3f
	.zero		1


	//   ....[78]....
        /*09d8*/ 	.word	0x00014210
        /*09dc*/ 	.word	0x00000003
        /*09e0*/ 	.word	0x00029870
        /*09e4*/ 	.short	0x010a
        /*09e6*/ 	.byte	0x3f
	.zero		1


	//   ....[79]....
        /*09e8*/ 	.word	0x00014260
        /*09ec*/ 	.word	0x00000003
        /*09f0*/ 	.word	0x00029860
        /*09f4*/ 	.short	0x010a
        /*09f6*/ 	.byte	0x3f
	.zero		1


	//   ....[80]....
        /*09f8*/ 	.word	0x000142b0
        /*09fc*/ 	.word	0x00000009
        /*0a00*/ 	.word	0x00029820
        /*0a04*/ 	.short	0x010a
        /*0a06*/ 	.byte	0x3f
	.zero		1


	//   ....[81]....
        /*0a08*/ 	.word	0x00014300
        /*0a0c*/ 	.word	0x00000005
        /*0a10*/ 	.word	0x00000000
        /*0a14*/ 	.short	0x010a
        /*0a16*/ 	.byte	0x3f
	.zero		1


	//   ....[82]....
        /*0a18*/ 	.word	0x00014350
        /*0a1c*/ 	.word	0x00000007
        /*0a20*/ 	.word	0x00000000
        /*0a24*/ 	.short	0x010a
        /*0a26*/ 	.byte	0x3f
	.zero		1


	//   ....[83]....
        /*0a28*/ 	.word	0x000143a0
        /*0a2c*/ 	.word	0x00000005
        /*0a30*/ 	.word	0x00029860
        /*0a34*/ 	.short	0x010a
        /*0a36*/ 	.byte	0x3f
	.zero		1


	//   ....[84]....
        /*0a38*/ 	.word	0x000143f0
        /*0a3c*/ 	.word	0x00000003
        /*0a40*/ 	.word	0x00029860
        /*0a44*/ 	.short	0x010a
        /*0a46*/ 	.byte	0x3f
	.zero		1


	//   ....[85]....
        /*0a48*/ 	.word	0x00014440
        /*0a4c*/ 	.word	0x00000005
        /*0a50*/ 	.word	0x00029880
        /*0a54*/ 	.short	0x010a
        /*0a56*/ 	.byte	0x3f
	.zero		1


	//----- nvinfo : EIATTR_NUM_MBARRIERS
	.align		4
.L_273:
        /*0a58*/ 	.byte	0x03, 0x38
        /*0a5a*/ 	.short	0x0016


	//----- nvinfo : EIATTR_EXIT_INSTR_OFFSETS
	.align		4
        /*0a5c*/ 	.byte	0x04, 0x1c
        /*0a5e*/ 	.short	(.L_275 - .L_274)


	//   ....[0]....
.L_274:
        /*0a60*/ 	.word	0x00013660


	//----- nvinfo : EIATTR_MAX_THREADS
	.align		4
.L_275:
        /*0a64*/ 	.byte	0x04, 0x05
        /*0a66*/ 	.short	(.L_277 - .L_276)
.L_276:
        /*0a68*/ 	.word	0x00000180
        /*0a6c*/ 	.word	0x00000001
        /*0a70*/ 	.word	0x00000001


	//----- nvinfo : EIATTR_CRS_STACK_SIZE
	.align		4
.L_277:
        /*0a74*/ 	.byte	0x04, 0x1e
        /*0a76*/ 	.short	(.L_279 - .L_278)
.L_278:
        /*0a78*/ 	.word	0x00000000


	//----- nvinfo : EIATTR_CBANK_PARAM_SIZE
	.align		4
.L_279:
        /*0a7c*/ 	.byte	0x03, 0x19
        /*0a7e*/ 	.short	0x0a70


	//----- nvinfo : EIATTR_PARAM_CBANK
	.align		4
        /*0a80*/ 	.byte	0x04, 0x0a
        /*0a82*/ 	.short	(.L_281 - .L_280)
	.align		4
.L_280:
        /*0a84*/ 	.word	index@(.nv.constant0._ZN7cutlass13device_kernelIN5flash11enable_sm90INS1_16FlashAttnFwdSm90INS1_25CollectiveMainloopFwdSm90ILi2EN4cute5tupleIJNS5_1CILi1EEES8_S8_EEENS6_IJNS7_ILi128EEENS7_ILi160EEENS7_ILi192EEEEEELi128ENS_12float_e4m3_tEfNS_4arch4Sm90ELb1ELb0ELb1ELb0ELb0ELb0ELb0ELb1ELb1ELb1ELb1ELb0EEENS1_21CollectiveEpilogueFwdINS6_IJSA_SA_SB_EEES9_NS_10bfloat16_tESG_Li256ELb0ELb1ELb1ELb1EEENS1_19SingleTileSchedulerILb0ELb1ELb1ELi128EEEEEEEEEvNT_6ParamsE)
        /*0a88*/ 	.short	0x0210
        /*0a8a*/ 	.short	0x0a70


	//----- nvinfo : EIATTR_SW_WAR
	.align		4
.L_281:
        /*0a8c*/ 	.byte	0x04, 0x36
        /*0a8e*/ 	.short	(.L_283 - .L_282)
.L_282:
        /*0a90*/ 	.word	0x00000008
.L_283:


//--------------------- .nv.info._ZN7cutlass13device_kernelIN5flash11enable_sm90INS1_16FlashAttnFwdSm90INS1_25CollectiveMainloopFwdSm90ILi2EN4cute5tupleIJNS5_1CILi1EEES8_S8_EEENS6_IJNS7_ILi128EEENS7_ILi160EEENS7_ILi192EEEEEELi128ENS_12float_e4m3_tEfNS_4arch4Sm90ELb1ELb0ELb1ELb1ELb0ELb0ELb0ELb1ELb1ELb1ELb1ELb0EEENS1_21CollectiveEpilogueFwdINS6_IJSA_SA_SB_EEES9_NS_10bfloat16_tESG_Li256ELb1ELb1ELb1ELb1EEENS1_36VarlenDynamicPersistentTileSchedulerILi128ELi160ELi256ELi128ELb1ELb1ELb1ELb1ELb1ELb1EEEEEEEEEvNT_6ParamsE --------------------------
	.section	.nv.info._ZN7cutlass13device_kernelIN5flash11enable_sm90INS1_16FlashAttnFwdSm90INS1_25CollectiveMainloopFwdSm90ILi2EN4cute5tupleIJNS5_1CILi1EEES8_S8_EEENS6_IJNS7_ILi128EEENS7_ILi160EEENS7_ILi192EEEEEELi128ENS_12float_e4m3_tEfNS_4arch4Sm90ELb1ELb0ELb1ELb1ELb0ELb0ELb0ELb1ELb1ELb1ELb1ELb0EEENS1_21CollectiveEpilogueFwdINS6_IJSA_SA_SB_EEES9_NS_10bfloat16_tESG_Li256ELb1ELb1ELb1ELb1EEENS1_36VarlenDynamicPersistentTileSchedulerILi128ELi160ELi256ELi128ELb1ELb1ELb1ELb1ELb1ELb1EEEEEEEEEvNT_6ParamsE,"",@"SHT_CUDA_INFO"
	.sectionflags	@""
	.align	4


	//----- nvinfo : EIATTR_CUDA_API_VERSION
	.align		4
        /*0000*/ 	.byte	0x04, 0x37
        /*0002*/ 	.short	(.L_285 - .L_284)
.L_284:
        /*0004*/ 	.word	0x00000082


	//----- nvinfo : EIATTR_KPARAM_INFO
	.align		4
.L_285:
        /*0008*/ 	.byte	0x04, 0x17
        /*000a*/ 	.short	(.L_287 - .L_286)
.L_286:
        /*000c*/ 	.word	0x00000000
        /*0010*/ 	.short	0x0000
        /*0012*/ 	.short	0x0070
        /*0014*/ 	.byte	0x00, 0xf0, 0x01, 0x2a


	//----- nvinfo : EIATTR_SPARSE_MMA_MASK
	.align		4
.L_287:
        /*0018*/ 	.byte	0x03, 0x50
        /*001a*/ 	.short	0x0000


	//----- nvinfo : EIATTR_MAXREG_COUNT
	.align		4
        /*001c*/ 	.byte	0x03, 0x1b
        /*001e*/ 	.short	0x00a8


	//----- nvinfo : EIATTR_NUM_BARRIERS
	.align		4
        /*0020*/ 	.byte	0x02, 0x4c
        /*0022*/ 	.byte	0x10
	.zero		1


	//----- nvinfo : EIATTR_EXTERNS
	.align		4
        /*0024*/ 	.byte	0x04, 0x0f
        /*0026*/ 	.short	(.L_289 - .L_288)


	//   ....[0]....
	.align		4
.L_288:
        /*0028*/ 	.word	index@(__assertfail)


	//----- nvinfo : EIATTR_ANNOTATIONS
	.align		4
.L_289:
        /*002c*/ 	.byte	0x04, 0x55
        /*002e*/ 	.short	(.L_291 - .L_290)


	//   ....[0]....
.L_290:
        /* <DEDUP_REMOVED lines=38> */


	//----- nvinfo : EIATTR_MERCURY_ISA_VERSION
	.align		4
.L_291:
        /*0280*/ 	.byte	0x03, 0x5f
        /*0282*/ 	.short	0x0101


	//----- nvinfo : EIATTR_UNUSED_LOAD_BYTE_OFFSET
	.align		4
        /*0284*/ 	.byte	0x04, 0x44
        /*0286*/ 	.short	(.L_293 - .L_292)


	//   ....[0]....
.L_292:
        /*0288*/ 	.word	0x00000a40
        /*028c*/ 	.word	0x0000fff0


	//   ....[1]....
        /*0290*/ 	.word	0x0000e2b0
        /*0294*/ 	.word	0x0000fff0


	//----- nvinfo : EIATTR_INT_WARP_WIDE_INSTR_OFFSETS
	.align		4
.L_293:
        /*0298*/ 	.byte	0x04, 0x31
        /*029a*/ 	.short	(.L_295 - .L_294)


	//   ....[0]....
.L_294:
        /*029c*/ 	.word	0x00000130


	//   ....[1]....
        /*02a0*/ 	.word	0x00000170


	//   ....[2]....
        /*02a4*/ 	.word	0x000001e0


	//   ....[3]....
        /*02a8*/ 	.word	0x00013a60


	//   ....[4]....
        /*02ac*/ 	.word	0x00013af0


	//   ....[5]....
        /*02b0*/ 	.word	0x00016350


	//   ....[6]....
        /*02b4*/ 	.word	0x000163e0


	//----- nvinfo : EIATTR_COOP_GROUP_MASK_REGIDS
	.align		4
.L_295:
        /*02b8*/ 	.byte	0x04, 0x29
        /*02ba*/ 	.short	(.L_297 - .L_296)


	//   ....[0]....
.L_296:
        /*02bc*/ 	.word	0xffffffff


	//   ....[1]....
        /*02c0*/ 	.word	0xffffffff


	//   ....[2]....
        /*02c4*/ 	.word	0xffffffff


	//   ....[3]....
        /*02c8*/ 	.word	0xffffffff


	//   ....[4]....
        /*02cc*/ 	.word	0xffffffff


	//   ....[5]....
        /*02d0*/ 	.word	0xffffffff


	//   ....[6]....
        /*02d4*/ 	.word	0xffffffff


	//   ....[7]....
        /*02d8*/ 	.word	0xffffffff


	//   ....[8]....
        /*02dc*/ 	.word	0xffffffff


	//   ....[9]....
        /*02e0*/ 	.word	0xffffffff


	//   ....[10]....
        /*02e4*/ 	.word	0xffffffff


	//   ....[11]....
        /*02e8*/ 	.word	0xffffffff


	//   ....[12]....
        /*02ec*/ 	.word	0xffffffff


	//   ....[13]....
        /*02f0*/ 	.word	0xffffffff


	//   ....[14]....
        /*02f4*/ 	.word	0xffffffff


	//   ....[15]....
        /*02f8*/ 	.word	0xffffffff


	//   ....[16]....
        /*02fc*/ 	.word	0xffffffff


	//   ....[17]....
        /*0300*/ 	.word	0xffffffff


	//   ....[18]....
        /*0304*/ 	.word	0xffffffff


	//   ....[19]....
        /*0308*/ 	.word	0xffffffff


	//   ....[20]....
        /*030c*/ 	.word	0xffffffff


	//   ....[21]....
        /*0310*/ 	.word	0xffffffff


	//   ....[22]....
        /*0314*/ 	.word	0xffffffff


	//   ....[23]....
        /*0318*/ 	.word	0xffffffff


	//   ....[24]....
        /*031c*/ 	.word	0xffffffff


	//   ....[25]....
        /*0320*/ 	.word	0xffffffff


	//   ....[26]....
        /*0324*/ 	.word	0xffffffff


	//   ....[27]....
        /*0328*/ 	.word	0xffffffff


	//   ....[28]....
        /*032c*/ 	.word	0xffffffff


	//   ....[29]....
        /*0330*/ 	.word	0xffffffff


	//   ....[30]....
        /*0334*/ 	.word	0xffffffff


	//   ....[31]....
        /*0338*/ 	.word	0xffffffff


	//   ....[32]....
        /*033c*/ 	.word	0xffffffff


	//   ....[33]....
        /*0340*/ 	.word	0xffffffff


	//   ....[34]....
        /*0344*/ 	.word	0xffffffff


	//   ....[35]....
        /*0348*/ 	.word	0xffffffff


	//   ....[36]....
        /*034c*/ 	.word	0xffffffff


	//   ....[37]....
        /*0350*/ 	.word	0xffffffff


	//   ....[38]....
        /*0354*/ 	.word	0xffffffff


	//   ....[39]....
        /*0358*/ 	.word	0xffffffff


	//   ....[40]....
        /*035c*/ 	.word	0xffffffff


	//   ....[41]....
        /*0360*/ 	.word	0xffffffff


	//   ....[42]....
        /*0364*/ 	.word	0xffffffff


	//   ....[43]....
        /*0368*/ 	.word	0xffffffff


	//   ....[44]....
        /*036c*/ 	.word	0xffffffff


	//   ....[45]....
        /*0370*/ 	.word	0xffffffff


	//   ....[46]....
        /*0374*/ 	.word	0xffffffff


	//   ....[47]....
        /*0378*/ 	.word	0xffffffff


	//   ....[48]....
        /*037c*/ 	.word	0xffffffff


	//   ....[49]....
        /*0380*/ 	.word	0xffffffff


	//   ....[50]....
        /*0384*/ 	.word	0xffffffff


	//   ....[51]....
        /*0388*/ 	.word	0xffffffff


	//   ....[52]....
        /*038c*/ 	.word	0xffffffff


	//   ....[53]....
        /*0390*/ 	.word	0xffffffff


	//   ....[54]....
        /*0394*/ 	.word	0xffffffff


	//   ....[55]....
        /*0398*/ 	.word	0xffffffff


	//   ....[56]....
        /*039c*/ 	.word	0xffffffff


	//   ....[57]....
        /*03a0*/ 	.word	0xffffffff


	//   ....[58]....
        /*03a4*/ 	.word	0xffffffff


	//   ....[59]....
        /*03a8*/ 	.word	0xffffffff


	//   ....[60]....
        /*03ac*/ 	.word	0xffffffff


	//   ....[61]....
        /*03b0*/ 	.word	0xffffffff


	//   ....[62]....
        /*03b4*/ 	.word	0xffffffff


	//   ....[63]....
        /*03b8*/ 	.word	0xffffffff


	//   ....[64]....
        /*03bc*/ 	.word	0xffffffff


	//   ....[65]....
        /*03c0*/ 	.word	0xffffffff


	//   ....[66]....
        /*03c4*/ 	.word	0xffffffff


	//   ....[67]....
        /*03c8*/ 	.word	0xffffffff


	//   ....[68]....
        /*03cc*/ 	.word	0xffffffff


	//   ....[69]....
        /*03d0*/ 	.word	0xffffffff


	//   ....[70]....
        /*03d4*/ 	.word	0xffffffff


	//   ....[71]....
        /*03d8*/ 	.word	0xffffffff


	//   ....[72]....
        /*03dc*/ 	.word	0xffffffff


	//   ....[73]....
        /*03e0*/ 	.word	0xffffffff


	//   ....[74]....
        /*03e4*/ 	.word	0xffffffff


	//   ....[75]....
        /*03e8*/ 	.word	0xffffffff


	//   ....[76]....
        /*03ec*/ 	.word	0xffffffff


	//   ....[77]....
        /*03f0*/ 	.word	0xffffffff


	//   ....[78]....
        /*03f4*/ 	.word	0xffffffff


	//   ....[79]....
        /*03f8*/ 	.word	0xffffffff


	//   ....[80]....
        /*03fc*/ 	.word	0xffffffff


	//   ....[81]....
        /*0400*/ 	.word	0xffffffff


	//   ....[82]....
        /*0404*/ 	.word	0xffffffff


	//   ....[83]....
        /*0408*/ 	.word	0xffffffff


	//   ....[84]....
        /*040c*/ 	.word	0xffffffff


	//   ....[85]....
        /*0410*/ 	.word	0xffffffff


	//   ....[86]....
        /*0414*/ 	.word	0xffffffff


	//   ....[87]....
        /*0418*/ 	.word	0xffffffff


	//   ....[88]....
        /*041c*/ 	.word	0xffffffff


	//   ....[89]....
        /*0420*/ 	.word	0xffffffff


	//   ....[90]....
        /*0424*/ 	.word	0xffffffff


	//   ....[91]....
        /*0428*/ 	.word	0xffffffff


	//   ....[92]....
        /*042c*/ 	.word	0xffffffff


	//   ....[93]....
        /*0430*/ 	.word	0xffffffff


	//   ....[94]....
        /*0434*/ 	.word	0xffffffff


	//   ....[95]....
        /*0438*/ 	.word	0xffffffff


	//   ....[96]....
        /*043c*/ 	.word	0xffffffff


	//   ....[97]....
        /*0440*/ 	.word	0xffffffff


	//   ....[98]....
        /*0444*/ 	.word	0xffffffff


	//   ....[99]....
        /*0448*/ 	.word	0xffffffff


	//   ....[100]....
        /*044c*/ 	.word	0xffffffff


	//   ....[101]....
        /*0450*/ 	.word	0xffffffff


	//   ....[102]....
        /*0454*/ 	.word	0xffffffff


	//   ....[103]....
        /*0458*/ 	.word	0xffffffff


	//   ....[104]....
        /*045c*/ 	.word	0xffffffff


	//   ....[105]....
        /*0460*/ 	.word	0xffffffff


	//   ....[106]....
        /*0464*/ 	.word	0xffffffff


	//   ....[107]....
        /*0468*/ 	.word	0xffffffff


	//   ....[108]....
        /*046c*/ 	.word	0xffffffff


	//   ....[109]....
        /*0470*/ 	.word	0xffffffff


	//   ....[110]....
        /*0474*/ 	.word	0xffffffff


	//   ....[111]....
        /*0478*/ 	.word	0xffffffff


	//   ....[112]....
        /*047c*/ 	.word	0xffffffff


	//   ....[113]....
        /*0480*/ 	.word	0xffffffff


	//   ....[114]....
        /*0484*/ 	.word	0xffffffff


	//   ....[115]....
        /*0488*/ 	.word	0xffffffff


	//   ....[116]....
        /*048c*/ 	.word	0xffffffff


	//   ....[117]....
        /*0490*/ 	.word	0xffffffff


	//   ....[118]....
        /*0494*/ 	.word	0xffffffff


	//   ....[119]....
        /*0498*/ 	.word	0xffffffff


	//   ....[120]....
        /*049c*/ 	.word	0xffffffff


	//   ....[121]....
        /*04a0*/ 	.word	0xffffffff


	//   ....[122]....
        /*04a4*/ 	.word	0xffffffff


	//   ....[123]....
        /*04a8*/ 	.word	0xffffffff


	//   ....[124]....
        /*04ac*/ 	.word	0xffffffff


	//   ....[125]....
        /*04b0*/ 	.word	0xffffffff


	//   ....[126]....
        /*04b4*/ 	.word	0xffffffff


	//   ....[127]....
        /*04b8*/ 	.word	0xffffffff


	//   ....[128]....
        /*04bc*/ 	.word	0xffffffff


	//   ....[129]....
        /*04c0*/ 	.word	0xffffffff


	//   ....[130]....
        /*04c4*/ 	.word	0xffffffff


	//   ....[131]....
        /*04c8*/ 	.word	0xffffffff


	//   ....[132]....
        /*04cc*/ 	.word	0xffffffff


	//   ....[133]....
        /*04d0*/ 	.word	0xffffffff


	//   ....[134]....
        /*04d4*/ 	.word	0xffffffff


	//   ....[135]....
        /*04d8*/ 	.word	0xffffffff


	//   ....[136]....
        /*04dc*/ 	.word	0xffffffff


	//   ....[137]....
        /*04e0*/ 	.word	0xffffffff


	//   ....[138]....
        /*04e4*/ 	.word	0xffffffff


	//   ....[139]....
        /*04e8*/ 	.word	0xffffffff


	//   ....[140]....
        /*04ec*/ 	.word	0xffffffff


	//   ....[141]....
        /*04f0*/ 	.word	0xffffffff


	//   ....[142]....
        /*04f4*/ 	.word	0xffffffff


	//   ....[143]....
        /*04f8*/ 	.word	0xffffffff


	//   ....[144]....
        /*04fc*/ 	.word	0xffffffff


	//   ....[145]....
        /*0500*/ 	.word	0xffffffff


	//   ....[146]....
        /*0504*/ 	.word	0xffffffff


	//   ....[147]....
        /*0508*/ 	.word	0xffffffff


	//   ....[148]....
        /*050c*/ 	.word	0xffffffff


	//   ....[149]....
        /*0510*/ 	.word	0xffffffff


	//   ....[150]....
        /*0514*/ 	.word	0xffffffff


	//   ....[151]....
        /*0518*/ 	.word	0xffffffff


	//   ....[152]....
        /*051c*/ 	.word	0xffffffff


	//   ....[153]....
        /*0520*/ 	.word	0xffffffff


	//   ....[154]....
        /*0524*/ 	.word	0xffffffff


	//   ....[155]....
        /*0528*/ 	.word	0xffffffff


	//   ....[156]....
        /*052c*/ 	.word	0xffffffff


	//   ....[157]....
        /*0530*/ 	.word	0xffffffff


	//   ....[158]....
        /*0534*/ 	.word	0xffffffff


	//   ....[159]....
        /*0538*/ 	.word	0xffffffff


	//   ....[160]....
        /*053c*/ 	.word	0xffffffff


	//   ....[161]....
        /*0540*/ 	.word	0x0500000f


	//   ....[162]....
        /*0544*/ 	.word	0x0500000f


	//   ....[163]....
        /*0548*/ 	.word	0x0500000f


	//   ....[164]....
        /*054c*/ 	.word	0x0500000f


	//   ....[165]....
        /*0550*/ 	.word	0x0500000f


	//   ....[166]....
        /*0554*/ 	.word	0x0500000f


	//   ....[167]....
        /*0558*/ 	.word	0x0500000f


	//   ....[168]....
        /*055c*/ 	.word	0x0500000f


	//   ....[169]....
        /*0560*/ 	.word	0x0500000f


	//   ....[170]....
        /*0564*/ 	.word	0x0500000f


	//----- nvinfo : EIATTR_COOP_GROUP_INSTR_OFFSETS
	.align		4
.L_297:
        /*0568*/ 	.byte	0x04, 0x28
        /*056a*/ 	.short	(.L_299 - .L_298)


	//   ....[0]....
.L_298:
        /*056c*/ 	.word	0x00000070


	//   ....[1]....
        /*0570*/ 	.word	0x00000140


	//   ....[2]....
        /*0574*/ 	.word	0x00000190


	//   ....[3]....
        /*0578*/ 	.word	0x000003c0


	//   ....[4]....
        /*057c*/ 	.word	0x00000520


	//   ....[5]....
        /*0580*/ 	.word	0x00000640


	//   ....[6]....
        /*0584*/ 	.word	0x000007a0


	//   ....[7]....
        /*0588*/ 	.word	0x00001b60


	//   ....[8]....
        /*058c*/ 	.word	0x00003190


	//   ....[9]....
        /*0590*/ 	.word	0x000031d0


	//   ....[10]....
        /*0594*/ 	.word	0x00003ee0


	//   ....[11]....
        /*0598*/ 	.word	0x00003f50


	//   ....[12]....
        /*059c*/ 	.word	0x00004b80


	//   ....[13]....
        /*05a0*/ 	.word	0x00004c00


	//   ....[14]....
        /*05a4*/ 	.word	0x00006d90


	//   ....[15]....
        /*05a8*/ 	.word	0x00007de0


	//   ....[16]....
        /*05ac*/ 	.word	0x00007e30


	//   ....[17]....
        /*05b0*/ 	.word	0x00007f40


	//   ....[18]....
        /*05b4*/ 	.word	0x00008ba0


	//   ....[19]....
        /*05b8*/ 	.word	0x00008c30


	//   ....[20]....
        /*05bc*/ 	.word	0x0000bff0


	//   ....[21]....
        /*05c0*/ 	.word	0x0000c010


	//   ....[22]....
        /*05c4*/ 	.word	0x0000c040


	//   ....[23]....
        /*05c8*/ 	.word	0x0000c070


	//   ....[24]....
        /*05cc*/ 	.word	0x0000daf0


	//   ....[25]....
        /*05d0*/ 	.word	0x0000db00


	//   ....[26]....
        /*05d4*/ 	.word	0x0000db80


	//   ....[27]....
        /*05d8*/ 	.word	0x0000db90


	//   ....[28]....
        /*05dc*/ 	.word	0x0000eb00


	//   ....[29]....
        /*05e0*/ 	.word	0x0000eb10


	//   ....[30]....
        /*05e4*/ 	.word	0x0000eb20


	//   ....[31]....
        /*05e8*/ 	.word	0x0000eb30


	//   ....[32]....
        /*05ec*/ 	.word	0x0000eb40


	//   ....[33]....
        /*05f0*/ 	.word	0x0000eb50


	//   ....[34]....
        /*05f4*/ 	.word	0x0000eb60


	//   ....[35]....
        /*05f8*/ 	.word	0x0000eb70


	//   ....[36]....
        /*05fc*/ 	.word	0x0000eb80


	//   ....[37]....
        /*0600*/ 	.word	0x0000ebb0


	//   ....[38]....
        /*0604*/ 	.word	0x0000ebe0


	//   ....[39]....
        /*0608*/ 	.word	0x0000ebf0


	//   ....[40]....
        /*060c*/ 	.word	0x0000ec00


	//   ....[41]....
        /*0610*/ 	.word	0x0000ec10


	//   ....[42]....
        /*0614*/ 	.word	0x0000ec20


	//   ....[43]....
        /*0618*/ 	.word	0x0000ec30


	//   ....[44]....
        /*061c*/ 	.word	0x0000ec60


	//   ....[45]....
        /*0620*/ 	.word	0x0000ec70


	//   ....[46]....
        /*0624*/ 	.word	0x0000ec80


	//   ....[47]....
        /*0628*/ 	.word	0x0000ec90


	//   ....[48]....
        /*062c*/ 	.word	0x0000eca0


	//   ....[49]....
        /*0630*/ 	.word	0x0000ecb0


	//   ....[50]....
        /*0634*/ 	.word	0x0000ecc0


	//   ....[51]....
        /*0638*/ 	.word	0x0000ecd0


	//   ....[52]....
        /*063c*/ 	.word	0x0000ece0


	//   ....[53]....
        /*0640*/ 	.word	0x0000ed00


	//   ....[54]....
        /*0644*/ 	.word	0x0000ed30


	//   ....[55]....
        /*0648*/ 	.word	0x0000ed40


	//   ....[56]....
        /*064c*/ 	.word	0x0000ed50


	//   ....[57]....
        /*0650*/ 	.word	0x0000ed70


	//   ....[58]....
        /*0654*/ 	.word	0x0000ed80


	//   ....[59]....
        /*0658*/ 	.word	0x0000ed90


	//   ....[60]....
        /*065c*/ 	.word	0x0000eda0


	//   ....[61]....
        /*0660*/ 	.word	0x0000edc0


	//   ....[62]....
        /*0664*/ 	.word	0x0000edd0


	//   ....[63]....
        /*0668*/ 	.word	0x0000ede0


	//   ....[64]....
        /*066c*/ 	.word	0x0000edf0


	//   ....[65]....
        /*0670*/ 	.word	0x0000ee10


	//   ....[66]....
        /*0674*/ 	.word	0x0000ee40


	//   ....[67]....
        /*0678*/ 	.word	0x0000ee70


	//   ....[68]....
        /*067c*/ 	.word	0x0000ee90


	//   ....[69]....
        /*0680*/ 	.word	0x0000eea0


	//   ....[70]....
        /*0684*/ 	.word	0x0000eeb0


	//   ....[71]....
        /*0688*/ 	.word	0x0000eed0


	//   ....[72]....
        /*068c*/ 	.word	0x0000eef0


	//   ....[73]....
        /*0690*/ 	.word	0x0000ef10


	//   ....[74]....
        /*0694*/ 	.word	0x0000ef30


	//   ....[75]....
        /*0698*/ 	.word	0x0000ef60


	//   ....[76]....
        /*069c*/ 	.word	0x0000ef90


	//   ....[77]....
        /*06a0*/ 	.word	0x0000efb0


	//   ....[78]....
        /*06a4*/ 	.word	0x0000efe0


	//   ....[79]....
        /*06a8*/ 	.word	0x0000f010


	//   ....[80]....
        /*06ac*/ 	.word	0x0000f020


	//   ....[81]....
        /*06b0*/ 	.word	0x0000f050


	//   ....[82]....
        /*06b4*/ 	.word	0x0000f060


	//   ....[83]....
        /*06b8*/ 	.word	0x0000f080


	//   ....[84]....
        /*06bc*/ 	.word	0x0000f090


	//   ....[85]....
        /*06c0*/ 	.word	0x0000f0a0


	//   ....[86]....
        /*06c4*/ 	.word	0x0000f0c0


	//   ....[87]....
        /*06c8*/ 	.word	0x0000f0f0


	//   ....[88]....
        /*06cc*/ 	.word	0x0000f120


	//   ....[89]....
        /*06d0*/ 	.word	0x0000f150


	//   ....[90]....
        /*06d4*/ 	.word	0x0000f180


	//   ....[91]....
        /*06d8*/ 	.word	0x0000f1b0


	//   ....[92]....
        /*06dc*/ 	.word	0x0000fa30


	//   ....[93]....
        /*06e0*/ 	.word	0x0000fa70


	//   ....[94]....
        /*06e4*/ 	.word	0x0000fa90


	//   ....[95]....
        /*06e8*/ 	.word	0x0000fac0


	//   ....[96]....
        /*06ec*/ 	.word	0x00010180


	//   ....[97]....
        /*06f0*/ 	.word	0x000101a0


	//   ....[98]....
        /*06f4*/ 	.word	0x00010270


	//   ....[99]....
        /*06f8*/ 	.word	0x00010290


	//   ....[100]....
        /*06fc*/ 	.word	0x00010350


	//   ....[101]....
        /*0700*/ 	.word	0x00010370


	//   ....[102]....
        /*0704*/ 	.word	0x00010440


	//   ....[103]....
        /*0708*/ 	.word	0x00010460


	//   ....[104]....
        /*070c*/ 	.word	0x00010820


	//   ....[105]....
        /*0710*/ 	.word	0x00010830


	//   ....[106]....
        /*0714*/ 	.word	0x00010c70


	//   ....[107]....
        /*0718*/ 	.word	0x00010c80


	//   ....[108]....
        /*071c*/ 	.word	0x00011970


	//   ....[109]....
        /*0720*/ 	.word	0x00011990


	//   ....[110]....
        /*0724*/ 	.word	0x00011a50


	//   ....[111]....
        /*0728*/ 	.word	0x00011a70


	//   ....[112]....
        /*072c*/ 	.word	0x00011b30


	//   ....[113]....
        /*0730*/ 	.word	0x00011b50


	//   ....[114]....
        /*0734*/ 	.word	0x00011c20


	//   ....[115]....
        /*0738*/ 	.word	0x00011c40


	//   ....[116]....
        /*073c*/ 	.word	0x00011d80


	//   ....[117]....
        /*0740*/ 	.word	0x00011fb0


	//   ....[118]....
        /*0744*/ 	.word	0x00011ff0


	//   ....[119]....
        /*0748*/ 	.word	0x00012030


	//   ....[120]....
        /*074c*/ 	.word	0x00012060


	//   ....[121]....
        /*0750*/ 	.word	0x00012090


	//   ....[122]....
        /*0754*/ 	.word	0x000120c0


	//   ....[123]....
        /*0758*/ 	.word	0x00012250


	//   ....[124]....
        /*075c*/ 	.word	0x00012280


	//   ....[125]....
        /*0760*/ 	.word	0x000122c0


	//   ....[126]....
        /*0764*/ 	.word	0x000122f0


	//   ....[127]....
        /*0768*/ 	.word	0x00012320


	//   ....[128]....
        /*076c*/ 	.word	0x00012350


	//   ....[129]....
        /*0770*/ 	.word	0x000123f0


	//   ....[130]....
        /*0774*/ 	.word	0x00012440


	//   ....[131]....
        /*0778*/ 	.word	0x00012450


	//   ....[132]....
        /*077c*/ 	.word	0x00012490


	//   ....[133]....
        /*0780*/ 	.word	0x000141e0


	//   ....[134]....
        /*0784*/ 	.word	0x00014e30


	//   ....[135]....
        /*0788*/ 	.word	0x00014e60


	//   ....[136]....
        /*078c*/ 	.word	0x00014f30


	//   ....[137]....
        /*0790*/ 	.word	0x00014f40


	//   ....[138]....
        /*0794*/ 	.word	0x00014fd0


	//   ....[139]....
        /*0798*/ 	.word	0x00014fe0


	//   ....[140]....
        /*079c*/ 	.word	0x00014ff0


	//   ....[141]....
        /*07a0*/ 	.word	0x00015000


	//   ....[142]....
        /*07a4*/ 	.word	0x00016d80


	//   ....[143]....
        /*07a8*/ 	.word	0x00016db0


	//   ....[144]....
        /*07ac*/ 	.word	0x00016de0


	//   ....[145]....
        /*07b0*/ 	.word	0x00016e10


	//   ....[146]....
        /*07b4*/ 	.word	0x00016e40


	//   ....[147]....
        /*07b8*/ 	.word	0x00016e70


	//   ....[148]....
        /*07bc*/ 	.word	0x00016ea0


	//   ....[149]....
        /*07c0*/ 	.word	0x00016ed0


	//   ....[150]....
        /*07c4*/ 	.word	0x00017040


	//   ....[151]....
        /*07c8*/ 	.word	0x00017070


	//   ....[152]....
        /*07cc*/ 	.word	0x000170a0


	//   ....[153]....
        /*07d0*/ 	.word	0x000170d0


	//   ....[154]....
        /*07d4*/ 	.word	0x00017100


	//   ....[155]....
        /*07d8*/ 	.word	0x00017130


	//   ....[156]....
        /*07dc*/ 	.word	0x000171b0


	//   ....[157]....
        /*07e0*/ 	.word	0x000171f0


	//   ....[158]....
        /*07e4*/ 	.word	0x00017200


	//   ....[159]....
        /*07e8*/ 	.word	0x00017240


	//   ....[160]....
        /*07ec*/ 	.word	0x00017d20


	//   ....[161]....
        /*07f0*/ 	.word	0x00018300


	//   ....[162]....
        /*07f4*/ 	.word	0x000184e0


	//   ....[163]....
        /*07f8*/ 	.word	0x00018540


	//   ....[164]....
        /*07fc*/ 	.word	0x000185a0


	//   ....[165]....
        /*0800*/ 	.word	0x000186a0


	//   ....[166]....
        /*0804*/ 	.word	0x00018740


	//   ....[167]....
        /*0808*/ 	.word	0x00018840


	//   ....[168]....
        /*080c*/ 	.word	0x000188a0


	//   ....[169]....
        /*0810*/ 	.word	0x00018980


	//   ....[170]....
        /*0814*/ 	.word	0x00018cd0


	//----- nvinfo : EIATTR_REG_RECONFIG
	.align		4
.L_299:
        /*0818*/ 	.byte	0x01, 0x54
	.zero		2


	//----- nvinfo : EIATTR_SYSCALL_OFFSETS
	.align		4
        /*081c*/ 	.byte	0x04, 0x46
        /*081e*/ 	.short	(.L_301 - .L_300)


	//   ....[0]....
.L_300:
        /*0820*/ 	.word	0x00001d40


	//   ....[1]....
        /*0824*/ 	.word	0x00013c60


	//   ....[2]....
        /*0828*/ 	.word	0x00013dc0


	//   ....[3]....
        /*082c*/ 	.word	0x00013f10


	//   ....[4]....
        /*0830*/ 	.word	0x00014050


	//   ....[5]....
        /*0834*/ 	.word	0x00014a70


	//----- nvinfo : EIATTR_MBARRIER_INSTR_OFFSETS
	.align		4
.L_301:
        /*0838*/ 	.byte	0x04, 0x39
        /*083a*/ 	.short	(.L_303 - .L_302)


	//   ....[0]....
.L_302:
        /*083c*/ 	.word	0x00000270
        /*0840*/ 	.word	0x000000ff
        /*0844*/ 	.word	0x00029800
        /*0848*/ 	.short	0x0100
        /*084a*/ 	.byte	0x08
	.zero		1


	//   ....[1]....
        /*084c*/ 	.word	0x00000280
        /*0850*/ 	.word	0x000000ff
        /*0854*/ 	.word	0x00029820
        /*0858*/ 	.short	0x0100
        /*085a*/ 	.byte	0x08
	.zero		1


	//   ....[2]....
        /*085c*/ 	.word	0x00000370
        /*0860*/ 	.word	0x000000ff
        /*0864*/ 	.word	0x00029830
        /*0868*/ 	.short	0x0100
        /*086a*/ 	.byte	0x08
	.zero		1


	//   ....[3]....
        /*086c*/ 	.word	0x00000380
        /*0870*/ 	.word	0x000000ff
        /*0874*/ 	.word	0x00029840
        /*0878*/ 	.short	0x0100
        /*087a*/ 	.byte	0x08
	.zero		1


	//   ....[4]....
        /*087c*/ 	.word	0x00000390
        /*0880*/ 	.word	0x000000ff
        /*0884*/ 	.word	0x00029838
        /*0888*/ 	.short	0x0100
        /*088a*/ 	.byte	0x08
	.zero		1


	//   ....[5]....
        /*088c*/ 	.word	0x000003a0
        /*0890*/ 	.word	0x000000ff
        /*0894*/ 	.word	0x00029848
        /*0898*/ 	.short	0x0100
        /*089a*/ 	.byte	0x08
	.zero		1


	//   ....[6]....
        /*089c*/ 	.word	0x000004d0
        /*08a0*/ 	.word	0x000000ff
        /*08a4*/ 	.word	0x00029850
        /*08a8*/ 	.short	0x0100
        /*08aa*/ 	.byte	0x08
	.zero		1


	//   ....[7]....
        /*08ac*/ 	.word	0x000004e0
        /*08b0*/ 	.word	0x000000ff
        /*08b4*/ 	.word	0x00029860
        /*08b8*/ 	.short	0x0100
        /*08ba*/ 	.byte	0x08
	.zero		1


	//   ....[8]....
        /*08bc*/ 	.word	0x000004f0
        /*08c0*/ 	.word	0x000000ff
        /*08c4*/ 	.word	0x00029858
        /*08c8*/ 	.short	0x0100
        /*08ca*/ 	.byte	0x08
	.zero		1


	//   ....[9]....
        /*08cc*/ 	.word	0x00000500
        /*08d0*/ 	.word	0x000000ff
        /*08d4*/ 	.word	0x00029868
        /*08d8*/ 	.short	0x0100
        /*08da*/ 	.byte	0x08
	.zero		1


	//   ....[10]....
        /*08dc*/ 	.word	0x000005f0
        /*08e0*/ 	.word	0x000000ff
        /*08e4*/ 	.word	0x00029870
        /*08e8*/ 	.short	0x0100
        /*08ea*/ 	.byte	0x06
	.zero		1


	//   ....[11]....
        /*08ec*/ 	.word	0x00000600
        /*08f0*/ 	.word	0x000000ff
        /*08f4*/ 	.word	0x00029880
        /*08f8*/ 	.short	0x0100
        /*08fa*/ 	.byte	0x06
	.zero		1


	//   ....[12]....
        /*08fc*/ 	.word	0x00000610
        /*0900*/ 	.word	0x000000ff
        /*0904*/ 	.word	0x00029878
        /*0908*/ 	.short	0x0100
        /*090a*/ 	.byte	0x06
	.zero		1


	//   ....[13]....
        /*090c*/ 	.word	0x00000620
        /*0910*/ 	.word	0x000000ff
        /*0914*/ 	.word	0x00029888
        /*0918*/ 	.short	0x0100
        /*091a*/ 	.byte	0x06
	.zero		1


	//   ....[14]....
        /*091c*/ 	.word	0x00000750
        /*0920*/ 	.word	0x000000ff
        /*0924*/ 	.word	0x00029890
        /*0928*/ 	.short	0x0100
        /*092a*/ 	.byte	0x08
	.zero		1


	//   ....[15]....
        /*092c*/ 	.word	0x00000760
        /*0930*/ 	.word	0x000000ff
        /*0934*/ 	.word	0x000298a0
        /*0938*/ 	.short	0x0100
        /*093a*/ 	.byte	0x08
	.zero		1


	//   ....[16]....
        /*093c*/ 	.word	0x00000770
        /*0940*/ 	.word	0x000000ff
        /*0944*/ 	.word	0x00029898
        /*0948*/ 	.short	0x0100
        /*094a*/ 	.byte	0x08
	.zero		1


	//   ....[17]....
        /*094c*/ 	.word	0x00000780
        /*0950*/ 	.word	0x000000ff
        /*0954*/ 	.word	0x000298a8
        /*0958*/ 	.short	0x0100
        /*095a*/ 	.byte	0x08
	.zero		1


	//   ....[18]....
        /*095c*/ 	.word	0x000008b0
        /*0960*/ 	.word	0x000000ff
        /*0964*/ 	.word	0x000298b0
        /*0968*/ 	.short	0x0100
        /*096a*/ 	.byte	0x08
	.zero		1


	//   ....[19]....
        /*096c*/ 	.word	0x000008c0
        /*0970*/ 	.word	0x000000ff
        /*0974*/ 	.word	0x000298c0
        /*0978*/ 	.short	0x0100
        /*097a*/ 	.byte	0x08
	.zero		1


	//   ....[20]....
        /*097c*/ 	.word	0x000008d0
        /*0980*/ 	.word	0x000000ff
        /*0984*/ 	.word	0x000298b8
        /*0988*/ 	.short	0x0100
        /*098a*/ 	.byte	0x08
	.zero		1


	//   ....[21]....
        /*098c*/ 	.word	0x000008e0
        /*0990*/ 	.word	0x000000ff
        /*0994*/ 	.word	0x000298c8
        /*0998*/ 	.short	0x0100
        /*099a*/ 	.byte	0x08
	.zero		1


	//   ....[22]....
        /*099c*/ 	.word	0x00001f90
        /*09a0*/ 	.word	0x000000ff
        /*09a4*/ 	.word	0x00029800
        /*09a8*/ 	.short	0x010a
        /*09aa*/ 	.byte	0x29
	.zero		1


	//   ....[23]....
        /*09ac*/ 	.word	0x00002050
        /*09b0*/ 	.word	0x00000002
        /*09b4*/ 	.word	0x00029830
        /*09b8*/ 	.short	0x010a
        /*09ba*/ 	.byte	0x3f
	.zero		1


	//   ....[24]....
        /*09bc*/ 	.word	0x000020b0
        /*09c0*/ 	.word	0x00000002
        /*09c4*/ 	.word	0x00029830
        /*09c8*/ 	.short	0x010a
        /*09ca*/ 	.byte	0x3f
	.zero		1


	//   ....[25]....
        /*09cc*/ 	.word	0x00005090
        /*09d0*/ 	.word	0x0000002d
        /*09d4*/ 	.word	0x00000000
        /*09d8*/ 	.short	0x0101
        /*09da*/ 	.byte	0x3f
	.zero		1


	//   ....[26]....
        /*09dc*/ 	.word	0x00005fc0
        /*09e0*/ 	.word	0x000000ff
        /*09e4*/ 	.word	0x00029830
        /*09e8*/ 	.short	0x010a
        /*09ea*/ 	.byte	0x06
	.zero		1


	//   ....[27]....
        /*09ec*/ 	.word	0x00006000
        /*09f0*/ 	.word	0x000000ff
        /*09f4*/ 	.word	0x00029830
        /*09f8*/ 	.short	0x010a
        /*09fa*/ 	.byte	0x06
	.zero		1


	//   ....[28]....
        /*09fc*/ 	.word	0x00006c40
        /*0a00*/ 	.word	0x000000ff
        /*0a04*/ 	.word	0x00029850
        /*0a08*/ 	.short	0x010a
        /*0a0a*/ 	.byte	0x06
	.zero		1


	//   ....[29]....
        /*0a0c*/ 	.word	0x00006c80
        /*0a10*/ 	.word	0x000000ff
        /*0a14*/ 	.word	0x00029850
        /*0a18*/ 	.short	0x010a
        /*0a1a*/ 	.byte	0x06
	.zero		1


	//   ....[30]....
        /*0a1c*/ 	.word	0x000096c0
        /*0a20*/ 	.word	0x00000002
        /*0a24*/ 	.word	0x00000000
        /*0a28*/ 	.short	0x0101
        /*0a2a*/ 	.byte	0x3f
	.zero		1


	//   ....[31]....
        /*0a2c*/ 	.word	0x00009af0
        /*0a30*/ 	.word	0x000000ff
        /*0a34*/ 	.word	0x00000000
        /*0a38*/ 	.short	0x0101
        /*0a3a*/ 	.byte	0x06
	.zero		1


	//   ....[32]....
        /*0a3c*/ 	.word	0x0000a240
        /*0a40*/ 	.word	0x000000ff
        /*0a44*/ 	.word	0x00029830
        /*0a48*/ 	.short	0x010a
        /*0a4a*/ 	.byte	0x06
	.zero		1


	//   ....[33]....
        /*0a4c*/ 	.word	0x0000a280
        /*0a50*/ 	.word	0x000000ff
        /*0a54*/ 	.word	0x00029830
        /*0a58*/ 	.short	0x010a
        /*0a5a*/ 	.byte	0x06
	.zero		1


	//   ....[34]....
        /*0a5c*/ 	.word	0x0000ae90
        /*0a60*/ 	.word	0x000000ff
        /*0a64*/ 	.word	0x00029850
        /*0a68*/ 	.short	0x010a
        /*0a6a*/ 	.byte	0x06
	.zero		1


	//   ....[35]....
        /*0a6c*/ 	.word	0x0000aed0
        /*0a70*/ 	.word	0x000000ff
        /*0a74*/ 	.word	0x00029850
        /*0a78*/ 	.short	0x010a
        /*0a7a*/ 	.byte	0x06
	.zero		1


	//   ....[36]....
        /*0a7c*/ 	.word	0x0000cec0
        /*0a80*/ 	.word	0x00000002
        /*0a84*/ 	.word	0x00000000
        /*0a88*/ 	.short	0x0101
        /*0a8a*/ 	.byte	0x3f
	.zero		1


	//   ....[37]....
        /*0a8c*/ 	.word	0x0000d1f0
        /*0a90*/ 	.word	0x000000ff
        /*0a94*/ 	.word	0x00000000
        /*0a98*/ 	.short	0x0101
        /*0a9a*/ 	.byte	0x06
	.zero		1


	//   ....[38]....
        /*0a9c*/ 	.word	0x0000d850
        /*0aa0*/ 	.word	0x000000ff
        /*0aa4*/ 	.word	0x00029850
        /*0aa8*/ 	.short	0x010a
        /*0aaa*/ 	.byte	0x05
	.zero		1


	//   ....[39]....
        /*0aac*/ 	.word	0x0000d890
        /*0ab0*/ 	.word	0x000000ff
        /*0ab4*/ 	.word	0x00029850
        /*0ab8*/ 	.short	0x010a
        /*0aba*/ 	.byte	0x05
	.zero		1


	//   ....[40]....
        /*0abc*/ 	.word	0x0000de70
        /*0ac0*/ 	.word	0x000000ff
        /*0ac4*/ 	.word	0x00000000
        /*0ac8*/ 	.short	0x0101
        /*0aca*/ 	.byte	0x04
	.zero		1


	//   ....[41]....
        /*0acc*/ 	.word	0x00010170
        /*0ad0*/ 	.word	0x00000003
        /*0ad4*/ 	.word	0x00000000
        /*0ad8*/ 	.short	0x0101
        /*0ada*/ 	.byte	0x3f
	.zero		1


	//   ....[42]....
        /*0adc*/ 	.word	0x00010620
        /*0ae0*/ 	.word	0x00000002
        /*0ae4*/ 	.word	0x00000000
        /*0ae8*/ 	.short	0x0101
        /*0aea*/ 	.byte	0x3f
	.zero		1


	//   ....[43]....
        /*0aec*/ 	.word	0x00014440
        /*0af0*/ 	.word	0x00000002
        /*0af4*/ 	.word	0x00029880
        /*0af8*/ 	.short	0x010a
        /*0afa*/ 	.byte	0x3f
	.zero		1


	//   ....[44]....
        /*0afc*/ 	.word	0x000145d0
        /*0b00*/ 	.word	0x00000002
        /*0b04*/ 	.word	0x00029840
        /*0b08*/ 	.short	0x010a
        /*0b0a*/ 	.byte	0x3f
	.zero		1


	//   ....[45]....
        /*0b0c*/ 	.word	0x00015140
        /*0b10*/ 	.word	0x00000011
        /*0b14*/ 	.word	0x00029800
        /*0b18*/ 	.short	0x0107
        /*0b1a*/ 	.byte	0x3f
	.zero		1


	//   ....[46]....
        /*0b1c*/ 	.word	0x00015240
        /*0b20*/ 	.word	0x00000011
        /*0b24*/ 	.word	0x00029800
        /*0b28*/ 	.short	0x0101
        /*0b2a*/ 	.byte	0x3f
	.zero		1


	//   ....[47]....
        /*0b2c*/ 	.word	0x00015260
        /*0b30*/ 	.word	0x00000011
        /*0b34*/ 	.word	0x00029820
        /*0b38*/ 	.short	0x010a
        /*0b3a*/ 	.byte	0x3f
	.zero		1


	//   ....[48]....
        /*0b3c*/ 	.word	0x00015590
        /*0b40*/ 	.word	0x00000005
        /*0b44*/ 	.word	0x00029880
        /*0b48*/ 	.short	0x010a
        /*0b4a*/ 	.byte	0x3f
	.zero		1


	//   ....[49]....
        /*0b4c*/ 	.word	0x000157c0
        /*0b50*/ 	.word	0x00000005
        /*0b54*/ 	.word	0x00029840
        /*0b58*/ 	.short	0x010a
        /*0b5a*/ 	.byte	0x3f
	.zero		1


	//   ....[50]....
        /*0b5c*/ 	.word	0x00015c80
        /*0b60*/ 	.word	0x00000013
        /*0b64*/ 	.word	0x00029870
        /*0b68*/ 	.short	0x010a
        /*0b6a*/ 	.byte	0x3f
	.zero		1


	//   ....[51]....
        /*0b6c*/ 	.word	0x00015cf0
        /*0b70*/ 	.word	0x00000013
        /*0b74*/ 	.word	0x00029860
        /*0b78*/ 	.short	0x010a
        /*0b7a*/ 	.byte	0x3f
	.zero		1


	//   ....[52]....
        /*0b7c*/ 	.word	0x00016220
        /*0b80*/ 	.word	0x00000013
        /*0b84*/ 	.word	0x00029850
        /*0b88*/ 	.short	0x0101
        /*0b8a*/ 	.byte	0x3f
	.zero		1


	//   ....[53]....
        /*0b8c*/ 	.word	0x00016290
        /*0b90*/ 	.word	0x00000013
        /*0b94*/ 	.word	0x00000000
        /*0b98*/ 	.short	0x0101
        /*0b9a*/ 	.byte	0x3f
	.zero		1


	//   ....[54]....
        /*0b9c*/ 	.word	0x000164d0
        /*0ba0*/ 	.word	0x00000010
        /*0ba4*/ 	.word	0x00029870
        /*0ba8*/ 	.short	0x010a
        /*0baa*/ 	.byte	0x3f
	.zero		1


	//   ....[55]....
        /*0bac*/ 	.word	0x00016540
        /*0bb0*/ 	.word	0x00000010
        /*0bb4*/ 	.word	0x00029860
        /*0bb8*/ 	.short	0x010a
        /*0bba*/ 	.byte	0x3f
	.zero		1


	//   ....[56]....
        /*0bbc*/ 	.word	0x00016a80
        /*0bc0*/ 	.word	0x00000010
        /*0bc4*/ 	.word	0x00029850
        /*0bc8*/ 	.short	0x0101
        /*0bca*/ 	.byte	0x3f
	.zero		1


	//   ....[57]....
        /*0bcc*/ 	.word	0x00016ad0
        /*0bd0*/ 	.word	0x00000010
        /*0bd4*/ 	.word	0x00000000
        /*0bd8*/ 	.short	0x0101
        /*0bda*/ 	.byte	0x3f
	.zero		1


	//   ....[58]....
        /*0bdc*/ 	.word	0x00017ca0
        /*0be0*/ 	.word	0x00000003
        /*0be4*/ 	.word	0x00029820
        /*0be8*/ 	.short	0x010a
        /*0bea*/ 	.byte	0x3f
	.zero		1


	//   ....[59]....
        /*0bec*/ 	.word	0x00017e70
        /*0bf0*/ 	.word	0x00000007
        /*0bf4*/ 	.word	0x00000000
        /*0bf8*/ 	.short	0x010a
        /*0bfa*/ 	.byte	0x3f
	.zero		1


	//   ....[60]....
        /*0bfc*/ 	.word	0x00017ec0
        /*0c00*/ 	.word	0x00000005
        /*0c04*/ 	.word	0x00000000
        /*0c08*/ 	.short	0x010a
        /*0c0a*/ 	.byte	0x3f
	.zero		1


	//   ....[61]....
        /*0c0c*/ 	.word	0x00017f10
        /*0c10*/ 	.word	0x00000005
        /*0c14*/ 	.word	0x00029860
        /*0c18*/ 	.short	0x010a
        /*0c1a*/ 	.byte	0x3f
	.zero		1


	//   ....[62]....
        /*0c1c*/ 	.word	0x00017f60
        /*0c20*/ 	.word	0x00000003
        /*0c24*/ 	.word	0x00029860
        /*0c28*/ 	.short	0x010a
        /*0c2a*/ 	.byte	0x3f
	.zero		1


	//   ....[63]....
        /*0c2c*/ 	.word	0x00017fa0
        /*0c30*/ 	.word	0x00000005
        /*0c34*/ 	.word	0x00029880
        /*0c38*/ 	.short	0x010a
        /*0c3a*/ 	.byte	0x3f
	.zero		1


	//   ....[64]....
        /*0c3c*/ 	.word	0x00017fc0
        /*0c40*/ 	.word	0x00000003
        /*0c44*/ 	.word	0x00029880
        /*0c48*/ 	.short	0x010a
        /*0c4a*/ 	.byte	0x3f
	.zero		1


	//   ....[65]....
        /*0c4c*/ 	.word	0x00018030
        /*0c50*/ 	.word	0x00000003
        /*0c54*/ 	.word	0x00029800
        /*0c58*/ 	.short	0x010a
        /*0c5a*/ 	.byte	0x3f
	.zero		1


	//   ....[66]....
        /*0c5c*/ 	.word	0x00018080
        /*0c60*/ 	.word	0x00000002
        /*0c64*/ 	.word	0x00029830
        /*0c68*/ 	.short	0x010a
        /*0c6a*/ 	.byte	0x3f
	.zero		1


	//   ....[67]....
        /*0c6c*/ 	.word	0x000180e0
        /*0c70*/ 	.word	0x00000007
        /*0c74*/ 	.word	0x00029830
        /*0c78*/ 	.short	0x010a
        /*0c7a*/ 	.byte	0x3f
	.zero		1


	//   ....[68]....
        /*0c7c*/ 	.word	0x00018140
        /*0c80*/ 	.word	0x00000007
        /*0c84*/ 	.word	0x00029850
        /*0c88*/ 	.short	0x010a
        /*0c8a*/ 	.byte	0x3f
	.zero		1


	//   ....[69]....
        /*0c8c*/ 	.word	0x000181a0
        /*0c90*/ 	.word	0x00000007
        /*0c94*/ 	.word	0x00029830
        /*0c98*/ 	.short	0x010a
        /*0c9a*/ 	.byte	0x3f
	.zero		1


	//   ....[70]....
        /*0c9c*/ 	.word	0x00018200
        /*0ca0*/ 	.word	0x00000007
        /*0ca4*/ 	.word	0x00029850
        /*0ca8*/ 	.short	0x010a
        /*0caa*/ 	.byte	0x3f
	.zero		1


	//   ....[71]....
        /*0cac*/ 	.word	0x00018260
        /*0cb0*/ 	.word	0x00000005
        /*0cb4*/ 	.word	0x00029850
        /*0cb8*/ 	.short	0x010a
        /*0cba*/ 	.byte	0x3f
	.zero		1


	//   ....[72]....
        /*0cbc*/ 	.word	0x000183b0
        /*0cc0*/ 	.word	0x00000002
        /*0cc4*/ 	.word	0x00029880
        /*0cc8*/ 	.short	0x010a
        /*0cca*/ 	.byte	0x3f
	.zero		1


	//   ....[73]....
        /*0ccc*/ 	.word	0x00018400
        /*0cd0*/ 	.word	0x00000002
        /*0cd4*/ 	.word	0x00029840
        /*0cd8*/ 	.short	0x010a
        /*0cda*/ 	.byte	0x3f
	.zero		1


	//   ....[74]....
        /*0cdc*/ 	.word	0x000189c0
        /*0ce0*/ 	.word	0x00000011
        /*0ce4*/ 	.word	0x00029820
        /*0ce8*/ 	.short	0x010a
        /*0cea*/ 	.byte	0x3f
	.zero		1


	//   ....[75]....
        /*0cec*/ 	.word	0x00018a10
        /*0cf0*/ 	.word	0x00000005
        /*0cf4*/ 	.word	0x00029880
        /*0cf8*/ 	.short	0x010a
        /*0cfa*/ 	.byte	0x3f
	.zero		1


	//   ....[76]....
        /*0cfc*/ 	.word	0x00018a60
        /*0d00*/ 	.word	0x00000005
        /*0d04*/ 	.word	0x00029840
        /*0d08*/ 	.short	0x010a
        /*0d0a*/ 	.byte	0x3f
	.zero		1


	//   ....[77]....
        /*0d0c*/ 	.word	0x00018ab0
        /*0d10*/ 	.word	0x00000013
        /*0d14*/ 	.word	0x00029870
        /*0d18*/ 	.short	0x010a
        /*0d1a*/ 	.byte	0x3f
	.zero		1


	//   ....[78]....
        /*0d1c*/ 	.word	0x00018b00
        /*0d20*/ 	.word	0x00000013
        /*0d24*/ 	.word	0x00029860
        /*0d28*/ 	.short	0x010a
        /*0d2a*/ 	.byte	0x3f
	.zero		1


	//   ....[79]....
        /*0d2c*/ 	.word	0x00018b50
        /*0d30*/ 	.word	0x00000010
        /*0d34*/ 	.word	0x00029870
        /*0d38*/ 	.short	0x010a
        /*0d3a*/ 	.byte	0x3f
	.zero		1


	//   ....[80]....
        /*0d3c*/ 	.word	0x00018ba0
        /*0d40*/ 	.word	0x00000010
        /*0d44*/ 	.word	0x00029860
        /*0d48*/ 	.short	0x010a
        /*0d4a*/ 	.byte	0x3f
	.zero		1


	//   ....[81]....
        /*0d4c*/ 	.word	0x00018bf0
        /*0d50*/ 	.word	0x00000003
        /*0d54*/ 	.word	0x00029820
        /*0d58*/ 	.short	0x010a
        /*0d5a*/ 	.byte	0x3f
	.zero		1


	//   ....[82]....
        /*0d5c*/ 	.word	0x00018d90
        /*0d60*/ 	.word	0x00000007
        /*0d64*/ 	.word	0x00000000
        /*0d68*/ 	.short	0x010a
        /*0d6a*/ 	.byte	0x3f
	.zero		1


	//   ....[83]....
        /*0d6c*/ 	.word	0x00018de0
        /*0d70*/ 	.word	0x00000005
        /*0d74*/ 	.word	0x00000000
        /*0d78*/ 	.short	0x010a
        /*0d7a*/ 	.byte	0x3f
	.zero		1


	//   ....[84]....
        /*0d7c*/ 	.word	0x00018e30
        /*0d80*/ 	.word	0x00000005
        /*0d84*/ 	.word	0x00029860
        /*0d88*/ 	.short	0x010a
        /*0d8a*/ 	.byte	0x3f
	.zero		1


	//   ....[85]....
        /*0d8c*/ 	.word	0x00018e80
        /*0d90*/ 	.word	0x00000003
        /*0d94*/ 	.word	0x00029860
        /*0d98*/ 	.short	0x010a
        /*0d9a*/ 	.byte	0x3f
	.zero		1


	//   ....[86]....
        /*0d9c*/ 	.word	0x00018ed0
        /*0da0*/ 	.word	0x00000005
        /*0da4*/ 	.word	0x00029880
        /*0da8*/ 	.short	0x010a
        /*0daa*/ 	.byte	0x3f
	.zero		1


	//----- nvinfo : EIATTR_NUM_MBARRIERS
	.align		4
.L_303:
        /*0dac*/ 	.byte	0x03, 0x38
        /*0dae*/ 	.short	0x0016


	//----- nvinfo : EIATTR_EXIT_INSTR_OFFSETS
	.align		4
        /*0db0*/ 	.byte	0x04, 0x1c
        /*0db2*/ 	.short	(.L_305 - .L_304)


	//   ....[0]....
.L_304:
        /*0db4*/ 	.word	0x00000a80


	//   ....[1]....
        /*0db8*/ 	.word	0x00011d30


	//   ....[2]....
        /*0dbc*/ 	.word	0x00018010


	//----- nvinfo : EIATTR_MAX_THREADS
	.align		4
.L_305:
        /*0dc0*/ 	.byte	0x04, 0x05
        /*0dc2*/ 	.short	(.L_307 - .L_306)
.L_306:
        /*0dc4*/ 	.word	0x00000180
        /*0dc8*/ 	.word	0x00000001
        /*0dcc*/ 	.word	0x00000001


	//----- nvinfo : EIATTR_CRS_STACK_SIZE
	.align		4
.L_307:
        /*0dd0*/ 	.byte	0x04, 0x1e
        /*0dd2*/ 	.short	(.L_309 - .L_308)
.L_308:
        /*0dd4*/ 	.word	0x00000000


	//----- nvinfo : EIATTR_CBANK_PARAM_SIZE
	.align		4
.L_309:
        /*0dd8*/ 	.byte	0x03, 0x19
        /*0dda*/ 	.short	0x0af0


	//----- nvinfo : EIATTR_PARAM_CBANK
	.align		4
        /*0ddc*/ 	.byte	0x04, 0x0a
        /*0dde*/ 	.short	(.L_311 - .L_310)
	.align		4
.L_310:
        /*0de0*/ 	.word	index@(.nv.constant0._ZN7cutlass13device_kernelIN5flash11enable_sm90INS1_16FlashAttnFwdSm90INS1_25CollectiveMainloopFwdSm90ILi2EN4cute5tupleIJNS5_1CILi1EEES8_S8_EEENS6_IJNS7_ILi128EEENS7_ILi160EEENS7_ILi192EEEEEELi128ENS_12float_e4m3_tEfNS_4arch4Sm90ELb1ELb0ELb1ELb1ELb0ELb0ELb0ELb1ELb1ELb1ELb1ELb0EEENS1_21CollectiveEpilogueFwdINS6_IJSA_SA_SB_EEES9_NS_10bfloat16_tESG_Li256ELb1ELb1ELb1ELb1EEENS1_36VarlenDynamicPersistentTileSchedulerILi128ELi160ELi256ELi128ELb1ELb1ELb1ELb1ELb1ELb1EEEEEEEEEvNT_6ParamsE)
        /*0de4*/ 	.short	0x0210
        /*0de6*/ 	.short	0x0af0


	//----- nvinfo : EIATTR_SW_WAR
	.align		4
.L_311:
        /*0de8*/ 	.byte	0x04, 0x36
        /*0dea*/ 	.short	(.L_313 - .L_312)
.L_312:
        /*0dec*/ 	.word	0x00000008
.L_313:


//--------------------- .nv.info._ZN7cutlass13device_kernelIN5flash11enable_sm90INS1_16FlashAttnFwdSm90INS1_25CollectiveMainloopFwdSm90ILi2EN4cute5tupleIJNS5_1CILi1EEES8_S8_EEENS6_IJNS7_ILi128EEENS7_ILi160EEENS7_ILi192EEEEEELi128ENS_12float_e4m3_tEfNS_4arch4Sm90ELb1ELb0ELb1ELb1ELb0ELb1ELb0ELb1ELb1ELb1ELb1ELb0EEENS1_21CollectiveEpilogueFwdINS6_IJSA_SA_SB_EEES9_NS_10bfloat16_tESG_Li256ELb1ELb1ELb1ELb1EEENS1_36VarlenDynamicPersistentTileSchedulerILi128ELi160ELi256ELi128ELb1ELb1ELb1ELb1ELb1ELb1EEEEEEEEEvNT_6ParamsE --------------------------
	.section	.nv.info._ZN7cutlass13device_kernelIN5flash11enable_sm90INS1_16FlashAttnFwdSm90INS1_25CollectiveMainloopFwdSm90ILi2EN4cute5tupleIJNS5_1CILi1EEES8_S8_EEENS6_IJNS7_ILi128EEENS7_ILi160EEENS7_ILi192EEEEEELi128ENS_12float_e4m3_tEfNS_4arch4Sm90ELb1ELb0ELb1ELb1ELb0ELb1ELb0ELb1ELb1ELb1ELb1ELb0EEENS1_21CollectiveEpilogueFwdINS6_IJSA_SA_SB_EEES9_NS_10bfloat16_tESG_Li256ELb1ELb1ELb1ELb1EEENS1_36VarlenDynamicPersistentTileSchedulerILi128ELi160ELi256ELi128ELb1ELb1ELb1ELb1ELb1ELb1EEEEEEEEEvNT_6ParamsE,"",@"SHT_CUDA_INFO"
	.sectionflags	@""
	.align	4


	//----- nvinfo : EIATTR_CUDA_API_VERSION
	.align		4
        /*0000*/ 	.byte	0x04, 0x37
        /*0002*/ 	.short	(.L_315 - .L_314)
.L_314:
        /*0004*/ 	.word	0x00000082


	//----- nvinfo : EIATTR_KPARAM_INFO
	.align		4
.L_315:
        /*0008*/ 	.byte	0x04, 0x17
        /*000a*/ 	.short	(.L_317 - .L_316)
.L_316:
        /*000c*/ 	.word	0x00000000
        /*0010*/ 	.short	0x0000
        /*0012*/ 	.short	0x0070
        /*0014*/ 	.byte	0x00, 0xf0, 0x01, 0x2a


	//----- nvinfo : EIATTR_SPARSE_MMA_MASK
	.align		4
.L_317:
        /*0018*/ 	.byte	0x03, 0x50
        /*001a*/ 	.short	0x0000


	//----- nvinfo : EIATTR_MAXREG_COUNT
	.align		4
        /*001c*/ 	.byte	0x03, 0x1b
        /*001e*/ 	.short	0x00a8


	//----- nvinfo : EIATTR_NUM_BARRIERS
	.align		4
        /*0020*/ 	.byte	0x02, 0x4c
        /*0022*/ 	.byte	0x10
	.zero		1


	//----- nvinfo : EIATTR_EXTERNS
	.align		4
        /*0024*/ 	.byte	0x04, 0x0f
        /*0026*/ 	.short	(.L_319 - .L_318)


	//   ....[0]....
	.align		4
.L_318:
        /*0028*/ 	.word	index@(__assertfail)


	//----- nvinfo : EIATTR_ANNOTATIONS
	.align		4
.L_319:
        /*002c*/ 	.byte	0x04, 0x55
        /*002e*/ 	.short	(.L_321 - .L_320)


	//   ....[0]....
.L_320:
        /* <DEDUP_REMOVED lines=92> */


	//----- nvinfo : EIATTR_MERCURY_ISA_VERSION
	.align		4
.L_321:
        /*05e0*/ 	.byte	0x03, 0x5f
        /*05e2*/ 	.short	0x0101


	//----- nvinfo : EIATTR_UNUSED_LOAD_BYTE_OFFSET
	.align		4
        /*05e4*/ 	.byte	0x04, 0x44
        /*05e6*/ 	.short	(.L_323 - .L_322)


	//   ....[0]....
.L_322:
        /*05e8*/ 	.word	0x00000ae0
        /*05ec*/ 	.word	0x0000fff0


	//   ....[1]....
        /*05f0*/ 	.word	0x00024d40
        /*05f4*/ 	.word	0x0000fff0


	//----- nvinfo : EIATTR_INT_WARP_WIDE_INSTR_OFFSETS
	.align		4
.L_323:
        /*05f8*/ 	.byte	0x04, 0x31
        /*05fa*/ 	.short	(.L_325 - .L_324)


	//   ....[0]....
.L_324:
        /*05fc*/ 	.word	0x00000190


	//   ....[1]....
        /*0600*/ 	.word	0x000001d0


	//   ....[2]....
        /*0604*/ 	.word	0x00000240


	//   ....[3]....
        /*0608*/ 	.word	0x0002c190


	//   ....[4]....
        /*060c*/ 	.word	0x0002c1f0


	//   ....[5]....
        /*0610*/ 	.word	0x0002eb90


	//   ....[6]....
        /*0614*/ 	.word	0x0002ebf0


	//----- nvinfo : EIATTR_COOP_GROUP_MASK_REGIDS
	.align		4
.L_325:
        /*0618*/ 	.byte	0x04, 0x29
        /*061a*/ 	.short	(.L_327 - .L_326)


	//   ....[0]....
.L_326:
        /*061c*/ 	.word	0xffffffff


	//   ....[1]....
        /*0620*/ 	.word	0xffffffff


	//   ....[2]....
        /*0624*/ 	.word	0xffffffff


	//   ....[3]....
        /*0628*/ 	.word	0xffffffff


	//   ....[4]....
        /*062c*/ 	.word	0xffffffff


	//   ....[5]....
        /*0630*/ 	.word	0xffffffff


	//   ....[6]....
        /*0634*/ 	.word	0xffffffff


	//   ....[7]....
        /*0638*/ 	.word	0xffffffff


	//   ....[8]....
        /*063c*/ 	.word	0xffffffff


	//   ....[9]....
        /*0640*/ 	.word	0xffffffff


	//   ....[10]....
        /*0644*/ 	.word	0xffffffff


	//   ....[11]....
        /*0648*/ 	.word	0xffffffff


	//   ....[12]....
        /*064c*/ 	.word	0xffffffff


	//   ....[13]....
        /*0650*/ 	.word	0xffffffff


	//   ....[14]....
        /*0654*/ 	.word	0xffffffff


	//   ....[15]....
        /*0658*/ 	.word	0xffffffff


	//   ....[16]....
        /*065c*/ 	.word	0xffffffff


	//   ....[17]....
        /*0660*/ 	.word	0xffffffff


	//   ....[18]....
        /*0664*/ 	.word	0xffffffff


	//   ....[19]....
        /*0668*/ 	.word	0xffffffff


	//   ....[20]....
        /*066c*/ 	.word	0xffffffff


	//   ....[21]....
        /*0670*/ 	.word	0xffffffff


	//   ....[22]....
        /*0674*/ 	.word	0xffffffff


	//   ....[23]....
        /*0678*/ 	.word	0xffffffff


	//   ....[24]....
        /*067c*/ 	.word	0xffffffff


	//   ....[25]....
        /*0680*/ 	.word	0xffffffff


	//   ....[26]....
        /*0684*/ 	.word	0xffffffff


	//   ....[27]....
        /*0688*/ 	.word	0xffffffff


	//   ....[28]....
        /*068c*/ 	.word	0xffffffff


	//   ....[29]....
        /*0690*/ 	.word	0xffffffff


	//   ....[30]....
        /*0694*/ 	.word	0xffffffff


	//   ....[31]....
        /*0698*/ 	.word	0xffffffff


	//   ....[32]....
        /*069c*/ 	.word	0xffffffff


	//   ....[33]....
        /*06a0*/ 	.word	0xffffffff


	//   ....[34]....
        /*06a4*/ 	.word	0xffffffff


	//   ....[35]....
        /*06a8*/ 	.word	0xffffffff


	//   ....[36]....
        /*06ac*/ 	.word	0xffffffff


	//   ....[37]....
        /*06b0*/ 	.word	0xffffffff


	//   ....[38]....
        /*06b4*/ 	.word	0xffffffff


	//   ....[39]....
        /*06b8*/ 	.word	0xffffffff


	//   ....[40]....
        /*06bc*/ 	.word	0xffffffff


	//   ....[41]....
        /*06c0*/ 	.word	0xffffffff


	//   ....[42]....
        /*06c4*/ 	.word	0xffffffff


	//   ....[43]....
        /*06c8*/ 	.word	0xffffffff


	//   ....[44]....
        /*06cc*/ 	.word	0xffffffff


	//   ....[45]....
        /*06d0*/ 	.word	0xffffffff


	//   ....[46]....
        /*06d4*/ 	.word	0xffffffff


	//   ....[47]....
        /*06d8*/ 	.word	0xffffffff


	//   ....[48]....
        /*06dc*/ 	.word	0xffffffff


	//   ....[49]....
        /*06e0*/ 	.word	0xffffffff


	//   ....[50]....
        /*06e4*/ 	.word	0xffffffff


	//   ....[51]....
        /*06e8*/ 	.word	0xffffffff


	//   ....[52]....
        /*06ec*/ 	.word	0xffffffff


	//   ....[53]....
        /*06f0*/ 	.word	0xffffffff


	//   ....[54]....
        /*06f4*/ 	.word	0xffffffff


	//   ....[55]....
        /*06f8*/ 	.word	0xffffffff


	//   ....[56]....
        /*06fc*/ 	.word	0xffffffff


	//   ....[57]....
        /*0700*/ 	.word	0xffffffff


	//   ....[58]....
        /*0704*/ 	.word	0xffffffff


	//   ....[59]....
        /*0708*/ 	.word	0xffffffff


	//   ....[60]....
        /*070c*/ 	.word	0xffffffff


	//   ....[61]....
        /*0710*/ 	.word	0xffffffff


	//   ....[62]....
        /*0714*/ 	.word	0xffffffff


	//   ....[63]....
        /*0718*/ 	.word	0xffffffff


	//   ....[64]....
        /*071c*/ 	.word	0xffffffff


	//   ....[65]....
        /*0720*/ 	.word	0xffffffff


	//   ....[66]....
        /*0724*/ 	.word	0xffffffff


	//   ....[67]....
        /*0728*/ 	.word	0xffffffff


	//   ....[68]....
        /*072c*/ 	.word	0xffffffff


	//   ....[69]....
        /*0730*/ 	.word	0xffffffff


	//   ....[70]....
        /*0734*/ 	.word	0xffffffff


	//   ....[71]....
        /*0738*/ 	.word	0xffffffff


	//   ....[72]....
        /*073c*/ 	.word	0xffffffff


	//   ....[73]....
        /*0740*/ 	.word	0xffffffff


	//   ....[74]....
        /*0744*/ 	.word	0xffffffff


	//   ....[75]....
        /*0748*/ 	.word	0xffffffff


	//   ....[76]....
        /*074c*/ 	.word	0xffffffff


	//   ....[77]....
        /*0750*/ 	.word	0xffffffff


	//   ....[78]....
        /*0754*/ 	.word	0xffffffff


	//   ....[79]....
        /*0758*/ 	.word	0xffffffff


	//   ....[80]....
        /*075c*/ 	.word	0xffffffff


	//   ....[81]....
        /*0760*/ 	.word	0xffffffff


	//   ....[82]....
        /*0764*/ 	.word	0xffffffff


	//   ....[83]....
        /*0768*/ 	.word	0xffffffff


	//   ....[84]....
        /*076c*/ 	.word	0xffffffff


	//   ....[85]....
        /*0770*/ 	.word	0xffffffff


	//   ....[86]....
        /*0774*/ 	.word	0xffffffff


	//   ....[87]....
        /*0778*/ 	.word	0xffffffff


	//   ....[88]....
        /*077c*/ 	.word	0xffffffff


	//   ....[89]....
        /*0780*/ 	.word	0xffffffff


	//   ....[90]....
        /*0784*/ 	.word	0xffffffff


	//   ....[91]....
        /*0788*/ 	.word	0xffffffff


	//   ....[92]....
        /*078c*/ 	.word	0xffffffff


	//   ....[93]....
        /*0790*/ 	.word	0xffffffff


	//   ....[94]....
        /*0794*/ 	.word	0xffffffff


	//   ....[95]....
        /*0798*/ 	.word	0xffffffff


	//   ....[96]....
        /*079c*/ 	.word	0xffffffff


	//   ....[97]....
        /*07a0*/ 	.word	0xffffffff


	//   ....[98]....
        /*07a4*/ 	.word	0xffffffff


	//   ....[99]....
        /*07a8*/ 	.word	0xffffffff


	//   ....[100]....
        /*07ac*/ 	.word	0xffffffff


	//   ....[101]....
        /*07b0*/ 	.word	0xffffffff


	//   ....[102]....
        /*07b4*/ 	.word	0xffffffff


	//   ....[103]....
        /*07b8*/ 	.word	0xffffffff


	//   ....[104]....
        /*07bc*/ 	.word	0xffffffff


	//   ....[105]....
        /*07c0*/ 	.word	0xffffffff


	//   ....[106]....
        /*07c4*/ 	.word	0xffffffff


	//   ....[107]....
        /*07c8*/ 	.word	0xffffffff


	//   ....[108]....
        /*07cc*/ 	.word	0xffffffff


	//   ....[109]....
        /*07d0*/ 	.word	0xffffffff


	//   ....[110]....
        /*07d4*/ 	.word	0xffffffff


	//   ....[111]....
        /*07d8*/ 	.word	0xffffffff


	//   ....[112]....
        /*07dc*/ 	.word	0xffffffff


	//   ....[113]....
        /*07e0*/ 	.word	0xffffffff


	//   ....[114]....
        /*07e4*/ 	.word	0xffffffff


	//   ....[115]....
        /*07e8*/ 	.word	0xffffffff


	//   ....[116]....
        /*07ec*/ 	.word	0xffffffff


	//   ....[117]....
        /*07f0*/ 	.word	0xffffffff


	//   ....[118]....
        /*07f4*/ 	.word	0xffffffff


	//   ....[119]....
        /*07f8*/ 	.word	0xffffffff


	//   ....[120]....
        /*07fc*/ 	.word	0xffffffff


	//   ....[121]....
        /*0800*/ 	.word	0xffffffff


	//   ....[122]....
        /*0804*/ 	.word	0xffffffff


	//   ....[123]....
        /*0808*/ 	.word	0xffffffff


	//   ....[124]....
        /*080c*/ 	.word	0xffffffff


	//   ....[125]....
        /*0810*/ 	.word	0xffffffff


	//   ....[126]....
        /*0814*/ 	.word	0xffffffff


	//   ....[127]....
        /*0818*/ 	.word	0xffffffff


	//   ....[128]....
        /*081c*/ 	.word	0xffffffff


	//   ....[129]....
        /*0820*/ 	.word	0xffffffff


	//   ....[130]....
        /*0824*/ 	.word	0xffffffff


	//   ....[131]....
        /*0828*/ 	.word	0xffffffff


	//   ....[132]....
        /*082c*/ 	.word	0xffffffff


	//   ....[133]....
        /*0830*/ 	.word	0xffffffff


	//   ....[134]....
        /*0834*/ 	.word	0xffffffff


	//   ....[135]....
        /*0838*/ 	.word	0xffffffff


	//   ....[136]....
        /*083c*/ 	.word	0xffffffff


	//   ....[137]....
        /*0840*/ 	.word	0xffffffff


	//   ....[138]....
        /*0844*/ 	.word	0xffffffff


	//   ....[139]....
        /*0848*/ 	.word	0xffffffff


	//   ....[140]....
        /*084c*/ 	.word	0xffffffff


	//   ....[141]....
        /*0850*/ 	.word	0xffffffff


	//   ....[142]....
        /*0854*/ 	.word	0xffffffff


	//   ....[143]....
        /*0858*/ 	.word	0xffffffff


	//   ....[144]....
        /*085c*/ 	.word	0xffffffff


	//   ....[145]....
        /*0860*/ 	.word	0xffffffff


	//   ....[146]....
        /*0864*/ 	.word	0xffffffff


	//   ....[147]....
        /*0868*/ 	.word	0xffffffff


	//   ....[148]....
        /*086c*/ 	.word	0xffffffff


	//   ....[149]....
        /*0870*/ 	.word	0xffffffff


	//   ....[150]....
        /*0874*/ 	.word	0xffffffff


	//   ....[151]....
        /*0878*/ 	.word	0xffffffff


	//   ....[152]....
        /*087c*/ 	.word	0xffffffff


	//   ....[153]....
        /*0880*/ 	.word	0xffffffff


	//   ....[154]....
        /*0884*/ 	.word	0xffffffff


	//   ....[155]....
        /*0888*/ 	.word	0xffffffff


	//   ....[156]....
        /*088c*/ 	.word	0xffffffff


	//   ....[157]....
        /*0890*/ 	.word	0xffffffff


	//   ....[158]....
        /*0894*/ 	.word	0xffffffff


	//   ....[159]....
        /*0898*/ 	.word	0xffffffff


	//   ....[160]....
        /*089c*/ 	.word	0xffffffff


	//   ....[161]....
        /*08a0*/ 	.word	0xffffffff


	//   ....[162]....
        /*08a4*/ 	.word	0xffffffff


	//   ....[163]....
        /*08a8*/ 	.word	0xffffffff


	//   ....[164]....
        /*08ac*/ 	.word	0xffffffff


	//   ....[165]....
        /*08b0*/ 	.word	0xffffffff


	//   ....[166]....
        /*08b4*/ 	.word	0xffffffff


	//   ....[167]....
        /*08b8*/ 	.word	0xffffffff


	//   ....[168]....
        /*08bc*/ 	.word	0xffffffff


	//   ....[169]....
        /*08c0*/ 	.word	0xffffffff


	//   ....[170]....
        /*08c4*/ 	.word	0x0500000f


	//   ....[171]....
        /*08c8*/ 	.word	0x0500000f


	//   ....[172]....
        /*08cc*/ 	.word	0x0500000f


	//   ....[173]....
        /*08d0*/ 	.word	0x0500000f


	//   ....[174]....
        /*08d4*/ 	.word	0x0500000f


	//   ....[175]....
        /*08d8*/ 	.word	0x0500000f


	//   ....[176]....
        /*08dc*/ 	.word	0x0500000f


	//   ....[177]....
        /*08e0*/ 	.word	0x0500000f


	//   ....[178]....
        /*08e4*/ 	.word	0x0500000f


	//   ....[179]....
        /*08e8*/ 	.word	0x0500000f


	//   ....[180]....
        /*08ec*/ 	.word	0x0500000f


	//   ....[181]....
        /*08f0*/ 	.word	0x0500000f


	//   ....[182]....
        /*08f4*/ 	.word	0x0500000f


	//   ....[183]....
        /*08f8*/ 	.word	0x0500000f


	//   ....[184]....
        /*08fc*/ 	.word	0x0500000f


	//   ....[185]....
        /*0900*/ 	.word	0x0500000f


	//   ....[186]....
        /*0904*/ 	.word	0x0500000f


	//   ....[187]....
        /*0908*/ 	.word	0x0500000f


	//   ....[188]....
        /*090c*/ 	.word	0x0500000f


	//   ....[189]....
        /*0910*/ 	.word	0x0500000f


	//   ....[190]....
        /*0914*/ 	.word	0x0500000f


	//   ....[191]....
        /*0918*/ 	.word	0x0500000f


	//   ....[192]....
        /*091c*/ 	.word	0x0500000f


	//   ....[193]....
        /*0920*/ 	.word	0x0500000f


	//   ....[194]....
        /*0924*/ 	.word	0x0500000f


	//   ....[195]....
        /*0928*/ 	.word	0x0500000f


	//   ....[196]....
        /*092c*/ 	.word	0x0500000f


	//   ....[197]....
        /*0930*/ 	.word	0x0500000f


	//   ....[198]....
        /*0934*/ 	.word	0x0500000f


	//   ....[199]....
        /*0938*/ 	.word	0x0500000f


	//   ....[200]....
        /*093c*/ 	.word	0x0500000f


	//   ....[201]....
        /*0940*/ 	.word	0x0500000f


	//   ....[202]....
        /*0944*/ 	.word	0x0500000f


	//   ....[203]....
        /*0948*/ 	.word	0x0500000f


	//   ....[204]....
        /*094c*/ 	.word	0x0500000f


	//   ....[205]....
        /*0950*/ 	.word	0x0500000f


	//   ....[206]....
        /*0954*/ 	.word	0x0500000f


	//   ....[207]....
        /*0958*/ 	.word	0x0500000f


	//   ....[208]....
        /*095c*/ 	.word	0x0500000f


	//   ....[209]....
        /*0960*/ 	.word	0x0500000f


	//   ....[210]....
        /*0964*/ 	.word	0x0500000f


	//   ....[211]....
        /*0968*/ 	.word	0x0500000f


	//   ....[212]....
        /*096c*/ 	.word	0x0500000f


	//   ....[213]....
        /*0970*/ 	.word	0x0500000f


	//   ....[214]....
        /*0974*/ 	.word	0x0500000f


	//   ....[215]....
        /*0978*/ 	.word	0x0500000f


	//   ....[216]....
        /*097c*/ 	.word	0x0500000f


	//   ....[217]....
        /*0980*/ 	.word	0x0500000f


	//   ....[218]....
        /*0984*/ 	.word	0x0500000f


	//   ....[219]....
        /*0988*/ 	.word	0x0500000f


	//   ....[220]....
        /*098c*/ 	.word	0x0500000f


	//   ....[221]....
        /*0990*/ 	.word	0x0500000f


	//   ....[222]....
        /*0994*/ 	.word	0x0500000f


	//   ....[223]....
        /*0998*/ 	.word	0x0500000f


	//   ....[224]....
        /*099c*/ 	.word	0x0500000f


	//   ....[225]....
        /*09a0*/ 	.word	0x0500000f


	//   ....[226]....
        /*09a4*/ 	.word	0x0500000f


	//   ....[227]....
        /*09a8*/ 	.word	0x0500000f


	//   ....[228]....
        /*09ac*/ 	.word	0x0500000f


	//   ....[229]....
        /*09b0*/ 	.word	0x0500000f


	//   ....[230]....
        /*09b4*/ 	.word	0x0500000f


	//   ....[231]....
        /*09b8*/ 	.word	0x0500000f


	//   ....[232]....
        /*09bc*/ 	.word	0x0500000f


	//   ....[233]....
        /*09c0*/ 	.word	0x0500000f


	//   ....[234]....
        /*09c4*/ 	.word	0x0500000f


	//   ....[235]....
        /*09c8*/ 	.word	0x0500000f


	//   ....[236]....
        /*09cc*/ 	.word	0x0500000f


	//   ....[237]....
        /*09d0*/ 	.word	0x0500000f


	//   ....[238]....
        /*09d4*/ 	.word	0x0500000f


	//   ....[239]....
        /*09d8*/ 	.word	0x0500000f


	//   ....[240]....
        /*09dc*/ 	.word	0x0500000f


	//   ....[241]....
        /*09e0*/ 	.word	0x0500000f


	//   ....[242]....
        /*09e4*/ 	.word	0x0500000f


	//   ....[243]....
        /*09e8*/ 	.word	0x0500000f


	//   ....[244]....
        /*09ec*/ 	.word	0x0500000f


	//   ....[245]....
        /*09f0*/ 	.word	0x0500000f


	//   ....[246]....
        /*09f4*/ 	.word	0x0500000f


	//   ....[247]....
        /*09f8*/ 	.word	0x0500000f


	//   ....[248]....
        /*09fc*/ 	.word	0x0500000f


	//   ....[249]....
        /*0a00*/ 	.word	0x0500000f


	//   ....[250]....
        /*0a04*/ 	.word	0x0500000f


	//   ....[251]....
        /*0a08*/ 	.word	0x0500000f


	//   ....[252]....
        /*0a0c*/ 	.word	0x0500000f


	//   ....[253]....
        /*0a10*/ 	.word	0x0500000f


	//   ....[254]....
        /*0a14*/ 	.word	0x0500000f


	//   ....[255]....
        /*0a18*/ 	.word	0x0500000f


	//   ....[0]....
        /*0a1c*/ 	.word	0x0500000f


	//   ....[1]....
        /*0a20*/ 	.word	0x0500000f


	//   ....[2]....
        /*0a24*/ 	.word	0x0500000f


	//   ....[3]....
        /*0a28*/ 	.word	0x0500000f


	//   ....[4]....
        /*0a2c*/ 	.word	0x0500000f


	//   ....[5]....
        /*0a30*/ 	.word	0x0500000f


	//   ....[6]....
        /*0a34*/ 	.word	0x0500000f


	//   ....[7]....
        /*0a38*/ 	.word	0x0500000f


	//   ....[8]....
        /*0a3c*/ 	.word	0x0500000f


	//   ....[9]....
        /*0a40*/ 	.word	0x0500000f


	//   ....[10]....
        /*0a44*/ 	.word	0x0500000f


	//   ....[11]....
        /*0a48*/ 	.word	0x0500000f


	//   ....[12]....
        /*0a4c*/ 	.word	0x0500000f


	//   ....[13]....
        /*0a50*/ 	.word	0x0500000f


	//   ....[14]....
        /*0a54*/ 	.word	0x0500000f


	//   ....[15]....
        /*0a58*/ 	.word	0x0500000f


	//   ....[16]....
        /*0a5c*/ 	.word	0x0500000f


	//   ....[17]....
        /*0a60*/ 	.word	0x0500000f


	//   ....[18]....
        /*0a64*/ 	.word	0x0500000f


	//   ....[19]....
        /*0a68*/ 	.word	0x0500000f


	//   ....[20]....
        /*0a6c*/ 	.word	0x0500000f


	//   ....[21]....
        /*0a70*/ 	.word	0x0500000f


	//   ....[22]....
        /*0a74*/ 	.word	0x0500000f


	//   ....[23]....
        /*0a78*/ 	.word	0x0500000f


	//   ....[24]....
        /*0a7c*/ 	.word	0x0500000f


	//   ....[25]....
        /*0a80*/ 	.word	0x0500000f


	//   ....[26]....
        /*0a84*/ 	.word	0x0500000f


	//   ....[27]....
        /*0a88*/ 	.word	0x0500000f


	//   ....[28]....
        /*0a8c*/ 	.word	0x0500000f


	//   ....[29]....
        /*0a90*/ 	.word	0x0500000f


	//   ....[30]....
        /*0a94*/ 	.word	0x0500000f


	//   ....[31]....
        /*0a98*/ 	.word	0x0500000f


	//   ....[32]....
        /*0a9c*/ 	.word	0x0500000f


	//   ....[33]....
        /*0aa0*/ 	.word	0x0500000f


	//   ....[34]....
        /*0aa4*/ 	.word	0x0500000f


	//   ....[35]....
        /*0aa8*/ 	.word	0x0500000f


	//----- nvinfo : EIATTR_COOP_GROUP_INSTR_OFFSETS
	.align		4
.L_327:
        /*0aac*/ 	.byte	0x04, 0x28
        /*0aae*/ 	.short	(.L_329 - .L_328)


	//   ....[0]....
.L_328:
        /*0ab0*/ 	.word	0x00000070


	//   ....[1]....
        /*0ab4*/ 	.word	0x000001a0


	//   ....[2]....
        /*0ab8*/ 	.word	0x000001f0


	//   ....[3]....
        /*0abc*/ 	.word	0x00000420


	//   ....[4]....
        /*0ac0*/ 	.word	0x00000580


	//   ....[5]....
        /*0ac4*/ 	.word	0x000006a0


	//   ....[6]....
        /*0ac8*/ 	.word	0x00000800


	//   ....[7]....
        /*0acc*/ 	.word	0x00010720


	//   ....[8]....
        /*0ad0*/ 	.word	0x00010ff0


	//   ....[9]....
        /*0ad4*/ 	.word	0x00011000


	//   ....[10]....
        /*0ad8*/ 	.word	0x00011010


	//   ....[11]....
        /*0adc*/ 	.word	0x00011020


	//   ....[12]....
        /*0ae0*/ 	.word	0x00014650


	//   ....[13]....
        /*0ae4*/ 	.word	0x00014660


	//   ....[14]....
        /*0ae8*/ 	.word	0x00014670


	//   ....[15]....
        /*0aec*/ 	.word	0x00014680


	//   ....[16]....
        /*0af0*/ 	.word	0x00019160


	//   ....[17]....
        /*0af4*/ 	.word	0x000191a0


	//   ....[18]....
        /*0af8*/ 	.word	0x00019db0


	//   ....[19]....
        /*0afc*/ 	.word	0x00019e90


	//   ....[20]....
        /*0b00*/ 	.word	0x0001aa30


	//   ....[21]....
        /*0b04*/ 	.word	0x0001aac0


	//   ....[22]....
        /*0b08*/ 	.word	0x0001dbb0


	//   ....[23]....
        /*0b0c*/ 	.word	0x0001dbe0


	//   ....[24]....
        /*0b10*/ 	.word	0x0001e5c0


	//   ....[25]....
        /*0b14*/ 	.word	0x0001e6f0


	//   ....[26]....
        /*0b18*/ 	.word	0x0001f130


	//   ....[27]....
        /*0b1c*/ 	.word	0x0001f190


	//   ....[28]....
        /*0b20*/ 	.word	0x00022980


	//   ....[29]....
        /*0b24*/ 	.word	0x000229b0


	//   ....[30]....
        /*0b28*/ 	.word	0x000229e0


	//   ....[31]....
        /*0b2c*/ 	.word	0x00022a20


	//   ....[32]....
        /*0b30*/ 	.word	0x00024570


	//   ....[33]....
        /*0b34*/ 	.word	0x00024580


	//   ....[34]....
        /*0b38*/ 	.word	0x00024600


	//   ....[35]....
        /*0b3c*/ 	.word	0x00024610


	//   ....[36]....
        /*0b40*/ 	.word	0x000251a0


	//   ....[37]....
        /*0b44*/ 	.word	0x000251f0


	//   ....[38]....
        /*0b48*/ 	.word	0x00025230


	//   ....[39]....
        /*0b4c*/ 	.word	0x00025260


	//   ....[40]....
        /*0b50*/ 	.word	0x00025290


	//   ....[41]....
        /*0b54*/ 	.word	0x000252c0


	//   ....[42]....
        /*0b58*/ 	.word	0x000252f0


	//   ....[43]....
        /*0b5c*/ 	.word	0x00025320


	//   ....[44]....
        /*0b60*/ 	.word	0x00025350


	//   ....[45]....
        /*0b64*/ 	.word	0x00025380


	//   ....[46]....
        /*0b68*/ 	.word	0x000253b0


	//   ....[47]....
        /*0b6c*/ 	.word	0x000253e0


	//   ....[48]....
        /*0b70*/ 	.word	0x00025410


	//   ....[49]....
        /*0b74*/ 	.word	0x00025440


	//   ....[50]....
        /*0b78*/ 	.word	0x00025470


	//   ....[51]....
        /*0b7c*/ 	.word	0x000254a0


	//   ....[52]....
        /*0b80*/ 	.word	0x000254d0


	//   ....[53]....
        /*0b84*/ 	.word	0x00025500


	//   ....[54]....
        /*0b88*/ 	.word	0x00025530


	//   ....[55]....
        /*0b8c*/ 	.word	0x00025560


	//   ....[56]....
        /*0b90*/ 	.word	0x00025590


	//   ....[57]....
        /*0b94*/ 	.word	0x000255c0


	//   ....[58]....
        /*0b98*/ 	.word	0x000255f0


	//   ....[59]....
        /*0b9c*/ 	.word	0x00025620


	//   ....[60]....
        /*0ba0*/ 	.word	0x00025650


	//   ....[61]....
        /*0ba4*/ 	.word	0x00025680


	//   ....[62]....
        /*0ba8*/ 	.word	0x000256b0


	//   ....[63]....
        /*0bac*/ 	.word	0x000256e0


	//   ....[64]....
        /*0bb0*/ 	.word	0x00025710


	//   ....[65]....
        /*0bb4*/ 	.word	0x00025740


	//   ....[66]....
        /*0bb8*/ 	.word	0x00025770


	//   ....[67]....
        /*0bbc*/ 	.word	0x000257a0


	//   ....[68]....
        /*0bc0*/ 	.word	0x000257d0


	//   ....[69]....
        /*0bc4*/ 	.word	0x00025800


	//   ....[70]....
        /*0bc8*/ 	.word	0x00025830


	//   ....[71]....
        /*0bcc*/ 	.word	0x00025860


	//   ....[72]....
        /*0bd0*/ 	.word	0x00025890


	//   ....[73]....
        /*0bd4*/ 	.word	0x000258c0


	//   ....[74]....
        /*0bd8*/ 	.word	0x00025900


	//   ....[75]....
        /*0bdc*/ 	.word	0x00025910


	//   ....[76]....
        /*0be0*/ 	.word	0x00025920


	//   ....[77]....
        /*0be4*/ 	.word	0x00025930


	//   ....[78]....
        /*0be8*/ 	.word	0x00025940


	//   ....[79]....
        /*0bec*/ 	.word	0x00025950


	//   ....[80]....
        /*0bf0*/ 	.word	0x00025960


	//   ....[81]....
        /*0bf4*/ 	.word	0x00025970


	//   ....[82]....
        /*0bf8*/ 	.word	0x00025980


	//   ....[83]....
        /*0bfc*/ 	.word	0x00025990


	//   ....[84]....
        /*0c00*/ 	.word	0x000259c0


	//   ....[85]....
        /*0c04*/ 	.word	0x000259f0


	//   ....[86]....
        /*0c08*/ 	.word	0x00025a00


	//   ....[87]....
        /*0c0c*/ 	.word	0x00025a30


	//   ....[88]....
        /*0c10*/ 	.word	0x00025a60


	//   ....[89]....
        /*0c14*/ 	.word	0x00025a90


	//   ....[90]....
        /*0c18*/ 	.word	0x00025ac0


	//   ....[91]....
        /*0c1c*/ 	.word	0x00025af0


	//   ....[92]....
        /*0c20*/ 	.word	0x00025b20


	//   ....[93]....
        /*0c24*/ 	.word	0x00025b50


	//   ....[94]....
        /*0c28*/ 	.word	0x00025b80


	//   ....[95]....
        /*0c2c*/ 	.word	0x00025bb0


	//   ....[96]....
        /*0c30*/ 	.word	0x00025be0


	//   ....[97]....
        /*0c34*/ 	.word	0x00025c10


	//   ....[98]....
        /*0c38*/ 	.word	0x00025c40


	//   ....[99]....
        /*0c3c*/ 	.word	0x00025c70


	//   ....[100]....
        /*0c40*/ 	.word	0x00026470


	//   ....[101]....
        /*0c44*/ 	.word	0x00026490


	//   ....[102]....
        /*0c48*/ 	.word	0x000264a0


	//   ....[103]....
        /*0c4c*/ 	.word	0x000264b0


	//   ....[104]....
        /*0c50*/ 	.word	0x00026bb0


	//   ....[105]....
        /*0c54*/ 	.word	0x00026bc0


	//   ....[106]....
        /*0c58*/ 	.word	0x00026cf0


	//   ....[107]....
        /*0c5c*/ 	.word	0x00026d00


	//   ....[108]....
        /*0c60*/ 	.word	0x00026e30


	//   ....[109]....
        /*0c64*/ 	.word	0x00026e40


	//   ....[110]....
        /*0c68*/ 	.word	0x00026f70


	//   ....[111]....
        /*0c6c*/ 	.word	0x00026f80


	//   ....[112]....
        /*0c70*/ 	.word	0x00027380


	//   ....[113]....
        /*0c74*/ 	.word	0x00027390


	//   ....[114]....
        /*0c78*/ 	.word	0x00027ae0


	//   ....[115]....
        /*0c7c*/ 	.word	0x00027af0


	//   ....[116]....
        /*0c80*/ 	.word	0x00028940


	//   ....[117]....
        /*0c84*/ 	.word	0x00028950


	//   ....[118]....
        /*0c88*/ 	.word	0x00028a90


	//   ....[119]....
        /*0c8c*/ 	.word	0x00028aa0


	//   ....[120]....
        /*0c90*/ 	.word	0x00028bd0


	//   ....[121]....
        /*0c94*/ 	.word	0x00028be0


	//   ....[122]....
        /*0c98*/ 	.word	0x00028d10


	//   ....[123]....
        /*0c9c*/ 	.word	0x00028d20


	//   ....[124]....
        /*0ca0*/ 	.word	0x00028eb0


	//   ....[125]....
        /*0ca4*/ 	.word	0x000290f0


	//   ....[126]....
        /*0ca8*/ 	.word	0x00029120


	//   ....[127]....
        /*0cac*/ 	.word	0x00029150


	//   ....[128]....
        /*0cb0*/ 	.word	0x00029180


	//   ....[129]....
        /*0cb4*/ 	.word	0x000291b0


	//   ....[130]....
        /*0cb8*/ 	.word	0x000291e0


	//   ....[131]....
        /*0cbc*/ 	.word	0x00029380


	//   ....[132]....
        /*0cc0*/ 	.word	0x000293b0


	//   ....[133]....
        /*0cc4*/ 	.word	0x000293e0


	//   ....[134]....
        /*0cc8*/ 	.word	0x00029410


	//   ....[135]....
        /*0ccc*/ 	.word	0x00029440


	//   ....[136]....
        /*0cd0*/ 	.word	0x00029470


	//   ....[137]....
        /*0cd4*/ 	.word	0x00029510


	//   ....[138]....
        /*0cd8*/ 	.word	0x00029540


	//   ....[139]....
        /*0cdc*/ 	.word	0x00029550


	//   ....[140]....
        /*0ce0*/ 	.word	0x00029580


	//   ....[141]....
        /*0ce4*/ 	.word	0x0002ad00


	//   ....[142]....
        /*0ce8*/ 	.word	0x0002c930


	//   ....[143]....
        /*0cec*/ 	.word	0x0002d690


	//   ....[144]....
        /*0cf0*/ 	.word	0x0002d6b0


	//   ....[145]....
        /*0cf4*/ 	.word	0x0002d6f0


	//   ....[146]....
        /*0cf8*/ 	.word	0x0002d770


	//   ....[147]....
        /*0cfc*/ 	.word	0x0002d800


	//   ....[148]....
        /*0d00*/ 	.word	0x0002d810


	//   ....[149]....
        /*0d04*/ 	.word	0x0002d860


	//   ....[150]....
        /*0d08*/ 	.word	0x0002d8a0


	//   ....[151]....
        /*0d0c*/ 	.word	0x0002f5a0


	//   ....[152]....
        /*0d10*/ 	.word	0x0002f5d0


	//   ....[153]....
        /*0d14*/ 	.word	0x0002f630


	//   ....[154]....
        /*0d18*/ 	.word	0x0002f660


	//   ....[155]....
        /*0d1c*/ 	.word	0x0002f690


	//   ....[156]....
        /*0d20*/ 	.word	0x0002f6c0


	//   ....[157]....
        /*0d24*/ 	.word	0x0002f6f0


	//   ....[158]....
        /*0d28*/ 	.word	0x0002f720


	//   ....[159]....
        /*0d2c*/ 	.word	0x0002f8f0


	//   ....[160]....
        /*0d30*/ 	.word	0x0002f920


	//   ....[161]....
        /*0d34*/ 	.word	0x0002f950


	//   ....[162]....
        /*0d38*/ 	.word	0x0002f980


	//   ....[163]....
        /*0d3c*/ 	.word	0x0002f9b0


	//   ....[164]....
        /*0d40*/ 	.word	0x0002f9e0


	//   ....[165]....
        /*0d44*/ 	.word	0x0002fab0


	//   ....[166]....
        /*0d48*/ 	.word	0x0002fad0


	//   ....[167]....
        /*0d4c*/ 	.word	0x0002fae0


	//   ....[168]....
        /*0d50*/ 	.word	0x0002fb60


	//   ....[169]....
        /*0d54*/ 	.word	0x000306b0


	//   ....[170]....
        /*0d58*/ 	.word	0x00030ba0


	//   ....[171]....
        /*0d5c*/ 	.word	0x00030c40


	//   ....[172]....
        /*0d60*/ 	.word	0x00030cd0


	//   ....[173]....
        /*0d64*/ 	.word	0x00030d20


	//   ....[174]....
        /*0d68*/ 	.word	0x00030d70


	//   ....[175]....
        /*0d6c*/ 	.word	0x00030e40


	//   ....[176]....
        /*0d70*/ 	.word	0x00030ed0


	//   ....[177]....
        /*0d74*/ 	.word	0x00030f20


	//   ....[178]....
        /*0d78*/ 	.word	0x00030f70


	//   ....[179]....
        /*0d7c*/ 	.word	0x00031270


	//   ....[180]....
        /*0d80*/ 	.word	0x00031380


	//   ....[181]....
        /*0d84*/ 	.word	0x000314b0


	//   ....[182]....
        /*0d88*/ 	.word	0x000315c0


	//   ....[183]....
        /*0d8c*/ 	.word	0x000316f0


	//   ....[184]....
        /*0d90*/ 	.word	0x000317e0


	//   ....[185]....
        /*0d94*/ 	.word	0x00031840


	//   ....[186]....
        /*0d98*/ 	.word	0x00031890


	//   ....[187]....
        /*0d9c*/ 	.word	0x00031910


	//   ....[188]....
        /*0da0*/ 	.word	0x00031980


	//   ....[189]....
        /*0da4*/ 	.word	0x000319e0


	//   ....[190]....
        /*0da8*/ 	.word	0x00031a30


	//   ....[191]....
        /*0dac*/ 	.word	0x00031ab0


	//   ....[192]....
        /*0db0*/ 	.word	0x00031b20


	//   ....[193]....
        /*0db4*/ 	.word	0x00031b80


	//   ....[194]....
        /*0db8*/ 	.word	0x00031bd0


	//   ....[195]....
        /*0dbc*/ 	.word	0x00031c50


	//   ....[196]....
        /*0dc0*/ 	.word	0x00031cc0


	//   ....[197]....
        /*0dc4*/ 	.word	0x00031d20


	//   ....[198]....
        /*0dc8*/ 	.word	0x00031d70


	//   ....[199]....
        /*0dcc*/ 	.word	0x00031df0


	//   ....[200]....
        /*0dd0*/ 	.word	0x00031e40


	//   ....[201]....
        /*0dd4*/ 	.word	0x00031ea0


	//   ....[202]....
        /*0dd8*/ 	.word	0x00031ef0


	//   ....[203]....
        /*0ddc*/ 	.word	0x00031f50


	//   ....[204]....
        /*0de0*/ 	.word	0x00031fc0


	//   ....[205]....
        /*0de4*/ 	.word	0x00032020


	//   ....[206]....
        /*0de8*/ 	.word	0x00032070


	//   ....[207]....
        /*0dec*/ 	.word	0x000320f0


	//   ....[208]....
        /*0df0*/ 	.word	0x00032170


	//   ....[209]....
        /*0df4*/ 	.word	0x000321d0


	//   ....[210]....
        /*0df8*/ 	.word	0x00032220


	//   ....[211]....
        /*0dfc*/ 	.word	0x00032280


	//   ....[212]....
        /*0e00*/ 	.word	0x000322f0


	//   ....[213]....
        /*0e04*/ 	.word	0x00032370


	//   ....[214]....
        /*0e08*/ 	.word	0x000323e0


	//   ....[215]....
        /*0e0c*/ 	.word	0x00032460


	//   ....[216]....
        /*0e10*/ 	.word	0x000324b0


	//   ....[217]....
        /*0e14*/ 	.word	0x00032530


	//   ....[218]....
        /*0e18*/ 	.word	0x00032580


	//   ....[219]....
        /*0e1c*/ 	.word	0x000325f0


	//   ....[220]....
        /*0e20*/ 	.word	0x00032660


	//   ....[221]....
        /*0e24*/ 	.word	0x000326c0


	//   ....[222]....
        /*0e28*/ 	.word	0x00032730


	//   ....[223]....
        /*0e2c*/ 	.word	0x000327a0


	//   ....[224]....
        /*0e30*/ 	.word	0x000327f0


	//   ....[225]....
        /*0e34*/ 	.word	0x00032850


	//   ....[226]....
        /*0e38*/ 	.word	0x000328a0


	//   ....[227]....
        /*0e3c*/ 	.word	0x00032900


	//   ....[228]....
        /*0e40*/ 	.word	0x00032970


	//   ....[229]....
        /*0e44*/ 	.word	0x000329d0


	//   ....[230]....
        /*0e48*/ 	.word	0x00032a20


	//   ....[231]....
        /*0e4c*/ 	.word	0x00032aa0


	//   ....[232]....
        /*0e50*/ 	.word	0x00032b10


	//   ....[233]....
        /*0e54*/ 	.word	0x00032bc0


	//   ....[234]....
        /*0e58*/ 	.word	0x00032c10


	//   ....[235]....
        /*0e5c*/ 	.word	0x00032c90


	//   ....[236]....
        /*0e60*/ 	.word	0x00032d00


	//   ....[237]....
        /*0e64*/ 	.word	0x00032d70


	//   ....[238]....
        /*0e68*/ 	.word	0x00032dc0


	//   ....[239]....
        /*0e6c*/ 	.word	0x00032e40


	//   ....[240]....
        /*0e70*/ 	.word	0x00032eb0


	//   ....[241]....
        /*0e74*/ 	.word	0x00032f10


	//   ....[242]....
        /*0e78*/ 	.word	0x00032f60


	//   ....[243]....
        /*0e7c*/ 	.word	0x00032fe0


	//   ....[244]....
        /*0e80*/ 	.word	0x00033030


	//   ....[245]....
        /*0e84*/ 	.word	0x000330c0


	//   ....[246]....
        /*0e88*/ 	.word	0x00033150


	//   ....[247]....
        /*0e8c*/ 	.word	0x000331e0


	//   ....[248]....
        /*0e90*/ 	.word	0x00033270


	//   ....[249]....
        /*0e94*/ 	.word	0x00033300


	//   ....[250]....
        /*0e98*/ 	.word	0x00033390


	//   ....[251]....
        /*0e9c*/ 	.word	0x00033410


	//   ....[252]....
        /*0ea0*/ 	.word	0x00033460


	//   ....[253]....
        /*0ea4*/ 	.word	0x000334f0


	//   ....[254]....
        /*0ea8*/ 	.word	0x00033580


	//   ....[255]....
        /*0eac*/ 	.word	0x00033600


	//   ....[0]....
        /*0eb0*/ 	.word	0x00033650


	//   ....[1]....
        /*0eb4*/ 	.word	0x000336e0


	//   ....[2]....
        /*0eb8*/ 	.word	0x00033770


	//   ....[3]....
        /*0ebc*/ 	.word	0x00033800


	//   ....[4]....
        /*0ec0*/ 	.word	0x00033890


	//   ....[5]....
        /*0ec4*/ 	.word	0x00033920


	//   ....[6]....
        /*0ec8*/ 	.word	0x000339b0


	//   ....[7]....
        /*0ecc*/ 	.word	0x00033a70


	//   ....[8]....
        /*0ed0*/ 	.word	0x00033d50


	//   ....[9]....
        /*0ed4*/ 	.word	0x00033f70


	//   ....[10]....
        /*0ed8*/ 	.word	0x00033fc0


	//   ....[11]....
        /*0edc*/ 	.word	0x00034020


	//   ....[12]....
        /*0ee0*/ 	.word	0x00034130


	//   ....[13]....
        /*0ee4*/ 	.word	0x00034190


	//   ....[14]....
        /*0ee8*/ 	.word	0x000342a0


	//   ....[15]....
        /*0eec*/ 	.word	0x00034300


	//   ....[16]....
        /*0ef0*/ 	.word	0x000343e0


	//   ....[17]....
        /*0ef4*/ 	.word	0x00034700


	//   ....[18]....
        /*0ef8*/ 	.word	0x000347a0


	//   ....[19]....
        /*0efc*/ 	.word	0x00034940


	//   ....[20]....
        /*0f00*/ 	.word	0x000349c0


	//   ....[21]....
        /*0f04*/ 	.word	0x00034a40


	//   ....[22]....
        /*0f08*/ 	.word	0x00034ac0


	//   ....[23]....
        /*0f0c*/ 	.word	0x00034b40


	//   ....[24]....
        /*0f10*/ 	.word	0x00034bd0


	//   ....[25]....
        /*0f14*/ 	.word	0x00034c70


	//   ....[26]....
        /*0f18*/ 	.word	0x00034d20


	//   ....[27]....
        /*0f1c*/ 	.word	0x00034da0


	//   ....[28]....
        /*0f20*/ 	.word	0x00034e20


	//   ....[29]....
        /*0f24*/ 	.word	0x00034ea0


	//   ....[30]....
        /*0f28*/ 	.word	0x00034f30


	//   ....[31]....
        /*0f2c*/ 	.word	0x00034fb0


	//   ....[32]....
        /*0f30*/ 	.word	0x00035060


	//   ....[33]....
        /*0f34*/ 	.word	0x000350b0


	//   ....[34]....
        /*0f38*/ 	.word	0x00035170


	//   ....[35]....
        /*0f3c*/ 	.word	0x000352a0


	//----- nvinfo : EIATTR_REG_RECONFIG
	.align		4
.L_329:
        /*0f40*/ 	.byte	0x01, 0x54
	.zero		2


	//----- nvinfo : EIATTR_SYSCALL_OFFSETS
	.align		4
        /*0f44*/ 	.byte	0x04, 0x46
        /*0f46*/ 	.short	(.L_331 - .L_330)


	//   ....[0]....
.L_330:
        /*0f48*/ 	.word	0x00002190


	//   ....[1]....
        /*0f4c*/ 	.word	0x000022e0


	//   ....[2]....
        /*0f50*/ 	.word	0x000108b0


	//   ....[3]....
        /*0f54*/ 	.word	0x00010dd0


	//   ....[4]....
        /*0f58*/ 	.word	0x0002c390


	//   ....[5]....
        /*0f5c*/ 	.word	0x0002c520


	//   ....[6]....
        /*0f60*/ 	.word	0x0002c670


	//   ....[7]....
        /*0f64*/ 	.word	0x0002c7b0


	//   ....[8]....
        /*0f68*/ 	.word	0x0002d250


	//----- nvinfo : EIATTR_MBARRIER_INSTR_OFFSETS
	.align		4
.L_331:
        /*0f6c*/ 	.byte	0x04, 0x39
        /*0f6e*/ 	.short	(.L_333 - .L_332)


	//   ....[0]....
.L_332:
        /*0f70*/ 	.word	0x000002d0
        /*0f74*/ 	.word	0x000000ff
        /*0f78*/ 	.word	0x00029800
        /*0f7c*/ 	.short	0x0100
        /*0f7e*/ 	.byte	0x08
	.zero		1


	//   ....[1]....
        /*0f80*/ 	.word	0x000002e0
        /*0f84*/ 	.word	0x000000ff
        /*0f88*/ 	.word	0x00029820
        /*0f8c*/ 	.short	0x0100
        /*0f8e*/ 	.byte	0x08
	.zero		1


	//   ....[2]....
        /*0f90*/ 	.word	0x000003d0
        /*0f94*/ 	.word	0x000000ff
        /*0f98*/ 	.word	0x00029830
        /*0f9c*/ 	.short	0x0100
        /*0f9e*/ 	.byte	0x08
	.zero		1


	//   ....[3]....
        /*0fa0*/ 	.word	0x000003e0
        /*0fa4*/ 	.word	0x000000ff
        /*0fa8*/ 	.word	0x00029840
        /*0fac*/ 	.short	0x0100
        /*0fae*/ 	.byte	0x08
	.zero		1


	//   ....[4]....
        /*0fb0*/ 	.word	0x000003f0
        /*0fb4*/ 	.word	0x000000ff
        /*0fb8*/ 	.word	0x00029838
        /*0fbc*/ 	.short	0x0100
        /*0fbe*/ 	.byte	0x08
	.zero		1


	//   ....[5]....
        /*0fc0*/ 	.word	0x00000400
        /*0fc4*/ 	.word	0x000000ff
        /*0fc8*/ 	.word	0x00029848
        /*0fcc*/ 	.short	0x0100
        /*0fce*/ 	.byte	0x08
	.zero		1


	//   ....[6]....
        /*0fd0*/ 	.word	0x00000530
        /*0fd4*/ 	.word	0x000000ff
        /*0fd8*/ 	.word	0x00029850
        /*0fdc*/ 	.short	0x0100
        /*0fde*/ 	.byte	0x08
	.zero		1


	//   ....[7]....
        /*0fe0*/ 	.word	0x00000540
        /*0fe4*/ 	.word	0x000000ff
        /*0fe8*/ 	.word	0x00029860
        /*0fec*/ 	.short	0x0100
        /*0fee*/ 	.byte	0x08
	.zero		1


	//   ....[8]....
        /*0ff0*/ 	.word	0x00000550
        /*0ff4*/ 	.word	0x000000ff
        /*0ff8*/ 	.word	0x00029858
        /*0ffc*/ 	.short	0x0100
        /*0ffe*/ 	.byte	0x08
	.zero		1


	//   ....[9]....
        /*1000*/ 	.word	0x00000560
        /*1004*/ 	.word	0x000000ff
        /*1008*/ 	.word	0x00029868
        /*100c*/ 	.short	0x0100
        /*100e*/ 	.byte	0x08
	.zero		1


	//   ....[10]....
        /*1010*/ 	.word	0x00000650
        /*1014*/ 	.word	0x000000ff
        /*1018*/ 	.word	0x00029870
        /*101c*/ 	.short	0x0100
        /*101e*/ 	.byte	0x06
	.zero		1


	//   ....[11]....
        /*1020*/ 	.word	0x00000660
        /*1024*/ 	.word	0x000000ff
        /*1028*/ 	.word	0x00029880
        /*102c*/ 	.short	0x0100
        /*102e*/ 	.byte	0x06
	.zero		1


	//   ....[12]....
        /*1030*/ 	.word	0x00000670
        /*1034*/ 	.word	0x000000ff
        /*1038*/ 	.word	0x00029878
        /*103c*/ 	.short	0x0100
        /*103e*/ 	.byte	0x06
	.zero		1


	//   ....[13]....
        /*1040*/ 	.word	0x00000680
        /*1044*/ 	.word	0x000000ff
        /*1048*/ 	.word	0x00029888
        /*104c*/ 	.short	0x0100
        /*104e*/ 	.byte	0x06
	.zero		1


	//   ....[14]....
        /*1050*/ 	.word	0x000007b0
        /*1054*/ 	.word	0x000000ff
        /*1058*/ 	.word	0x00029890
        /*105c*/ 	.short	0x0100
        /*105e*/ 	.byte	0x08
	.zero		1


	//   ....[15]....
        /*1060*/ 	.word	0x000007c0
        /*1064*/ 	.word	0x000000ff
        /*1068*/ 	.word	0x000298a0
        /*106c*/ 	.short	0x0100
        /*106e*/ 	.byte	0x08
	.zero		1


	//   ....[16]....
        /*1070*/ 	.word	0x000007d0
        /*1074*/ 	.word	0x000000ff
        /*1078*/ 	.word	0x00029898
        /*107c*/ 	.short	0x0100
        /*107e*/ 	.byte	0x08
	.zero		1


	//   ....[17]....
        /*1080*/ 	.word	0x000007e0
        /*1084*/ 	.word	0x000000ff
        /*1088*/ 	.word	0x000298a8
        /*108c*/ 	.short	0x0100
        /*108e*/ 	.byte	0x08
	.zero		1


	//   ....[18]....
        /*1090*/ 	.word	0x00000910
        /*1094*/ 	.word	0x000000ff
        /*1098*/ 	.word	0x000298b0
        /*109c*/ 	.short	0x0100
        /*109e*/ 	.byte	0x08
	.zero		1


	//   ....[19]....
        /*10a0*/ 	.word	0x00000920
        /*10a4*/ 	.word	0x000000ff
        /*10a8*/ 	.word	0x000298c0
        /*10ac*/ 	.short	0x0100
        /*10ae*/ 	.byte	0x08
	.zero		1


	//   ....[20]....
        /*10b0*/ 	.word	0x00000930
        /*10b4*/ 	.word	0x000000ff
        /*10b8*/ 	.word	0x000298b8
        /*10bc*/ 	.short	0x0100
        /*10be*/ 	.byte	0x08
	.zero		1


	//   ....[21]....
        /*10c0*/ 	.word	0x00000940
        /*10c4*/ 	.word	0x000000ff
        /*10c8*/ 	.word	0x000298c8
        /*10cc*/ 	.short	0x0100
        /*10ce*/ 	.byte	0x08
	.zero		1


	//   ....[22]....
        /*10d0*/ 	.word	0x00003a30
        /*10d4*/ 	.word	0x00000061
        /*10d8*/ 	.word	0x00029890
        /*10dc*/ 	.short	0x010a
        /*10de*/ 	.byte	0x3f
	.zero		1


	//   ....[23]....
        /*10e0*/ 	.word	0x000097e0
        /*10e4*/ 	.word	0x00000061
        /*10e8*/ 	.word	0x00029890
        /*10ec*/ 	.short	0x010a
        /*10ee*/ 	.byte	0x3f
	.zero		1


	//   ....[24]....
        /*10f0*/ 	.word	0x0000f730
        /*10f4*/ 	.word	0x00000061
        /*10f8*/ 	.word	0x00029890
        /*10fc*/ 	.short	0x010a
        /*10fe*/ 	.byte	0x3f
	.zero		1


	//   ....[25]....
        /*1100*/ 	.word	0x0000fb00
        /*1104*/ 	.word	0x00000028
        /*1108*/ 	.word	0x00000000
        /*110c*/ 	.short	0x0101
        /*110e*/ 	.byte	0x3f
	.zero		1


	//   ....[26]....
        /*1110*/ 	.word	0x0000fb40
        /*1114*/ 	.word	0x00000061
        /*1118*/ 	.word	0x000298b0
        /*111c*/ 	.short	0x010a
        /*111e*/ 	.byte	0x3f
	.zero		1


	//   ....[27]....
        /*1120*/ 	.word	0x0000ffe0
        /*1124*/ 	.word	0x00000061
        /*1128*/ 	.word	0x00000000
        /*112c*/ 	.short	0x0101
        /*112e*/ 	.byte	0x3f
	.zero		1


	//   ....[28]....
        /*1130*/ 	.word	0x00010b50
        /*1134*/ 	.word	0x00000010
        /*1138*/ 	.word	0x00029800
        /*113c*/ 	.short	0x010a
        /*113e*/ 	.byte	0x3f
	.zero		1


	//   ....[29]....
        /*1140*/ 	.word	0x00010ba0
        /*1144*/ 	.word	0x00000010
        /*1148*/ 	.word	0x00029800
        /*114c*/ 	.short	0x010a
        /*114e*/ 	.byte	0x3f
	.zero		1


	//   ....[30]....
        /*1150*/ 	.word	0x00011590
        /*1154*/ 	.word	0x00000010
        /*1158*/ 	.word	0x00029800
        /*115c*/ 	.short	0x010a
        /*115e*/ 	.byte	0x3f
	.zero		1


	//   ....[31]....
        /*1160*/ 	.word	0x00014ad0
        /*1164*/ 	.word	0x00000010
        /*1168*/ 	.word	0x00029800
        /*116c*/ 	.short	0x010a
        /*116e*/ 	.byte	0x3f
	.zero		1


	//   ....[32]....
        /*1170*/ 	.word	0x00017bd0
        /*1174*/ 	.word	0x00000000
        /*1178*/ 	.word	0x00029830
        /*117c*/ 	.short	0x010a
        /*117e*/ 	.byte	0x3f
	.zero		1


	//   ....[33]....
        /*1180*/ 	.word	0x00017c40
        /*1184*/ 	.word	0x00000000
        /*1188*/ 	.word	0x00029830
        /*118c*/ 	.short	0x010a
        /*118e*/ 	.byte	0x3f
	.zero		1


	//   ....[34]....
        /*1190*/ 	.word	0x000196b0
        /*1194*/ 	.word	0x00000000
        /*1198*/ 	.word	0x00000000
        /*119c*/ 	.short	0x0101
        /*119e*/ 	.byte	0x3f
	.zero		1


	//   ....[35]....
        /*11a0*/ 	.word	0x0001bf00
        /*11a4*/ 	.word	0x0000000b
        /*11a8*/ 	.word	0x00029830
        /*11ac*/ 	.short	0x010a
        /*11ae*/ 	.byte	0x3f
	.zero		1


	//   ....[36]....
        /*11b0*/ 	.word	0x0001bf50
        /*11b4*/ 	.word	0x0000000b
        /*11b8*/ 	.word	0x00029830
        /*11bc*/ 	.short	0x010a
        /*11be*/ 	.byte	0x3f
	.zero		1


	//   ....[37]....
        /*11c0*/ 	.word	0x0001d050
        /*11c4*/ 	.word	0x0000000b
        /*11c8*/ 	.word	0x00029850
        /*11cc*/ 	.short	0x010a
        /*11ce*/ 	.byte	0x3f
	.zero		1


	//   ....[38]....
        /*11d0*/ 	.word	0x0001d090
        /*11d4*/ 	.word	0x0000000b
        /*11d8*/ 	.word	0x00029850
        /*11dc*/ 	.short	0x010a
        /*11de*/ 	.byte	0x3f
	.zero		1


	//   ....[39]....
        /*11e0*/ 	.word	0x0001f7a0
        /*11e4*/ 	.word	0x000000a4
        /*11e8*/ 	.word	0x00000000
        /*11ec*/ 	.short	0x0101
        /*11ee*/ 	.byte	0x3f
	.zero		1


	//   ....[40]....
        /*11f0*/ 	.word	0x0001ff20
        /*11f4*/ 	.word	0x00000077
        /*11f8*/ 	.word	0x00000000
        /*11fc*/ 	.short	0x0101
        /*11fe*/ 	.byte	0x3f
	.zero		1


	//   ....[41]....
        /*1200*/ 	.word	0x000206b0
        /*1204*/ 	.word	0x0000000a
        /*1208*/ 	.word	0x00029830
        /*120c*/ 	.short	0x010a
        /*120e*/ 	.byte	0x3f
	.zero		1


	//   ....[42]....
        /*1210*/ 	.word	0x00020700
        /*1214*/ 	.word	0x0000000a
        /*1218*/ 	.word	0x00029830
        /*121c*/ 	.short	0x010a
        /*121e*/ 	.byte	0x3f
	.zero		1


	//   ....[43]....
        /*1220*/ 	.word	0x000217d0
        /*1224*/ 	.word	0x0000000a
        /*1228*/ 	.word	0x00029850
        /*122c*/ 	.short	0x010a
        /*122e*/ 	.byte	0x3f
	.zero		1


	//   ....[44]....
        /*1230*/ 	.word	0x00021810
        /*1234*/ 	.word	0x0000000a
        /*1238*/ 	.word	0x00029850
        /*123c*/ 	.short	0x010a
        /*123e*/ 	.byte	0x3f
	.zero		1


	//   ....[45]....
        /*1240*/ 	.word	0x00023240
        /*1244*/ 	.word	0x000000a3
        /*1248*/ 	.word	0x00000000
        /*124c*/ 	.short	0x0101
        /*124e*/ 	.byte	0x3f
	.zero		1


	//   ....[46]....
        /*1250*/ 	.word	0x00023b70
        /*1254*/ 	.word	0x00000009
        /*1258*/ 	.word	0x00000000
        /*125c*/ 	.short	0x0101
        /*125e*/ 	.byte	0x3f
	.zero		1


	//   ....[47]....
        /*1260*/ 	.word	0x00024230
        /*1264*/ 	.word	0x0000000d
        /*1268*/ 	.word	0x00029850
        /*126c*/ 	.short	0x010a
        /*126e*/ 	.byte	0x3f
	.zero		1


	//   ....[48]....
        /*1270*/ 	.word	0x000242b0
        /*1274*/ 	.word	0x0000000d
        /*1278*/ 	.word	0x00029850
        /*127c*/ 	.short	0x010a
        /*127e*/ 	.byte	0x3f
	.zero		1


	//   ....[49]....
        /*1280*/ 	.word	0x000248b0
        /*1284*/ 	.word	0x00000002
        /*1288*/ 	.word	0x00000000
        /*128c*/ 	.short	0x0101
        /*128e*/ 	.byte	0x3f
	.zero		1


	//   ....[50]....
        /*1290*/ 	.word	0x00026ac0
        /*1294*/ 	.word	0x00000000
        /*1298*/ 	.word	0x00000000
        /*129c*/ 	.short	0x0101
        /*129e*/ 	.byte	0x3f
	.zero		1


	//   ....[51]....
        /*12a0*/ 	.word	0x000272a0
        /*12a4*/ 	.word	0x0000000c
        /*12a8*/ 	.word	0x00000000
        /*12ac*/ 	.short	0x0101
        /*12ae*/ 	.byte	0x3f
	.zero		1


	//   ....[52]....
        /*12b0*/ 	.word	0x0002ade0
        /*12b4*/ 	.word	0x00000012
        /*12b8*/ 	.word	0x00029820
        /*12bc*/ 	.short	0x010a
        /*12be*/ 	.byte	0x3f
	.zero		1


	//   ....[53]....
        /*12c0*/ 	.word	0x0002aeb0
        /*12c4*/ 	.word	0x00000007
        /*12c8*/ 	.word	0x000298a0
        /*12cc*/ 	.short	0x010a
        /*12ce*/ 	.byte	0x3f
	.zero		1


	//   ....[54]....
        /*12d0*/ 	.word	0x0002b2d0
        /*12d4*/ 	.word	0x00000007
        /*12d8*/ 	.word	0x000298c0
        /*12dc*/ 	.short	0x010a
        /*12de*/ 	.byte	0x3f
	.zero		1


	//   ....[55]....
        /*12e0*/ 	.word	0x0002b6a0
        /*12e4*/ 	.word	0x00000008
        /*12e8*/ 	.word	0x000298a0
        /*12ec*/ 	.short	0x010a
        /*12ee*/ 	.byte	0x3f
	.zero		1


	//   ....[56]....
        /*12f0*/ 	.word	0x0002bab0
        /*12f4*/ 	.word	0x00000008
        /*12f8*/ 	.word	0x000298c0
        /*12fc*/ 	.short	0x010a
        /*12fe*/ 	.byte	0x3f
	.zero		1


	//   ....[57]....
        /*1300*/ 	.word	0x0002cbb0
        /*1304*/ 	.word	0x00000002
        /*1308*/ 	.word	0x00029880
        /*130c*/ 	.short	0x010a
        /*130e*/ 	.byte	0x3f
	.zero		1


	//   ....[58]....
        /*1310*/ 	.word	0x0002cd50
        /*1314*/ 	.word	0x00000002
        /*1318*/ 	.word	0x00029840
        /*131c*/ 	.short	0x010a
        /*131e*/ 	.byte	0x3f
	.zero		1


	//   ....[59]....
        /*1320*/ 	.word	0x0002d980
        /*1324*/ 	.word	0x00000012
        /*1328*/ 	.word	0x00029800
        /*132c*/ 	.short	0x0107
        /*132e*/ 	.byte	0x3f
	.zero		1


	//   ....[60]....
        /*1330*/ 	.word	0x0002da80
        /*1334*/ 	.word	0x00000012
        /*1338*/ 	.word	0x00029800
        /*133c*/ 	.short	0x0101
        /*133e*/ 	.byte	0x3f
	.zero		1


	//   ....[61]....
        /*1340*/ 	.word	0x0002daa0
        /*1344*/ 	.word	0x00000012
        /*1348*/ 	.word	0x00029820
        /*134c*/ 	.short	0x010a
        /*134e*/ 	.byte	0x3f
	.zero		1


	//   ....[62]....
        /*1350*/ 	.word	0x0002ddd0
        /*1354*/ 	.word	0x00000005
        /*1358*/ 	.word	0x00029880
        /*135c*/ 	.short	0x010a
        /*135e*/ 	.byte	0x3f
	.zero		1


	//   ....[63]....
        /*1360*/ 	.word	0x0002e000
        /*1364*/ 	.word	0x00000005
        /*1368*/ 	.word	0x00029840
        /*136c*/ 	.short	0x010a
        /*136e*/ 	.byte	0x3f
	.zero		1


	//   ....[64]....
        /*1370*/ 	.word	0x0002e4c0
        /*1374*/ 	.word	0x00000014
        /*1378*/ 	.word	0x00029870
        /*137c*/ 	.short	0x010a
        /*137e*/ 	.byte	0x3f
	.zero		1


	//   ....[65]....
        /*1380*/ 	.word	0x0002e530
        /*1384*/ 	.word	0x00000014
        /*1388*/ 	.word	0x00029860
        /*138c*/ 	.short	0x010a
        /*138e*/ 	.byte	0x3f
	.zero		1


	//   ....[66]....
        /*1390*/ 	.word	0x0002ea60
        /*1394*/ 	.word	0x00000014
        /*1398*/ 	.word	0x00029850
        /*139c*/ 	.short	0x0101
        /*139e*/ 	.byte	0x3f
	.zero		1


	//   ....[67]....
        /*13a0*/ 	.word	0x0002eae0
        /*13a4*/ 	.word	0x00000014
        /*13a8*/ 	.word	0x00000000
        /*13ac*/ 	.short	0x0101
        /*13ae*/ 	.byte	0x3f
	.zero		1


	//   ....[68]....
        /*13b0*/ 	.word	0x0002ed10
        /*13b4*/ 	.word	0x00000010
        /*13b8*/ 	.word	0x00029870
        /*13bc*/ 	.short	0x010a
        /*13be*/ 	.byte	0x3f
	.zero		1


	//   ....[69]....
        /*13c0*/ 	.word	0x0002ed80
        /*13c4*/ 	.word	0x00000010
        /*13c8*/ 	.word	0x00029860
        /*13cc*/ 	.short	0x010a
        /*13ce*/ 	.byte	0x3f
	.zero		1


	//   ....[70]....
        /*13d0*/ 	.word	0x0002f2c0
        /*13d4*/ 	.word	0x00000010
        /*13d8*/ 	.word	0x00029850
        /*13dc*/ 	.short	0x0101
        /*13de*/ 	.byte	0x3f
	.zero		1


	//   ....[71]....
        /*13e0*/ 	.word	0x0002f310
        /*13e4*/ 	.word	0x00000010
        /*13e8*/ 	.word	0x00000000
        /*13ec*/ 	.short	0x0101
        /*13ee*/ 	.byte	0x3f
	.zero		1


	//   ....[72]....
        /*13f0*/ 	.word	0x00030630
        /*13f4*/ 	.word	0x00000000
        /*13f8*/ 	.word	0x00029820
        /*13fc*/ 	.short	0x010a
        /*13fe*/ 	.byte	0x3f
	.zero		1


	//   ....[73]....
        /*1400*/ 	.word	0x00030810
        /*1404*/ 	.word	0x00000006
        /*1408*/ 	.word	0x00000000
        /*140c*/ 	.short	0x010a
        /*140e*/ 	.byte	0x3f
	.zero		1


	//   ....[74]....
        /*1410*/ 	.word	0x00030840
        /*1414*/ 	.word	0x00000007
        /*1418*/ 	.word	0x00000000
        /*141c*/ 	.short	0x010a
        /*141e*/ 	.byte	0x3f
	.zero		1


	//   ....[75]....
        /*1420*/ 	.word	0x00030890
        /*1424*/ 	.word	0x00000004
        /*1428*/ 	.word	0x00029860
        /*142c*/ 	.short	0x010a
        /*142e*/ 	.byte	0x3f
	.zero		1


	//   ....[76]....
        /*1430*/ 	.word	0x000308e0
        /*1434*/ 	.word	0x00000003
        /*1438*/ 	.word	0x00029860
        /*143c*/ 	.short	0x010a
        /*143e*/ 	.byte	0x3f
	.zero		1


	//   ....[77]....
        /*1440*/ 	.word	0x00030920
        /*1444*/ 	.word	0x00000004
        /*1448*/ 	.word	0x00029880
        /*144c*/ 	.short	0x010a
        /*144e*/ 	.byte	0x3f
	.zero		1


	//   ....[78]....
        /*1450*/ 	.word	0x00030940
        /*1454*/ 	.word	0x00000003
        /*1458*/ 	.word	0x00029880
        /*145c*/ 	.short	0x010a
        /*145e*/ 	.byte	0x3f
	.zero		1


	//   ....[79]....
        /*1460*/ 	.word	0x000309a0
        /*1464*/ 	.word	0x00000061
        /*1468*/ 	.word	0x00029890
        /*146c*/ 	.short	0x010a
        /*146e*/ 	.byte	0x3f
	.zero		1


	//   ....[80]....
        /*1470*/ 	.word	0x000309f0
        /*1474*/ 	.word	0x00000061
        /*1478*/ 	.word	0x00029890
        /*147c*/ 	.short	0x010a
        /*147e*/ 	.byte	0x3f
	.zero		1


	//   ....[81]....
        /*1480*/ 	.word	0x00030a40
        /*1484*/ 	.word	0x00000061
        /*1488*/ 	.word	0x00029890
        /*148c*/ 	.short	0x010a
        /*148e*/ 	.byte	0x3f
	.zero		1


	//   ....[82]....
        /*1490*/ 	.word	0x00030a90
        /*1494*/ 	.word	0x00000061
        /*1498*/ 	.word	0x000298b0
        /*149c*/ 	.short	0x010a
        /*149e*/ 	.byte	0x3f
	.zero		1


	//   ....[83]....
        /*14a0*/ 	.word	0x00030da0
        /*14a4*/ 	.word	0x00000010
        /*14a8*/ 	.word	0x00029800
        /*14ac*/ 	.short	0x010a
        /*14ae*/ 	.byte	0x3f
	.zero		1


	//   ....[84]....
        /*14b0*/ 	.word	0x00030fb0
        /*14b4*/ 	.word	0x00000010
        /*14b8*/ 	.word	0x00029800
        /*14bc*/ 	.short	0x010a
        /*14be*/ 	.byte	0x3f
	.zero		1


	//   ....[85]....
        /*14c0*/ 	.word	0x00031000
        /*14c4*/ 	.word	0x00000000
        /*14c8*/ 	.word	0x00029830
        /*14cc*/ 	.short	0x010a
        /*14ce*/ 	.byte	0x3f
	.zero		1


	//   ....[86]....
        /*14d0*/ 	.word	0x00031050
        /*14d4*/ 	.word	0x0000000b
        /*14d8*/ 	.word	0x00029830
        /*14dc*/ 	.short	0x010a
        /*14de*/ 	.byte	0x3f
	.zero		1


	//   ....[87]....
        /*14e0*/ 	.word	0x000310a0
        /*14e4*/ 	.word	0x0000000b
        /*14e8*/ 	.word	0x00029850
        /*14ec*/ 	.short	0x010a
        /*14ee*/ 	.byte	0x3f
	.zero		1


	//   ....[88]....
        /*14f0*/ 	.word	0x000310f0
        /*14f4*/ 	.word	0x0000000a
        /*14f8*/ 	.word	0x00029830
        /*14fc*/ 	.short	0x010a
        /*14fe*/ 	.byte	0x3f
	.zero		1


	//   ....[89]....
        /*1500*/ 	.word	0x00031140
        /*1504*/ 	.word	0x0000000a
        /*1508*/ 	.word	0x00029850
        /*150c*/ 	.short	0x010a
        /*150e*/ 	.byte	0x3f
	.zero		1


	//   ....[90]....
        /*1510*/ 	.word	0x00031190
        /*1514*/ 	.word	0x0000000d
        /*1518*/ 	.word	0x00029850
        /*151c*/ 	.short	0x010a
        /*151e*/ 	.byte	0x3f
	.zero		1


	//   ....[91]....
        /*1520*/ 	.word	0x00033b30
        /*1524*/ 	.word	0x00000012
        /*1528*/ 	.word	0x00029820
        /*152c*/ 	.short	0x010a
        /*152e*/ 	.byte	0x3f
	.zero		1


	//   ....[92]....
        /*1530*/ 	.word	0x00033b80
        /*1534*/ 	.word	0x00000007
        /*1538*/ 	.word	0x000298a0
        /*153c*/ 	.short	0x010a
        /*153e*/ 	.byte	0x3f
	.zero		1


	//   ....[93]....
        /*1540*/ 	.word	0x00033bd0
        /*1544*/ 	.word	0x00000007
        /*1548*/ 	.word	0x000298c0
        /*154c*/ 	.short	0x010a
        /*154e*/ 	.byte	0x3f
	.zero		1


	//   ....[94]....
        /*1550*/ 	.word	0x00033c20
        /*1554*/ 	.word	0x00000008
        /*1558*/ 	.word	0x000298a0
        /*155c*/ 	.short	0x010a
        /*155e*/ 	.byte	0x3f
	.zero		1


	//   ....[95]....
        /*1560*/ 	.word	0x00033c70
        /*1564*/ 	.word	0x00000008
        /*1568*/ 	.word	0x000298c0
        /*156c*/ 	.short	0x010a
        /*156e*/ 	.byte	0x3f
	.zero		1


	//   ....[96]....
        /*1570*/ 	.word	0x00033e10
        /*1574*/ 	.word	0x00000002
        /*1578*/ 	.word	0x00029880
        /*157c*/ 	.short	0x010a
        /*157e*/ 	.byte	0x3f
	.zero		1


	//   ....[97]....
        /*1580*/ 	.word	0x00033e60
        /*1584*/ 	.word	0x00000002
        /*1588*/ 	.word	0x00029840
        /*158c*/ 	.short	0x010a
        /*158e*/ 	.byte	0x3f
	.zero		1


	//   ....[98]....
        /*1590*/ 	.word	0x00034460
        /*1594*/ 	.word	0x00000012
        /*1598*/ 	.word	0x00029820
        /*159c*/ 	.short	0x010a
        /*159e*/ 	.byte	0x3f
	.zero		1


	//   ....[99]....
        /*15a0*/ 	.word	0x000344b0
        /*15a4*/ 	.word	0x00000005
        /*15a8*/ 	.word	0x00029880
        /*15ac*/ 	.short	0x010a
        /*15ae*/ 	.byte	0x3f
	.zero		1


	//   ....[100]....
        /*15b0*/ 	.word	0x00034500
        /*15b4*/ 	.word	0x00000005
        /*15b8*/ 	.word	0x00029840
        /*15bc*/ 	.short	0x010a
        /*15be*/ 	.byte	0x3f
	.zero		1


	//   ....[101]....
        /*15c0*/ 	.word	0x00034550
        /*15c4*/ 	.word	0x00000014
        /*15c8*/ 	.word	0x00029870
        /*15cc*/ 	.short	0x010a
        /*15ce*/ 	.byte	0x3f
	.zero		1


	//   ....[102]....
        /*15d0*/ 	.word	0x000345a0
        /*15d4*/ 	.word	0x00000014
        /*15d8*/ 	.word	0x00029860
        /*15dc*/ 	.short	0x010a
        /*15de*/ 	.byte	0x3f
	.zero		1


	//   ....[103]....
        /*15e0*/ 	.word	0x000345f0
        /*15e4*/ 	.word	0x00000010
        /*15e8*/ 	.word	0x00029870
        /*15ec*/ 	.short	0x010a
        /*15ee*/ 	.byte	0x3f
	.zero		1


	//   ....[104]....
        /*15f0*/ 	.word	0x00034640
        /*15f4*/ 	.word	0x00000010
        /*15f8*/ 	.word	0x00029860
        /*15fc*/ 	.short	0x010a
        /*15fe*/ 	.byte	0x3f
	.zero		1


	//   ....[105]....
        /*1600*/ 	.word	0x000351c0
        /*1604*/ 	.word	0x00000000
        /*1608*/ 	.word	0x00029820
        /*160c*/ 	.short	0x010a
        /*160e*/ 	.byte	0x3f
	.zero		1


	//   ....[106]....
        /*1610*/ 	.word	0x00035360
        /*1614*/ 	.word	0x00000006
        /*1618*/ 	.word	0x00000000
        /*161c*/ 	.short	0x010a
        /*161e*/ 	.byte	0x3f
	.zero		1


	//   ....[107]....
        /*1620*/ 	.word	0x000353b0
        /*1624*/ 	.word	0x00000007
        /*1628*/ 	.word	0x00000000
        /*162c*/ 	.short	0x010a
        /*162e*/ 	.byte	0x3f
	.zero		1


	//   ....[108]....
        /*1630*/ 	.word	0x00035400
        /*1634*/ 	.word	0x00000004
        /*1638*/ 	.word	0x00029860
        /*163c*/ 	.short	0x010a
        /*163e*/ 	.byte	0x3f
	.zero		1


	//   ....[109]....
        /*1640*/ 	.word	0x00035450
        /*1644*/ 	.word	0x00000003
        /*1648*/ 	.word	0x00029860
        /*164c*/ 	.short	0x010a
        /*164e*/ 	.byte	0x3f
	.zero		1


	//   ....[110]....
        /*1650*/ 	.word	0x000354a0
        /*1654*/ 	.word	0x00000004
        /*1658*/ 	.word	0x00029880
        /*165c*/ 	.short	0x010a
        /*165e*/ 	.byte	0x3f
	.zero		1


	//----- nvinfo : EIATTR_NUM_MBARRIERS
	.align		4
.L_333:
        /*1660*/ 	.byte	0x03, 0x38
        /*1662*/ 	.short	0x0016


	//----- nvinfo : EIATTR_EXIT_INSTR_OFFSETS
	.align		4
        /*1664*/ 	.byte	0x04, 0x1c
        /*1666*/ 	.short	(.L_335 - .L_334)


	//   ....[0]....
.L_334:
        /*1668*/ 	.word	0x00030990


	//----- nvinfo : EIATTR_MAX_THREADS
	.align		4
.L_335:
        /*166c*/ 	.byte	0x04, 0x05
        /*166e*/ 	.short	(.L_337 - .L_336)
.L_336:
        /*1670*/ 	.word	0x00000180
        /*1674*/ 	.word	0x00000001
        /*1678*/ 	.word	0x00000001


	//----- nvinfo : EIATTR_CRS_STACK_SIZE
	.align		4
.L_337:
        /*167c*/ 	.byte	0x04, 0x1e
        /*167e*/ 	.short	(.L_339 - .L_338)
.L_338:
        /*1680*/ 	.word	0x00000000


	//----- nvinfo : EIATTR_CBANK_PARAM_SIZE
	.align		4
.L_339:
        /*1684*/ 	.byte	0x03, 0x19
        /*1686*/ 	.short	0x0af0


	//----- nvinfo : EIATTR_PARAM_CBANK
	.align		4
        /*1688*/ 	.byte	0x04, 0x0a
        /*168a*/ 	.short	(.L_341 - .L_340)
	.align		4
.L_340:
        /*168c*/ 	.word	index@(.nv.constant0._ZN7cutlass13device_kernelIN5flash11enable_sm90INS1_16FlashAttnFwdSm90INS1_25CollectiveMainloopFwdSm90ILi2EN4cute5tupleIJNS5_1CILi1EEES8_S8_EEENS6_IJNS7_ILi128EEENS7_ILi160EEENS7_ILi192EEEEEELi128ENS_12float_e4m3_tEfNS_4arch4Sm90ELb1ELb0ELb1ELb1ELb0ELb1ELb0ELb1ELb1ELb1ELb1ELb0EEENS1_21CollectiveEpilogueFwdINS6_IJSA_SA_SB_EEES9_NS_10bfloat16_tESG_Li256ELb1ELb1ELb1ELb1EEENS1_36VarlenDynamicPersistentTileSchedulerILi128ELi160ELi256ELi128ELb1ELb1ELb1ELb1ELb1ELb1EEEEEEEEEvNT_6ParamsE)
        /*1690*/ 	.short	0x0210
        /*1692*/ 	.short	0x0af0


	//----- nvinfo : EIATTR_SW_WAR
	.align		4
.L_341:
        /*1694*/ 	.byte	0x04, 0x36
        /*1696*/ 	.short	(.L_343 - .L_342)
.L_342:
        /*1698*/ 	.word	0x00000008
.L_343:


//--------------------- .nv.callgraph             --------------------------
	.section	.nv.callgraph,"",@"SHT_CUDA_CALLGRAPH"
	.align	4
	.sectionentsize	8
	.align		4
        /*0000*/ 	.word	0x00000000
	.align		4
        /*0004*/ 	.word	0xffffffff
	.align		4
        /*0008*/ 	.word	index@(_ZN7cutlass13device_kernelIN5flash11enable_sm90INS1_16FlashAttnFwdSm90INS1_25CollectiveMainloopFwdSm90ILi2EN4cute5tupleIJNS5_1CILi1EEES8_S8_EEENS6_IJNS7_ILi128EEENS7_ILi160EEENS7_ILi192EEEEEELi128ENS_12float_e4m3_tEfNS_4arch4Sm90ELb0ELb0ELb1ELb0ELb0ELb0ELb0ELb1ELb1ELb1ELb1ELb0EEENS1_21CollectiveEpilogueFwdINS6_IJSA_SA_SB_EEES9_NS_10bfloat16_tESG_Li256ELb0ELb1ELb1ELb1EEENS1_19SingleTileSchedulerILb0ELb1ELb1ELi128EEEEEEEEEvNT_6ParamsE)
	.align		4
        /*000c*/ 	.word	index@(__assertfail)
	.align		4
        /*0010*/ 	.word	index@(_ZN7cutlass13device_kernelIN5flash11enable_sm90INS1_16FlashAttnFwdSm90INS1_25CollectiveMainloopFwdSm90ILi2EN4cute5tupleIJNS5_1CILi1EEES8_S8_EEENS6_IJNS7_ILi128EEENS7_ILi160EEENS7_ILi192EEEEEELi128ENS_12float_e4m3_tEfNS_4arch4Sm90ELb0ELb0ELb1ELb1ELb0ELb0ELb0ELb1ELb1ELb1ELb1ELb0EEENS1_21CollectiveEpilogueFwdINS6_IJSA_SA_SB_EEES9_NS_10bfloat16_tESG_Li256ELb1ELb1ELb1ELb1EEENS1_36VarlenDynamicPersistentTileSchedulerILi128ELi160ELi256ELi128ELb1ELb1ELb1ELb0ELb1ELb1EEEEEEEEEvNT_6ParamsE)
	.align		4
        /*0014*/ 	.word	index@(__assertfail)
	.align		4
        /*0018*/ 	.word	index@(_ZN7cutlass13device_kernelIN5flash11enable_sm90INS1_16FlashAttnFwdSm90INS1_25CollectiveMainloopFwdSm90ILi2EN4cute5tupleIJNS5_1CILi1EEES8_S8_EEENS6_IJNS7_ILi128EEENS7_ILi160EEENS7_ILi192EEEEEELi128ENS_12float_e4m3_tEfNS_4arch4Sm90ELb0ELb0ELb1ELb1ELb0ELb1ELb0ELb1ELb1ELb1ELb1ELb0EEENS1_21CollectiveEpilogueFwdINS6_IJSA_SA_SB_EEES9_NS_10bfloat16_tESG_Li256ELb1ELb1ELb1ELb1EEENS1_36VarlenDynamicPersistentTileSchedulerILi128ELi160ELi256ELi128ELb1ELb1ELb1ELb0ELb1ELb1EEEEEEEEEvNT_6ParamsE)
	.align		4
        /*001c*/ 	.word	index@(__assertfail)
	.align		4
        /*0020*/ 	.word	index@(_ZN7cutlass13device_kernelIN5flash11enable_sm90INS1_16FlashAttnFwdSm90INS1_25CollectiveMainloopFwdSm90ILi2EN4cute5tupleIJNS5_1CILi1EEES8_S8_EEENS6_IJNS7_ILi128EEESA_NS7_ILi192EEEEEELi128ENS_12float_e4m3_tEfNS_4arch4Sm90ELb0ELb1ELb1ELb0ELb0ELb0ELb0ELb1ELb1ELb1ELb1ELb0EEENS1_21CollectiveEpilogueFwdINS6_IJSA_SA_SA_EEES9_NS_10bfloat16_tESF_Li256ELb0ELb1ELb1ELb1EEENS1_19SingleTileSchedulerILb0ELb1ELb1ELi128EEEEEEEEEvNT_6ParamsE)
	.align		4
        /*0024*/ 	.word	index@(__assertfail)
	.align		4
        /*0028*/ 	.word	index@(_ZN7cutlass13device_kernelIN5flash11enable_sm90INS1_16FlashAttnFwdSm90INS1_25CollectiveMainloopFwdSm90ILi2EN4cute5tupleIJNS5_1CILi1EEES8_S8_EEENS6_IJNS7_ILi128EEESA_NS7_ILi192EEEEEELi128ENS_12float_e4m3_tEfNS_4arch4Sm90ELb0ELb1ELb1ELb1ELb0ELb0ELb0ELb1ELb1ELb1ELb1ELb0EEENS1_21CollectiveEpilogueFwdINS6_IJSA_SA_SA_EEES9_NS_10bfloat16_tESF_Li256ELb1ELb1ELb1ELb1EEENS1_36VarlenDynamicPersistentTileSchedulerILi128ELi128ELi256ELi128ELb1ELb1ELb1ELb1ELb0ELb1EEEEEEEEEvNT_6ParamsE)
	.align		4
        /*002c*/ 	.word	index@(__assertfail)
	.align		4
        /*0030*/ 	.word	index@(_ZN7cutlass13device_kernelIN5flash11enable_sm90INS1_16FlashAttnFwdSm90INS1_25CollectiveMainloopFwdSm90ILi2EN4cute5tupleIJNS5_1CILi1EEES8_S8_EEENS6_IJNS7_ILi128EEESA_NS7_ILi192EEEEEELi128ENS_12float_e4m3_tEfNS_4arch4Sm90ELb0ELb1ELb1ELb1ELb0ELb1ELb0ELb1ELb1ELb1ELb1ELb0EEENS1_21CollectiveEpilogueFwdINS6_IJSA_SA_SA_EEES9_NS_10bfloat16_tESF_Li256ELb1ELb1ELb1ELb1EEENS1_36VarlenDynamicPersistentTileSchedulerILi128ELi128ELi256ELi128ELb1ELb1ELb1ELb1ELb0ELb1EEEEEEEEEvNT_6ParamsE)
	.align		4
        /*0034*/ 	.word	index@(__assertfail)
	.align		4
        /*0038*/ 	.word	index@(_ZN7cutlass13device_kernelIN5flash11enable_sm90INS1_16FlashAttnFwdSm90INS1_25CollectiveMainloopFwdSm90ILi2EN4cute5tupleIJNS5_1CILi1EEES8_S8_EEENS6_IJNS7_ILi128EEENS7_ILi160EEENS7_ILi192EEEEEELi128ENS_12float_e4m3_tEfNS_4arch4Sm90ELb1ELb0ELb1ELb0ELb0ELb0ELb0ELb1ELb1ELb1ELb1ELb0EEENS1_21CollectiveEpilogueFwdINS6_IJSA_SA_SB_EEES9_NS_10bfloat16_tESG_Li256ELb0ELb1ELb1ELb1EEENS1_19SingleTileSchedulerILb0ELb1ELb1ELi128EEEEEEEEEvNT_6ParamsE)
	.align		4
        /*003c*/ 	.word	index@(__assertfail)
	.align		4
        /*0040*/ 	.word	index@(_ZN7cutlass13device_kernelIN5flash11enable_sm90INS1_16FlashAttnFwdSm90INS1_25CollectiveMainloopFwdSm90ILi2EN4cute5tupleIJNS5_1CILi1EEES8_S8_EEENS6_IJNS7_ILi128EEENS7_ILi160EEENS7_ILi192EEEEEELi128ENS_12float_e4m3_tEfNS_4arch4Sm90ELb1ELb0ELb1ELb1ELb0ELb0ELb0ELb1ELb1ELb1ELb1ELb0EEENS1_21CollectiveEpilogueFwdINS6_IJSA_SA_SB_EEES9_NS_10bfloat16_tESG_Li256ELb1ELb1ELb1ELb1EEENS1_36VarlenDynamicPersistentTileSchedulerILi128ELi160ELi256ELi128ELb1ELb1ELb1ELb1ELb1ELb1EEEEEEEEEvNT_6ParamsE)
	.align		4
        /*0044*/ 	.word	index@(__assertfail)
	.align		4
        /*0048*/ 	.word	index@(_ZN7cutlass13device_kernelIN5flash11enable_sm90INS1_16FlashAttnFwdSm90INS1_25CollectiveMainloopFwdSm90ILi2EN4cute5tupleIJNS5_1CILi1EEES8_S8_EEENS6_IJNS7_ILi128EEENS7_ILi160EEENS7_ILi192EEEEEELi128ENS_12float_e4m3_tEfNS_4arch4Sm90ELb1ELb0ELb1ELb1ELb0ELb1ELb0ELb1ELb1ELb1ELb1ELb0EEENS1_21CollectiveEpilogueFwdINS6_IJSA_SA_SB_EEES9_NS_10bfloat16_tESG_Li256ELb1ELb1ELb1ELb1EEENS1_36VarlenDynamicPersistentTileSchedulerILi128ELi160ELi256ELi128ELb1ELb1ELb1ELb1ELb1ELb1EEEEEEEEEvNT_6ParamsE)
	.align		4
        /*004c*/ 	.word	index@(__assertfail)
	.align		4
        /*0050*/ 	.word	0x00000000
	.align		4
        /*0054*/ 	.word	0xfffffffe
	.align		4
        /*0058*/ 	.word	0x00000000
	.align		4
        /*005c*/ 	.word	0xfffffffd
	.align		4
        /*0060*/ 	.word	0x00000000
	.align		4
        /*0064*/ 	.word	0xfffffffc


//--------------------- .nv.constant4             --------------------------
	.section	.nv.constant4,"a",@progbits
	.align	8
	.align		8
.nv.constant4:
        /*0000*/ 	.dword	__assertfail
	.align		8
        /*0008*/ 	.dword	__unnamed_1
	.align		8
        /*0010*/ 	.dword	__unnamed_2
	.align		8
        /*0018*/ 	.dword	__unnamed_3
	.align		8
        /*0020*/ 	.dword	__unnamed_4
	.align		8
        /*0028*/ 	.dword	__unnamed_5
	.align		8
        /*0030*/ 	.dword	__unnamed_6
	.align		8
        /*0038*/ 	.dword	__unnamed_7
	.align		8
        /*0040*/ 	.dword	_ZZN5flash28permute_output_fp8_VcolmajorIN4cute6TensorINS1_11ArrayEngineIfLm64EEENS1_6LayoutINS1_5tupleIJNS6_IJNS1_1CILi2EEES8_NS7_ILi16EEEEEENS7_ILi1EEESB_EEENS6_IJNS6_IJSB_S8_NS7_ILi4EEEEEENS7_ILi0EEESF_EEEEEEEEEvRT_E9upper_map
	.align		8
        /*0048*/ 	.dword	__unnamed_8
	.align		8
        /*0050*/ 	.dword	__unnamed_9
	.align		8
        /*0058*/ 	.dword	__unnamed_10
	.align		8
        /*0060*/ 	.dword	__unnamed_11
	.align		8
        /*0068*/ 	.dword	__unnamed_12
	.align		8
        /*0070*/ 	.dword	_ZN81_INTERNAL_e085a948_45_flash_fwd_hdimdiff_e4m3_split_softcap_sm90_cu_49158569_38174cuda3std3__45__cpo5beginE
	.align		8
        /*0078*/ 	.dword	_ZN81_INTERNAL_e085a948_45_flash_fwd_hdimdiff_e4m3_split_softcap_sm90_cu_49158569_38174cuda3std3__45__cpo3endE
	.align		8
        /*0080*/ 	.dword	_ZN81_INTERNAL_e085a948_45_flash_fwd_hdimdiff_e4m3_split_softcap_sm90_cu_49158569_38174cuda3std3__45__cpo6cbeginE
	.align		8
        /*0088*/ 	.dword	_ZN81_INTERNAL_e085a948_45_flash_fwd_hdimdiff_e4m3_split_softcap_sm90_cu_49158569_38174cuda3std3__45__cpo4cendE
	.align		8
        /*0090*/ 	.dword	_ZN81_INTERNAL_e085a948_45_flash_fwd_hdimdiff_e4m3_split_softcap_sm90_cu_49158569_38174cuda3std3__483_GLOBAL__N__e085a948_45_flash_fwd_hdimdiff_e4m3_split_softcap_sm90_cu_49158569_38176ignoreE
	.align		8
        /*0098*/ 	.dword	_ZN81_INTERNAL_e085a948_45_flash_fwd_hdimdiff_e4m3_split_softcap_sm90_cu_49158569_38174cuda3std3__419piecewise_constructE
	.align		8
        /*00a0*/ 	.dword	_ZN81_INTERNAL_e085a948_45_flash_fwd_hdimdiff_e4m3_split_softcap_sm90_cu_49158569_38174cuda3std3__48in_placeE
	.align		8
        /*00a8*/ 	.dword	_ZN81_INTERNAL_e085a948_45_flash_fwd_hdimdiff_e4m3_split_softcap_sm90_cu_49158569_38174cuda3std6ranges3__45__cpo4swapE
	.align		8
        /*00b0*/ 	.dword	_ZN81_INTERNAL_e085a948_45_flash_fwd_hdimdiff_e4m3_split_softcap_sm90_cu_49158569_38174cuda3std6ranges3__45__cpo9iter_moveE
	.align		8
        /*00b8*/ 	.dword	_ZN81_INTERNAL_e085a948_45_flash_fwd_hdimdiff_e4m3_split_softcap_sm90_cu_49158569_38174cute7productE
	.align		8
        /*00c0*/ 	.dword	_ZN81_INTERNAL_e085a948_45_flash_fwd_hdimdiff_e4m3_split_softcap_sm90_cu_49158569_38174cute1_E
	.align		8
        /*00c8*/ 	.dword	$str$23
	.align		8
        /*00d0*/ 	.dword	$str$24


//--------------------- .text._ZN7cutlass13device_kernelIN5flash11enable_sm90INS1_16FlashAttnFwdSm90INS1_25CollectiveMainloopFwdSm90ILi2EN4cute5tupleIJNS5_1CILi1EEES8_S8_EEENS6_IJNS7_ILi128EEENS7_ILi160EEENS7_ILi192EEEEEELi128ENS_12float_e4m3_tEfNS_4arch4Sm90ELb0ELb0ELb1ELb0ELb0ELb0ELb0ELb1ELb1ELb1ELb1ELb0EEENS1_21CollectiveEpilogueFwdINS6_IJSA_SA_SB_EEES9_NS_10bfloat16_tESG_Li256ELb0ELb1ELb1ELb1EEENS1_19SingleTileSchedulerILb0ELb1ELb1ELi128EEEEEEEEEvNT_6ParamsE --------------------------
	.section	.text._ZN7cutlass13device_kernelIN5flash11enable_sm90INS1_16FlashAttnFwdSm90INS1_25CollectiveMainloopFwdSm90ILi2EN4cute5tupleIJNS5_1CILi1EEES8_S8_EEENS6_IJNS7_ILi128EEENS7_ILi160EEENS7_ILi192EEEEEELi128ENS_12float_e4m3_tEfNS_4arch4Sm90ELb0ELb0ELb1ELb0ELb0ELb0ELb0ELb1ELb1ELb1ELb1ELb0EEENS1_21CollectiveEpilogueFwdINS6_IJSA_SA_SB_EEES9_NS_10bfloat16_tESG_Li256ELb0ELb1ELb1ELb1EEENS1_19SingleTileSchedulerILb0ELb1ELb1ELi128EEEEEEEEEvNT_6ParamsE,"ax",@progbits
	.align	128
.text._ZN7cutlass13device_kernelIN5flash11enable_sm90INS1_16FlashAttnFwdSm90INS1_25CollectiveMainloopFwdSm90ILi2EN4cute5tupleIJNS5_1CILi1EEES8_S8_EEENS6_IJNS7_ILi128EEENS7_ILi160EEENS7_ILi192EEEEEELi128ENS_12float_e4m3_tEfNS_4arch4Sm90ELb0ELb0ELb1ELb0ELb0ELb0ELb0ELb1ELb1ELb1ELb1ELb0EEENS1_21CollectiveEpilogueFwdINS6_IJSA_SA_SB_EEES9_NS_10bfloat16_tESG_Li256ELb0ELb1ELb1ELb1EEENS1_19SingleTileSchedulerILb0ELb1ELb1ELi128EEEEEEEEEvNT_6ParamsE:
        .type           _ZN7cutlass13device_kernelIN5flash11enable_sm90INS1_16FlashAttnFwdSm90INS1_25CollectiveMainloopFwdSm90ILi2EN4cute5tupleIJNS5_1CILi1EEES8_S8_EEENS6_IJNS7_ILi128EEENS7_ILi160EEENS7_ILi192EEEEEELi128ENS_12float_e4m3_tEfNS_4arch4Sm90ELb0ELb0ELb1ELb0ELb0ELb0ELb0ELb1ELb1ELb1ELb1ELb0EEENS1_21CollectiveEpilogueFwdINS6_IJSA_SA_SB_EEES9_NS_10bfloat16_tESG_Li256ELb0ELb1ELb1ELb1EEENS1_19SingleTileSchedulerILb0ELb1ELb1ELi128EEEEEEEEEvNT_6ParamsE,@function
        .size           _ZN7cutlass13device_kernelIN5flash11enable_sm90INS1_16FlashAttnFwdSm90INS1_25CollectiveMainloopFwdSm90ILi2EN4cute5tupleIJNS5_1CILi1EEES8_S8_EEENS6_IJNS7_ILi128EEENS7_ILi160EEENS7_ILi192EEEEEELi128ENS_12float_e4m3_tEfNS_4arch4Sm90ELb0ELb0ELb1ELb0ELb0ELb0ELb0ELb1ELb1ELb1ELb1ELb0EEENS1_21CollectiveEpilogueFwdINS6_IJSA_SA_SB_EEES9_NS_10bfloat16_tESG_Li256ELb0ELb1ELb1ELb1EEENS1_19SingleTileSchedulerILb0ELb1ELb1ELi128EEEEEEEEEvNT_6ParamsE,(.L_x_2800 - _ZN7cutlass13device_kernelIN5flash11enable_sm90INS1_16FlashAttnFwdSm90INS1_25CollectiveMainloopFwdSm90ILi2EN4cute5tupleIJNS5_1CILi1EEES8_S8_EEENS6_IJNS7_ILi128EEENS7_ILi160EEENS7_ILi192EEEEEELi128ENS_12float_e4m3_tEfNS_4arch4Sm90ELb0ELb0ELb1ELb0ELb0ELb0ELb0ELb1ELb1ELb1ELb1ELb0EEENS1_21CollectiveEpilogueFwdINS6_IJSA_SA_SB_EEES9_NS_10bfloat16_tESG_Li256ELb0ELb1ELb1ELb1EEENS1_19SingleTileSchedulerILb0ELb1ELb1ELi128EEEEEEEEEvNT_6ParamsE)
        .other          _ZN7cutlass13device_kernelIN5flash11enable_sm90INS1_16FlashAttnFwdSm90INS1_25CollectiveMainloopFwdSm90ILi2EN4cute5tupleIJNS5_1CILi1EEES8_S8_EEENS6_IJNS7_ILi128EEENS7_ILi160EEENS7_ILi192EEEEEELi128ENS_12float_e4m3_tEfNS_4arch4Sm90ELb0ELb0ELb1ELb0ELb0ELb0ELb0ELb1ELb1ELb1ELb1ELb0EEENS1_21CollectiveEpilogueFwdINS6_IJSA_SA_SB_EEES9_NS_10bfloat16_tESG_Li256ELb0ELb1ELb1ELb1EEENS1_19SingleTileSchedulerILb0ELb1ELb1ELi128EEEEEEEEEvNT_6ParamsE,@"STO_CUDA_ENTRY STV_DEFAULT"
_ZN7cutlass13device_kernelIN5flash11enable_sm90INS1_16FlashAttnFwdSm90INS1_25CollectiveMainloopFwdSm90ILi2EN4cute5tupleIJNS5_1CILi1EEES8_S8_EEENS6_IJNS7_ILi128EEENS7_ILi160EEENS7_ILi192EEEEEELi128ENS_12float_e4m3_tEfNS_4arch4Sm90ELb0ELb0ELb1ELb0ELb0ELb0ELb0ELb1ELb1ELb1ELb1ELb0EEENS1_21CollectiveEpilogueFwdINS6_IJSA_SA_SB_EEES9_NS_10bfloat16_tESG_Li256ELb0ELb1ELb1ELb1EEENS1_19SingleTileSchedulerILb0ELb1ELb1ELi128EEEEEEEEEvNT_6ParamsE:
[----:B------:R-:W0:Y:S02]  /*0000*/  LDC R1, c[0x0][0x28] ;  /* 0x00000a00ff017b82 */ /* 0x000e240000000800 */
[----:B0-----:R-:W-:Y:S01]  /*0010*/  VIADD R1, R1, 0xffffffd8 ;  /* 0xffffffd801017836 */ /* 0x001fe20000000000 */
[----:B------:R-:W0:Y:S01]  /*0020*/  S2R R19, SR_TID.X ;  /* 0x0000000000137919 */ /* 0x000e220000002100 */
[----:B------:R-:W-:Y:S01]  /*0030*/  ELECT P0, URZ, PT ;  /* 0x00000000003f782f */ /* 0x000fe20003800000 */
[----:B------:R-:W-:Y:S01]  /*0040*/  BSSY B0, `(.L_x_0) ;  /* 0x000000d000007945 */ /* 0x000fe20003800000 */
[----:B0-----:R-:W-:-:S05]  /*0050*/  SHF.R.U32.HI R0, RZ, 0x5, R19 ;  /* 0x00000005ff007819 */ /* 0x001fca0000011613 */
[----:B------:R-:W0:Y:S02]  /*0060*/  SHFL.IDX PT, R2, R0, RZ, 0x1f ;  /* 0x00001fff00027589 */ /* 0x000e2400000e0000 */
[----:B0-----:R-:W-:-:S13]  /*0070*/  ISETP.EQ.AND P0, PT, R2, RZ, P0 ;  /* 0x000000ff0200720c */ /* 0x001fda0000702270 */
[----:B------:R-:W-:Y:S05]  /*0080*/  @!P0 BRA `(.L_x_1) ;  /* 0x0000000000208947 */ /* 0x000fea0003800000 */
[----:B------:R-:W-:Y:S02]  /*0090*/  ULDC.64 UR4, c[0x0][0x198] ;  /* 0x0000660000047ab9 */ /* 0x000fe40000000a00 */
[----:B------:R-:W-:Y:S02]  /*00a0*/  UIADD3 UR6, UP0, UR4, 0x370, URZ ;  /* 0x0000037004067890 */ /* 0x000fe4000ff1e03f */
[----:B------:R-:W-:Y:S02]  /*00b0*/  UIADD3 UR4, UP1, UR4, 0x470, URZ ;  /* 0x0000047004047890 */ /* 0x000fe4000ff3e03f */
[----:B------:R-:W-:Y:S02]  /*00c0*/  UIADD3.X UR7, URZ, UR5, URZ, UP0, !UPT ;  /* 0x000000053f077290 */ /* 0x000fe400087fe43f */
[----:B------:R-:W-:-:S07]  /*00d0*/  UIADD3.X UR5, URZ, UR5, URZ, UP1, !UPT ;  /* 0x000000053f057290 */ /* 0x000fce0008ffe43f */
[----:B------:R0:W-:Y:S02]  /*00e0*/  UTMACCTL.PF [UR6] ;  /* 0x00000000060079b9 */ /* 0x0001e40008040000 */
[----:B------:R0:W-:Y:S02]  /*00f0*/  UTMACCTL.PF [UR4] ;  /* 0x00000000040079b9 */ /* 0x0001e40008040000 */
[----:B0-----:R-:W-:Y:S01]  /*0100*/  NOP ;  /* 0x0000000000007918 */ /* 0x001fe20000000000 */
.L_x_1:
[----:B------:R-:W-:Y:S05]  /*0110*/  BSYNC B0 ;  /* 0x0000000000007941 */ /* 0x000fea0003800000 */
.L_x_0:
[----:B------:R-:W-:Y:S01]  /*0120*/  VOTEU.ANY UP0, P0 ;  /* 0x00000000003f7886 */ /* 0x000fe20000000100 */
[----:B------:R-:W0:Y:S01]  /*0130*/  SHFL.IDX PT, R2, R0, RZ, 0x1f ;  /* 0x00001fff00027589 */ /* 0x000e2200000e0000 */
[----:B------:R-:W-:Y:S01]  /*0140*/  UMOV UR4, 0x80 ;  /* 0x0000008000047882 */ /* 0x000fe20000000000 */
[----:B------:R-:W-:Y:S01]  /*0150*/  UMOV UR7, 0x100 ;  /* 0x0000010000077882 */ /* 0x000fe20000000000 */
[----:B------:R-:W-:Y:S01]  /*0160*/  SHF.R.U32.HI R17, RZ, 0x7, R19 ;  /* 0x00000007ff117819 */ /* 0x000fe20000011613 */
[----:B------:R-:W1:Y:S01]  /*0170*/  @UP0 S2UR UR8, SR_CgaCtaId ;  /* 0x00000000000809c3 */ /* 0x000e620000008800 */
[----:B------:R-:W-:Y:S01]  /*0180*/  @UP0 UMOV UR6, 0x400 ;  /* 0x0000040000060882 */ /* 0x000fe20000000000 */
[----:B------:R-:W-:-:S04]  /*0190*/  @UP0 UIADD3 UR4, -UR4, 0x100000, URZ ;  /* 0x0010000004040890 */ /* 0x000fc8000fffe13f */
[----:B------:R-:W-:Y:S02]  /*01a0*/  @UP0 USHF.L.U32 UR5, UR4, 0xb, URZ ;  /* 0x0000000b04050899 */ /* 0x000fe4000800063f */
[----:B------:R-:W-:Y:S01]  /*01b0*/  @UP0 USHF.L.U32 UR4, UR4, 0x1, URZ ;  /* 0x0000000104040899 */ /* 0x000fe2000800063f */
[----:B------:R-:W-:Y:S01]  /*01c0*/  VOTEU.ANY UP1, P0 ;  /* 0x00000000003f7886 */ /* 0x000fe20000020100 */
[----:B0-----:R-:W-:Y:S02]  /*01d0*/  ISETP.NE.AND P1, PT, R2, RZ, PT ;  /* 0x000000ff0200720c */ /* 0x001fe40003f25270 */
[----:B------:R0:W2:Y:S01]  /*01e0*/  SHFL.IDX PT, R2, R17, RZ, 0x1f ;  /* 0x00001fff11027589 */ /* 0x0000a200000e0000 */
[----:B-1----:R-:W-:Y:S02]  /*01f0*/  @UP0 ULEA UR8, UR8, UR6, 0x18 ;  /* 0x0000000608080291 */ /* 0x002fe4000f8ec03f */
[----:B------:R-:W-:-:S04]  /*0200*/  @UP0 UIADD3 UR6, -UR7, 0x100000, URZ ;  /* 0x0010000007060890 */ /* 0x000fc8000fffe13f */
[----:B------:R-:W-:Y:S02]  /*0210*/  @UP0 USHF.L.U32 UR7, UR6, 0xb, URZ ;  /* 0x0000000b06070899 */ /* 0x000fe4000800063f */
[----:B------:R-:W-:Y:S01]  /*0220*/  @UP0 USHF.L.U32 UR6, UR6, 0x1, URZ ;  /* 0x0000000106060899 */ /* 0x000fe2000800063f */
[----:B------:R-:W-:Y:S01]  /*0230*/  VOTEU.ANY UP0, P0 ;  /* 0x00000000003f7886 */ /* 0x000fe20000000100 */
[----:B------:R-:W1:Y:S04]  /*0240*/  FENCE.VIEW.ASYNC.S ;  /* 0x00000000000073c6 */ /* 0x000e680000000000 */
[----:B-1----:R0:W1:Y:S06]  /*0250*/  @UP0 SYNCS.EXCH.64 URZ, [UR8+0x29800], UR4 ;  /* 0x02980004083f05b2 */ /* 0x00206c0008000100 */
[----:B------:R0:W3:Y:S02]  /*0260*/  @UP1 SYNCS.EXCH.64 URZ, [UR8+0x29820], UR6 ;  /* 0x02982006083f15b2 */ /* 0x0000e40008000100 */
[----:B0-----:R-:W-:Y:S05]  /*0270*/  @P1 BRA `(.L_x_2) ;  /* 0x0000000000481947 */ /* 0x001fea0003800000 */
[----:B------:R-:W0:Y:S01]  /*0280*/  S2UR UR5, SR_CgaCtaId ;  /* 0x00000000000579c3 */ /* 0x000e220000008800 */
[----:B------:R-:W-:Y:S01]  /*0290*/  UMOV UR4, 0x400 ;  /* 0x0000040000047882 */ /* 0x000fe20000000000 */
[----:B------:R-:W-:Y:S01]  /*02a0*/  UMOV UR6, 0x1 ;  /* 0x0000000100067882 */ /* 0x000fe20000000000 */
[----:B------:R-:W-:Y:S01]  /*02b0*/  UMOV UR7, 0x2 ;  /* 0x0000000200077882 */ /* 0x000fe20000000000 */
[----:B------:R-:W-:Y:S01]  /*02c0*/  ELECT P0, URZ, PT ;  /* 0x00000000003f782f */ /* 0x000fe20003800000 */
[----:B0-----:R-:W-:Y:S02]  /*02d0*/  ULEA UR8, UR5, UR4, 0x18 ;  /* 0x0000000405087291 */ /* 0x001fe4000f8ec03f */
[----:B------:R-:W-:-:S04]  /*02e0*/  UIADD3 UR4, -UR6, 0x100000, URZ ;  /* 0x0010000006047890 */ /* 0x000fc8000fffe13f */
[----:B------:R-:W-:Y:S02]  /*02f0*/  USHF.L.U32 UR5, UR4, 0xb, URZ ;  /* 0x0000000b04057899 */ /* 0x000fe4000800063f */
[----:B------:R-:W-:Y:S02]  /*0300*/  USHF.L.U32 UR4, UR4, 0x1, URZ ;  /* 0x0000000104047899 */ /* 0x000fe4000800063f */
[----:B------:R-:W-:-:S04]  /*0310*/  UIADD3 UR6, -UR7, 0x100000, URZ ;  /* 0x0010000007067890 */ /* 0x000fc8000fffe13f */
[----:B------:R-:W-:Y:S02]  /*0320*/  USHF.L.U32 UR7, UR6, 0xb, URZ ;  /* 0x0000000b06077899 */ /* 0x000fe4000800063f */
[----:B------:R-:W-:Y:S01]  /*0330*/  USHF.L.U32 UR6, UR6, 0x1, URZ ;  /* 0x0000000106067899 */ /* 0x000fe2000800063f */
[----:B------:R-:W0:Y:S03]  /*0340*/  FENCE.VIEW.ASYNC.S ;  /* 0x00000000000073c6 */ /* 0x000e260000000000 */
[----:B0-----:R0:W4:Y:S08]  /*0350*/  SYNCS.EXCH.64 URZ, [UR8+0x29830], UR4 ;  /* 0x02983004083f75b2 */ /* 0x0011300008000100 */
[----:B------:R0:W0:Y:S01]  /*0360*/  SYNCS.EXCH.64 URZ, [UR8+0x29840], UR6 ;  /* 0x02984006083f75b2 */ /* 0x0000220008000100 */
[----:B------:R0:W0:Y:S01]  /*0370*/  SYNCS.EXCH.64 URZ, [UR8+0x29838], UR4 ;  /* 0x02983804083f75b2 */ /* 0x0000220008000100 */
[----:B------:R0:W0:Y:S01]  /*0380*/  SYNCS.EXCH.64 URZ, [UR8+0x29848], UR6 ;  /* 0x02984806083f75b2 */ /* 0x0000220008000100 */
[----:B------:R-:W-:Y:S01]  /*0390*/  NOP ;  /* 0x0000000000007918 */ /* 0x000fe20000000000 */
.L_x_2:
[----:B------:R-:W5:Y:S01]  /*03a0*/  SHFL.IDX PT, R3, R0, RZ, 0x1f ;  /* 0x00001fff00037589 */ /* 0x000f6200000e0000 */
[----:B------:R-:W-:Y:S01]  /*03b0*/  NOP ;  /* 0x0000000000007918 */ /* 0x000fe20000000000 */
[----:B-----5:R-:W-:-:S13]  /*03c0*/  ISETP.NE.AND P0, PT, R3, RZ, PT ;  /* 0x000000ff0300720c */ /* 0x020fda0003f05270 */
[----:B------:R-:W-:Y:S05]  /*03d0*/  @P0 BRA `(.L_x_3) ;  /* 0x0000000000480947 */ /* 0x000fea0003800000 */
[----:B0-----:R-:W0:Y:S01]  /*03e0*/  S2UR UR5, SR_CgaCtaId ;  /* 0x00000000000579c3 */ /* 0x001e220000008800 */
        /* <DEDUP_REMOVED lines=12> */
[----:B0-----:R0:W0:Y:S08]  /*04b0*/  SYNCS.EXCH.64 URZ, [UR8+0x29850], UR4 ;  /* 0x02985004083f75b2 */ /* 0x0010300008000100 */
[----:B------:R0:W0:Y:S01]  /*04c0*/  SYNCS.EXCH.64 URZ, [UR8+0x29860], UR6 ;  /* 0x02986006083f75b2 */ /* 0x0000220008000100 */
[----:B------:R0:W0:Y:S01]  /*04d0*/  SYNCS.EXCH.64 URZ, [UR8+0x29858], UR4 ;  /* 0x02985804083f75b2 */ /* 0x0000220008000100 */
[----:B------:R0:W0:Y:S01]  /*04e0*/  SYNCS.EXCH.64 URZ, [UR8+0x29868], UR6 ;  /* 0x02986806083f75b2 */ /* 0x0000220008000100 */
[----:B------:R-:W-:Y:S01]  /*04f0*/  NOP ;  /* 0x0000000000007918 */ /* 0x000fe20000000000 */
.L_x_3:
[----:B------:R-:W5:Y:S01]  /*0500*/  SHFL.IDX PT, R3, R0, RZ, 0x1f ;  /* 0x00001fff00037589 */ /* 0x000f6200000e0000 */
[----:B------:R-:W-:Y:S01]  /*0510*/  NOP ;  /* 0x0000000000007918 */ /* 0x000fe20000000000 */
[----:B-----5:R-:W-:-:S13]  /*0520*/  ISETP.NE.AND P0, PT, R3, RZ, PT ;  /* 0x000000ff0300720c */ /* 0x020fda0003f05270 */
[----:B------:R-:W-:Y:S05]  /*0530*/  @P0 BRA `(.L_x_4) ;  /* 0x0000000000380947 */ /* 0x000fea0003800000 */
[----:B0-----:R-:W0:Y:S01]  /*0540*/  S2UR UR5, SR_CgaCtaId ;  /* 0x00000000000579c3 */ /* 0x001e220000008800 */
[----:B------:R-:W-:Y:S01]  /*0550*/  UMOV UR4, 0x400 ;  /* 0x0000040000047882 */ /* 0x000fe20000000000 */
[----:B------:R-:W-:Y:S01]  /*0560*/  UMOV UR7, 0x1 ;  /* 0x0000000100077882 */ /* 0x000fe20000000000 */
[----:B------:R-:W-:Y:S01]  /*0570*/  ELECT P0, URZ, PT ;  /* 0x00000000003f782f */ /* 0x000fe20003800000 */
[----:B0-----:R-:W-:Y:S02]  /*0580*/  ULEA UR6, UR5, UR4, 0x18 ;  /* 0x0000000405067291 */ /* 0x001fe4000f8ec03f */
[----:B------:R-:W-:-:S04]  /*0590*/  UIADD3 UR4, -UR7, 0x100000, URZ ;  /* 0x0010000007047890 */ /* 0x000fc8000fffe13f */
[----:B------:R-:W-:Y:S02]  /*05a0*/  USHF.L.U32 UR5, UR4, 0xb, URZ ;  /* 0x0000000b04057899 */ /* 0x000fe4000800063f */
[----:B------:R-:W-:Y:S01]  /*05b0*/  USHF.L.U32 UR4, UR4, 0x1, URZ ;  /* 0x0000000104047899 */ /* 0x000fe2000800063f */
[----:B------:R-:W0:Y:S11]  /*05c0*/  FENCE.VIEW.ASYNC.S ;  /* 0x00000000000073c6 */ /* 0x000e360000000000 */
[----:B0-----:R0:W0:Y:S01]  /*05d0*/  SYNCS.EXCH.64 URZ, [UR6+0x29870], UR4 ;  /* 0x02987004063f75b2 */ /* 0x0010220008000100 */
[----:B------:R0:W0:Y:S01]  /*05e0*/  SYNCS.EXCH.64 URZ, [UR6+0x29880], UR4 ;  /* 0x02988004063f75b2 */ /* 0x0000220008000100 */
[----:B------:R0:W0:Y:S01]  /*05f0*/  SYNCS.EXCH.64 URZ, [UR6+0x29878], UR4 ;  /* 0x02987804063f75b2 */ /* 0x0000220008000100 */
[----:B------:R0:W0:Y:S01]  /*0600*/  SYNCS.EXCH.64 URZ, [UR6+0x29888], UR4 ;  /* 0x02988804063f75b2 */ /* 0x0000220008000100 */
[----:B------:R-:W-:Y:S01]  /*0610*/  NOP ;  /* 0x0000000000007918 */ /* 0x000fe20000000000 */
.L_x_4:
        /* <DEDUP_REMOVED lines=22> */
.L_x_5:
        /* <DEDUP_REMOVED lines=22> */
.L_x_6:
[----:B--2---:R-:W-:Y:S01]  /*08e0*/  ISETP.NE.AND P0, PT, R2, RZ, PT ;  /* 0x000000ff0200720c */ /* 0x004fe20003f05270 */
[----:B------:R-:W-:Y:S01]  /*08f0*/  IMAD.MOV.U32 R2, RZ, RZ, 0x1 ;  /* 0x00000001ff027424 */ /* 0x000fe200078e00ff */
[----:B------:R-:W-:Y:S01]  /*0900*/  NOP ;  /* 0x0000000000007918 */ /* 0x000fe20000000000 */
[----:B------:R-:W-:Y:S01]  /*0910*/  ULDC.64 UR38, c[0x0][0x208] ;  /* 0x0000820000267ab9 */ /* 0x000fe20000000a00 */
[----:B------:R-:W-:Y:S02]  /*0920*/  BSSY B6, `(.L_x_7) ;  /* 0x0000e5f000067945 */ /* 0x000fe40003800000 */
[----:B------:R-:W-:-:S05]  /*0930*/  SEL R2, R2, 0x2, !P0 ;  /* 0x0000000202027807 */ /* 0x000fca0004000000 */
[----:B------:R2:W-:Y:S01]  /*0940*/  STL [R1+0x1c], R2 ;  /* 0x00001c0201007387 */ /* 0x0005e20000100800 */
[----:B01-34-:R-:W-:Y:S06]  /*0950*/  BAR.SYNC.DEFER_BLOCKING 0x0 ;  /* 0x0000000000007b1d */ /* 0x01bfec0000010000 */
[----:B------:R-:W-:Y:S05]  /*0960*/  @!P0 BRA `(.L_x_8) ;  /* 0x000000ac00d08947 */ /* 0x000fea0003800000 */
.L_x_9:
[----:B------:R-:W-:-:S08]  /*0970*/  NOP ;  /* 0x0000000000007918 */ /* 0x000fd00000000000 */
[----:B------:R-:W0:Y:S02]  /*0980*/  USETMAXREG.TRY_ALLOC.CTAPOOL UP0, 0xf0 ;  /* 0x000000f0000079c8 */ /* 0x000e240008000600 */
[----:B0-----:R-:W-:-:S13]  /*0990*/  PLOP3.LUT P0, PT, PT, PT, UP0, 0x80, 0x0 ;  /* 0x000000000000781c */ /* 0x001fda0003f0f008 */
[----:B------:R-:W-:Y:S05]  /*09a0*/  @!P0 BRA `(.L_x_9) ;  /* 0xfffffffc00f08947 */ /* 0x000fea000383ffff */
[----:B------:R-:W0:Y:S01]  /*09b0*/  LDC R3, c[0x0][0xc50] ;  /* 0x00031400ff037b82 */ /* 0x000e220000000800 */
[----:B--2---:R-:W-:-:S07]  /*09c0*/  LOP3.LUT R2, R19, 0xffffff80, RZ, 0xc0, !PT ;  /* 0xffffff8013027812 */ /* 0x004fce00078ec0ff */
[----:B------:R-:W-:Y:S08]  /*09d0*/  BAR.ARV 0x8, 0x180 ;  /* 0x0206000000007b1d */ /* 0x000ff00000002000 */
[----:B------:R-:W1:Y:S01]  /*09e0*/  S2UR UR4, SR_CTAID.Y ;  /* 0x00000000000479c3 */ /* 0x000e620000002600 */
[----:B------:R-:W-:-:S07]  /*09f0*/  ISETP.NE.AND P0, PT, R2, 0x80, PT ;  /* 0x000000800200780c */ /* 0x000fce0003f05270 */
[----:B------:R-:W2:Y:S08]  /*0a00*/  S2UR UR36, SR_CTAID.Z ;  /* 0x00000000002479c3 */ /* 0x000eb00000002700 */
[----:B------:R-:W-:Y:S06]  /*0a10*/  @!P0 BAR.ARV 0x9, 0x100 ;  /* 0x0244000000008b1d */ /* 0x000fec0000002000 */
[----:B0-----:R-:W-:Y:S01]  /*0a20*/  ISETP.NE.AND P1, PT, R3, 0x1, PT ;  /* 0x000000010300780c */ /* 0x001fe20003f25270 */
[----:B-1----:R-:W-:Y:S01]  /*0a30*/  IMAD.U32 R2, RZ, RZ, UR4 ;  /* 0x00000004ff027e24 */ /* 0x002fe2000f8e00ff */
[----:B--2---:R-:W-:-:S11]  /*0a40*/  ISETP.LE.AND P0, PT, RZ, UR36, PT ;  /* 0x00000024ff007c0c */ /* 0x004fd6000bf03270 */
[----:B------:R-:W0:Y:S08]  /*0a50*/  @P1 LDC R0, c[0x0][0xc54] ;  /* 0x00031500ff001b82 */ /* 0x000e300000000800 */
[----:B------:R-:W1:Y:S01]  /*0a60*/  @P1 LDC R5, c[0x0][0xc58] ;  /* 0x00031600ff051b82 */ /* 0x000e620000000800 */
[----:B0-----:R-:W-:-:S05]  /*0a70*/  @P1 IMAD.HI.U32 R0, R0, UR4, RZ ;  /* 0x0000000400001c27 */ /* 0x001fca000f8e00ff */
[----:B-1----:R-:W-:-:S05]  /*0a80*/  @P1 SHF.R.U32.HI R2, RZ, R5, R0 ;  /* 0x00000005ff021219 */ /* 0x002fca0000011600 */
[----:B------:R-:W-:-:S04]  /*0a90*/  IMAD.MOV R0, RZ, RZ, -R2 ;  /* 0x000000ffff007224 */ /* 0x000fc800078e0a02 */
[----:B------:R-:W-:Y:S01]  /*0aa0*/  IMAD R4, R3, R0, UR4 ;  /* 0x0000000403047e24 */ /* 0x000fe2000f8e0200 */
[----:B------:R-:W-:Y:S06]  /*0ab0*/  @!P0 BRA `(.L_x_10) ;  /* 0x000000e400148947 */ /* 0x000fec0003800000 */
[----:B------:R-:W0:Y:S01]  /*0ac0*/  LDC.64 R6, c[0x0][0x418] ;  /* 0x00010600ff067b82 */ /* 0x000e220000000a00 */
[----:B------:R-:W-:-:S07]  /*0ad0*/  LOP3.LUT R9, R4, 0xffff, RZ, 0xc0, !PT ;  /* 0x0000ffff04097812 */ /* 0x000fce00078ec0ff */
[----:B------:R-:W1:Y:S08]  /*0ae0*/  LDC R18, c[0x0][0x424] ;  /* 0x00010900ff127b82 */ /* 0x000e700000000800 */
[----:B------:R-:W2:Y:S01]  /*0af0*/  LDC R3, c[0x0][0x2f0] ;  /* 0x0000bc00ff037b82 */ /* 0x000ea20000000800 */
[----:B0-----:R-:W-:-:S04]  /*0b00*/  ISETP.NE.U32.AND P0, PT, R6, RZ, PT ;  /* 0x000000ff0600720c */ /* 0x001fc80003f05070 */
[----:B------:R-:W-:-:S04]  /*0b10*/  ISETP.NE.AND.EX P0, PT, R7, RZ, PT, P0 ;  /* 0x000000ff0700720c */ /* 0x000fc80003f05300 */
[----:B-1----:R-:W-:-:S05]  /*0b20*/  SEL R18, R18, 0x1, P0 ;  /* 0x0000000112127807 */ /* 0x002fca0000000000 */
[----:B--2---:R-:W-:-:S04]  /*0b30*/  IMAD R18, R18, R3, RZ ;  /* 0x0000000312127224 */ /* 0x004fc800078e02ff */
[C---:B------:R-:W-:Y:S01]  /*0b40*/  VIADD R0, R18.reuse, 0x9f ;  /* 0x0000009f12007836 */ /* 0x040fe20000000000 */
[----:B------:R-:W-:-:S03]  /*0b50*/  ISETP.GE.AND P0, PT, R18, 0x1, PT ;  /* 0x000000011200780c */ /* 0x000fc60003f06270 */
[----:B------:R-:W-:-:S05]  /*0b60*/  IMAD.HI R0, R0, 0x66666667, RZ ;  /* 0x6666666700007827 */ /* 0x000fca00078e02ff */
[----:B------:R-:W-:-:S04]  /*0b70*/  SHF.R.U32.HI R3, RZ, 0x1f, R0 ;  /* 0x0000001fff037819 */ /* 0x000fc80000011600 */
[----:B------:R-:W-:Y:S01]  /*0b80*/  LEA.HI.SX32 R3, R0, R3, 0x1a ;  /* 0x0000000300037211 */ /* 0x000fe200078fd2ff */
[----:B------:R-:W-:Y:S01]  /*0b90*/  IMAD.MOV.U32 R0, RZ, RZ, RZ ;  /* 0x000000ffff007224 */ /* 0x000fe200078e00ff */
[----:B------:R-:W-:Y:S06]  /*0ba0*/  @!P0 BRA `(.L_x_11) ;  /* 0x0000000000788947 */ /* 0x000fec0003800000 */
[----:B------:R-:W-:-:S04]  /*0bb0*/  SHF.R.U32.HI R0, RZ, 0x10, R4 ;  /* 0x00000010ff007819 */ /* 0x000fc80000011604 */
[----:B------:R-:W-:-:S13]  /*0bc0*/  ISETP.NE.AND P0, PT, R0, RZ, PT ;  /* 0x000000ff0000720c */ /* 0x000fda0003f05270 */
[----:B------:R-:W0:Y:S02]  /*0bd0*/  @!P0 LDC R0, c[0x0][0x9f0] ;  /* 0x00027c00ff008b82 */ /* 0x000e240000000800 */
[-C--:B0-----:R-:W-:Y:S02]  /*0be0*/  IABS R11, R0.reuse ;  /* 0x00000000000b7213 */ /* 0x081fe40000000000 */
[----:B------:R-:W-:Y:S02]  /*0bf0*/  IADD3 R7, R3, -0x1, R0 ;  /* 0xffffffff03077810 */ /* 0x000fe40007ffe000 */
[----:B------:R-:W0:Y:S01]  /*0c00*/  I2F.RP R6, R11 ;  /* 0x0000000b00067306 */ /* 0x000e220000209400 */
[----:B------:R-:W-:-:S05]  /*0c10*/  IABS R10, R0 ;  /* 0x00000000000a7213 */ /* 0x000fca0000000000 */
[----:B------:R-:W-:Y:S02]  /*0c20*/  IMAD.MOV R10, RZ, RZ, -R10 ;  /* 0x000000ffff0a7224 */ /* 0x000fe400078e0a0a */
[----:B0-----:R-:W0:Y:S02]  /*0c30*/  MUFU.RCP R6, R6 ;  /* 0x0000000600067308 */ /* 0x001e240000001000 */
[----:B0-----:R-:W-:Y:S01]  /*0c40*/  VIADD R4, R6, 0xffffffe ;  /* 0x0ffffffe06047836 */ /* 0x001fe20000000000 */
[----:B------:R-:W-:Y:S02]  /*0c50*/  IABS R6, R7 ;  /* 0x0000000700067213 */ /* 0x000fe40000000000 */
[----:B------:R-:W-:-:S03]  /*0c60*/  LOP3.LUT R7, R7, R0, RZ, 0x3c, !PT ;  /* 0x0000000007077212 */ /* 0x000fc600078e3cff */
[----:B------:R0:W1:Y:S01]  /*0c70*/  F2I.FTZ.U32.TRUNC.NTZ R5, R4 ;  /* 0x0000000400057305 */ /* 0x000062000021f000 */
[----:B------:R-:W-:Y:S01]  /*0c80*/  ISETP.GE.AND P2, PT, R7, RZ, PT ;  /* 0x000000ff0700720c */ /* 0x000fe20003f46270 */
[----:B0-----:R-:W-:Y:S02]  /*0c90*/  IMAD.MOV.U32 R4, RZ, RZ, RZ ;  /* 0x000000ffff047224 */ /* 0x001fe400078e00ff */
[----:B-1----:R-:W-:-:S04]  /*0ca0*/  IMAD.MOV R8, RZ, RZ, -R5 ;  /* 0x000000ffff087224 */ /* 0x002fc800078e0a05 */
[----:B------:R-:W-:-:S04]  /*0cb0*/  IMAD R13, R8, R11, RZ ;  /* 0x0000000b080d7224 */ /* 0x000fc800078e02ff */
[----:B------:R-:W-:-:S04]  /*0cc0*/  IMAD.HI.U32 R5, R5, R13, R4 ;  /* 0x0000000d05057227 */ /* 0x000fc800078e0004 */
[----:B------:R-:W-:Y:S02]  /*0cd0*/  IMAD.MOV.U32 R4, RZ, RZ, R10 ;  /* 0x000000ffff047224 */ /* 0x000fe400078e000a */
[----:B------:R-:W-:-:S04]  /*0ce0*/  IMAD.HI.U32 R5, R5, R6, RZ ;  /* 0x0000000605057227 */ /* 0x000fc800078e00ff */
[----:B------:R-:W-:-:S05]  /*0cf0*/  IMAD R4, R5, R4, R6 ;  /* 0x0000000405047224 */ /* 0x000fca00078e0206 */
[----:B------:R-:W-:-:S13]  /*0d00*/  ISETP.GT.U32.AND P1, PT, R11, R4, PT ;  /* 0x000000040b00720c */ /* 0x000fda0003f24070 */
[----:B------:R-:W-:Y:S02]  /*0d10*/  @!P1 IMAD.IADD R4, R4, 0x1, -R11 ;  /* 0x0000000104049824 */ /* 0x000fe400078e0a0b */
[----:B------:R-:W-:Y:S01]  /*0d20*/  @!P1 VIADD R5, R5, 0x1 ;  /* 0x0000000105059836 */ /* 0x000fe20000000000 */
[----:B------:R-:W-:Y:S02]  /*0d30*/  ISETP.NE.AND P1, PT, R0, RZ, PT ;  /* 0x000000ff0000720c */ /* 0x000fe40003f25270 */
[----:B------:R-:W-:-:S13]  /*0d40*/  ISETP.GE.U32.AND P0, PT, R4, R11, PT ;  /* 0x0000000b0400720c */ /* 0x000fda0003f06070 */
[----:B------:R-:W-:-:S04]  /*0d50*/  @P0 VIADD R5, R5, 0x1 ;  /* 0x0000000105050836 */ /* 0x000fc80000000000 */
[----:B------:R-:W-:Y:S01]  /*0d60*/  @!P2 IMAD.MOV R5, RZ, RZ, -R5 ;  /* 0x000000ffff05a224 */ /* 0x000fe200078e0a05 */
[----:B------:R-:W-:-:S05]  /*0d70*/  @!P1 LOP3.LUT R5, RZ, R0, RZ, 0x33, !PT ;  /* 0x00000000ff059212 */ /* 0x000fca00078e33ff */
[----:B------:R-:W-:-:S07]  /*0d80*/  IMAD.MOV.U32 R0, RZ, RZ, R5 ;  /* 0x000000ffff007224 */ /* 0x000fce00078e0005 */
.L_x_11:
[-C--:B------:R-:W-:Y:S01]  /*0d90*/  IMAD R16, R9, R0.reuse, RZ ;  /* 0x0000000009107224 */ /* 0x080fe200078e02ff */
[----:B------:R-:W-:Y:S01]  /*0da0*/  USHF.R.S32.HI UR37, URZ, 0x1f, UR36 ;  /* 0x0000001f3f257899 */ /* 0x000fe20008011424 */
[----:B------:R-:W-:Y:S01]  /*0db0*/  VIADD R22, R19, 0xffffff80 ;  /* 0xffffff8013167836 */ /* 0x000fe20000000000 */
[----:B------:R-:W-:Y:S02]  /*0dc0*/  PLOP3.LUT P0, PT, PT, PT, PT, 0x80, 0x0 ;  /* 0x000000000000781c */ /* 0x000fe40003f0f070 */
[----:B------:R-:W-:Y:S02]  /*0dd0*/  CS2R R6, SRZ ;  /* 0x0000000000067805 */ /* 0x000fe4000001ff00 */
[----:B------:R-:W-:Y:S01]  /*0de0*/  VIADDMNMX R19, R16, R0, R3, PT ;  /* 0x0000000010137246 */ /* 0x000fe20003800103 */
[----:B------:R-:W-:Y:S01]  /*0df0*/  IMAD.MOV.U32 R3, RZ, RZ, RZ ;  /* 0x000000ffff037224 */ /* 0x000fe200078e00ff */
[----:B------:R-:W-:Y:S01]  /*0e00*/  CS2R R30, SRZ ;  /* 0x00000000001e7805 */ /* 0x000fe2000001ff00 */
[----:B------:R-:W-:Y:S01]  /*0e10*/  IMAD.MOV.U32 R0, RZ, RZ, RZ ;  /* 0x000000ffff007224 */ /* 0x000fe200078e00ff */
[----:B------:R-:W-:-:S02]  /*0e20*/  ISETP.GT.AND P1, PT, R19, R16, PT ;  /* 0x000000101300720c */ /* 0x000fc40003f24270 */
[----:B------:R-:W-:Y:S02]  /*0e30*/  CS2R R26, SRZ ;  /* 0x00000000001a7805 */ /* 0x000fe4000001ff00 */
[----:B------:R-:W-:Y:S02]  /*0e40*/  CS2R R8, SRZ ;  /* 0x0000000000087805 */ /* 0x000fe4000001ff00 */
[----:B------:R-:W-:Y:S02]  /*0e50*/  CS2R R36, SRZ ;  /* 0x0000000000247805 */ /* 0x000fe4000001ff00 */
[----:B------:R-:W-:Y:S02]  /*0e60*/  CS2R R10, SRZ ;  /* 0x00000000000a7805 */ /* 0x000fe4000001ff00 */
[----:B------:R-:W-:Y:S02]  /*0e70*/  CS2R R38, SRZ ;  /* 0x0000000000267805 */ /* 0x000fe4000001ff00 */
[----:B------:R-:W-:-:S02]  /*0e80*/  CS2R R34, SRZ ;  /* 0x0000000000227805 */ /* 0x000fc4000001ff00 */
[----:B------:R-:W-:Y:S02]  /*0e90*/  CS2R R32, SRZ ;  /* 0x0000000000207805 */ /* 0x000fe4000001ff00 */
[----:B------:R-:W-:Y:S02]  /*0ea0*/  CS2R R44, SRZ ;  /* 0x00000000002c7805 */ /* 0x000fe4000001ff00 */
[----:B------:R-:W-:Y:S02]  /*0eb0*/  CS2R R12, SRZ ;  /* 0x00000000000c7805 */ /* 0x000fe4000001ff00 */
[----:B------:R-:W-:Y:S02]  /*0ec0*/  CS2R R46, SRZ ;  /* 0x00000000002e7805 */ /* 0x000fe4000001ff00 */
[----:B------:R-:W-:Y:S02]  /*0ed0*/  CS2R R42, SRZ ;  /* 0x00000000002a7805 */ /* 0x000fe4000001ff00 */
[----:B------:R-:W-:-:S02]  /*0ee0*/  CS2R R40, SRZ ;  /* 0x0000000000287805 */ /* 0x000fc4000001ff00 */
[----:B------:R-:W-:Y:S02]  /*0ef0*/  MOV R52, RZ ;  /* 0x000000ff00347202 */ /* 0x000fe40000000f00 */
[----:B------:R-:W-:Y:S02]  /*0f00*/  CS2R R14, SRZ ;  /* 0x00000000000e7805 */ /* 0x000fe4000001ff00 */
[----:B------:R-:W-:Y:S02]  /*0f10*/  CS2R R54, SRZ ;  /* 0x0000000000367805 */ /* 0x000fe4000001ff00 */
[----:B------:R-:W-:Y:S01]  /*0f20*/  CS2R R50, SRZ ;  /* 0x0000000000327805 */ /* 0x000fe2000001ff00 */
[----:B------:R-:W-:Y:S01]  /*0f30*/  IMAD.MOV.U32 R49, RZ, RZ, RZ ;  /* 0x000000ffff317224 */ /* 0x000fe200078e00ff */
[----:B------:R-:W-:Y:S01]  /*0f40*/  CS2R R20, SRZ ;  /* 0x0000000000147805 */ /* 0x000fe2000001ff00 */
[----:B------:R-:W-:Y:S01]  /*0f50*/  IMAD.MOV.U32 R60, RZ, RZ, RZ ;  /* 0x000000ffff3c7224 */ /* 0x000fe200078e00ff */
[----:B------:R-:W-:-:S02]  /*0f60*/  CS2R R62, SRZ ;  /* 0x00000000003e7805 */ /* 0x000fc4000001ff00 */
[----:B------:R-:W-:Y:S01]  /*0f70*/  CS2R R58, SRZ ;  /* 0x00000000003a7805 */ /* 0x000fe2000001ff00 */
[----:B------:R-:W-:Y:S01]  /*0f80*/  IMAD.MOV.U32 R57, RZ, RZ, RZ ;  /* 0x000000ffff397224 */ /* 0x000fe200078e00ff */
        /* <DEDUP_REMOVED lines=11> */
[----:B------:R-:W-:-:S02]  /*1040*/  IMAD.MOV.U32 R73, RZ, RZ, RZ ;  /* 0x000000ffff497224 */ /* 0x000fc400078e00ff */
[----:B------:R-:W-:Y:S02]  /*1050*/  IMAD.MOV.U32 R84, RZ, RZ, RZ ;  /* 0x000000ffff547224 */ /* 0x000fe400078e00ff */
[----:B------:R-:W-:Y:S01]  /*1060*/  IMAD.MOV.U32 R81, RZ, RZ, RZ ;  /* 0x000000ffff517224 */ /* 0x000fe200078e00ff */
[----:B------:R-:W-:Y:S06]  /*1070*/  @!P1 BRA `(.L_x_12) ;  /* 0x0000008000d49947 */ /* 0x000fec0003800000 */
[----:B------:R-:W-:Y:S01]  /*1080*/  SHF.R.S32.HI R23, RZ, 0x1f, R22 ;  /* 0x0000001fff177819 */ /* 0x000fe20000011416 */
[----:B------:R-:W0:Y:S01]  /*1090*/  S2UR UR5, SR_CgaCtaId ;  /* 0x00000000000579c3 */ /* 0x000e220000008800 */
[----:B------:R-:W-:Y:S02]  /*10a0*/  UMOV UR40, 0x400 ;  /* 0x0000040000287882 */ /* 0x000fe40000000000 */
[----:B------:R-:W-:-:S04]  /*10b0*/  LEA.HI R23, R23, R22, RZ, 0x7 ;  /* 0x0000001617177211 */ /* 0x000fc800078f38ff */
[----:B------:R-:W-:-:S06]  /*10c0*/  SHF.R.S32.HI R0, RZ, 0x7, R23 ;  /* 0x00000007ff007819 */ /* 0x000fcc0000011417 */
[----:B------:R-:W1:Y:S01]  /*10d0*/  SHFL.IDX PT, R0, R0, RZ, 0x1f ;  /* 0x00001fff00007589 */ /* 0x000e6200000e0000 */
[----:B0-----:R-:W-:-:S04]  /*10e0*/  ULEA UR40, UR5, UR40, 0x18 ;  /* 0x0000002805287291 */ /* 0x001fc8000f8ec03f */
[----:B------:R-:W-:-:S04]  /*10f0*/  UIADD3 UR5, UR40, 0x14400, URZ ;  /* 0x0001440028057890 */ /* 0x000fc8000fffe03f */
[----:B------:R-:W-:Y:S01]  /*1100*/  ULOP3.LUT UP0, URZ, UR5, 0x9f, URZ, 0xc0, !UPT ;  /* 0x0000009f053f7892 */ /* 0x000fe2000f80c03f */
[----:B-1----:R-:W-:-:S05]  /*1110*/  R2UR UR41, R0 ;  /* 0x00000000002972ca */ /* 0x002fca00000e0000 */
[----:B------:R-:W-:-:S08]  /*1120*/  PLOP3.LUT P0, PT, PT, PT, UP0, 0x80, 0x0 ;  /* 0x000000000000781c */ /* 0x000fd00003f0f008 */
[----:B------:R-:W-:-:S04]  /*1130*/  ULEA.HI UR4, UR41, UR41, URZ, 0x1 ;  /* 0x0000002929047291 */ /* 0x000fc8000f8f083f */
[----:B------:R-:W-:-:S04]  /*1140*/  ULOP3.LUT UR4, UR4, 0x3e, URZ, 0xc0, !UPT ;  /* 0x0000003e04047892 */ /* 0x000fc8000f8ec03f */
[----:B------:R-:W-:-:S04]  /*1150*/  UIADD3 UR4, UR41, -UR4, URZ ;  /* 0x8000000429047290 */ /* 0x000fc8000fffe03f */
[----:B------:R-:W-:-:S04]  /*1160*/  ULEA UR4, UR4, UR5, 0xc ;  /* 0x0000000504047291 */ /* 0x000fc8000f8e603f */
[----:B------:R-:W-:-:S04]  /*1170*/  USHF.R.U32.HI UR4, URZ, 0x4, UR4 ;  /* 0x000000043f047899 */ /* 0x000fc80008011604 */
[----:B------:R-:W-:Y:S01]  /*1180*/  ULOP3.LUT UR42, UR4, 0x3fff, URZ, 0xc0, !UPT ;  /* 0x00003fff042a7892 */ /* 0x000fe2000f8ec03f */
[----:B------:R-:W-:Y:S11]  /*1190*/  @!P0 BRA `(.L_x_13) ;  /* 0x0000000000408947 */ /* 0x000ff60003800000 */
[----:B------:R-:W-:Y:S01]  /*11a0*/  MOV R0, 0x0 ;  /* 0x0000000000007802 */ /* 0x000fe20000000f00 */
[----:B------:R-:W-:Y:S01]  /*11b0*/  ULDC.64 UR4, c[0x4][0xc8] ;  /* 0x0100320000047ab9 */ /* 0x000fe20000000a00 */
[----:B------:R-:W-:Y:S01]  /*11c0*/  ULDC.64 UR6, c[0x4][0x38] ;  /* 0x01000e0000067ab9 */ /* 0x000fe20000000a00 */
[----:B------:R-:W-:Y:S01]  /*11d0*/  IMAD.U32 R4, RZ, RZ, UR4 ;  /* 0x00000004ff047e24 */ /* 0x000fe2000f8e00ff */
[----:B------:R0:W1:Y:S01]  /*11e0*/  LDC.64 R14, c[0x4][R0] ;  /* 0x01000000000e7b82 */ /* 0x0000620000000a00 */
[----:B------:R-:W-:Y:S01]  /*11f0*/  IMAD.U32 R5, RZ, RZ, UR5 ;  /* 0x00000005ff057e24 */ /* 0x000fe2000f8e00ff */
[----:B------:R-:W-:Y:S01]  /*1200*/  ULDC.64 UR4, c[0x4][0xd0] ;  /* 0x0100340000047ab9 */ /* 0x000fe20000000a00 */
[----:B------:R-:W-:Y:S01]  /*1210*/  IMAD.U32 R10, RZ, RZ, UR6 ;  /* 0x00000006ff0a7e24 */ /* 0x000fe2000f8e00ff */
[----:B------:R-:W-:Y:S01]  /*1220*/  MOV R12, 0x1 ;  /* 0x00000001000c7802 */ /* 0x000fe20000000f00 */
[----:B------:R-:W-:Y:S02]  /*1230*/  IMAD.U32 R6, RZ, RZ, UR4 ;  /* 0x00000004ff067e24 */ /* 0x000fe4000f8e00ff */
[----:B------:R-:W-:-:S02]  /*1240*/  IMAD.U32 R7, RZ, RZ, UR5 ;  /* 0x00000005ff077e24 */ /* 0x000fc4000f8e00ff */
[----:B------:R-:W-:Y:S02]  /*1250*/  IMAD.U32 R11, RZ, RZ, UR7 ;  /* 0x00000007ff0b7e24 */ /* 0x000fe4000f8e00ff */
[----:B------:R-:W-:Y:S02]  /*1260*/  IMAD.MOV.U32 R8, RZ, RZ, 0x70 ;  /* 0x00000070ff087424 */ /* 0x000fe400078e00ff */
[----:B0-----:R-:W-:-:S07]  /*1270*/  IMAD.MOV.U32 R13, RZ, RZ, RZ ;  /* 0x000000ffff0d7224 */ /* 0x001fce00078e00ff */
[----:B------:R-:W-:-:S07]  /*1280*/  LEPC R20, `(.L_x_13) ;  /* 0x000000001014794e */ /* 0x000fce0000000000 */
[----:B-1----:R-:W-:Y:S05]  /*1290*/  CALL.ABS.NOINC R14 ;  /* 0x000000000e007343 */ /* 0x002fea0003c00000 */
.L_x_13:
[----:B------:R-:W0:Y:S01]  /*12a0*/  LDC.64 R12, c[0x0][0x990] ;  /* 0x00026400ff0c7b82 */ /* 0x000e220000000a00 */
[----:B------:R-:W2:Y:S01]  /*12b0*/  LDL.LU R26, [R1+0x1c] ;  /* 0x00001c00011a7983 */ /* 0x000ea20000300800 */
[----:B------:R-:W-:-:S06]  /*12c0*/  ULDC UR4, c[0x0][0x9d8] ;  /* 0x0002760000047ab9 */ /* 0x000fcc0000000800 */
[----:B------:R-:W1:Y:S01]  /*12d0*/  LDC.64 R20, c[0x0][0x998] ;  /* 0x00026600ff147b82 */ /* 0x000e620000000a00 */
[----:B0-----:R-:W-:-:S04]  /*12e0*/  ISETP.NE.U32.AND P0, PT, R12, RZ, PT ;  /* 0x000000ff0c00720c */ /* 0x001fc80003f05070 */
[----:B------:R-:W-:Y:S02]  /*12f0*/  ISETP.NE.AND.EX P0, PT, R13, RZ, PT, P0 ;  /* 0x000000ff0d00720c */ /* 0x000fe40003f05300 */
[----:B-1----:R-:W-:-:S04]  /*1300*/  ISETP.NE.U32.AND P1, PT, R20, RZ, PT ;  /* 0x000000ff1400720c */ /* 0x002fc80003f25070 */
[----:B------:R-:W-:-:S07]  /*1310*/  ISETP.NE.AND.EX P1, PT, R21, RZ, PT, P1 ;  /* 0x000000ff1500720c */ /* 0x000fce0003f25310 */
[----:B------:R-:W0:Y:S01]  /*1320*/  @P0 LDC.64 R8, c[0x0][0x9a8] ;  /* 0x00026a00ff080b82 */ /* 0x000e220000000a00 */
[----:B------:R-:W-:-:S07]  /*1330*/  @P0 SHF.R.S32.HI R3, RZ, 0x1f, R2 ;  /* 0x0000001fff030819 */ /* 0x000fce0000011402 */
[----:B------:R-:W1:Y:S08]  /*1340*/  @P1 LDC.64 R10, c[0x0][0x9b8] ;  /* 0x00026e00ff0a1b82 */ /* 0x000e700000000a00 */
[----:B------:R-:W3:Y:S08]  /*1350*/  @P0 LDC.64 R14, c[0x0][0x9b0] ;  /* 0x00026c00ff0e0b82 */ /* 0x000ef00000000a00 */
[----:B------:R-:W4:Y:S01]  /*1360*/  @P1 LDC.64 R24, c[0x0][0x9c0] ;  /* 0x00027000ff181b82 */ /* 0x000f220000000a00 */
[----:B0-----:R-:W-:-:S02]  /*1370*/  @P0 IMAD R0, R8, UR37, RZ ;  /* 0x0000002508000c24 */ /* 0x001fc4000f8e02ff */
[----:B------:R-:W-:-:S04]  /*1380*/  @P0 IMAD.WIDE.U32 R4, R8, UR36, RZ ;  /* 0x0000002408040c25 */ /* 0x000fc8000f8e00ff */
[----:B------:R-:W-:Y:S02]  /*1390*/  @P0 IMAD R9, R9, UR36, R0 ;  /* 0x0000002409090c24 */ /* 0x000fe4000f8e0200 */
[C---:B-1----:R-:W-:Y:S02]  /*13a0*/  @P1 IMAD R6, R10.reuse, UR37, RZ ;  /* 0x000000250a061c24 */ /* 0x042fe4000f8e02ff */
[----:B------:R-:W-:Y:S01]  /*13b0*/  @P0 IMAD.IADD R5, R5, 0x1, R9 ;  /* 0x0000000105050824 */ /* 0x000fe200078e0209 */
[----:B------:R-:W-:Y:S01]  /*13c0*/  @P1 SHF.R.S32.HI R9, RZ, 0x1f, R2 ;  /* 0x0000001fff091819 */ /* 0x000fe20000011402 */
[----:B------:R-:W-:Y:S02]  /*13d0*/  @P1 IMAD R11, R11, UR36, R6 ;  /* 0x000000240b0b1c24 */ /* 0x000fe4000f8e0206 */
[----:B------:R-:W-:-:S04]  /*13e0*/  @P1 IMAD.WIDE.U32 R6, R10, UR36, RZ ;  /* 0x000000240a061c25 */ /* 0x000fc8000f8e00ff */
[----:B---3--:R-:W-:Y:S02]  /*13f0*/  @P0 IMAD R3, R3, R14, RZ ;  /* 0x0000000e03030224 */ /* 0x008fe400078e02ff */
[----:B------:R-:W-:Y:S02]  /*1400*/  @P1 IMAD.IADD R7, R7, 0x1, R11 ;  /* 0x0000000107071824 */ /* 0x000fe400078e020b */
[C---:B------:R-:W-:Y:S02]  /*1410*/  @P0 IMAD R3, R2.reuse, R15, R3 ;  /* 0x0000000f02030224 */ /* 0x040fe400078e0203 */
[----:B----4-:R-:W-:Y:S02]  /*1420*/  @P1 IMAD R0, R9, R24, RZ ;  /* 0x0000001809001224 */ /* 0x010fe400078e02ff */
[----:B------:R-:W-:-:S04]  /*1430*/  @P0 IMAD.WIDE.U32 R4, R2, R14, R4 ;  /* 0x0000000e02040225 */ /* 0x000fc800078e0004 */
[C---:B------:R-:W-:Y:S02]  /*1440*/  @P1 IMAD R11, R2.reuse, R25, R0 ;  /* 0x00000019020b1224 */ /* 0x040fe400078e0200 */
[----:B------:R-:W-:Y:S01]  /*1450*/  @P1 IMAD.WIDE.U32 R8, R2, R24, R6 ;  /* 0x0000001802081225 */ /* 0x000fe200078e0006 */
[----:B------:R-:W-:-:S03]  /*1460*/  @P0 LEA R6, P2, R4, R12, 0x2 ;  /* 0x0000000c04060211 */ /* 0x000fc600078410ff */
[----:B------:R-:W-:Y:S01]  /*1470*/  @P0 IMAD.IADD R3, R5, 0x1, R3 ;  /* 0x0000000105030824 */ /* 0x000fe200078e0203 */
[----:B------:R-:W-:Y:S01]  /*1480*/  @P1 LEA R10, P3, R8, R20, 0x2 ;  /* 0x00000014080a1211 */ /* 0x000fe200078610ff */
[----:B------:R-:W-:-:S03]  /*1490*/  @P1 IMAD.IADD R0, R9, 0x1, R11 ;  /* 0x0000000109001824 */ /* 0x000fc600078e020b */
[----:B------:R-:W-:Y:S01]  /*14a0*/  @P0 LEA.HI.X R7, R4, R13, R3, 0x2, P2 ;  /* 0x0000000d04070211 */ /* 0x000fe200010f1403 */
[----:B------:R-:W-:Y:S01]  /*14b0*/  IMAD.MOV.U32 R3, RZ, RZ, 0x3f800000 ;  /* 0x3f800000ff037424 */ /* 0x000fe200078e00ff */
[----:B------:R-:W-:Y:S01]  /*14c0*/  @P1 LEA.HI.X R11, R8, R21, R0, 0x2, P3 ;  /* 0x00000015080b1211 */ /* 0x000fe200018f1400 */
[----:B------:R-:W-:-:S04]  /*14d0*/  IMAD.MOV.U32 R0, RZ, RZ, 0x3f800000 ;  /* 0x3f800000ff007424 */ /* 0x000fc800078e00ff */
[----:B------:R-:W3:Y:S04]  /*14e0*/  @P0 LDG.E R3, desc[UR38][R6.64] ;  /* 0x0000002606030981 */ /* 0x000ee8000c1e1900 */
[----:B------:R-:W3:Y:S01]  /*14f0*/  @P1 LDG.E R0, desc[UR38][R10.64] ;  /* 0x000000260a001981 */ /* 0x000ee2000c1e1900 */
[----:B------:R-:W-:-:S04]  /*1500*/  SHF.L.U32 R5, RZ, 0x1f, RZ ;  /* 0x0000001fff057819 */ /* 0x000fc800000006ff */
[----:B------:R-:W0:Y:S01]  /*1510*/  SYNCS.PHASECHK.TRANS64.TRYWAIT P1, [UR40+0x29800], R5 ;  /* 0x02980005ff0075a7 */ /* 0x000e220008020168 */
[----:B--2---:R-:W-:-:S04]  /*1520*/  LOP3.LUT R4, R26, 0x1, RZ, 0xfc, !PT ;  /* 0x000000011a047812 */ /* 0x004fc800078efcff */
[----:B------:R-:W-:Y:S01]  /*1530*/  ISETP.NE.AND P0, PT, R4, 0x3, PT ;  /* 0x000000030400780c */ /* 0x000fe20003f05270 */
[----:B---3--:R-:W-:-:S04]  /*1540*/  FMUL.FTZ R0, R3, R0 ;  /* 0x0000000003007220 */ /* 0x008fc80000410000 */
[----:B------:R-:W-:Y:S01]  /*1550*/  FMUL.FTZ R0, R0, UR4 ;  /* 0x0000000400007c20 */ /* 0x000fe20008410000 */
[----:B0-----:R-:W-:Y:S07]  /*1560*/  @!P1 BRA `(.L_x_14) ;  /* 0x000000d800709947 */ /* 0x001fee0003800000 */
.L_x_97:
[----:B------:R-:W-:Y:S05]  /*1570*/  @!P0 BRA `(.L_x_15) ;  /* 0x0000000000048947 */ /* 0x000fea0003800000 */
[----:B------:R-:W-:Y:S01]  /*1580*/  BPT.TRAP 0x1 ;  /* 0x000000040000795c */ /* 0x000fe20000300000 */
.L_x_15:
[----:B------:R1:W2:Y:S01]  /*1590*/  SYNCS.PHASECHK.TRANS64.TRYWAIT P2, [UR40+0x29830], R5 ;  /* 0x02983005ff0075a7 */ /* 0x0002a20008040168 */
[----:B------:R-:W-:Y:S05]  /*15a0*/  @!P0 BRA `(.L_x_16) ;  /* 0x0000000000048947 */ /* 0x000fea0003800000 */
[----:B------:R-:W-:Y:S01]  /*15b0*/  BPT.TRAP 0x1 ;  /* 0x000000040000795c */ /* 0x000fe20000300000 */
.L_x_16:
[----:B------:R-:W3:Y:S02]  /*15c0*/  S2R R3, SR_TID.X ;  /* 0x0000000000037919 */ /* 0x000ee40000002100 */
[----:B---3--:R-:W-:-:S04]  /*15d0*/  LOP3.LUT R3, R3, 0x7f, RZ, 0xc0, !PT ;  /* 0x0000007f03037812 */ /* 0x008fc800078ec0ff */
[----:B------:R-:W-:Y:S01]  /*15e0*/  ISETP.NE.AND P1, PT, R3, RZ, PT ;  /* 0x000000ff0300720c */ /* 0x000fe20003f25270 */
[----:B------:R-:W-:Y:S01]  /*15f0*/  IMAD.U32 R3, RZ, RZ, UR42 ;  /* 0x0000002aff037e24 */ /* 0x000fe2000f8e00ff */
[----:B--2---:R-:W-:Y:S11]  /*1600*/  @P2 BRA `(.L_x_17) ;  /* 0x0000000000082947 */ /* 0x004ff60003800000 */
[----:B------:R-:W2:Y:S02]  /*1610*/  SYNCS.PHASECHK.TRANS64.TRYWAIT P2, [UR40+0x29830], R5 ;  /* 0x02983005ff0075a7 */ /* 0x000ea40008040168 */
[----:B--2---:R-:W-:Y:S05]  /*1620*/  @!P2 BRA `(.L_x_18) ;  /* 0x000000d80058a947 */ /* 0x004fea0003800000 */
.L_x_17:
[----:B------:R-:W-:Y:S05]  /*1630*/  WARPSYNC.ALL ;  /* 0x0000000000007948 */ /* 0x000fea0003800000 */
[----:B------:R-:W-:Y:S01]  /*1640*/  IMAD.MOV.U32 R20, RZ, RZ, RZ ;  /* 0x000000ffff147224 */ /* 0x000fe200078e00ff */
[----:B0-----:R-:W-:Y:S01]  /*1650*/  LOP3.LUT R4, R3, 0x10000, RZ, 0xfc, !PT ;  /* 0x0001000003047812 */ /* 0x001fe200078efcff */
[----:B------:R-:W-:Y:S02]  /*1660*/  IMAD.MOV.U32 R25, RZ, RZ, RZ ;  /* 0x000000ffff197224 */ /* 0x000fe400078e00ff */
[----:B-1----:R-:W-:Y:S01]  /*1670*/  IMAD.MOV.U32 R5, RZ, RZ, -0x7fffffe0 ;  /* 0x80000020ff057424 */ /* 0x002fe200078e00ff */
[----:B------:R-:W-:Y:S01]  /*1680*/  UIADD3 UR4, UR40, 0x1a400, URZ ;  /* 0x0001a40028047890 */ /* 0x000fe2000fffe03f */
[----:B------:R-:W-:Y:S01]  /*1690*/  R2UR UR8, R4 ;  /* 0x00000000040872ca */ /* 0x000fe200000e0000 */
[----:B------:R-:W-:-:S02]  /*16a0*/  WARPGROUP.ARRIVE ;  /* 0x00000000000079c5 */ /* 0x000fc40000000000 */
[C---:B------:R-:W-:Y:S01]  /*16b0*/  R2UR UR9, R5.reuse ;  /* 0x00000000050972ca */ /* 0x040fe200000e0000 */
[----:B------:R-:W-:Y:S01]  /*16c0*/  USHF.R.U32.HI UR4, URZ, 0x4, UR4 ;  /* 0x000000043f047899 */ /* 0x000fe20008011604 */
[C---:B------:R-:W-:Y:S01]  /*16d0*/  R2UR UR24, R4.reuse ;  /* 0x00000000041872ca */ /* 0x040fe200000e0000 */
[----:B------:R-:W-:Y:S01]  /*16e0*/  UMOV UR11, 0x80000020 ;  /* 0x80000020000b7882 */ /* 0x000fe20000000000 */
[C---:B------:R-:W-:Y:S01]  /*16f0*/  R2UR UR25, R5.reuse ;  /* 0x00000000051972ca */ /* 0x040fe200000e0000 */
[----:B------:R-:W-:Y:S01]  /*1700*/  ULOP3.LUT UR4, UR4, 0x3fff, URZ, 0xc0, !UPT ;  /* 0x00003fff04047892 */ /* 0x000fe2000f8ec03f */
[C---:B------:R-:W-:Y:S01]  /*1710*/  R2UR UR20, R4.reuse ;  /* 0x00000000041472ca */ /* 0x040fe200000e0000 */
[----:B------:R-:W-:Y:S01]  /*1720*/  UMOV UR27, 0x80000020 ;  /* 0x80000020001b7882 */ /* 0x000fe20000000000 */
[C---:B------:R-:W-:Y:S01]  /*1730*/  R2UR UR21, R5.reuse ;  /* 0x00000000051572ca */ /* 0x040fe200000e0000 */
[----:B------:R-:W-:Y:S01]  /*1740*/  ULOP3.LUT UR42, UR4, 0x10000, URZ, 0xfc, !UPT ;  /* 0x00010000042a7892 */ /* 0x000fe2000f8efc3f */
[C---:B------:R-:W-:Y:S01]  /*1750*/  R2UR UR16, R4.reuse ;  /* 0x00000000041072ca */ /* 0x040fe200000e0000 */
[----:B------:R-:W-:Y:S01]  /*1760*/  UMOV UR23, 0x80000020 ;  /* 0x8000002000177882 */ /* 0x000fe20000000000 */
[C---:B------:R-:W-:Y:S01]  /*1770*/  R2UR UR17, R5.reuse ;  /* 0x00000000051172ca */ /* 0x040fe200000e0000 */
[----:B------:R-:W-:Y:S01]  /*1780*/  UIADD3 UR6, UR42, 0x80, URZ ;  /* 0x000000802a067890 */ /* 0x000fe2000fffe03f */
[C---:B------:R-:W-:Y:S01]  /*1790*/  R2UR UR12, R4.reuse ;  /* 0x00000000040c72ca */ /* 0x040fe200000e0000 */
[----:B------:R-:W-:Y:S01]  /*17a0*/  UMOV UR19, 0x80000020 ;  /* 0x8000002000137882 */ /* 0x000fe20000000000 */
[----:B------:R-:W-:Y:S01]  /*17b0*/  UMOV UR10, UR42 ;  /* 0x0000002a000a7c82 */ /* 0x000fe20008000000 */
[----:B------:R-:W-:Y:S01]  /*17c0*/  R2UR UR13, R5 ;  /* 0x00000000050d72ca */ /* 0x000fe200000e0000 */
[----:B------:R-:W-:Y:S01]  /*17d0*/  QGMMA.64x32x32.F32.E4M3.E4M3 R92, gdesc[UR8], RZ, !UPT, gsb0 ;  /* 0x00600000085c79f3 */ /* 0x000fe2000c0008ff */
[----:B------:R-:W-:Y:S01]  /*17e0*/  UIADD3 UR8, UR42, 0x100, URZ ;  /* 0x000001002a087890 */ /* 0x000fe2000fffe03f */
[----:B------:R-:W-:Y:S01]  /*17f0*/  R2UR UR4, R4 ;  /* 0x00000000040472ca */ /* 0x000fe200000e0000 */
[----:B------:R-:W-:Y:S01]  /*1800*/  UMOV UR26, UR6 ;  /* 0x00000006001a7c82 */ /* 0x000fe20008000000 */
[----:B------:R-:W-:Y:S01]  /*1810*/  UIADD3 UR10, UR42, 0x180, URZ ;  /* 0x000001802a0a7890 */ /* 0x000fe2000fffe03f */
[----:B------:R-:W-:Y:S01]  /*1820*/  LOP3.LUT R23, R23, 0xffffff80, RZ, 0xc0, !PT ;  /* 0xffffff8017177812 */ /* 0x000fe200078ec0ff */
[----:B------:R-:W-:Y:S01]  /*1830*/  UIADD3 UR6, UR42, 0x200, URZ ;  /* 0x000002002a067890 */ /* 0x000fe2000fffe03f */
[----:B------:R-:W-:Y:S01]  /*1840*/  P2R R14, PR, RZ, 0x1 ;  /* 0x00000001ff0e7803 */ /* 0x000fe20000000000 */
[----:B------:R-:W-:Y:S01]  /*1850*/  UMOV UR22, UR8 ;  /* 0x0000000800167c82 */ /* 0x000fe20008000000 */
[----:B------:R-:W-:Y:S01]  /*1860*/  UMOV UR15, 0x80000020 ;  /* 0x80000020000f7882 */ /* 0x000fe20000000000 */
[----:B------:R-:W-:Y:S01]  /*1870*/  UIADD3 UR5, UR42, 0x102, URZ ;  /* 0x000001022a057890 */ /* 0x000fe2000fffe03f */
[----:B------:R-:W-:Y:S01]  /*1880*/  IMAD.IADD R23, R22, 0x1, -R23 ;  /* 0x0000000116177824 */ /* 0x000fe200078e0a17 */
[----:B------:R-:W-:Y:S01]  /*1890*/  UMOV UR18, UR10 ;  /* 0x0000000a00127c82 */ /* 0x000fe20008000000 */
[----:B------:R-:W-:Y:S01]  /*18a0*/  UMOV UR14, UR6 ;  /* 0x00000006000e7c82 */ /* 0x000fe20008000000 */
[----:B------:R-:W-:Y:S01]  /*18b0*/  UIADD3 UR6, UR42, 0x182, URZ ;  /* 0x000001822a067890 */ /* 0x000fe2000fffe03f */
[----:B------:R-:W0:Y:S01]  /*18c0*/  S2UR UR43, SR_CgaCtaId ;  /* 0x00000000002b79c3 */ /* 0x000e220000008800 */
[----:B------:R-:W-:Y:S01]  /*18d0*/  UIADD3 UR28, UR4, 0x200, URZ ;  /* 0x00000200041c7890 */ /* 0x000fe2000fffe03f */
[----:B------:R-:W-:Y:S01]  /*18e0*/  SHF.R.S32.HI R8, RZ, 0x1f, R23 ;  /* 0x0000001fff087819 */ /* 0x000fe20000011417 */
[----:B------:R-:W-:Y:S01]  /*18f0*/  UIADD3 UR30, UR42, 0x280, URZ ;  /* 0x000002802a1e7890 */ /* 0x000fe2000fffe03f */
[----:B------:R-:W-:Y:S01]  /*1900*/  UMOV UR29, 0x80000020 ;  /* 0x80000020001d7882 */ /* 0x000fe20000000000 */
[----:B------:R-:W-:Y:S01]  /*1910*/  UMOV UR31, 0x80000020 ;  /* 0x80000020001f7882 */ /* 0x000fe20000000000 */
[----:B------:R-:W-:Y:S01]  /*1920*/  UIADD3 UR32, UR4, 0x202, URZ ;  /* 0x0000020204207890 */ /* 0x000fe2000fffe03f */
[----:B------:R-:W-:Y:S01]  /*1930*/  LEA.HI R8, R8, R23, RZ, 0x2 ;  /* 0x0000001708087211 */ /* 0x000fe200078f10ff */
[----:B------:R-:W-:Y:S01]  /*1940*/  UIADD3 UR34, UR42, 0x282, URZ ;  /* 0x000002822a227890 */ /* 0x000fe2000fffe03f */
[----:B------:R-:W-:Y:S01]  /*1950*/  UMOV UR33, 0x80000020 ;  /* 0x8000002000217882 */ /* 0x000fe20000000000 */
[----:B------:R-:W-:Y:S01]  /*1960*/  UMOV UR35, 0x80000020 ;  /* 0x8000002000237882 */ /* 0x000fe20000000000 */
[----:B------:R-:W-:Y:S01]  /*1970*/  UIADD3 UR44, UR4, 0x400, URZ ;  /* 0x00000400042c7890 */ /* 0x000fe2000fffe03f */
[----:B------:R-:W-:Y:S01]  /*1980*/  LOP3.LUT R8, R8, 0x7ffffffc, RZ, 0xc0, !PT ;  /* 0x7ffffffc08087812 */ /* 0x000fe200078ec0ff */
[----:B------:R-:W-:Y:S01]  /*1990*/  UIADD3 UR46, UR42, 0x500, URZ ;  /* 0x000005002a2e7890 */ /* 0x000fe2000fffe03f */
[----:B------:R-:W-:Y:S01]  /*19a0*/  UMOV UR45, 0x80000020 ;  /* 0x80000020002d7882 */ /* 0x000fe20000000000 */
[----:B------:R-:W-:Y:S01]  /*19b0*/  UMOV UR47, 0x80000020 ;  /* 0x80000020002f7882 */ /* 0x000fe20000000000 */
[----:B------:R-:W-:Y:S01]  /*19c0*/  UIADD3 UR48, UR4, 0x402, URZ ;  /* 0x0000040204307890 */ /* 0x000fe2000fffe03f */
[----:B------:R-:W-:Y:S01]  /*19d0*/  IMAD.IADD R8, R23, 0x1, -R8 ;  /* 0x0000000117087824 */ /* 0x000fe200078e0a08 */
[----:B------:R-:W-:Y:S01]  /*19e0*/  UIADD3 UR50, UR42, 0x502, URZ ;  /* 0x000005022a327890 */ /* 0x000fe2000fffe03f */
[----:B------:R-:W-:Y:S01]  /*19f0*/  IMAD.MOV.U32 R23, RZ, RZ, -0x2 ;  /* 0xfffffffeff177424 */ /* 0x000fe200078e00ff */
[----:B------:R-:W-:Y:S01]  /*1a00*/  UMOV UR49, 0x80000020 ;  /* 0x8000002000317882 */ /* 0x000fe20000000000 */
[----:B------:R-:W-:-:S02]  /*1a10*/  UMOV UR51, 0x80000020 ;  /* 0x8000002000337882 */ /* 0x000fc40000000000 */
[----:B------:R-:W-:-:S04]  /*1a20*/  IMAD R23, R8, R23, 0xa0 ;  /* 0x000000a008177424 */ /* 0x000fc800078e0217 */
[----:B------:R-:W-:-:S04]  /*1a30*/  IMAD.IADD R8, R18, 0x1, R23 ;  /* 0x0000000112087824 */ /* 0x000fc800078e0217 */
[----:B------:R-:W-:-:S05]  /*1a40*/  IMAD R8, R19, -0xa0, R8 ;  /* 0xffffff6013087824 */ /* 0x000fca00078e0208 */
[C---:B------:R-:W-:Y:S02]  /*1a50*/  ISETP.GT.AND P2, PT, R8.reuse, 0x9, PT ;  /* 0x000000090800780c */ /* 0x040fe40003f44270 */
[C---:B------:R-:W-:Y:S02]  /*1a60*/  ISETP.GT.AND P6, PT, R8.reuse, RZ, PT ;  /* 0x000000ff0800720c */ /* 0x040fe40003fc4270 */
[C---:B------:R-:W-:Y:S01]  /*1a70*/  ISETP.GT.AND P5, PT, R8.reuse, 0x1, PT ;  /* 0x000000010800780c */ /* 0x040fe20003fa4270 */
[----:B------:R-:W-:Y:S02]  /*1a80*/  WARPGROUP.DEPBAR.LE gsb0, 0x0 ;  /* 0x00008000000079c5 */ /* 0x000fe40000010000 */
[----:B------:R-:W-:Y:S01]  /*1a90*/  WARPGROUP.ARRIVE ;  /* 0x00000000000079c5 */ /* 0x000fe20000000000 */
[C---:B------:R-:W-:Y:S02]  /*1aa0*/  ISETP.GT.AND P4, PT, R8.reuse, 0x8, PT ;  /* 0x000000080800780c */ /* 0x040fe40003f84270 */
[----:B------:R-:W-:-:S03]  /*1ab0*/  ISETP.GT.AND P3, PT, R8, 0x10, PT ;  /* 0x000000100800780c */ /* 0x000fc60003f64270 */
[----:B------:R-:W-:Y:S01]  /*1ac0*/  QGMMA.64x32x32.F32.E4M3.E4M3 R76, gdesc[UR24], RZ, !UPT, gsb0 ;  /* 0x00600000184c79f3 */ /* 0x000fe2000c0008ff */
[----:B------:R-:W-:Y:S02]  /*1ad0*/  UIADD3 UR24, UR4, 0x2, URZ ;  /* 0x0000000204187890 */ /* 0x000fe4000fffe03f */
[----:B------:R-:W-:Y:S01]  /*1ae0*/  UIADD3 UR26, UR42, 0x2, URZ ;  /* 0x000000022a1a7890 */ /* 0x000fe2000fffe03f */
[----:B------:R-:W-:Y:S01]  /*1af0*/  UMOV UR25, 0x80000020 ;  /* 0x8000002000197882 */ /* 0x000fe20000000000 */
[----:B------:R-:W-:Y:S01]  /*1b00*/  UMOV UR27, 0x80000020 ;  /* 0x80000020001b7882 */ /* 0x000fe20000000000 */
[----:B------:R-:W-:Y:S01]  /*1b10*/  UIADD3 UR4, UR42, 0x600, URZ ;  /* 0x000006002a047890 */ /* 0x000fe2000fffe03f */
[----:B------:R-:W-:Y:S02]  /*1b20*/  WARPGROUP.DEPBAR.LE gsb0, 0x0 ;  /* 0x00008000000079c5 */ /* 0x000fe40000010000 */
[----:B------:R-:W-:-:S06]  /*1b30*/  WARPGROUP.ARRIVE ;  /* 0x00000000000079c5 */ /* 0x000fcc0000000000 */
[----:B------:R-:W-:Y:S03]  /*1b40*/  QGMMA.64x32x32.F32.E4M3.E4M3 R60, gdesc[UR20], RZ, !UPT, gsb0 ;  /* 0x00600000143c79f3 */ /* 0x000fe6000c0008ff */
        /* <DEDUP_REMOVED lines=8> */
[----:B------:R-:W-:Y:S01]  /*1bd0*/  QGMMA.64x32x32.F32.E4M3.E4M3 R92, gdesc[UR24], R92, gsb0 ;  /* 0x00600000185c79f3 */ /* 0x000fe2000800085c */
[----:B------:R-:W-:Y:S01]  /*1be0*/  UIADD3 UR26, UR42, 0x82, URZ ;  /* 0x000000822a1a7890 */ /* 0x000fe2000fffe03f */
[----:B------:R-:W-:Y:S01]  /*1bf0*/  UMOV UR27, 0x80000020 ;  /* 0x80000020001b7882 */ /* 0x000fe20000000000 */
[----:B------:R-:W-:Y:S02]  /*1c00*/  WARPGROUP.DEPBAR.LE gsb0, 0x0 ;  /* 0x00008000000079c5 */ /* 0x000fe40000010000 */
[----:B------:R-:W-:-:S06]  /*1c10*/  WARPGROUP.ARRIVE ;  /* 0x00000000000079c5 */ /* 0x000fcc0000000000 */
[----:B------:R-:W-:Y:S01]  /*1c20*/  QGMMA.64x32x32.F32.E4M3.E4M3 R76, gdesc[UR24], R76, gsb0 ;  /* 0x00600000184c79f3 */ /* 0x000fe2000800084c */
[----:B------:R-:W-:Y:S01]  /*1c30*/  UMOV UR26, UR5 ;  /* 0x00000005001a7c82 */ /* 0x000fe20008000000 */
[----:B------:R-:W-:Y:S01]  /*1c40*/  UMOV UR27, 0x80000020 ;  /* 0x80000020001b7882 */ /* 0x000fe20000000000 */
[----:B------:R-:W-:Y:S01]  /*1c50*/  UIADD3 UR5, UR42, 0x202, URZ ;  /* 0x000002022a057890 */ /* 0x000fe2000fffe03f */
        /* <DEDUP_REMOVED lines=14> */
[----:B------:R-:W-:Y:S03]  /*1d40*/  QGMMA.64x32x32.F32.E4M3.E4M3 R28, gdesc[UR24], R28, gsb0 ;  /* 0x00600000181c79f3 */ /* 0x000fe6000800081c */
        /* <DEDUP_REMOVED lines=72> */
[----:B------:R-:W-:Y:S01]  /*21d0*/  ULDC UR4, c[0x0][0x988] ;  /* 0x0002620000047ab9 */ /* 0x000fe20000000800 */
        /* <DEDUP_REMOVED lines=9> */
[----:B------:R-:W-:Y:S01]  /*2270*/  WARPGROUP.ARRIVE ;  /* 0x00000000000079c5 */ /* 0x000fe20000000000 */
[C---:B------:R-:W-:Y:S01]  /*2280*/  FMUL.FTZ R99, R0.reuse, R99 ;  /* 0x0000006300637220 */ /* 0x040fe20000410000 */
[C---:B------:R-:W-:Y:S01]  /*2290*/  FMUL.FTZ R94, R0.reuse, R94 ;  /* 0x0000005e005e7220 */ /* 0x040fe20000410000 */
[C---:B------:R-:W-:Y:S01]  /*22a0*/  FMUL.FTZ R97, R0.reuse, R97 ;  /* 0x0000006100617220 */ /* 0x040fe20000410000 */
[C---:B------:R-:W-:Y:S01]  /*22b0*/  FMUL.FTZ R95, R0.reuse, R95 ;  /* 0x0000005f005f7220 */ /* 0x040fe20000410000 */
[C---:B------:R-:W-:Y:S01]  /*22c0*/  FMUL.FTZ R98, R0.reuse, R98 ;  /* 0x0000006200627220 */ /* 0x040fe20000410000 */
[----:B------:R-:W-:Y:S01]  /*22d0*/  QGMMA.64x32x32.F32.E4M3.E4M3 R76, gdesc[UR48], R76, gsb0 ;  /* 0x00600000304c79f3 */ /* 0x000fe2000800084c */
[----:B------:R-:W-:Y:S01]  /*22e0*/  UIADD3 UR50, UR42, 0x602, URZ ;  /* 0x000006022a327890 */ /* 0x000fe2000fffe03f */
[----:B------:R-:W1:Y:S01]  /*22f0*/  MUFU.TANH R9, R97 ;  /* 0x0000006100097308 */ /* 0x000e620000002400 */
[----:B------:R-:W-:Y:S01]  /*2300*/  UMOV UR51, 0x80000020 ;  /* 0x8000002000337882 */ /* 0x000fe20000000000 */
[C---:B------:R-:W-:Y:S01]  /*2310*/  FMUL.FTZ R102, R0.reuse, R102 ;  /* 0x0000006600667220 */ /* 0x040fe20000410000 */
[C---:B------:R-:W-:Y:S01]  /*2320*/  FMUL.FTZ R92, R0.reuse, R92 ;  /* 0x0000005c005c7220 */ /* 0x040fe20000410000 */
[C---:B------:R-:W-:Y:S01]  /*2330*/  FMUL.FTZ R103, R0.reuse, R103 ;  /* 0x0000006700677220 */ /* 0x040fe20000410000 */
[C---:B------:R-:W-:Y:S01]  /*2340*/  FMUL.FTZ R93, R0.reuse, R93 ;  /* 0x0000005d005d7220 */ /* 0x040fe20000410000 */
[C---:B------:R-:W-:Y:S01]  /*2350*/  FMUL.FTZ R96, R0.reuse, R96 ;  /* 0x0000006000607220 */ /* 0x040fe20000410000 */
[C---:B------:R-:W-:Y:S01]  /*2360*/  FMUL.FTZ R106, R0.reuse, R106 ;  /* 0x0000006a006a7220 */ /* 0x040fe20000410000 */
[----:B------:R-:W-:Y:S01]  /*2370*/  MUFU.TANH R99, R99 ;  /* 0x0000006300637308 */ /* 0x000fe20000002400 */
[C---:B------:R-:W-:Y:S01]  /*2380*/  FMUL.FTZ R107, R0.reuse, R107 ;  /* 0x0000006b006b7220 */ /* 0x040fe20000410000 */
[C---:B------:R-:W-:Y:S01]  /*2390*/  FMUL.FTZ R100, R0.reuse, R100 ;  /* 0x0000006400647220 */ /* 0x040fe20000410000 */
[C---:B------:R-:W-:Y:S01]  /*23a0*/  FMUL.FTZ R101, R0.reuse, R101 ;  /* 0x0000006500657220 */ /* 0x040fe20000410000 */
[C---:B------:R-:W-:Y:S01]  /*23b0*/  FMUL.FTZ R104, R0.reuse, R104 ;  /* 0x0000006800687220 */ /* 0x040fe20000410000 */
[----:B------:R-:W-:-:S03]  /*23c0*/  FMUL.FTZ R105, R0, R105 ;  /* 0x0000006900697220 */ /* 0x000fc60000410000 */
[----:B------:R-:W-:Y:S01]  /*23d0*/  MUFU.TANH R94, R94 ;  /* 0x0000005e005e7308 */ /* 0x000fe20000002400 */
[----:B-1----:R-:W-:-:S07]  /*23e0*/  FSEL R9, R9, -INF , P2 ;  /* 0xff80000009097808 */ /* 0x002fce0001000000 */
[----:B------:R-:W1:Y:S08]  /*23f0*/  MUFU.TANH R10, R95 ;  /* 0x0000005f000a7308 */ /* 0x000e700000002400 */
[----:B------:R-:W-:Y:S08]  /*2400*/  MUFU.TANH R98, R98 ;  /* 0x0000006200627308 */ /* 0x000ff00000002400 */
[----:B------:R-:W2:Y:S01]  /*2410*/  MUFU.TANH R3, R92 ;  /* 0x0000005c00037308 */ /* 0x000ea20000002400 */
[----:B-1----:R-:W-:-:S07]  /*2420*/  FSEL R10, R10, -INF , P5 ;  /* 0xff8000000a0a7808 */ /* 0x002fce0002800000 */
[----:B------:R-:W-:Y:S08]  /*2430*/  MUFU.TANH R102, R102 ;  /* 0x0000006600667308 */ /* 0x000ff00000002400 */
[----:B------:R-:W1:Y:S01]  /*2440*/  MUFU.TANH R6, R93 ;  /* 0x0000005d00067308 */ /* 0x000e620000002400 */
[----:B--2---:R-:W-:Y:S01]  /*2450*/  FSEL R3, R3, -INF , P6 ;  /* 0xff80000003037808 */ /* 0x004fe20003000000 */
[----:B------:R-:W-:-:S02]  /*2460*/  WARPGROUP.DEPBAR.LE gsb0, 0x0 ;  /* 0x00008000000079c5 */ /* 0x000fc40000010000 */
[----:B------:R-:W-:Y:S01]  /*2470*/  WARPGROUP.ARRIVE ;  /* 0x00000000000079c5 */ /* 0x000fe20000000000 */
[C---:B------:R-:W-:Y:S01]  /*2480*/  FMUL.FTZ R76, R0.reuse, R76 ;  /* 0x0000004c004c7220 */ /* 0x040fe20000410000 */
[C---:B------:R-:W-:Y:S01]  /*2490*/  FMUL.FTZ R77, R0.reuse, R77 ;  /* 0x0000004d004d7220 */ /* 0x040fe20000410000 */
[C---:B------:R-:W-:Y:S01]  /*24a0*/  FMUL.FTZ R78, R0.reuse, R78 ;  /* 0x0000004e004e7220 */ /* 0x040fe20000410000 */
[----:B------:R-:W-:Y:S01]  /*24b0*/  MUFU.TANH R103, R103 ;  /* 0x0000006700677308 */ /* 0x000fe20000002400 */
[C---:B------:R-:W-:Y:S01]  /*24c0*/  FMUL.FTZ R81, R0.reuse, R81 ;  /* 0x0000005100517220 */ /* 0x040fe20000410000 */
[----:B------:R-:W-:Y:S01]  /*24d0*/  QGMMA.64x32x32.F32.E4M3.E4M3 R60, gdesc[UR48], R60, gsb0 ;  /* 0x00600000303c79f3 */ /* 0x000fe2000800083c */
[----:B------:R-:W-:Y:S01]  /*24e0*/  UIADD3 UR50, UR42, 0x682, URZ ;  /* 0x000006822a327890 */ /* 0x000fe2000fffe03f */
[C---:B------:R-:W-:Y:S01]  /*24f0*/  FMUL.FTZ R79, R0.reuse, R79 ;  /* 0x0000004f004f7220 */ /* 0x040fe20000410000 */
[----:B------:R-:W-:Y:S01]  /*2500*/  UMOV UR51, 0x80000020 ;  /* 0x8000002000337882 */ /* 0x000fe20000000000 */
[C---:B------:R-:W-:Y:S01]  /*2510*/  FMUL.FTZ R83, R0.reuse, R83 ;  /* 0x0000005300537220 */ /* 0x040fe20000410000 */
[----:B------:R-:W-:Y:S01]  /*2520*/  FMUL.FTZ R82, R0, R82 ;  /* 0x0000005200527220 */ /* 0x000fe20000410000 */
[----:B------:R-:W2:Y:S01]  /*2530*/  MUFU.TANH R76, R76 ;  /* 0x0000004c004c7308 */ /* 0x000ea20000002400 */
[----:B-1----:R-:W-:Y:S01]  /*2540*/  FSEL R6, R6, -INF , P5 ;  /* 0xff80000006067808 */ /* 0x002fe20002800000 */
[----:B------:R-:W-:Y:S01]  /*2550*/  FMUL.FTZ R86, R0, R86 ;  /* 0x0000005600567220 */ /* 0x000fe20000410000 */
[----:B------:R-:W-:Y:S01]  /*2560*/  ISETP.GT.AND P5, PT, R8, 0x18, PT ;  /* 0x000000180800780c */ /* 0x000fe20003fa4270 */
[C---:B------:R-:W-:Y:S01]  /*2570*/  FMUL.FTZ R87, R0.reuse, R87 ;  /* 0x0000005700577220 */ /* 0x040fe20000410000 */
[C---:B------:R-:W-:Y:S01]  /*2580*/  FMUL.FTZ R91, R0.reuse, R91 ;  /* 0x0000005b005b7220 */ /* 0x040fe20000410000 */
[C---:B------:R-:W-:Y:S01]  /*2590*/  FMUL.FTZ R80, R0.reuse, R80 ;  /* 0x0000005000507220 */ /* 0x040fe20000410000 */
[C---:B------:R-:W-:Y:S01]  /*25a0*/  FMUL.FTZ R90, R0.reuse, R90 ;  /* 0x0000005a005a7220 */ /* 0x040fe20000410000 */
[----:B------:R1:W-:Y:S01]  /*25b0*/  MUFU.TANH R27, R77 ;  /* 0x0000004d001b7308 */ /* 0x0003e20000002400 */
[C---:B------:R-:W-:Y:S01]  /*25c0*/  FMUL.FTZ R84, R0.reuse, R84 ;  /* 0x0000005400547220 */ /* 0x040fe20000410000 */
[C---:B------:R-:W-:Y:S01]  /*25d0*/  FMUL.FTZ R85, R0.reuse, R85 ;  /* 0x0000005500557220 */ /* 0x040fe20000410000 */
[C---:B------:R-:W-:Y:S01]  /*25e0*/  FMUL.FTZ R88, R0.reuse, R88 ;  /* 0x0000005800587220 */ /* 0x040fe20000410000 */
[----:B------:R-:W-:-:S04]  /*25f0*/  FMUL.FTZ R89, R0, R89 ;  /* 0x0000005900597220 */ /* 0x000fc80000410000 */
[----:B------:R-:W3:Y:S01]  /*2600*/  MUFU.TANH R7, R96 ;  /* 0x0000006000077308 */ /* 0x000ee20000002400 */
[----:B-1----:R-:W-:Y:S02]  /*2610*/  FSEL R77, R99, -INF , P2 ;  /* 0xff800000634d7808 */ /* 0x002fe40001000000 */
[----:B------:R-:W-:-:S04]  /*2620*/  ISETP.GT.AND P2, PT, R8, 0x20, PT ;  /* 0x000000200800780c */ /* 0x000fc80003f44270 */
[----:B--2---:R-:W-:Y:S01]  /*2630*/  FSEL R23, R76, -INF , P2 ;  /* 0xff8000004c177808 */ /* 0x004fe20001000000 */
[----:B------:R-:W1:Y:S08]  /*2640*/  MUFU.TANH R95, R106 ;  /* 0x0000006a005f7308 */ /* 0x000e700000002400 */
[----:B------:R-:W-:Y:S01]  /*2650*/  MUFU.TANH R107, R107 ;  /* 0x0000006b006b7308 */ /* 0x000fe20000002400 */
[----:B---3--:R-:W-:-:S07]  /*2660*/  FSEL R7, R7, -INF , P4 ;  /* 0xff80000007077808 */ /* 0x008fce0002000000 */
[----:B------:R-:W2:Y:S01]  /*2670*/  MUFU.TANH R11, R100 ;  /* 0x00000064000b7308 */ /* 0x000ea20000002400 */
[----:B-1----:R-:W-:-:S07]  /*2680*/  FSEL R95, R95, -INF , P5 ;  /* 0xff8000005f5f7808 */ /* 0x002fce0002800000 */
[----:B------:R-:W1:Y:S01]  /*2690*/  MUFU.TANH R78, R78 ;  /* 0x0000004e004e7308 */ /* 0x000e620000002400 */
[----:B------:R-:W-:Y:S02]  /*26a0*/  WARPGROUP.DEPBAR.LE gsb0, 0x0 ;  /* 0x00008000000079c5 */ /* 0x000fe40000010000 */
[----:B------:R-:W-:Y:S01]  /*26b0*/  WARPGROUP.ARRIVE ;  /* 0x00000000000079c5 */ /* 0x000fe20000000000 */
[C---:B------:R-:W-:Y:S01]  /*26c0*/  FMUL.FTZ R71, R0.reuse, R71 ;  /* 0x0000004700477220 */ /* 0x040fe20000410000 */
[----:B------:R-:W-:-:S03]  /*26d0*/  FMUL.FTZ R75, R0, R75 ;  /* 0x0000004b004b7220 */ /* 0x000fc60000410000 */
[----:B------:R3:W-:Y:S01]  /*26e0*/  MUFU.TANH R12, R81 ;  /* 0x00000051000c7308 */ /* 0x0007e20000002400 */
[----:B--2---:R-:W-:Y:S01]  /*26f0*/  FSEL R11, R11, -INF , P3 ;  /* 0xff8000000b0b7808 */ /* 0x004fe20001800000 */
[C---:B------:R-:W-:Y:S01]  /*2700*/  FMUL.FTZ R62, R0.reuse, R62 ;  /* 0x0000003e003e7220 */ /* 0x040fe20000410000 */
[----:B------:R-:W-:Y:S01]  /*2710*/  QGMMA.64x32x32.F32.E4M3.E4M3 R44, gdesc[UR48], R44, gsb0 ;  /* 0x00600000302c79f3 */ /* 0x000fe2000800082c */
[----:B------:R-:W-:Y:S01]  /*2720*/  UIADD3 UR50, UR42, 0x702, URZ ;  /* 0x000007022a327890 */ /* 0x000fe2000fffe03f */
[----:B------:R-:W-:Y:S01]  /*2730*/  FMUL.FTZ R61, R0, R61 ;  /* 0x0000003d003d7220 */ /* 0x000fe20000410000 */
[----:B------:R-:W-:Y:S01]  /*2740*/  UMOV UR51, 0x80000020 ;  /* 0x8000002000337882 */ /* 0x000fe20000000000 */
[----:B-1----:R-:W-:Y:S01]  /*2750*/  FSEL R93, R78, -INF , P2 ;  /* 0xff8000004e5d7808 */ /* 0x002fe20001000000 */
[----:B------:R1:W-:Y:S01]  /*2760*/  MUFU.TANH R127, R71 ;  /* 0x00000047007f7308 */ /* 0x0003e20000002400 */
[----:B---3--:R-:W-:Y:S01]  /*2770*/  FSEL R81, R102, -INF , P3 ;  /* 0xff80000066517808 */ /* 0x008fe20001800000 */
[----:B------:R-:W-:Y:S01]  /*2780*/  FMUL.FTZ R63, R0, R63 ;  /* 0x0000003f003f7220 */ /* 0x000fe20000410000 */
[----:B------:R-:W-:Y:S01]  /*2790*/  ISETP.GT.AND P3, PT, R8, 0x21, PT ;  /* 0x000000210800780c */ /* 0x000fe20003f64270 */
[----:B------:R-:W-:Y:S01]  /*27a0*/  FMUL.FTZ R60, R0, R60 ;  /* 0x0000003c003c7220 */ /* 0x000fe20000410000 */
[----:B------:R-:W-:Y:S01]  /*27b0*/  ISETP.GT.AND P2, PT, R8, 0x31, PT ;  /* 0x000000310800780c */ /* 0x000fe20003f44270 */
[C---:B------:R-:W-:Y:S01]  /*27c0*/  FMUL.FTZ R65, R0.reuse, R65 ;  /* 0x0000004100417220 */ /* 0x040fe20000410000 */
[----:B------:R-:W-:Y:S01]  /*27d0*/  FMUL.FTZ R66, R0, R66 ;  /* 0x0000004200427220 */ /* 0x000fe20000410000 */
[----:B------:R2:W-:Y:S01]  /*27e0*/  MUFU.TANH R131, R75 ;  /* 0x0000004b00837308 */ /* 0x0005e20000002400 */
[----:B-1----:R-:W-:Y:S01]  /*27f0*/  FSEL R71, R94, -INF , P6 ;  /* 0xff8000005e477808 */ /* 0x002fe20003000000 */
[----:B------:R-:W-:Y:S01]  /*2800*/  FMUL.FTZ R72, R0, R72 ;  /* 0x0000004800487220 */ /* 0x000fe20000410000 */
[----:B------:R-:W-:Y:S01]  /*2810*/  ISETP.GT.AND P6, PT, R8, 0x11, PT ;  /* 0x000000110800780c */ /* 0x000fe20003fc4270 */
[C---:B------:R-:W-:Y:S01]  /*2820*/  FMUL.FTZ R74, R0.reuse, R74 ;  /* 0x0000004a004a7220 */ /* 0x040fe20000410000 */
[----:B------:R-:W-:Y:S01]  /*2830*/  FMNMX.FTZ R76, R71, R10, !PT ;  /* 0x0000000a474c7209 */ /* 0x000fe20007810000 */
[----:B------:R-:W-:Y:S01]  /*2840*/  FMUL.FTZ R67, R0, R67 ;  /* 0x0000004300437220 */ /* 0x000fe20000410000 */
[----:B------:R-:W-:Y:S01]  /*2850*/  FSEL R27, R27, -INF , P3 ;  /* 0xff8000001b1b7808 */ /* 0x000fe20001800000 */
[----:B------:R-:W1:Y:S01]  /*2860*/  MUFU.TANH R13, R101 ;  /* 0x00000065000d7308 */ /* 0x000e620000002400 */
[----:B--2---:R-:W-:Y:S01]  /*2870*/  FSEL R75, R98, -INF , P4 ;  /* 0xff800000624b7808 */ /* 0x004fe20002000000 */
[----:B------:R-:W-:Y:S01]  /*2880*/  FMUL.FTZ R64, R0, R64 ;  /* 0x0000004000407220 */ /* 0x000fe20000410000 */
[----:B------:R-:W-:Y:S01]  /*2890*/  ISETP.GT.AND P4, PT, R8, 0x19, PT ;  /* 0x000000190800780c */ /* 0x000fe20003f84270 */
[C---:B------:R-:W-:Y:S01]  /*28a0*/  FMUL.FTZ R70, R0.reuse, R70 ;  /* 0x0000004600467220 */ /* 0x040fe20000410000 */
[----:B------:R-:W-:Y:S01]  /*28b0*/  FMNMX.FTZ R76, R75, R76, !PT ;  /* 0x0000004c4b4c7209 */ /* 0x000fe20007810000 */
[C---:B------:R-:W-:Y:S01]  /*28c0*/  FMUL.FTZ R68, R0.reuse, R68 ;  /* 0x0000004400447220 */ /* 0x040fe20000410000 */
[----:B------:R-:W-:Y:S01]  /*28d0*/  FSEL R99, R107, -INF , P4 ;  /* 0xff8000006b637808 */ /* 0x000fe20002000000 */
[----:B------:R-:W-:Y:S01]  /*28e0*/  MUFU.TANH R79, R79 ;  /* 0x0000004f004f7308 */ /* 0x000fe20000002400 */
[----:B------:R-:W-:Y:S01]  /*28f0*/  FMNMX.FTZ R76, R77, R76, !PT ;  /* 0x0000004c4d4c7209 */ /* 0x000fe20007810000 */
[C---:B------:R-:W-:Y:S01]  /*2900*/  FMUL.FTZ R73, R0.reuse, R73 ;  /* 0x0000004900497220 */ /* 0x040fe20000410000 */
[----:B------:R-:W-:-:S02]  /*2910*/  FMUL.FTZ R69, R0, R69 ;  /* 0x0000004500457220 */ /* 0x000fc40000410000 */
[----:B------:R-:W-:-:S03]  /*2920*/  FMNMX.FTZ R76, R81, R76, !PT ;  /* 0x0000004c514c7209 */ /* 0x000fc60007810000 */
[----:B------:R2:W-:Y:S01]  /*2930*/  MUFU.TANH R97, R83 ;  /* 0x0000005300617308 */ /* 0x0005e20000002400 */
[----:B-1----:R-:W-:-:S07]  /*2940*/  FSEL R13, R13, -INF , P6 ;  /* 0xff8000000d0d7808 */ /* 0x002fce0003000000 */
[----:B------:R-:W1:Y:S01]  /*2950*/  MUFU.TANH R15, R104 ;  /* 0x00000068000f7308 */ /* 0x000e620000002400 */
[----:B--2---:R-:W-:Y:S02]  /*2960*/  FSEL R83, R103, -INF , P6 ;  /* 0xff80000067537808 */ /* 0x004fe40003000000 */
[----:B------:R-:W-:Y:S02]  /*2970*/  ISETP.GT.AND P6, PT, R8, 0x28, PT ;  /* 0x000000280800780c */ /* 0x000fe40003fc4270 */
[----:B------:R-:W-:-:S03]  /*2980*/  FMNMX.FTZ R76, R83, R76, !PT ;  /* 0x0000004c534c7209 */ /* 0x000fc60007810000 */
[----:B------:R-:W2:Y:S01]  /*2990*/  MUFU.TANH R82, R82 ;  /* 0x0000005200527308 */ /* 0x000ea20000002400 */
[----:B------:R-:W-:-:S04]  /*29a0*/  FMNMX.FTZ R76, R95, R76, !PT ;  /* 0x0000004c5f4c7209 */ /* 0x000fc80007810000 */
[----:B------:R-:W-:Y:S01]  /*29b0*/  FMNMX.FTZ R76, R99, R76, !PT ;  /* 0x0000004c634c7209 */ /* 0x000fe20007810000 */
[----:B------:R-:W-:Y:S02]  /*29c0*/  WARPGROUP.DEPBAR.LE gsb0, 0x0 ;  /* 0x00008000000079c5 */ /* 0x000fe40000010000 */
[----:B------:R-:W-:Y:S01]  /*29d0*/  WARPGROUP.ARRIVE ;  /* 0x00000000000079c5 */ /* 0x000fe20000000000 */
[----:B------:R-:W3:Y:S01]  /*29e0*/  MUFU.TANH R21, R105 ;  /* 0x0000006900157308 */ /* 0x000ee20000002400 */
[----:B------:R-:W-:Y:S01]  /*29f0*/  FMNMX.FTZ R76, R93, R76, !PT ;  /* 0x0000004c5d4c7209 */ /* 0x000fe20007810000 */
[C---:B------:R-:W-:Y:S01]  /*2a00*/  FMUL.FTZ R45, R0.reuse, R45 ;  /* 0x0000002d002d7220 */ /* 0x040fe20000410000 */
[----:B-1----:R-:W-:Y:S01]  /*2a10*/  FSEL R15, R15, -INF , P5 ;  /* 0xff8000000f0f7808 */ /* 0x002fe20002800000 */
[----:B------:R-:W-:Y:S01]  /*2a20*/  FMUL.FTZ R47, R0, R47 ;  /* 0x0000002f002f7220 */ /* 0x000fe20000410000 */
[----:B------:R-:W-:Y:S01]  /*2a30*/  QGMMA.64x32x32.F32.E4M3.E4M3 R28, gdesc[UR48], R28, gsb0 ;  /* 0x00600000301c79f3 */ /* 0x000fe2000800081c */
[----:B------:R-:W-:Y:S01]  /*2a40*/  ISETP.GT.AND P5, PT, R8, 0x29, PT ;  /* 0x000000290800780c */ /* 0x000fe20003fa4270 */
[----:B------:R-:W-:Y:S01]  /*2a50*/  FMUL.FTZ R49, R0, R49 ;  /* 0x0000003100317220 */ /* 0x000fe20000410000 */
[----:B------:R-:W1:Y:S01]  /*2a60*/  MUFU.TANH R86, R86 ;  /* 0x0000005600567308 */ /* 0x000e620000002400 */
[----:B--2---:R-:W-:Y:S01]  /*2a70*/  FSEL R101, R82, -INF , P6 ;  /* 0xff80000052657808 */ /* 0x004fe20003000000 */
[C---:B------:R-:W-:Y:S01]  /*2a80*/  FMUL.FTZ R51, R0.reuse, R51 ;  /* 0x0000003300337220 */ /* 0x040fe20000410000 */
[----:B------:R-:W-:Y:S01]  /*2a90*/  FSEL R97, R97, -INF , P5 ;  /* 0xff80000061617808 */ /* 0x000fe20002800000 */
[C---:B------:R-:W-:Y:S01]  /*2aa0*/  FMUL.FTZ R53, R0.reuse, R53 ;  /* 0x0000003500357220 */ /* 0x040fe20000410000 */
[C---:B------:R-:W-:Y:S01]  /*2ab0*/  FMUL.FTZ R57, R0.reuse, R57 ;  /* 0x0000003900397220 */ /* 0x040fe20000410000 */
[C---:B------:R-:W-:Y:S01]  /*2ac0*/  FMUL.FTZ R26, R0.reuse, R59 ;  /* 0x0000003b001a7220 */ /* 0x040fe20000410000 */
[C---:B------:R-:W-:Y:S01]  /*2ad0*/  FMUL.FTZ R55, R0.reuse, R55 ;  /* 0x0000003700377220 */ /* 0x040fe20000410000 */
[----:B------:R-:W2:Y:S01]  /*2ae0*/  MUFU.TANH R87, R87 ;  /* 0x0000005700577308 */ /* 0x000ea20000002400 */
[----:B---3--:R-:W-:Y:S01]  /*2af0*/  FSEL R21, R21, -INF , P4 ;  /* 0xff80000015157808 */ /* 0x008fe20002000000 */
[----:B------:R-:W-:Y:S01]  /*2b00*/  FMUL.FTZ R46, R0, R46 ;  /* 0x0000002e002e7220 */ /* 0x000fe20000410000 */
[----:B------:R-:W-:Y:S01]  /*2b10*/  ISETP.GT.AND P4, PT, R8, 0x30, PT ;  /* 0x000000300800780c */ /* 0x000fe20003f84270 */
[C---:B------:R-:W-:Y:S01]  /*2b20*/  FMUL.FTZ R44, R0.reuse, R44 ;  /* 0x0000002c002c7220 */ /* 0x040fe20000410000 */
[C---:B------:R-:W-:Y:S01]  /*2b30*/  FMUL.FTZ R50, R0.reuse, R50 ;  /* 0x0000003200327220 */ /* 0x040fe20000410000 */
[C---:B------:R-:W-:Y:S01]  /*2b40*/  FMUL.FTZ R56, R0.reuse, R56 ;  /* 0x0000003800387220 */ /* 0x040fe20000410000 */
[----:B------:R-:W-:Y:S01]  /*2b50*/  FMUL.FTZ R58, R0, R58 ;  /* 0x0000003a003a7220 */ /* 0x000fe20000410000 */
[----:B------:R3:W-:Y:S01]  /*2b60*/  MUFU.TANH R117, R91 ;  /* 0x0000005b00757308 */ /* 0x0007e20000002400 */
[----:B-1----:R-:W-:Y:S01]  /*2b70*/  FSEL R105, R86, -INF , P4 ;  /* 0xff80000056697808 */ /* 0x002fe20002000000 */
[C---:B------:R-:W-:Y:S01]  /*2b80*/  FMUL.FTZ R54, R0.reuse, R54 ;  /* 0x0000003600367220 */ /* 0x040fe20000410000 */
[C---:B------:R-:W-:Y:S01]  /*2b90*/  FMUL.FTZ R52, R0.reuse, R52 ;  /* 0x0000003400347220 */ /* 0x040fe20000410000 */
[----:B------:R-:W-:Y:S01]  /*2ba0*/  FMUL.FTZ R48, R0, R48 ;  /* 0x0000003000307220 */ /* 0x000fe20000410000 */
[----:B------:R-:W-:-:S03]  /*2bb0*/  IMAD.MOV.U32 R86, RZ, RZ, R25 ;  /* 0x000000ffff567224 */ /* 0x000fc600078e0019 */
[----:B------:R-:W-:Y:S01]  /*2bc0*/  MUFU.TANH R80, R80 ;  /* 0x0000005000507308 */ /* 0x000fe20000002400 */
[----:B---3--:R-:W-:Y:S02]  /*2bd0*/  FSEL R91, R79, -INF , P3 ;  /* 0xff8000004f5b7808 */ /* 0x008fe40001800000 */
[----:B------:R-:W-:Y:S02]  /*2be0*/  ISETP.GT.AND P3, PT, R8, 0x38, PT ;  /* 0x000000380800780c */ /* 0x000fe40003f64270 */
[----:B------:R-:W-:Y:S02]  /*2bf0*/  FMNMX.FTZ R76, R91, R76, !PT ;  /* 0x0000004c5b4c7209 */ /* 0x000fe40007810000 */
[----:B--2---:R-:W-:Y:S01]  /*2c00*/  FSEL R103, R87, -INF , P2 ;  /* 0xff80000057677808 */ /* 0x004fe20001000000 */
[----:B------:R-:W1:Y:S01]  /*2c10*/  MUFU.TANH R90, R90 ;  /* 0x0000005a005a7308 */ /* 0x000e620000002400 */
[----:B------:R-:W-:-:S04]  /*2c20*/  FMNMX.FTZ R76, R101, R76, !PT ;  /* 0x0000004c654c7209 */ /* 0x000fc80007810000 */
[----:B------:R-:W-:-:S03]  /*2c30*/  FMNMX.FTZ R76, R97, R76, !PT ;  /* 0x0000004c614c7209 */ /* 0x000fc60007810000 */
[----:B------:R-:W-:Y:S01]  /*2c40*/  MUFU.TANH R84, R84 ;  /* 0x0000005400547308 */ /* 0x000fe20000002400 */
[----:B------:R-:W-:-:S04]  /*2c50*/  FMNMX.FTZ R76, R105, R76, !PT ;  /* 0x0000004c694c7209 */ /* 0x000fc80007810000 */
[----:B------:R-:W-:-:S03]  /*2c60*/  FMNMX.FTZ R76, R103, R76, !PT ;  /* 0x0000004c674c7209 */ /* 0x000fc60007810000 */
[----:B------:R-:W2:Y:S01]  /*2c70*/  MUFU.TANH R62, R62 ;  /* 0x0000003e003e7308 */ /* 0x000ea20000002400 */
[----:B-1----:R-:W-:-:S04]  /*2c80*/  FSEL R113, R90, -INF , P3 ;  /* 0xff8000005a717808 */ /* 0x002fc80001800000 */
[----:B------:R-:W-:-:S03]  /*2c90*/  FMNMX.FTZ R76, R113, R76, !PT ;  /* 0x0000004c714c7209 */ /* 0x000fc60007810000 */
[----:B------:R-:W-:Y:S01]  /*2ca0*/  MUFU.TANH R85, R85 ;  /* 0x0000005500557308 */ /* 0x000fe20000002400 */
[----:B------:R-:W-:Y:S02]  /*2cb0*/  WARPGROUP.DEPBAR.LE gsb0, 0x0 ;  /* 0x00008000000079c5 */ /* 0x000fe40000010000 */
        /* <DEDUP_REMOVED lines=10> */
[C---:B------:R-:W-:Y:S01]  /*2d60*/  FMUL.FTZ R40, R0.reuse, R40 ;  /* 0x0000002800287220 */ /* 0x040fe20000410000 */
[----:B------:R-:W-:-:S02]  /*2d70*/  FMUL.FTZ R41, R0, R41 ;  /* 0x0000002900297220 */ /* 0x000fc40000410000 */
[----:B------:R-:W1:Y:S08]  /*2d80*/  MUFU.TANH R61, R61 ;  /* 0x0000003d003d7308 */ /* 0x000e700000002400 */
[----:B------:R-:W3:Y:S08]  /*2d90*/  MUFU.TANH R63, R63 ;  /* 0x0000003f003f7308 */ /* 0x000ef00000002400 */
[----:B------:R-:W-:Y:S08]  /*2da0*/  MUFU.TANH R60, R60 ;  /* 0x0000003c003c7308 */ /* 0x000ff00000002400 */
[----:B------:R4:W-:Y:S08]  /*2db0*/  MUFU.TANH R22, R45 ;  /* 0x0000002d00167308 */ /* 0x0009f00000002400 */
[----:B------:R-:W-:Y:S01]  /*2dc0*/  MUFU.TANH R65, R65 ;  /* 0x0000004100417308 */ /* 0x000fe20000002400 */
[----:B----4-:R-:W-:-:S02]  /*2dd0*/  FSEL R45, R80, -INF , P6 ;  /* 0xff800000502d7808 */ /* 0x010fc40003000000 */
[----:B------:R-:W-:-:S04]  /*2de0*/  ISETP.GT.AND P6, PT, R8, 0x39, PT ;  /* 0x000000390800780c */ /* 0x000fc80003fc4270 */
[----:B------:R-:W-:Y:S01]  /*2df0*/  FSEL R117, R117, -INF , P6 ;  /* 0xff80000075757808 */ /* 0x000fe20003000000 */
[----:B------:R-:W-:Y:S03]  /*2e00*/  MUFU.TANH R66, R66 ;  /* 0x0000004200427308 */ /* 0x000fe60000002400 */
[----:B------:R-:W-:-:S05]  /*2e10*/  FMNMX.FTZ R76, R117, R76, !PT ;  /* 0x0000004c754c7209 */ /* 0x000fca0007810000 */
[----:B------:R-:W-:Y:S08]  /*2e20*/  MUFU.TANH R72, R72 ;  /* 0x0000004800487308 */ /* 0x000ff00000002400 */
[----:B------:R-:W4:Y:S08]  /*2e30*/  MUFU.TANH R74, R74 ;  /* 0x0000004a004a7308 */ /* 0x000f300000002400 */
[----:B------:R-:W-:Y:S08]  /*2e40*/  MUFU.TANH R89, R89 ;  /* 0x0000005900597308 */ /* 0x000ff00000002400 */
[----:B------:R5:W-:Y:S08]  /*2e50*/  MUFU.TANH R133, R47 ;  /* 0x0000002f00857308 */ /* 0x000bf00000002400 */
[----:B------:R-:W0:Y:S01]  /*2e60*/  MUFU.TANH R67, R67 ;  /* 0x0000004300437308 */ /* 0x000e220000002400 */
[----:B-----5:R-:W-:-:S02]  /*2e70*/  FSEL R47, R12, -INF , P5 ;  /* 0xff8000000c2f7808 */ /* 0x020fc40002800000 */
[----:B------:R-:W-:-:S04]  /*2e80*/  ISETP.GT.AND P5, PT, R8, 0x40, PT ;  /* 0x000000400800780c */ /* 0x000fc80003fa4270 */
[----:B--2---:R-:W-:Y:S01]  /*2e90*/  FSEL R115, R62, -INF , P5 ;  /* 0xff8000003e737808 */ /* 0x004fe20002800000 */
[----:B------:R2:W-:Y:S01]  /*2ea0*/  MUFU.TANH R18, R49 ;  /* 0x0000003100127308 */ /* 0x0005e20000002400 */
[----:B------:R-:W-:Y:S02]  /*2eb0*/  FMUL.FTZ R62, R0, R31 ;  /* 0x0000001f003e7220 */ /* 0x000fe40000410000 */
[----:B------:R-:W-:-:S05]  /*2ec0*/  FMNMX.FTZ R76, R115, R76, !PT ;  /* 0x0000004c734c7209 */ /* 0x000fca0007810000 */
[----:B------:R-:W5:Y:S01]  /*2ed0*/  MUFU.TANH R64, R64 ;  /* 0x0000004000407308 */ /* 0x000f620000002400 */
[----:B--2---:R-:W-:Y:S02]  /*2ee0*/  FSEL R49, R84, -INF , P4 ;  /* 0xff80000054317808 */ /* 0x004fe40002000000 */
[----:B------:R-:W-:-:S04]  /*2ef0*/  ISETP.GT.AND P4, PT, R8, 0x41, PT ;  /* 0x000000410800780c */ /* 0x000fc80003f84270 */
[----:B-1----:R-:W-:Y:S01]  /*2f00*/  FSEL R59, R61, -INF , P4 ;  /* 0xff8000003d3b7808 */ /* 0x002fe20002000000 */
[----:B------:R-:W1:Y:S01]  /*2f10*/  MUFU.TANH R70, R70 ;  /* 0x0000004600467308 */ /* 0x000e620000002400 */
[----:B---3--:R-:W-:Y:S02]  /*2f20*/  FSEL R119, R63, -INF , P4 ;  /* 0xff8000003f777808 */ /* 0x008fe40002000000 */
[----:B------:R-:W-:Y:S02]  /*2f30*/  ISETP.GT.AND P4, PT, R8, 0x58, PT ;  /* 0x000000580800780c */ /* 0x000fe40003f84270 */
[----:B------:R-:W-:Y:S02]  /*2f40*/  FMNMX.FTZ R76, R119, R76, !PT ;  /* 0x0000004c774c7209 */ /* 0x000fe40007810000 */
[----:B----4-:R-:W-:Y:S01]  /*2f50*/  FSEL R129, R74, -INF , P4 ;  /* 0xff8000004a817808 */ /* 0x010fe20002000000 */
[----:B------:R-:W2:Y:S08]  /*2f60*/  MUFU.TANH R68, R68 ;  /* 0x0000004400447308 */ /* 0x000eb00000002400 */
[----:B------:R3:W-:Y:S08]  /*2f70*/  MUFU.TANH R139, R51 ;  /* 0x00000033008b7308 */ /* 0x0007f00000002400 */
[----:B------:R4:W-:Y:S01]  /*2f80*/  MUFU.TANH R24, R53 ;  /* 0x0000003500187308 */ /* 0x0009e20000002400 */
[----:B---3--:R-:W-:-:S02]  /*2f90*/  FSEL R51, R85, -INF , P2 ;  /* 0xff80000055337808 */ /* 0x008fc40001000000 */
[----:B------:R-:W-:-:S04]  /*2fa0*/  ISETP.GT.AND P2, PT, R8, 0x48, PT ;  /* 0x000000480800780c */ /* 0x000fc80003f44270 */
[----:B------:R-:W-:Y:S01]  /*2fb0*/  FSEL R121, R66, -INF , P2 ;  /* 0xff80000042797808 */ /* 0x000fe20001000000 */
[----:B------:R-:W3:Y:S01]  /*2fc0*/  MUFU.TANH R73, R73 ;  /* 0x0000004900497308 */ /* 0x000ee20000002400 */
[----:B----4-:R-:W-:Y:S01]  /*2fd0*/  FSEL R53, R88, -INF , P3 ;  /* 0xff80000058357808 */ /* 0x010fe20001800000 */
[----:B------:R-:W-:Y:S01]  /*2fe0*/  IMAD.U32 R88, RZ, RZ, UR4 ;  /* 0x00000004ff587e24 */ /* 0x000fe2000f8e00ff */
[----:B------:R-:W-:Y:S02]  /*2ff0*/  ISETP.GT.AND P3, PT, R8, 0x49, PT ;  /* 0x000000490800780c */ /* 0x000fe40003f64270 */
[----:B------:R-:W-:Y:S02]  /*3000*/  FMNMX.FTZ R76, R121, R76, !PT ;  /* 0x0000004c794c7209 */ /* 0x000fe40007810000 */
[----:B0-----:R-:W-:Y:S01]  /*3010*/  FSEL R123, R67, -INF , P3 ;  /* 0xff800000437b7808 */ /* 0x001fe20001800000 */
[----:B------:R0:W-:Y:S01]  /*3020*/  MUFU.TANH R12, R57 ;  /* 0x00000039000c7308 */ /* 0x0001e20000002400 */
[----:B-----5:R-:W-:-:S02]  /*3030*/  FSEL R61, R64, -INF , P2 ;  /* 0xff800000403d7808 */ /* 0x020fc40001000000 */
[----:B------:R-:W-:Y:S02]  /*3040*/  FMNMX.FTZ R76, R123, R76, !PT ;  /* 0x0000004c7b4c7209 */ /* 0x000fe40007810000 */
[----:B------:R-:W-:-:S03]  /*3050*/  ISETP.GT.AND P2, PT, R8, 0x59, PT ;  /* 0x000000590800780c */ /* 0x000fc60003f44270 */
[----:B------:R4:W-:Y:S01]  /*3060*/  MUFU.TANH R143, R55 ;  /* 0x00000037008f7308 */ /* 0x0009e20000002400 */
[----:B0-----:R-:W-:Y:S01]  /*3070*/  FSEL R57, R60, -INF , P5 ;  /* 0xff8000003c397808 */ /* 0x001fe20002800000 */
[----:B------:R-:W-:Y:S01]  /*3080*/  FMUL.FTZ R60, R0, R29 ;  /* 0x0000001d003c7220 */ /* 0x000fe20000410000 */
[----:B------:R-:W-:Y:S02]  /*3090*/  FSEL R29, R65, -INF , P3 ;  /* 0xff800000411d7808 */ /* 0x000fe40001800000 */
[----:B------:R-:W-:Y:S02]  /*30a0*/  FSEL R65, R72, -INF , P4 ;  /* 0xff80000048417808 */ /* 0x000fe40002000000 */
[C---:B------:R-:W-:Y:S01]  /*30b0*/  ISETP.GT.AND P4, PT, R8.reuse, 0x69, PT ;  /* 0x000000690800780c */ /* 0x040fe20003f84270 */
[----:B------:R-:W0:Y:S01]  /*30c0*/  MUFU.TANH R69, R69 ;  /* 0x0000004500457308 */ /* 0x000e220000002400 */
[----:B----4-:R-:W-:Y:S02]  /*30d0*/  FSEL R55, R89, -INF , P6 ;  /* 0xff80000059377808 */ /* 0x010fe40003000000 */
[----:B------:R-:W-:-:S02]  /*30e0*/  ISETP.GT.AND P6, PT, R8, 0x50, PT ;  /* 0x000000500800780c */ /* 0x000fc40003fc4270 */
[----:B------:R-:W-:Y:S01]  /*30f0*/  FSEL R79, R18, -INF , P4 ;  /* 0xff800000124f7808 */ /* 0x000fe20002000000 */
[----:B------:R-:W-:Y:S01]  /*3100*/  FMUL.FTZ R18, R0, R39 ;  /* 0x0000002700127220 */ /* 0x000fe20000410000 */
[----:B------:R-:W-:Y:S01]  /*3110*/  ISETP.GT.AND P5, PT, R8, 0x51, PT ;  /* 0x000000510800780c */ /* 0x000fe20003fa4270 */
[----:B------:R-:W4:Y:S01]  /*3120*/  MUFU.TANH R46, R46 ;  /* 0x0000002e002e7308 */ /* 0x000f220000002400 */
[----:B-1----:R-:W-:Y:S02]  /*3130*/  FSEL R125, R70, -INF , P6 ;  /* 0xff800000467d7808 */ /* 0x002fe40003000000 */
[----:B--2---:R-:W-:Y:S02]  /*3140*/  FSEL R63, R68, -INF , P6 ;  /* 0xff800000443f7808 */ /* 0x004fe40003000000 */
[----:B------:R-:W-:Y:S02]  /*3150*/  ISETP.GT.AND P6, PT, R8, 0x61, PT ;  /* 0x000000610800780c */ /* 0x000fe40003fc4270 */
[----:B------:R-:W-:Y:S01]  /*3160*/  FSEL R127, R127, -INF , P5 ;  /* 0xff8000007f7f7808 */ /* 0x000fe20002800000 */
[----:B------:R-:W1:Y:S01]  /*3170*/  MUFU.TANH R44, R44 ;  /* 0x0000002c002c7308 */ /* 0x000e620000002400 */
[----:B------:R-:W-:-:S02]  /*3180*/  FMNMX.FTZ R76, R125, R76, !PT ;  /* 0x0000004c7d4c7209 */ /* 0x000fc40007810000 */
[----:B---3--:R-:W-:Y:S02]  /*3190*/  FSEL R67, R73, -INF , P2 ;  /* 0xff80000049437808 */ /* 0x008fe40001000000 */
[----:B------:R-:W-:Y:S01]  /*31a0*/  FSEL R73, R22, -INF , P6 ;  /* 0xff80000016497808 */ /* 0x000fe20003000000 */
[----:B------:R-:W-:Y:S01]  /*31b0*/  FMUL.FTZ R22, R0, R35 ;  /* 0x0000002300167220 */ /* 0x000fe20000410000 */
[----:B------:R-:W-:Y:S01]  /*31c0*/  FMNMX.FTZ R76, R127, R76, !PT ;  /* 0x0000004c7f4c7209 */ /* 0x000fe20007810000 */
[----:B------:R-:W2:Y:S01]  /*31d0*/  MUFU.TANH R28, R28 ;  /* 0x0000001c001c7308 */ /* 0x000ea20000002400 */
[----:B------:R-:W-:Y:S02]  /*31e0*/  ISETP.GT.AND P3, PT, R8, 0x60, PT ;  /* 0x000000600800780c */ /* 0x000fe40003f64270 */
[----:B------:R-:W-:Y:S02]  /*31f0*/  FSEL R131, R131, -INF , P2 ;  /* 0xff80000083837808 */ /* 0x000fe40001000000 */
[----:B------:R-:W-:-:S02]  /*3200*/  FMNMX.FTZ R76, R129, R76, !PT ;  /* 0x0000004c814c7209 */ /* 0x000fc40007810000 */
[----:B------:R-:W-:Y:S01]  /*3210*/  FSEL R139, R139, -INF , P4 ;  /* 0xff8000008b8b7808 */ /* 0x000fe20002000000 */
[----:B------:R-:W3:Y:S01]  /*3220*/  MUFU.TANH R30, R30 ;  /* 0x0000001e001e7308 */ /* 0x000ee20000002400 */
[----:B------:R-:W-:Y:S02]  /*3230*/  ISETP.GT.AND P4, PT, R8, 0x80, PT ;  /* 0x000000800800780c */ /* 0x000fe40003f84270 */
[----:B0-----:R-:W-:Y:S02]  /*3240*/  FSEL R31, R69, -INF , P5 ;  /* 0xff800000451f7808 */ /* 0x001fe40002800000 */
[----:B----4-:R-:W-:Y:S02]  /*3250*/  FSEL R135, R46, -INF , P3 ;  /* 0xff8000002e877808 */ /* 0x010fe40001800000 */
[----:B------:R-:W-:Y:S01]  /*3260*/  FMNMX.FTZ R76, R131, R76, !PT ;  /* 0x0000004c834c7209 */ /* 0x000fe20007810000 */
[----:B------:R-:W0:Y:S01]  /*3270*/  MUFU.TANH R18, R18 ;  /* 0x0000001200127308 */ /* 0x000e220000002400 */
[----:B-1----:R-:W-:-:S02]  /*3280*/  FSEL R69, R44, -INF , P3 ;  /* 0xff8000002c457808 */ /* 0x002fc40001800000 */
[----:B--2---:R-:W-:Y:S02]  /*3290*/  FSEL R107, R28, -INF , P4 ;  /* 0xff8000001c6b7808 */ /* 0x004fe40002000000 */
[C---:B------:R-:W-:Y:S02]  /*32a0*/  ISETP.GT.AND P3, PT, R8.reuse, 0x71, PT ;  /* 0x000000710800780c */ /* 0x040fe40003f64270 */
[----:B------:R-:W-:Y:S01]  /*32b0*/  ISETP.GT.AND P5, PT, R8, 0x68, PT ;  /* 0x000000680800780c */ /* 0x000fe20003fa4270 */
[----:B------:R-:W1:Y:S01]  /*32c0*/  MUFU.TANH R50, R50 ;  /* 0x0000003200327308 */ /* 0x000e620000002400 */
[----:B---3--:R-:W-:Y:S02]  /*32d0*/  FSEL R149, R30, -INF , P4 ;  /* 0xff8000001e957808 */ /* 0x008fe40002000000 */
[----:B------:R-:W-:Y:S02]  /*32e0*/  ISETP.GT.AND P4, PT, R8, 0x91, PT ;  /* 0x000000910800780c */ /* 0x000fe40003f84270 */
[----:B------:R-:W-:-:S02]  /*32f0*/  FSEL R133, R133, -INF , P6 ;  /* 0xff80000085857808 */ /* 0x000fc40003000000 */
[----:B------:R-:W-:Y:S01]  /*3300*/  FMNMX.FTZ R76, R135, R76, !PT ;  /* 0x0000004c874c7209 */ /* 0x000fe20007810000 */
[----:B------:R-:W2:Y:S01]  /*3310*/  MUFU.TANH R56, R56 ;  /* 0x0000003800387308 */ /* 0x000ea20000002400 */
[----:B------:R-:W-:Y:S02]  /*3320*/  ISETP.GT.AND P6, PT, R8, 0x78, PT ;  /* 0x000000780800780c */ /* 0x000fe40003fc4270 */
[----:B------:R-:W-:Y:S01]  /*3330*/  FSEL R87, R24, -INF , P3 ;  /* 0xff80000018577808 */ /* 0x000fe20001800000 */
[----:B------:R-:W-:Y:S01]  /*3340*/  FMUL.FTZ R24, R0, R43 ;  /* 0x0000002b00187220 */ /* 0x000fe20000410000 */
[----:B0-----:R-:W-:Y:S02]  /*3350*/  FSEL R159, R18, -INF , P4 ;  /* 0xff800000129f7808 */ /* 0x001fe40002000000 */
[----:B------:R-:W-:Y:S01]  /*3360*/  FMNMX.FTZ R18, R3, R6, !PT ;  /* 0x0000000603127209 */ /* 0x000fe20007810000 */
[----:B------:R-:W0:Y:S01]  /*3370*/  MUFU.TANH R58, R58 ;  /* 0x0000003a003a7308 */ /* 0x000e220000002400 */
[----:B-1----:R-:W-:-:S02]  /*3380*/  FSEL R137, R50, -INF , P5 ;  /* 0xff80000032897808 */ /* 0x002fc40002800000 */
[----:B------:R-:W-:Y:S02]  /*3390*/  FMNMX.FTZ R76, R133, R76, !PT ;  /* 0x0000004c854c7209 */ /* 0x000fe40007810000 */
[----:B------:R-:W-:Y:S02]  /*33a0*/  FMNMX.FTZ R18, R7, R18, !PT ;  /* 0x0000001207127209 */ /* 0x000fe40007810000 */
[----:B------:R-:W-:Y:S01]  /*33b0*/  ISETP.GT.AND P2, PT, R8, 0x70, PT ;  /* 0x000000700800780c */ /* 0x000fe20003f44270 */
[----:B------:R-:W1:Y:S01]  /*33c0*/  MUFU.TANH R22, R22 ;  /* 0x0000001600167308 */ /* 0x000e620000002400 */
[----:B--2---:R-:W-:Y:S02]  /*33d0*/  FSEL R39, R56, -INF , P6 ;  /* 0xff80000038277808 */ /* 0x004fe40003000000 */
[----:B------:R-:W-:Y:S02]  /*33e0*/  FMNMX.FTZ R76, R137, R76, !PT ;  /* 0x0000004c894c7209 */ /* 0x000fe40007810000 */
[----:B------:R-:W-:-:S02]  /*33f0*/  FSEL R143, R143, -INF , P3 ;  /* 0xff8000008f8f7808 */ /* 0x000fc40001800000 */
[----:B------:R-:W-:Y:S01]  /*3400*/  FMNMX.FTZ R76, R139, R76, !PT ;  /* 0x0000004c8b4c7209 */ /* 0x000fe20007810000 */
[----:B------:R-:W2:Y:S01]  /*3410*/  MUFU.TANH R54, R54 ;  /* 0x0000003600367308 */ /* 0x000ea20000002400 */
[----:B0-----:R-:W-:Y:S02]  /*3420*/  FSEL R145, R58, -INF , P6 ;  /* 0xff8000003a917808 */ /* 0x001fe40003000000 */
[C---:B------:R-:W-:Y:S02]  /*3430*/  ISETP.GT.AND P6, PT, R8.reuse, 0x89, PT ;  /* 0x000000890800780c */ /* 0x040fe40003fc4270 */
[----:B------:R-:W-:-:S03]  /*3440*/  ISETP.GT.AND P3, PT, R8, 0x81, PT ;  /* 0x000000810800780c */ /* 0x000fc60003f64270 */
[----:B------:R-:W0:Y:S01]  /*3450*/  MUFU.TANH R52, R52 ;  /* 0x0000003400347308 */ /* 0x000e220000002400 */
[----:B-1----:R-:W-:Y:S02]  /*3460*/  FSEL R155, R22, -INF , P6 ;  /* 0xff800000169b7808 */ /* 0x002fe40003000000 */
[----:B------:R-:W-:-:S04]  /*3470*/  FMNMX.FTZ R22, R9, R18, !PT ;  /* 0x0000001209167209 */ /* 0x000fc80007810000 */
[----:B------:R-:W-:Y:S01]  /*3480*/  FMNMX.FTZ R22, R11, R22, !PT ;  /* 0x000000160b167209 */ /* 0x000fe20007810000 */
[----:B------:R-:W1:Y:S01]  /*3490*/  MUFU.TANH R48, R48 ;  /* 0x0000003000307308 */ /* 0x000e620000002400 */
[----:B--2---:R-:W-:Y:S02]  /*34a0*/  FSEL R141, R54, -INF , P2 ;  /* 0xff800000368d7808 */ /* 0x004fe40001000000 */
[----:B------:R-:W-:Y:S02]  /*34b0*/  FMNMX.FTZ R22, R13, R22, !PT ;  /* 0x000000160d167209 */ /* 0x000fe40007810000 */
[----:B------:R-:W-:Y:S02]  /*34c0*/  FMNMX.FTZ R76, R141, R76, !PT ;  /* 0x0000004c8d4c7209 */ /* 0x000fe40007810000 */
[----:B------:R-:W-:Y:S01]  /*34d0*/  FMNMX.FTZ R22, R15, R22, !PT ;  /* 0x000000160f167209 */ /* 0x000fe20007810000 */
[----:B------:R-:W2:Y:S01]  /*34e0*/  MUFU.TANH R32, R32 ;  /* 0x0000002000207308 */ /* 0x000ea20000002400 */
[----:B0-----:R-:W-:-:S02]  /*34f0*/  FSEL R85, R52, -INF , P2 ;  /* 0xff80000034557808 */ /* 0x001fc40001000000 */
[----:B------:R-:W-:Y:S02]  /*3500*/  ISETP.GT.AND P2, PT, R8, 0x88, PT ;  /* 0x000000880800780c */ /* 0x000fe40003f44270 */
[----:B------:R-:W-:-:S03]  /*3510*/  FMNMX.FTZ R76, R143, R76, !PT ;  /* 0x0000004c8f4c7209 */ /* 0x000fc60007810000 */
[----:B------:R-:W0:Y:S01]  /*3520*/  MUFU.TANH R34, R34 ;  /* 0x0000002200227308 */ /* 0x000e220000002400 */
[----:B-1----:R-:W-:Y:S02]  /*3530*/  FSEL R35, R48, -INF , P5 ;  /* 0xff80000030237808 */ /* 0x002fe40002800000 */
[----:B------:R-:W-:Y:S02]  /*3540*/  ISETP.GT.AND P5, PT, R8, 0x79, PT ;  /* 0x000000790800780c */ /* 0x000fe40003fa4270 */
[----:B------:R-:W-:Y:S02]  /*3550*/  FMNMX.FTZ R76, R145, R76, !PT ;  /* 0x0000004c914c7209 */ /* 0x000fe40007810000 */
[----:B------:R-:W-:Y:S01]  /*3560*/  FSEL R43, R12, -INF , P5 ;  /* 0xff8000000c2b7808 */ /* 0x000fe20002800000 */
[----:B------:R-:W1:Y:S01]  /*3570*/  MUFU.TANH R26, R26 ;  /* 0x0000001a001a7308 */ /* 0x000e620000002400 */
[----:B--2---:R-:W-:-:S07]  /*3580*/  FSEL R111, R32, -INF , P2 ;  /* 0xff800000206f7808 */ /* 0x004fce0001000000 */
[----:B------:R-:W2:Y:S01]  /*3590*/  MUFU.TANH R24, R24 ;  /* 0x0000001800187308 */ /* 0x000ea20000002400 */
[----:B0-----:R-:W-:Y:S02]  /*35a0*/  FSEL R153, R34, -INF , P2 ;  /* 0xff80000022997808 */ /* 0x001fe40001000000 */
[----:B------:R-:W-:-:S05]  /*35b0*/  ISETP.GT.AND P2, PT, R8, 0x99, PT ;  /* 0x000000990800780c */ /* 0x000fca0003f44270 */
[----:B------:R-:W0:Y:S01]  /*35c0*/  MUFU.TANH R62, R62 ;  /* 0x0000003e003e7308 */ /* 0x000e220000002400 */
[----:B-1----:R-:W-:Y:S02]  /*35d0*/  FSEL R147, R26, -INF , P5 ;  /* 0xff8000001a937808 */ /* 0x002fe40002800000 */
[----:B------:R-:W-:Y:S02]  /*35e0*/  ISETP.GT.AND P5, PT, R8, 0x90, PT ;  /* 0x000000900800780c */ /* 0x000fe40003fa4270 */
[----:B------:R-:W-:-:S03]  /*35f0*/  FMNMX.FTZ R76, R147, R76, !PT ;  /* 0x0000004c934c7209 */ /* 0x000fc60007810000 */
[----:B------:R-:W1:Y:S01]  /*3600*/  MUFU.TANH R38, R38 ;  /* 0x0000002600267308 */ /* 0x000e620000002400 */
[----:B--2---:R-:W-:Y:S02]  /*3610*/  FSEL R163, R24, -INF , P2 ;  /* 0xff80000018a37808 */ /* 0x004fe40001000000 */
[----:B------:R-:W-:Y:S02]  /*3620*/  FMNMX.FTZ R24, R21, R22, !PT ;  /* 0x0000001615187209 */ /* 0x000fe40007810000 */
[----:B------:R-:W-:Y:S02]  /*3630*/  FMNMX.FTZ R76, R149, R76, !PT ;  /* 0x0000004c954c7209 */ /* 0x000fe40007810000 */
[----:B------:R-:W-:Y:S01]  /*3640*/  FMNMX.FTZ R24, R23, R24, !PT ;  /* 0x0000001817187209 */ /* 0x000fe20007810000 */
[----:B------:R-:W2:Y:S01]  /*3650*/  MUFU.TANH R60, R60 ;  /* 0x0000003c003c7308 */ /* 0x000ea20000002400 */
[----:B0-----:R-:W-:Y:S02]  /*3660*/  FSEL R151, R62, -INF , P3 ;  /* 0xff8000003e977808 */ /* 0x001fe40001800000 */
[----:B------:R-:W-:-:S02]  /*3670*/  FMNMX.FTZ R24, R27, R24, !PT ;  /* 0x000000181b187209 */ /* 0x000fc40007810000 */
[----:B------:R-:W-:Y:S02]  /*3680*/  FMNMX.FTZ R76, R151, R76, !PT ;  /* 0x0000004c974c7209 */ /* 0x000fe40007810000 */
[----:B------:R-:W-:Y:S01]  /*3690*/  FMNMX.FTZ R24, R45, R24, !PT ;  /* 0x000000182d187209 */ /* 0x000fe20007810000 */
[----:B------:R-:W0:Y:S01]  /*36a0*/  MUFU.TANH R42, R42 ;  /* 0x0000002a002a7308 */ /* 0x000e220000002400 */
[----:B------:R-:W-:Y:S02]  /*36b0*/  FMNMX.FTZ R76, R153, R76, !PT ;  /* 0x0000004c994c7209 */ /* 0x000fe40007810000 */
[----:B------:R-:W-:Y:S02]  /*36c0*/  FMNMX.FTZ R26, R47, R24, !PT ;  /* 0x000000182f1a7209 */ /* 0x000fe40007810000 */
[----:B-1----:R-:W-:Y:S02]  /*36d0*/  FSEL R157, R38, -INF , P5 ;  /* 0xff800000269d7808 */ /* 0x002fe40002800000 */
[----:B------:R-:W-:Y:S01]  /*36e0*/  FMNMX.FTZ R76, R155, R76, !PT ;  /* 0x0000004c9b4c7209 */ /* 0x000fe20007810000 */
[----:B------:R-:W1:Y:S01]  /*36f0*/  MUFU.TANH R38, R33 ;  /* 0x0000002100267308 */ /* 0x000e620000002400 */
[----:B--2---:R-:W-:-:S02]  /*3700*/  FSEL R109, R60, -INF , P3 ;  /* 0xff8000003c6d7808 */ /* 0x004fc40001800000 */
[----:B------:R-:W-:Y:S02]  /*3710*/  FMNMX.FTZ R26, R49, R26, !PT ;  /* 0x0000001a311a7209 */ /* 0x000fe40007810000 */
[----:B------:R-:W-:Y:S02]  /*3720*/  ISETP.GT.AND P3, PT, R8, 0x98, PT ;  /* 0x000000980800780c */ /* 0x000fe40003f64270 */
[----:B------:R-:W-:Y:S01]  /*3730*/  FMNMX.FTZ R76, R157, R76, !PT ;  /* 0x0000004c9d4c7209 */ /* 0x000fe20007810000 */
[----:B------:R-:W-:Y:S01]  /*3740*/  MUFU.TANH R36, R36 ;  /* 0x0000002400247308 */ /* 0x000fe20000002400 */
[----:B------:R-:W-:Y:S02]  /*3750*/  FMNMX.FTZ R26, R51, R26, !PT ;  /* 0x0000001a331a7209 */ /* 0x000fe40007810000 */
[----:B0-----:R-:W-:Y:S02]  /*3760*/  FSEL R161, R42, -INF , P3 ;  /* 0xff8000002aa17808 */ /* 0x001fe40001800000 */
[----:B------:R-:W-:-:S02]  /*3770*/  FMNMX.FTZ R76, R159, R76, !PT ;  /* 0x0000004c9f4c7209 */ /* 0x000fc40007810000 */
[----:B------:R-:W-:Y:S01]  /*3780*/  FMNMX.FTZ R26, R53, R26, !PT ;  /* 0x0000001a351a7209 */ /* 0x000fe20007810000 */
[----:B------:R0:W2:Y:S01]  /*3790*/  MUFU.TANH R42, R37 ;  /* 0x00000025002a7308 */ /* 0x0000a20000002400 */
[----:B------:R-:W-:Y:S02]  /*37a0*/  FMNMX.FTZ R76, R161, R76, !PT ;  /* 0x0000004ca14c7209 */ /* 0x000fe40007810000 */
[----:B------:R-:W-:Y:S02]  /*37b0*/  FMNMX.FTZ R28, R55, R26, !PT ;  /* 0x0000001a371c7209 */ /* 0x000fe40007810000 */
[----:B------:R-:W-:Y:S02]  /*37c0*/  FMNMX.FTZ R76, R163, R76, !PT ;  /* 0x0000004ca34c7209 */ /* 0x000fe40007810000 */
[----:B------:R-:W-:Y:S01]  /*37d0*/  FMNMX.FTZ R28, R57, R28, !PT ;  /* 0x0000001c391c7209 */ /* 0x000fe20007810000 */
[----:B------:R-:W-:Y:S02]  /*37e0*/  MUFU.TANH R40, R40 ;  /* 0x0000002800287308 */ /* 0x000fe40000002400 */
[----:B------:R-:W3:Y:S01]  /*37f0*/  SHFL.BFLY PT, R89, R76, 0x2, 0x1f ;  /* 0x0c401f004c597f89 */ /* 0x000ee200000e0000 */
[----:B------:R-:W-:-:S04]  /*3800*/  FMNMX.FTZ R28, R59, R28, !PT ;  /* 0x0000001c3b1c7209 */ /* 0x000fc80007810000 */
[----:B------:R-:W-:Y:S01]  /*3810*/  FMNMX.FTZ R28, R61, R28, !PT ;  /* 0x0000001c3d1c7209 */ /* 0x000fe20007810000 */
[----:B------:R-:W4:Y:S03]  /*3820*/  MUFU.TANH R44, R41 ;  /* 0x00000029002c7308 */ /* 0x000f260000002400 */
[----:B------:R-:W-:-:S04]  /*3830*/  FMNMX.FTZ R30, R29, R28, !PT ;  /* 0x0000001c1d1e7209 */ /* 0x000fc80007810000 */
[----:B------:R-:W-:-:S04]  /*3840*/  FMNMX.FTZ R30, R63, R30, !PT ;  /* 0x0000001e3f1e7209 */ /* 0x000fc80007810000 */
[----:B------:R-:W-:-:S04]  /*3850*/  FMNMX.FTZ R30, R31, R30, !PT ;  /* 0x0000001e1f1e7209 */ /* 0x000fc80007810000 */
[----:B------:R-:W-:Y:S02]  /*3860*/  FMNMX.FTZ R30, R65, R30, !PT ;  /* 0x0000001e411e7209 */ /* 0x000fe40007810000 */
[----:B---3--:R-:W-:Y:S02]  /*3870*/  FMNMX.FTZ R8, R76, R89, !PT ;  /* 0x000000594c087209 */ /* 0x008fe40007810000 */
[----:B------:R-:W-:-:S03]  /*3880*/  FMNMX.FTZ R32, R67, R30, !PT ;  /* 0x0000001e43207209 */ /* 0x000fc60007810000 */
[----:B------:R-:W3:Y:S01]  /*3890*/  SHFL.BFLY PT, R89, R8, 0x1, 0x1f ;  /* 0x0c201f0008597f89 */ /* 0x000ee200000e0000 */
[----:B------:R-:W-:-:S04]  /*38a0*/  FMNMX.FTZ R32, R69, R32, !PT ;  /* 0x0000002045207209 */ /* 0x000fc80007810000 */
[----:B------:R-:W-:-:S04]  /*38b0*/  FMNMX.FTZ R32, R73, R32, !PT ;  /* 0x0000002049207209 */ /* 0x000fc80007810000 */
[----:B------:R-:W-:-:S04]  /*38c0*/  FMNMX.FTZ R32, R35, R32, !PT ;  /* 0x0000002023207209 */ /* 0x000fc80007810000 */
[----:B------:R-:W-:-:S04]  /*38d0*/  FMNMX.FTZ R34, R79, R32, !PT ;  /* 0x000000204f227209 */ /* 0x000fc80007810000 */
[----:B------:R-:W-:-:S04]  /*38e0*/  FMNMX.FTZ R34, R85, R34, !PT ;  /* 0x0000002255227209 */ /* 0x000fc80007810000 */
[----:B------:R-:W-:Y:S02]  /*38f0*/  FMNMX.FTZ R34, R87, R34, !PT ;  /* 0x0000002257227209 */ /* 0x000fe40007810000 */
[----:B---3--:R-:W-:Y:S02]  /*3900*/  FMNMX.FTZ R89, R8, R89, !PT ;  /* 0x0000005908597209 */ /* 0x008fe40007810000 */
[----:B------:R-:W-:Y:S02]  /*3910*/  FMNMX.FTZ R34, R39, R34, !PT ;  /* 0x0000002227227209 */ /* 0x000fe40007810000 */
[C---:B------:R-:W-:Y:S01]  /*3920*/  FSETP.NEU.FTZ.AND P0, PT, R89.reuse, -INF , PT ;  /* 0xff8000005900780b */ /* 0x040fe20003f1d000 */
[----:B------:R-:W-:Y:S01]  /*3930*/  FFMA.FTZ R12, R89, R88, -8 ;  /* 0xc1000000590c7423 */ /* 0x000fe20000010058 */
[----:B------:R-:W-:-:S04]  /*3940*/  FMNMX.FTZ R46, R43, R34, !PT ;  /* 0x000000222b2e7209 */ /* 0x000fc80007810000 */
[----:B------:R-:W-:Y:S02]  /*3950*/  FMNMX.FTZ R46, R107, R46, !PT ;  /* 0x0000002e6b2e7209 */ /* 0x000fe40007810000 */
[----:B------:R-:W-:Y:S02]  /*3960*/  FSEL R54, R12, RZ, P0 ;  /* 0x000000ff0c367208 */ /* 0x000fe40000000000 */
[----:B------:R-:W-:Y:S02]  /*3970*/  FMNMX.FTZ R46, R109, R46, !PT ;  /* 0x0000002e6d2e7209 */ /* 0x000fe40007810000 */
[----:B------:R-:W-:Y:S01]  /*3980*/  ISETP.NE.AND P0, PT, R14, RZ, PT ;  /* 0x000000ff0e00720c */ /* 0x000fe20003f05270 */
[-CC-:B------:R-:W-:Y:S01]  /*3990*/  FFMA.FTZ R14, R95, R88.reuse, -R54.reuse ;  /* 0x000000585f0e7223 */ /* 0x180fe20000010836 */
[-CC-:B------:R-:W-:Y:S01]  /*39a0*/  FFMA.FTZ R95, R123, R88.reuse, -R54.reuse ;  /* 0x000000587b5f7223 */ /* 0x180fe20000010836 */
[-CC-:B------:R-:W-:Y:S01]  /*39b0*/  FFMA.FTZ R125, R125, R88.reuse, -R54.reuse ;  /* 0x000000587d7d7223 */ /* 0x180fe20000010836 */
[----:B-1----:R-:W-:Y:S01]  /*39c0*/  FSEL R123, R38, -INF , P6 ;  /* 0xff800000267b7808 */ /* 0x002fe20003000000 */
[--C-:B0-----:R-:W-:Y:S01]  /*39d0*/  FFMA.FTZ R37, R77, R88, -R54.reuse ;  /* 0x000000584d257223 */ /* 0x101fe20000010836 */
[----:B------:R-:W-:Y:S01]  /*39e0*/  FMNMX.FTZ R46, R111, R46, !PT ;  /* 0x0000002e6f2e7209 */ /* 0x000fe20007810000 */
[----:B------:R0:W-:Y:S01]  /*39f0*/  MUFU.EX2 R32, R125 ;  /* 0x0000007d00207308 */ /* 0x0001e20000000800 */
[-CC-:B------:R-:W-:Y:S01]  /*3a00*/  FFMA.FTZ R77, R97, R88.reuse, -R54.reuse ;  /* 0x00000058614d7223 */ /* 0x180fe20000010836 */
[--C-:B------:R-:W-:Y:S01]  /*3a10*/  FFMA.FTZ R97, R127, R88, -R54.reuse ;  /* 0x000000587f617223 */ /* 0x100fe20000010836 */
[----:B------:R-:W-:Y:S01]  /*3a20*/  FMNMX.FTZ R46, R123, R46, !PT ;  /* 0x0000002e7b2e7209 */ /* 0x000fe20007810000 */
[-CC-:B------:R-:W-:Y:S01]  /*3a30*/  FFMA.FTZ R129, R129, R88.reuse, -R54.reuse ;  /* 0x0000005881817223 */ /* 0x180fe20000010836 */
[----:B--2---:R-:W-:Y:S01]  /*3a40*/  FSEL R127, R42, -INF , P4 ;  /* 0xff8000002a7f7808 */ /* 0x004fe20002000000 */
[-CC-:B------:R-:W-:Y:S01]  /*3a50*/  FFMA.FTZ R8, R71, R88.reuse, -R54.reuse ;  /* 0x0000005847087223 */ /* 0x180fe20000010836 */
[-CC-:B------:R-:W-:Y:S01]  /*3a60*/  FFMA.FTZ R71, R99, R88.reuse, -R54.reuse ;  /* 0x0000005863477223 */ /* 0x180fe20000010836 */
[----:B------:R1:W-:Y:S01]  /*3a70*/  MUFU.EX2 R34, R129 ;  /* 0x0000008100227308 */ /* 0x0003e20000000800 */
[----:B0-----:R-:W-:Y:S01]  /*3a80*/  FSEL R125, R36, -INF , P5 ;  /* 0xff800000247d7808 */ /* 0x001fe20002800000 */
[-CC-:B------:R-:W-:Y:S01]  /*3a90*/  FFMA.FTZ R99, R131, R88.reuse, -R54.reuse ;  /* 0x0000005883637223 */ /* 0x180fe20000010836 */
[----:B----4-:R-:W-:Y:S01]  /*3aa0*/  FSEL R131, R44, -INF , P2 ;  /* 0xff8000002c837808 */ /* 0x010fe20001000000 */
[--C-:B------:R-:W-:Y:S01]  /*3ab0*/  FFMA.FTZ R33, R10, R88, -R54.reuse ;  /* 0x000000580a217223 */ /* 0x100fe20000010836 */
[----:B------:R-:W-:Y:S01]  /*3ac0*/  FMNMX.FTZ R46, R125, R46, !PT ;  /* 0x0000002e7d2e7209 */ /* 0x000fe20007810000 */
[-CC-:B------:R-:W-:Y:S01]  /*3ad0*/  FFMA.FTZ R10, R75, R88.reuse, -R54.reuse ;  /* 0x000000584b0a7223 */ /* 0x180fe20000010836 */
[-CC-:B------:R-:W-:Y:S01]  /*3ae0*/  FFMA.FTZ R75, R91, R88.reuse, -R54.reuse ;  /* 0x000000585b4b7223 */ /* 0x180fe20000010836 */
[-CC-:B------:R-:W-:Y:S01]  /*3af0*/  FFMA.FTZ R93, R93, R88.reuse, -R54.reuse ;  /* 0x000000585d5d7223 */ /* 0x180fe20000010836 */
[----:B-1----:R-:W-:Y:S01]  /*3b00*/  FSEL R129, R40, -INF , P3 ;  /* 0xff80000028817808 */ /* 0x002fe20001800000 */
[--C-:B------:R-:W-:Y:S01]  /*3b10*/  FFMA.FTZ R101, R101, R88, -R54.reuse ;  /* 0x0000005865657223 */ /* 0x100fe20000010836 */
[----:B------:R-:W-:Y:S01]  /*3b20*/  FMNMX.FTZ R46, R127, R46, !PT ;  /* 0x0000002e7f2e7209 */ /* 0x000fe20007810000 */
[-CC-:B------:R-:W-:Y:S01]  /*3b30*/  FFMA.FTZ R105, R105, R88.reuse, -R54.reuse ;  /* 0x0000005869697223 */ /* 0x180fe20000010836 */
[-CC-:B------:R-:W-:Y:S01]  /*3b40*/  FFMA.FTZ R113, R113, R88.reuse, -R54.reuse ;  /* 0x0000005871717223 */ /* 0x180fe20000010836 */
[--C-:B------:R-:W-:Y:S01]  /*3b50*/  FFMA.FTZ R115, R115, R88, -R54.reuse ;  /* 0x0000005873737223 */ /* 0x100fe20000010836 */
[----:B------:R-:W-:Y:S01]  /*3b60*/  FMNMX.FTZ R46, R129, R46, !PT ;  /* 0x0000002e812e7209 */ /* 0x000fe20007810000 */
[-CC-:B------:R-:W-:Y:S01]  /*3b70*/  FFMA.FTZ R121, R121, R88.reuse, -R54.reuse ;  /* 0x0000005879797223 */ /* 0x180fe20000010836 */
[-CC-:B------:R-:W-:Y:S01]  /*3b80*/  FFMA.FTZ R12, R81, R88.reuse, -R54.reuse ;  /* 0x00000058510c7223 */ /* 0x180fe20000010836 */
[--C-:B------:R-:W-:Y:S01]  /*3b90*/  FFMA.FTZ R41, R83, R88, -R54.reuse ;  /* 0x0000005853297223 */ /* 0x100fe20000010836 */
[----:B------:R-:W-:Y:S01]  /*3ba0*/  FMNMX.FTZ R46, R131, R46, !PT ;  /* 0x0000002e832e7209 */ /* 0x000fe20007810000 */
[----:B------:R0:W-:Y:S01]  /*3bb0*/  MUFU.EX2 R18, R93 ;  /* 0x0000005d00127308 */ /* 0x0001e20000000800 */
[-CC-:B------:R-:W-:Y:S01]  /*3bc0*/  FFMA.FTZ R81, R103, R88.reuse, -R54.reuse ;  /* 0x0000005867517223 */ /* 0x180fe20000010836 */
[-CC-:B------:R-:W-:Y:S01]  /*3bd0*/  FFMA.FTZ R83, R117, R88.reuse, -R54.reuse ;  /* 0x0000005875537223 */ /* 0x180fe20000010836 */
[-CC-:B------:R-:W-:Y:S01]  /*3be0*/  FFMA.FTZ R36, R135, R88.reuse, -R54.reuse ;  /* 0x0000005887247223 */ /* 0x180fe20000010836 */
[----:B------:R-:W1:Y:S01]  /*3bf0*/  SHFL.BFLY PT, R91, R46, 0x2, 0x1f ;  /* 0x0c401f002e5b7f89 */ /* 0x000e6200000e0000 */
[-CC-:B------:R-:W-:Y:S01]  /*3c00*/  FFMA.FTZ R38, R137, R88.reuse, -R54.reuse ;  /* 0x0000005889267223 */ /* 0x180fe20000010836 */
[-CC-:B------:R-:W-:Y:S01]  /*3c10*/  FFMA.FTZ R103, R139, R88.reuse, -R54.reuse ;  /* 0x000000588b677223 */ /* 0x180fe20000010836 */
[-CC-:B------:R-:W-:Y:S01]  /*3c20*/  FFMA.FTZ R40, R141, R88.reuse, -R54.reuse ;  /* 0x000000588d287223 */ /* 0x180fe20000010836 */
[----:B------:R2:W-:Y:S01]  /*3c30*/  MUFU.EX2 R22, R101 ;  /* 0x0000006500167308 */ /* 0x0005e20000000800 */
[-CC-:B0-----:R-:W-:Y:S01]  /*3c40*/  FFMA.FTZ R93, R119, R88.reuse, -R54.reuse ;  /* 0x00000058775d7223 */ /* 0x181fe20000010836 */
[-CC-:B------:R-:W-:Y:S01]  /*3c50*/  FFMA.FTZ R42, R145, R88.reuse, -R54.reuse ;  /* 0x00000058912a7223 */ /* 0x180fe20000010836 */
[-CC-:B------:R-:W-:Y:S01]  /*3c60*/  FFMA.FTZ R44, R149, R88.reuse, -R54.reuse ;  /* 0x00000058952c7223 */ /* 0x180fe20000010836 */
[-CC-:B------:R-:W-:Y:S01]  /*3c70*/  FFMA.FTZ R117, R155, R88.reuse, -R54.reuse ;  /* 0x000000589b757223 */ /* 0x180fe20000010836 */
[-CC-:B------:R-:W-:Y:S01]  /*3c80*/  FFMA.FTZ R48, R157, R88.reuse, -R54.reuse ;  /* 0x000000589d307223 */ /* 0x180fe20000010836 */
[----:B------:R-:W-:-:S02]  /*3c90*/  FFMA.FTZ R119, R159, R88, -R54 ;  /* 0x000000589f777223 */ /* 0x000fc40000010836 */
[----:B------:R0:W-:Y:S01]  /*3ca0*/  MUFU.EX2 R24, R105 ;  /* 0x0000006900187308 */ /* 0x0001e20000000800 */
[----:B--2---:R-:W-:-:S07]  /*3cb0*/  FFMA.FTZ R101, R133, R88, -R54 ;  /* 0x0000005885657223 */ /* 0x004fce0000010836 */
[----:B------:R2:W-:Y:S01]  /*3cc0*/  MUFU.EX2 R26, R113 ;  /* 0x00000071001a7308 */ /* 0x0005e20000000800 */
[-CC-:B0-----:R-:W-:Y:S01]  /*3cd0*/  FFMA.FTZ R105, R143, R88.reuse, -R54.reuse ;  /* 0x000000588f697223 */ /* 0x181fe20000010836 */
[----:B-1----:R-:W-:Y:S01]  /*3ce0*/  FMNMX.FTZ R50, R46, R91, !PT ;  /* 0x0000005b2e327209 */ /* 0x002fe20007810000 */
[----:B------:R-:W-:-:S05]  /*3cf0*/  FFMA.FTZ R46, R153, R88, -R54 ;  /* 0x00000058992e7223 */ /* 0x000fca0000010836 */
[----:B------:R0:W-:Y:S01]  /*3d00*/  MUFU.EX2 R28, R115 ;  /* 0x00000073001c7308 */ /* 0x0001e20000000800 */
[----:B------:R-:W1:Y:S01]  /*3d10*/  SHFL.BFLY PT, R91, R50, 0x1, 0x1f ;  /* 0x0c201f00325b7f89 */ /* 0x000e6200000e0000 */
[----:B--2---:R-:W-:-:S06]  /*3d20*/  FFMA.FTZ R113, R147, R88, -R54 ;  /* 0x0000005893717223 */ /* 0x004fcc0000010836 */
[----:B------:R2:W-:Y:S01]  /*3d30*/  MUFU.EX2 R30, R121 ;  /* 0x00000079001e7308 */ /* 0x0005e20000000800 */
[----:B0-----:R-:W-:-:S07]  /*3d40*/  FFMA.FTZ R115, R151, R88, -R54 ;  /* 0x0000005897737223 */ /* 0x001fce0000010836 */
[----:B------:R-:W-:Y:S01]  /*3d50*/  MUFU.EX2 R8, R8 ;  /* 0x0000000800087308 */ /* 0x000fe20000000800 */
[----:B--2---:R-:W-:-:S07]  /*3d60*/  FFMA.FTZ R121, R163, R88, -R54 ;  /* 0x00000058a3797223 */ /* 0x004fce0000010836 */
[----:B------:R-:W0:Y:S01]  /*3d70*/  MUFU.EX2 R33, R33 ;  /* 0x0000002100217308 */ /* 0x000e220000000800 */
[----:B-1----:R-:W-:Y:S01]  /*3d80*/  FMNMX.FTZ R91, R50, R91, !PT ;  /* 0x0000005b325b7209 */ /* 0x002fe20007810000 */
[----:B------:R-:W-:-:S03]  /*3d90*/  FFMA.FTZ R50, R161, R88, -R54 ;  /* 0x00000058a1327223 */ /* 0x000fc60000010836 */
[C---:B------:R-:W-:Y:S01]  /*3da0*/  FSETP.NEU.FTZ.AND P2, PT, R91.reuse, -INF , PT ;  /* 0xff8000005b00780b */ /* 0x040fe20003f5d000 */
[----:B------:R-:W-:Y:S02]  /*3db0*/  FFMA.FTZ R52, R91, R88, -8 ;  /* 0xc10000005b347423 */ /* 0x000fe40000010058 */
[----:B------:R-:W1:Y:S03]  /*3dc0*/  MUFU.EX2 R10, R10 ;  /* 0x0000000a000a7308 */ /* 0x000e660000000800 */
[----:B------:R-:W-:-:S05]  /*3dd0*/  FSEL R60, R52, RZ, P2 ;  /* 0x000000ff343c7208 */ /* 0x000fca0001000000 */
[-CC-:B------:R-:W-:Y:S01]  /*3de0*/  FFMA.FTZ R3, R3, R88.reuse, -R60.reuse ;  /* 0x0000005803037223 */ /* 0x180fe2000001083c */
[-CC-:B------:R-:W-:Y:S01]  /*3df0*/  FFMA.FTZ R6, R6, R88.reuse, -R60.reuse ;  /* 0x0000005806067223 */ /* 0x180fe2000001083c */
[-CC-:B------:R-:W-:Y:S01]  /*3e00*/  FFMA.FTZ R54, R7, R88.reuse, -R60.reuse ;  /* 0x0000005807367223 */ /* 0x180fe2000001083c */
[-CC-:B------:R-:W-:Y:S01]  /*3e10*/  FFMA.FTZ R56, R9, R88.reuse, -R60.reuse ;  /* 0x0000005809387223 */ /* 0x180fe2000001083c */
[-CC-:B------:R-:W-:Y:S01]  /*3e20*/  FFMA.FTZ R7, R11, R88.reuse, -R60.reuse ;  /* 0x000000580b077223 */ /* 0x180fe2000001083c */
[----:B------:R-:W2:Y:S01]  /*3e30*/  MUFU.EX2 R37, R37 ;  /* 0x0000002500257308 */ /* 0x000ea20000000800 */
[-CC-:B------:R-:W-:Y:S01]  /*3e40*/  FFMA.FTZ R52, R13, R88.reuse, -R60.reuse ;  /* 0x000000580d347223 */ /* 0x180fe2000001083c */
[-CC-:B------:R-:W-:Y:S01]  /*3e50*/  FFMA.FTZ R15, R15, R88.reuse, -R60.reuse ;  /* 0x000000580f0f7223 */ /* 0x180fe2000001083c */
[-CC-:B------:R-:W-:Y:S01]  /*3e60*/  FFMA.FTZ R9, R23, R88.reuse, -R60.reuse ;  /* 0x0000005817097223 */ /* 0x180fe2000001083c */
[----:B0-----:R-:W-:Y:S01]  /*3e70*/  FADD.FTZ R23, R8, R33 ;  /* 0x0000002108177221 */ /* 0x001fe20000010000 */
[-CC-:B------:R-:W-:Y:S01]  /*3e80*/  FFMA.FTZ R21, R21, R88.reuse, -R60.reuse ;  /* 0x0000005815157223 */ /* 0x180fe2000001083c */
[-CC-:B------:R-:W-:Y:S01]  /*3e90*/  FFMA.FTZ R45, R45, R88.reuse, -R60.reuse ;  /* 0x000000582d2d7223 */ /* 0x180fe2000001083c */
[-CC-:B------:R-:W-:Y:S01]  /*3ea0*/  FFMA.FTZ R47, R47, R88.reuse, -R60.reuse ;  /* 0x000000582f2f7223 */ /* 0x180fe2000001083c */
[----:B------:R-:W-:Y:S01]  /*3eb0*/  MUFU.EX2 R3, R3 ;  /* 0x0000000300037308 */ /* 0x000fe20000000800 */
[----:B-1----:R-:W-:Y:S01]  /*3ec0*/  FADD.FTZ R78, R10, R23 ;  /* 0x000000170a4e7221 */ /* 0x002fe20000010000 */
[-CC-:B------:R-:W-:Y:S01]  /*3ed0*/  FFMA.FTZ R11, R49, R88.reuse, -R60.reuse ;  /* 0x00000058310b7223 */ /* 0x180fe2000001083c */
[-CC-:B------:R-:W-:Y:S01]  /*3ee0*/  FFMA.FTZ R53, R53, R88.reuse, -R60.reuse ;  /* 0x0000005835357223 */ /* 0x180fe2000001083c */
[-CC-:B------:R-:W-:Y:S01]  /*3ef0*/  FFMA.FTZ R55, R55, R88.reuse, -R60.reuse ;  /* 0x0000005837377223 */ /* 0x180fe2000001083c */
[-CC-:B------:R-:W-:Y:S01]  /*3f00*/  FFMA.FTZ R13, R57, R88.reuse, -R60.reuse ;  /* 0x00000058390d7223 */ /* 0x180fe2000001083c */
[-CC-:B------:R-:W-:Y:S01]  /*3f10*/  FFMA.FTZ R58, R59, R88.reuse, -R60.reuse ;  /* 0x000000583b3a7223 */ /* 0x180fe2000001083c */
[-C--:B------:R-:W-:Y:S01]  /*3f20*/  FFMA.FTZ R61, R61, R88.reuse, -R60 ;  /* 0x000000583d3d7223 */ /* 0x080fe2000001083c */
[----:B------:R-:W-:Y:S01]  /*3f30*/  MUFU.EX2 R6, R6 ;  /* 0x0000000600067308 */ /* 0x000fe20000000800 */
[----:B--2---:R-:W-:Y:S01]  /*3f40*/  FADD.FTZ R23, R37, R78 ;  /* 0x0000004e25177221 */ /* 0x004fe20000010000 */
[-CC-:B------:R-:W-:Y:S01]  /*3f50*/  FFMA.FTZ R29, R29, R88.reuse, -R60.reuse ;  /* 0x000000581d1d7223 */ /* 0x180fe2000001083c */
[--C-:B------:R-:W-:Y:S01]  /*3f60*/  FFMA.FTZ R63, R63, R88, -R60.reuse ;  /* 0x000000583f3f7223 */ /* 0x100fe2000001083c */
[----:B------:R-:W-:Y:S01]  /*3f70*/  F2FP.SATFINITE.E4M3.F32.PACK_AB_MERGE_C R37, R37, R10, RZ ;  /* 0x0000000a2525723e */ /* 0x000fe200048070ff */
[-CC-:B------:R-:W-:Y:S01]  /*3f80*/  FFMA.FTZ R31, R31, R88.reuse, -R60.reuse ;  /* 0x000000581f1f7223 */ /* 0x180fe2000001083c */
[-CC-:B------:R-:W-:Y:S01]  /*3f90*/  FFMA.FTZ R65, R65, R88.reuse, -R60.reuse ;  /* 0x0000005841417223 */ /* 0x180fe2000001083c */
[-CC-:B------:R-:W-:Y:S01]  /*3fa0*/  FFMA.FTZ R67, R67, R88.reuse, -R60.reuse ;  /* 0x0000005843437223 */ /* 0x180fe2000001083c */
[----:B------:R0:W-:Y:S01]  /*3fb0*/  MUFU.EX2 R62, R54 ;  /* 0x00000036003e7308 */ /* 0x0001e20000000800 */
[-CC-:B------:R-:W-:Y:S01]  /*3fc0*/  FFMA.FTZ R69, R69, R88.reuse, -R60.reuse ;  /* 0x0000005845457223 */ /* 0x180fe2000001083c */
[-CC-:B------:R-:W-:Y:S01]  /*3fd0*/  FFMA.FTZ R73, R73, R88.reuse, -R60.reuse ;  /* 0x0000005849497223 */ /* 0x180fe2000001083c */
[-CC-:B------:R-:W-:Y:S01]  /*3fe0*/  FFMA.FTZ R35, R35, R88.reuse, -R60.reuse ;  /* 0x0000005823237223 */ /* 0x180fe2000001083c */
[-CC-:B------:R-:W-:Y:S01]  /*3ff0*/  FFMA.FTZ R79, R79, R88.reuse, -R60.reuse ;  /* 0x000000584f4f7223 */ /* 0x180fe2000001083c */
[--C-:B------:R-:W-:Y:S01]  /*4000*/  FFMA.FTZ R85, R85, R88, -R60.reuse ;  /* 0x0000005855557223 */ /* 0x100fe2000001083c */
[----:B------:R-:W-:Y:S01]  /*4010*/  F2FP.SATFINITE.E4M3.F32.PACK_AB_MERGE_C R185, R33, R8, R37 ;  /* 0x0000000821b9723e */ /* 0x000fe20004807025 */
[-CC-:B------:R-:W-:Y:S01]  /*4020*/  FFMA.FTZ R87, R87, R88.reuse, -R60.reuse ;  /* 0x0000005857577223 */ /* 0x180fe2000001083c */
[----:B------:R1:W-:Y:S01]  /*4030*/  MUFU.EX2 R133, R56 ;  /* 0x0000003800857308 */ /* 0x0003e20000000800 */
[----:B0-----:R-:W-:Y:S01]  /*4040*/  FFMA.FTZ R54, R27, R88, -R60 ;  /* 0x000000581b367223 */ /* 0x001fe2000001083c */
[----:B------:R-:W-:-:S02]  /*4050*/  IMAD.U32 R27, RZ, RZ, UR40 ;  /* 0x00000028ff1b7e24 */ /* 0x000fc4000f8e00ff */
[-CC-:B------:R-:W-:Y:S01]  /*4060*/  FFMA.FTZ R39, R39, R88.reuse, -R60.reuse ;  /* 0x0000005827277223 */ /* 0x180fe2000001083c */
[-CC-:B------:R-:W-:Y:S01]  /*4070*/  FFMA.FTZ R43, R43, R88.reuse, -R60.reuse ;  /* 0x000000582b2b7223 */ /* 0x180fe2000001083c */
[-CC-:B------:R-:W-:Y:S01]  /*4080*/  FFMA.FTZ R107, R107, R88.reuse, -R60.reuse ;  /* 0x000000586b6b7223 */ /* 0x180fe2000001083c */
[-CC-:B------:R-:W-:Y:S01]  /*4090*/  FFMA.FTZ R109, R109, R88.reuse, -R60.reuse ;  /* 0x000000586d6d7223 */ /* 0x180fe2000001083c */
[-CC-:B------:R-:W-:Y:S01]  /*40a0*/  FFMA.FTZ R111, R111, R88.reuse, -R60.reuse ;  /* 0x000000586f6f7223 */ /* 0x180fe2000001083c */
[----:B------:R-:W0:Y:S01]  /*40b0*/  MUFU.EX2 R12, R12 ;  /* 0x0000000c000c7308 */ /* 0x000e220000000800 */
[-CC-:B-1----:R-:W-:Y:S01]  /*40c0*/  FFMA.FTZ R56, R51, R88.reuse, -R60.reuse ;  /* 0x0000005833387223 */ /* 0x182fe2000001083c */
[-CC-:B------:R-:W-:Y:S01]  /*40d0*/  FFMA.FTZ R123, R123, R88.reuse, -R60.reuse ;  /* 0x000000587b7b7223 */ /* 0x180fe2000001083c */
[-CC-:B------:R-:W-:Y:S01]  /*40e0*/  FFMA.FTZ R125, R125, R88.reuse, -R60.reuse ;  /* 0x000000587d7d7223 */ /* 0x180fe2000001083c */
[-CC-:B------:R-:W-:Y:S01]  /*40f0*/  FFMA.FTZ R127, R127, R88.reuse, -R60.reuse ;  /* 0x000000587f7f7223 */ /* 0x180fe2000001083c */
[-CC-:B------:R-:W-:Y:S01]  /*4100*/  FFMA.FTZ R129, R129, R88.reuse, -R60.reuse ;  /* 0x0000005881817223 */ /* 0x180fe2000001083c */
[----:B------:R-:W-:Y:S01]  /*4110*/  FFMA.FTZ R60, R131, R88, -R60 ;  /* 0x00000058833c7223 */ /* 0x000fe2000001083c */
[--C-:B------:R-:W-:Y:S01]  /*4120*/  IMAD.MOV.U32 R33, RZ, RZ, R25.reuse ;  /* 0x000000ffff217224 */ /* 0x100fe200078e0019 */
[----:B------:R-:W-:Y:S01]  /*4130*/  MUFU.EX2 R7, R7 ;  /* 0x0000000700077308 */ /* 0x000fe20000000800 */
[----:B------:R-:W-:-:S02]  /*4140*/  IMAD.MOV.U32 R37, RZ, RZ, R25 ;  /* 0x000000ffff257224 */ /* 0x000fc400078e0019 */
[--C-:B------:R-:W-:Y:S02]  /*4150*/  IMAD.MOV.U32 R49, RZ, RZ, R25.reuse ;  /* 0x000000ffff317224 */ /* 0x100fe400078e0019 */
[--C-:B------:R-:W-:Y:S02]  /*4160*/  IMAD.MOV.U32 R51, RZ, RZ, R25.reuse ;  /* 0x000000ffff337224 */ /* 0x100fe400078e0019 */
[----:B------:R-:W-:Y:S01]  /*4170*/  IMAD.MOV.U32 R57, RZ, RZ, R25 ;  /* 0x000000ffff397224 */ /* 0x000fe200078e0019 */
[----:B------:R-:W1:Y:S01]  /*4180*/  MUFU.EX2 R41, R41 ;  /* 0x0000002900297308 */ /* 0x000e620000000800 */
[----:B0-----:R-:W-:Y:S01]  /*4190*/  FADD.FTZ R78, R12, R23 ;  /* 0x000000170c4e7221 */ /* 0x001fe20000010000 */
[----:B------:R-:W-:-:S06]  /*41a0*/  IMAD.MOV.U32 R59, RZ, RZ, R25 ;  /* 0x000000ffff3b7224 */ /* 0x000fcc00078e0019 */
[----:B------:R-:W0:Y:S08]  /*41b0*/  MUFU.EX2 R52, R52 ;  /* 0x0000003400347308 */ /* 0x000e300000000800 */
[----:B------:R2:W-:Y:S08]  /*41c0*/  MUFU.EX2 R64, R15 ;  /* 0x0000000f00407308 */ /* 0x0005f00000000800 */
[----:B------:R-:W3:Y:S01]  /*41d0*/  MUFU.EX2 R14, R14 ;  /* 0x0000000e000e7308 */ /* 0x000ee20000000800 */
[----:B--2---:R-:W-:-:S04]  /*41e0*/  FADD.FTZ R15, R3, R6 ;  /* 0x00000006030f7221 */ /* 0x004fc80000010000 */
[----:B------:R-:W-:Y:S01]  /*41f0*/  FADD.FTZ R76, R62, R15 ;  /* 0x0000000f3e4c7221 */ /* 0x000fe20000010000 */
[----:B------:R-:W-:Y:S02]  /*4200*/  @!P1 VIADD R15, R27, 0x29840 ;  /* 0x000298401b0f9836 */ /* 0x000fe40000000000 */
[----:B-1----:R-:W-:Y:S01]  /*4210*/  FADD.FTZ R27, R41, R78 ;  /* 0x0000004e291b7221 */ /* 0x002fe20000010000 */
[----:B------:R-:W1:Y:S01]  /*4220*/  MUFU.EX2 R71, R71 ;  /* 0x0000004700477308 */ /* 0x000e620000000800 */
[C---:B------:R-:W-:Y:S01]  /*4230*/  FADD.FTZ R76, R133.reuse, R76 ;  /* 0x0000004c854c7221 */ /* 0x040fe20000010000 */
[----:B------:R-:W-:Y:S02]  /*4240*/  F2FP.SATFINITE.E4M3.F32.PACK_AB_MERGE_C R62, R133, R62, RZ ;  /* 0x0000003e853e723e */ /* 0x000fe400048070ff */
[----:B------:R-:W-:Y:S01]  /*4250*/  @!P1 PRMT R15, RZ, 0x654, R15 ;  /* 0x00000654ff0f9816 */ /* 0x000fe2000000000f */
[----:B------:R-:W-:Y:S01]  /*4260*/  FADD.FTZ R23, R7, R76 ;  /* 0x0000004c07177221 */ /* 0x000fe20000010000 */
[----:B------:R-:W-:Y:S01]  /*4270*/  F2FP.SATFINITE.E4M3.F32.PACK_AB_MERGE_C R184, R6, R3, R62 ;  /* 0x0000000306b8723e */ /* 0x000fe2000480703e */
[----:B------:R-:W-:Y:S01]  /*4280*/  IMAD.MOV.U32 R62, RZ, RZ, R25 ;  /* 0x000000ffff3e7224 */ /* 0x000fe200078e0019 */
[----:B------:R-:W2:Y:S01]  /*4290*/  MUFU.EX2 R21, R21 ;  /* 0x0000001500157308 */ /* 0x000ea20000000800 */
[----:B0-----:R-:W-:Y:S01]  /*42a0*/  FADD.FTZ R23, R52, R23 ;  /* 0x0000001734177221 */ /* 0x001fe20000010000 */
[----:B---3--:R-:W-:Y:S01]  /*42b0*/  FADD.FTZ R80, R14, R27 ;  /* 0x0000001b0e507221 */ /* 0x008fe20000010000 */
[----:B------:R1:W-:Y:S01]  /*42c0*/  @!P1 SYNCS.ARRIVE.TRANS64.RED.A1T0 RZ, [R15+URZ], RZ ;  /* 0x000000ff0fff99a7 */ /* 0x0003e2000810043f */
[----:B------:R-:W-:-:S02]  /*42d0*/  IMAD.MOV.U32 R27, RZ, RZ, R25 ;  /* 0x000000ffff1b7224 */ /* 0x000fc400078e0019 */
[----:B------:R-:W-:Y:S02]  /*42e0*/  FADD.FTZ R78, R64, R23 ;  /* 0x00000017404e7221 */ /* 0x000fe40000010000 */
[----:B------:R-:W0:Y:S01]  /*42f0*/  MUFU.EX2 R9, R9 ;  /* 0x0000000900097308 */ /* 0x000e220000000800 */
[C---:B-1----:R-:W-:Y:S01]  /*4300*/  FADD.FTZ R15, R71.reuse, R80 ;  /* 0x00000050470f7221 */ /* 0x042fe20000010000 */
[----:B------:R-:W-:-:S03]  /*4310*/  F2FP.SATFINITE.E4M3.F32.PACK_AB_MERGE_C R71, R71, R14, RZ ;  /* 0x0000000e4747723e */ /* 0x000fc600048070ff */
[----:B------:R-:W-:-:S03]  /*4320*/  FADD.FTZ R80, R18, R15 ;  /* 0x0000000f12507221 */ /* 0x000fc60000010000 */
[----:B------:R-:W1:Y:S01]  /*4330*/  MUFU.EX2 R75, R75 ;  /* 0x0000004b004b7308 */ /* 0x000e620000000800 */
[C---:B--2---:R-:W-:Y:S01]  /*4340*/  FADD.FTZ R78, R21.reuse, R78 ;  /* 0x0000004e154e7221 */ /* 0x044fe20000010000 */
[----:B------:R-:W-:Y:S02]  /*4350*/  F2FP.SATFINITE.E4M3.F32.PACK_AB_MERGE_C R64, R21, R64, RZ ;  /* 0x000000401540723e */ /* 0x000fe400048070ff */
[----:B------:R-:W-:Y:S01]  /*4360*/  F2FP.SATFINITE.E4M3.F32.PACK_AB_MERGE_C R187, R41, R12, R71 ;  /* 0x0000000c29bb723e */ /* 0x000fe20004807047 */
[--C-:B------:R-:W-:Y:S01]  /*4370*/  IMAD.MOV.U32 R41, RZ, RZ, R25.reuse ;  /* 0x000000ffff297224 */ /* 0x100fe200078e0019 */
[----:B------:R-:W-:Y:S01]  /*4380*/  F2FP.SATFINITE.E4M3.F32.PACK_AB_MERGE_C R186, R52, R7, R64 ;  /* 0x0000000734ba723e */ /* 0x000fe20004807040 */
[--C-:B------:R-:W-:Y:S01]  /*4390*/  IMAD.MOV.U32 R52, RZ, RZ, R25.reuse ;  /* 0x000000ffff347224 */ /* 0x100fe200078e0019 */
[----:B------:R-:W2:Y:S01]  /*43a0*/  MUFU.EX2 R54, R54 ;  /* 0x0000003600367308 */ /* 0x000ea20000000800 */
[----:B0-----:R-:W-:Y:S01]  /*43b0*/  FADD.FTZ R15, R9, R78 ;  /* 0x0000004e090f7221 */ /* 0x001fe20000010000 */
[----:B------:R-:W-:-:S02]  /*43c0*/  IMAD.MOV.U32 R64, RZ, RZ, R25 ;  /* 0x000000ffff407224 */ /* 0x000fc400078e0019 */
[----:B------:R-:W-:-:S04]  /*43d0*/  IMAD.MOV.U32 R71, RZ, RZ, R25 ;  /* 0x000000ffff477224 */ /* 0x000fc800078e0019 */
[----:B------:R-:W0:Y:S01]  /*43e0*/  MUFU.EX2 R45, R45 ;  /* 0x0000002d002d7308 */ /* 0x000e220000000800 */
[----:B-1----:R-:W-:-:S04]  /*43f0*/  FADD.FTZ R23, R75, R80 ;  /* 0x000000504b177221 */ /* 0x002fc80000010000 */
[----:B------:R-:W-:-:S03]  /*4400*/  FADD.FTZ R82, R22, R23 ;  /* 0x0000001716527221 */ /* 0x000fc60000010000 */
[----:B------:R-:W1:Y:S01]  /*4410*/  MUFU.EX2 R77, R77 ;  /* 0x0000004d004d7308 */ /* 0x000e620000000800 */
[----:B--2---:R-:W-:-:S07]  /*4420*/  FADD.FTZ R80, R54, R15 ;  /* 0x0000000f36507221 */ /* 0x004fce0000010000 */
[----:B------:R2:W3:Y:S01]  /*4430*/  MUFU.EX2 R66, R47 ;  /* 0x0000002f00427308 */ /* 0x0004e20000000800 */
[----:B0-----:R-:W-:-:S07]  /*4440*/  FADD.FTZ R15, R45, R80 ;  /* 0x000000502d0f7221 */ /* 0x001fce0000010000 */
[----:B------:R-:W0:Y:S01]  /*4450*/  MUFU.EX2 R11, R11 ;  /* 0x0000000b000b7308 */ /* 0x000e220000000800 */
[C---:B-1----:R-:W-:Y:S01]  /*4460*/  FADD.FTZ R23, R77.reuse, R82 ;  /* 0x000000524d177221 */ /* 0x042fe20000010000 */
[----:B------:R-:W-:Y:S01]  /*4470*/  F2FP.SATFINITE.E4M3.F32.PACK_AB_MERGE_C R77, R77, R22, RZ ;  /* 0x000000164d4d723e */ /* 0x000fe200048070ff */
[----:B--2---:R-:W-:Y:S02]  /*4480*/  IMAD.MOV.U32 R47, RZ, RZ, R25 ;  /* 0x000000ffff2f7224 */ /* 0x004fe400078e0019 */
[----:B------:R-:W-:Y:S01]  /*4490*/  FADD.FTZ R82, R24, R23 ;  /* 0x0000001718527221 */ /* 0x000fe20000010000 */
[----:B------:R-:W-:Y:S01]  /*44a0*/  F2FP.SATFINITE.E4M3.F32.PACK_AB_MERGE_C R181, R75, R18, R77 ;  /* 0x000000124bb5723e */ /* 0x000fe2000480704d */
[----:B------:R-:W-:Y:S01]  /*44b0*/  IMAD.MOV.U32 R75, RZ, RZ, R25 ;  /* 0x000000ffff4b7224 */ /* 0x000fe200078e0019 */
[----:B------:R-:W1:Y:S01]  /*44c0*/  MUFU.EX2 R81, R81 ;  /* 0x0000005100517308 */ /* 0x000e620000000800 */
[C---:B---3--:R-:W-:Y:S01]  /*44d0*/  FADD.FTZ R80, R66.reuse, R15 ;  /* 0x0000000f42507221 */ /* 0x048fe20000010000 */
[----:B------:R-:W-:Y:S01]  /*44e0*/  F2FP.SATFINITE.E4M3.F32.PACK_AB_MERGE_C R45, R66, R45, RZ ;  /* 0x0000002d422d723e */ /* 0x000fe200048070ff */
[----:B------:R-:W-:-:S02]  /*44f0*/  IMAD.MOV.U32 R66, RZ, RZ, R25 ;  /* 0x000000ffff427224 */ /* 0x000fc400078e0019 */
[----:B------:R-:W-:Y:S01]  /*4500*/  IMAD.MOV.U32 R77, RZ, RZ, R25 ;  /* 0x000000ffff4d7224 */ /* 0x000fe200078e0019 */
[----:B------:R-:W-:Y:S01]  /*4510*/  F2FP.SATFINITE.E4M3.F32.PACK_AB_MERGE_C R180, R54, R9, R45 ;  /* 0x0000000936b4723e */ /* 0x000fe2000480702d */
[--C-:B------:R-:W-:Y:S01]  /*4520*/  IMAD.MOV.U32 R45, RZ, RZ, R25.reuse ;  /* 0x000000ffff2d7224 */ /* 0x100fe200078e0019 */
[----:B------:R-:W2:Y:S01]  /*4530*/  MUFU.EX2 R56, R56 ;  /* 0x0000003800387308 */ /* 0x000ea20000000800 */
[----:B0-----:R-:W-:Y:S01]  /*4540*/  FADD.FTZ R15, R11, R80 ;  /* 0x000000500b0f7221 */ /* 0x001fe20000010000 */
[----:B------:R-:W-:Y:S01]  /*4550*/  IADD3 R9, R19, -0x2, RZ ;  /* 0xfffffffe13097810 */ /* 0x000fe20007ffe0ff */
[----:B------:R-:W-:-:S03]  /*4560*/  IMAD.MOV.U32 R54, RZ, RZ, R25 ;  /* 0x000000ffff367224 */ /* 0x000fc600078e0019 */
[----:B------:R-:W-:Y:S02]  /*4570*/  ISETP.GE.AND P2, PT, R9, R16, PT ;  /* 0x000000100900720c */ /* 0x000fe40003f46270 */
        /* <DEDUP_REMOVED lines=17> */
[--C-:B------:R-:W-:Y:S01]  /*4690*/  IMAD.MOV.U32 R68, RZ, RZ, R25.reuse ;  /* 0x000000ffff447224 */ /* 0x100fe200078e0019 */
[----:B------:R-:W-:Y:S01]  /*46a0*/  MOV R81, R25 ;  /* 0x0000001900517202 */ /* 0x000fe20000000f00 */
[----:B------:R-:W-:Y:S01]  /*46b0*/  IMAD.MOV.U32 R83, RZ, RZ, R25 ;  /* 0x000000ffff537224 */ /* 0x000fe200078e0019 */
[----:B------:R-:W-:Y:S01]  /*46c0*/  F2FP.SATFINITE.E4M3.F32.PACK_AB_MERGE_C R182, R56, R11, R53 ;  /* 0x0000000b38b6723e */ /* 0x000fe20004807035 */
[--C-:B------:R-:W-:Y:S01]  /*46d0*/  IMAD.MOV.U32 R53, RZ, RZ, R25.reuse ;  /* 0x000000ffff357224 */ /* 0x100fe200078e0019 */
[----:B------:R-:W2:Y:S01]  /*46e0*/  MUFU.EX2 R58, R58 ;  /* 0x0000003a003a7308 */ /* 0x000ea20000000800 */
[----:B0-----:R-:W-:Y:S01]  /*46f0*/  FADD.FTZ R15, R13, R10 ;  /* 0x0000000a0d0f7221 */ /* 0x001fe20000010000 */
[----:B------:R-:W-:-:S02]  /*4700*/  IMAD.MOV.U32 R56, RZ, RZ, R25 ;  /* 0x000000ffff387224 */ /* 0x000fc400078e0019 */
[----:B------:R-:W-:-:S04]  /*4710*/  IMAD.MOV.U32 R84, RZ, RZ, R25 ;  /* 0x000000ffff547224 */ /* 0x000fc800078e0019 */
[----:B------:R-:W0:Y:S01]  /*4720*/  MUFU.EX2 R61, R61 ;  /* 0x0000003d003d7308 */ /* 0x000e220000000800 */
[----:B-1----:R-:W-:Y:S01]  /*4730*/  FADD.FTZ R23, R93, R82 ;  /* 0x000000525d177221 */ /* 0x002fe20000010000 */
[----:B------:R-:W-:-:S03]  /*4740*/  IMAD.MOV.U32 R82, RZ, RZ, R25 ;  /* 0x000000ffff527224 */ /* 0x000fc600078e0019 */
[----:B------:R-:W-:-:S03]  /*4750*/  FADD.FTZ R22, R30, R23 ;  /* 0x000000171e167221 */ /* 0x000fc60000010000 */
[----:B------:R-:W1:Y:S01]  /*4760*/  MUFU.EX2 R95, R95 ;  /* 0x0000005f005f7308 */ /* 0x000e620000000800 */
[----:B--2---:R-:W-:-:S07]  /*4770*/  FADD.FTZ R14, R58, R15 ;  /* 0x0000000f3a0e7221 */ /* 0x004fce0000010000 */
[----:B------:R2:W3:Y:S01]  /*4780*/  MUFU.EX2 R70, R29 ;  /* 0x0000001d00467308 */ /* 0x0004e20000000800 */
[----:B0-----:R-:W-:-:S07]  /*4790*/  FADD.FTZ R15, R61, R14 ;  /* 0x0000000e3d0f7221 */ /* 0x001fce0000010000 */
[----:B------:R-:W0:Y:S01]  /*47a0*/  MUFU.EX2 R63, R63 ;  /* 0x0000003f003f7308 */ /* 0x000e220000000800 */
[C---:B-1----:R-:W-:Y:S01]  /*47b0*/  F2FP.SATFINITE.E4M3.F32.PACK_AB_MERGE_C R30, R95.reuse, R30, RZ ;  /* 0x0000001e5f1e723e */ /* 0x042fe200048070ff */
[----:B------:R-:W-:Y:S01]  /*47c0*/  FADD.FTZ R95, R95, R22 ;  /* 0x000000165f5f7221 */ /* 0x000fe20000010000 */
[----:B--2---:R-:W-:Y:S02]  /*47d0*/  IMAD.MOV.U32 R29, RZ, RZ, R25 ;  /* 0x000000ffff1d7224 */ /* 0x004fe400078e0019 */
[----:B------:R-:W-:Y:S01]  /*47e0*/  F2FP.SATFINITE.E4M3.F32.PACK_AB_MERGE_C R177, R93, R28, R30 ;  /* 0x0000001c5db1723e */ /* 0x000fe2000480701e */
[----:B------:R-:W-:Y:S01]  /*47f0*/  FADD.FTZ R22, R32, R95 ;  /* 0x0000005f20167221 */ /* 0x000fe20000010000 */
        /* <DEDUP_REMOVED lines=8> */
[----:B------:R2:W3:Y:S01]  /*4880*/  MUFU.EX2 R72, R31 ;  /* 0x0000001f00487308 */ /* 0x0004e20000000800 */
[----:B0-----:R-:W-:Y:S01]  /*4890*/  FADD.FTZ R15, R63, R14 ;  /* 0x0000000e3f0f7221 */ /* 0x001fe20000010000 */
[----:B------:R-:W-:-:S06]  /*48a0*/  IMAD.MOV.U32 R61, RZ, RZ, R25 ;  /* 0x000000ffff3d7224 */ /* 0x000fcc00078e0019 */
[----:B------:R-:W0:Y:S01]  /*48b0*/  MUFU.EX2 R65, R65 ;  /* 0x0000004100417308 */ /* 0x000e220000000800 */
[----:B-1----:R-:W-:Y:S01]  /*48c0*/  FADD.FTZ R21, R97, R22 ;  /* 0x0000001661157221 */ /* 0x002fe20000010000 */
[----:B--2---:R-:W-:-:S03]  /*48d0*/  IMAD.MOV.U32 R31, RZ, RZ, R25 ;  /* 0x000000ffff1f7224 */ /* 0x004fc600078e0019 */
[----:B------:R-:W-:-:S03]  /*48e0*/  FADD.FTZ R26, R34, R21 ;  /* 0x00000015221a7221 */ /* 0x000fc60000010000 */
[----:B------:R-:W1:Y:S01]  /*48f0*/  MUFU.EX2 R99, R99 ;  /* 0x0000006300637308 */ /* 0x000e620000000800 */
[----:B---3--:R-:W-:-:S07]  /*4900*/  FADD.FTZ R22, R72, R15 ;  /* 0x0000000f48167221 */ /* 0x008fce0000010000 */
[----:B------:R-:W2:Y:S01]  /*4910*/  MUFU.EX2 R74, R67 ;  /* 0x00000043004a7308 */ /* 0x000ea20000000800 */
[----:B0-----:R-:W-:-:S07]  /*4920*/  FADD.FTZ R15, R65, R22 ;  /* 0x00000016410f7221 */ /* 0x001fce0000010000 */
[----:B------:R-:W0:Y:S01]  /*4930*/  MUFU.EX2 R36, R36 ;  /* 0x0000002400247308 */ /* 0x000e220000000800 */
[C---:B-1----:R-:W-:Y:S01]  /*4940*/  F2FP.SATFINITE.E4M3.F32.PACK_AB_MERGE_C R34, R99.reuse, R34, RZ ;  /* 0x000000226322723e */ /* 0x042fe200048070ff */
[----:B------:R-:W-:Y:S01]  /*4950*/  FADD.FTZ R99, R99, R26 ;  /* 0x0000001a63637221 */ /* 0x000fe20000010000 */
[--C-:B------:R-:W-:Y:S02]  /*4960*/  IMAD.MOV.U32 R26, RZ, RZ, R25.reuse ;  /* 0x000000ffff1a7224 */ /* 0x100fe400078e0019 */
[----:B------:R-:W-:Y:S01]  /*4970*/  F2FP.SATFINITE.E4M3.F32.PACK_AB_MERGE_C R179, R97, R32, R34 ;  /* 0x0000002061b3723e */ /* 0x000fe20004807022 */
[----:B------:R-:W-:Y:S02]  /*4980*/  IMAD.MOV.U32 R32, RZ, RZ, R25 ;  /* 0x000000ffff207224 */ /* 0x000fe400078e0019 */
[----:B------:R-:W1:Y:S01]  /*4990*/  MUFU.EX2 R69, R69 ;  /* 0x0000004500457308 */ /* 0x000e620000000800 */
[C---:B--2---:R-:W-:Y:S01]  /*49a0*/  F2FP.SATFINITE.E4M3.F32.PACK_AB_MERGE_C R65, R74.reuse, R65, RZ ;  /* 0x000000414a41723e */ /* 0x044fe200048070ff */
[----:B------:R-:W-:Y:S01]  /*49b0*/  FADD.FTZ R74, R74, R15 ;  /* 0x0000000f4a4a7221 */ /* 0x000fe20000010000 */
[----:B------:R-:W-:-:S02]  /*49c0*/  IMAD.MOV.U32 R34, RZ, RZ, R25 ;  /* 0x000000ffff227224 */ /* 0x000fc400078e0019 */
[----:B------:R-:W-:Y:S01]  /*49d0*/  F2FP.SATFINITE.E4M3.F32.PACK_AB_MERGE_C R178, R72, R63, R65 ;  /* 0x0000003f48b2723e */ /* 0x000fe20004807041 */
[----:B------:R-:W-:Y:S02]  /*49e0*/  IMAD.MOV.U32 R63, RZ, RZ, R25 ;  /* 0x000000ffff3f7224 */ /* 0x000fe400078e0019 */
[----:B------:R-:W2:Y:S01]  /*49f0*/  MUFU.EX2 R101, R101 ;  /* 0x0000006500657308 */ /* 0x000ea20000000800 */
[----:B0-----:R-:W-:Y:S01]  /*4a00*/  FADD.FTZ R8, R36, R99 ;  /* 0x0000006324087221 */ /* 0x001fe20000010000 */
[--C-:B------:R-:W-:Y:S02]  /*4a10*/  IMAD.MOV.U32 R65, RZ, RZ, R25.reuse ;  /* 0x000000ffff417224 */ /* 0x100fe400078e0019 */
[--C-:B------:R-:W-:Y:S02]  /*4a20*/  IMAD.MOV.U32 R67, RZ, RZ, R25.reuse ;  /* 0x000000ffff437224 */ /* 0x100fe400078e0019 */
[--C-:B------:R-:W-:Y:S02]  /*4a30*/  IMAD.MOV.U32 R72, RZ, RZ, R25.reuse ;  /* 0x000000ffff487224 */ /* 0x100fe400078e0019 */
[----:B------:R0:W3:Y:S01]  /*4a40*/  MUFU.EX2 R76, R73 ;  /* 0x00000049004c7308 */ /* 0x0000e20000000800 */
[----:B-1----:R-:W-:Y:S01]  /*4a50*/  FADD.FTZ R15, R69, R74 ;  /* 0x0000004a450f7221 */ /* 0x002fe20000010000 */
[----:B------:R-:W-:-:S06]  /*4a60*/  IMAD.MOV.U32 R74, RZ, RZ, R25 ;  /* 0x000000ffff4a7224 */ /* 0x000fcc00078e0019 */
[----:B------:R-:W1:Y:S01]  /*4a70*/  MUFU.EX2 R38, R38 ;  /* 0x0000002600267308 */ /* 0x000e620000000800 */
[----:B--2---:R-:W-:Y:S01]  /*4a80*/  FADD.FTZ R21, R101, R8 ;  /* 0x0000000865157221 */ /* 0x004fe20000010000 */
[----:B0-----:R-:W-:-:S06]  /*4a90*/  IMAD.MOV.U32 R73, RZ, RZ, R25 ;  /* 0x000000ffff497224 */ /* 0x001fcc00078e0019 */
[----:B------:R-:W0:Y:S01]  /*4aa0*/  MUFU.EX2 R35, R35 ;  /* 0x0000002300237308 */ /* 0x000e220000000800 */
[----:B---3--:R-:W-:-:S07]  /*4ab0*/  FADD.FTZ R12, R76, R15 ;  /* 0x0000000f4c0c7221 */ /* 0x008fce0000010000 */
[----:B------:R-:W2:Y:S01]  /*4ac0*/  MUFU.EX2 R103, R103 ;  /* 0x0000006700677308 */ /* 0x000ea20000000800 */
[----:B-1----:R-:W-:-:S07]  /*4ad0*/  FADD.FTZ R18, R38, R21 ;  /* 0x0000001526127221 */ /* 0x002fce0000010000 */
[----:B------:R1:W3:Y:S01]  /*4ae0*/  MUFU.EX2 R78, R79 ;  /* 0x0000004f004e7308 */ /* 0x0002e20000000800 */
[----:B0-----:R-:W-:-:S07]  /*4af0*/  FADD.FTZ R15, R35, R12 ;  /* 0x0000000c230f7221 */ /* 0x001fce0000010000 */
[----:B------:R-:W0:Y:S01]  /*4b00*/  MUFU.EX2 R40, R40 ;  /* 0x0000002800287308 */ /* 0x000e220000000800 */
[C---:B--2---:R-:W-:Y:S01]  /*4b10*/  F2FP.SATFINITE.E4M3.F32.PACK_AB_MERGE_C R38, R103.reuse, R38, RZ ;  /* 0x000000266726723e */ /* 0x044fe200048070ff */
[----:B------:R-:W-:Y:S01]  /*4b20*/  FADD.FTZ R103, R103, R18 ;  /* 0x0000001267677221 */ /* 0x000fe20000010000 */
[--C-:B-1----:R-:W-:Y:S02]  /*4b30*/  IMAD.MOV.U32 R79, RZ, RZ, R25.reuse ;  /* 0x000000ffff4f7224 */ /* 0x102fe400078e0019 */
[----:B------:R-:W-:Y:S01]  /*4b40*/  F2FP.SATFINITE.E4M3.F32.PACK_AB_MERGE_C R173, R101, R36, R38 ;  /* 0x0000002465ad723e */ /* 0x000fe20004807026 */
[----:B------:R-:W-:Y:S02]  /*4b50*/  IMAD.MOV.U32 R36, RZ, RZ, R25 ;  /* 0x000000ffff247224 */ /* 0x000fe400078e0019 */
[----:B------:R-:W1:Y:S01]  /*4b60*/  MUFU.EX2 R85, R85 ;  /* 0x0000005500557308 */ /* 0x000e620000000800 */
[C---:B---3--:R-:W-:Y:S01]  /*4b70*/  F2FP.SATFINITE.E4M3.F32.PACK_AB_MERGE_C R35, R78.reuse, R35, RZ ;  /* 0x000000234e23723e */ /* 0x048fe200048070ff */
[----:B------:R-:W-:Y:S01]  /*4b80*/  FADD.FTZ R78, R78, R15 ;  /* 0x0000000f4e4e7221 */ /* 0x000fe20000010000 */
[----:B------:R-:W-:-:S02]  /*4b90*/  IMAD.MOV.U32 R38, RZ, RZ, R25 ;  /* 0x000000ffff267224 */ /* 0x000fc400078e0019 */
[----:B------:R-:W-:Y:S01]  /*4ba0*/  F2FP.SATFINITE.E4M3.F32.PACK_AB_MERGE_C R172, R76, R69, R35 ;  /* 0x000000454cac723e */ /* 0x000fe20004807023 */
[----:B------:R-:W-:Y:S02]  /*4bb0*/  IMAD.MOV.U32 R35, RZ, RZ, R25 ;  /* 0x000000ffff237224 */ /* 0x000fe400078e0019 */
[----:B------:R-:W2:Y:S01]  /*4bc0*/  MUFU.EX2 R105, R105 ;  /* 0x0000006900697308 */ /* 0x000ea20000000800 */
[----:B0-----:R-:W-:Y:S01]  /*4bd0*/  FADD.FTZ R12, R40, R103 ;  /* 0x00000067280c7221 */ /* 0x001fe20000010000 */
[--C-:B------:R-:W-:Y:S02]  /*4be0*/  IMAD.MOV.U32 R69, RZ, RZ, R25.reuse ;  /* 0x000000ffff457224 */ /* 0x100fe400078e0019 */
[----:B------:R-:W-:-:S04]  /*4bf0*/  IMAD.MOV.U32 R76, RZ, RZ, R25 ;  /* 0x000000ffff4c7224 */ /* 0x000fc800078e0019 */
[----:B------:R0:W3:Y:S01]  /*4c00*/  MUFU.EX2 R80, R87 ;  /* 0x0000005700507308 */ /* 0x0000e20000000800 */
[----:B-1----:R-:W-:Y:S01]  /*4c10*/  FADD.FTZ R15, R85, R78 ;  /* 0x0000004e550f7221 */ /* 0x002fe20000010000 */
[----:B------:R-:W-:-:S06]  /*4c20*/  IMAD.MOV.U32 R78, RZ, RZ, R25 ;  /* 0x000000ffff4e7224 */ /* 0x000fcc00078e0019 */
[----:B------:R-:W-:Y:S01]  /*4c30*/  MUFU.EX2 R42, R42 ;  /* 0x0000002a002a7308 */ /* 0x000fe20000000800 */
[----:B--2---:R-:W-:Y:S01]  /*4c40*/  FADD.FTZ R21, R105, R12 ;  /* 0x0000000c69157221 */ /* 0x004fe20000010000 */
[----:B0-----:R-:W-:-:S06]  /*4c50*/  IMAD.MOV.U32 R87, RZ, RZ, R25 ;  /* 0x000000ffff577224 */ /* 0x001fcc00078e0019 */
[----:B------:R-:W0:Y:S01]  /*4c60*/  MUFU.EX2 R113, R113 ;  /* 0x0000007100717308 */ /* 0x000e220000000800 */
[----:B---3--:R-:W-:-:S07]  /*4c70*/  FADD.FTZ R18, R80, R15 ;  /* 0x0000000f50127221 */ /* 0x008fce0000010000 */
[----:B------:R-:W1:Y:S08]  /*4c80*/  MUFU.EX2 R39, R39 ;  /* 0x0000002700277308 */ /* 0x000e700000000800 */
[----:B------:R2:W3:Y:S01]  /*4c90*/  MUFU.EX2 R10, R43 ;  /* 0x0000002b000a7308 */ /* 0x0004e20000000800 */
[----:B0-----:R-:W-:Y:S01]  /*4ca0*/  F2FP.SATFINITE.E4M3.F32.PACK_AB_MERGE_C R22, R113, R42, RZ ;  /* 0x0000002a7116723e */ /* 0x001fe200048070ff */
[----:B------:R-:W-:-:S03]  /*4cb0*/  FADD.FTZ R42, R42, R21 ;  /* 0x000000152a2a7221 */ /* 0x000fc60000010000 */
[----:B------:R-:W-:Y:S01]  /*4cc0*/  F2FP.SATFINITE.E4M3.F32.PACK_AB_MERGE_C R175, R105, R40, R22 ;  /* 0x0000002869af723e */ /* 0x000fe20004807016 */
[----:B------:R-:W-:Y:S01]  /*4cd0*/  FADD.FTZ R113, R113, R42 ;  /* 0x0000002a71717221 */ /* 0x000fe20000010000 */
[--C-:B------:R-:W-:Y:S01]  /*4ce0*/  IMAD.MOV.U32 R40, RZ, RZ, R25.reuse ;  /* 0x000000ffff287224 */ /* 0x100fe200078e0019 */
[----:B------:R-:W-:Y:S01]  /*4cf0*/  MUFU.EX2 R46, R46 ;  /* 0x0000002e002e7308 */ /* 0x000fe20000000800 */
[----:B-1----:R-:W-:Y:S01]  /*4d00*/  FADD.FTZ R15, R39, R18 ;  /* 0x00000012270f7221 */ /* 0x002fe20000010000 */
[----:B--2---:R-:W-:Y:S01]  /*4d10*/  MOV R43, R25 ;  /* 0x00000019002b7202 */ /* 0x004fe20000000f00 */
[----:B------:R-:W-:-:S05]  /*4d20*/  IMAD.MOV.U32 R42, RZ, RZ, R25 ;  /* 0x000000ffff2a7224 */ /* 0x000fca00078e0019 */
[----:B------:R-:W0:Y:S01]  /*4d30*/  MUFU.EX2 R117, R117 ;  /* 0x0000007500757308 */ /* 0x000e220000000800 */
[C---:B---3--:R-:W-:Y:S01]  /*4d40*/  F2FP.SATFINITE.E4M3.F32.PACK_AB_MERGE_C R39, R10.reuse, R39, RZ ;  /* 0x000000270a27723e */ /* 0x048fe200048070ff */
[----:B------:R-:W-:-:S03]  /*4d50*/  FADD.FTZ R10, R10, R15 ;  /* 0x0000000f0a0a7221 */ /* 0x000fc60000010000 */
[----:B------:R-:W-:Y:S01]  /*4d60*/  F2FP.SATFINITE.E4M3.F32.PACK_AB_MERGE_C R174, R80, R85, R39 ;  /* 0x0000005550ae723e */ /* 0x000fe20004807027 */
[--C-:B------:R-:W-:Y:S02]  /*4d70*/  IMAD.MOV.U32 R39, RZ, RZ, R25.reuse ;  /* 0x000000ffff277224 */ /* 0x100fe400078e0019 */
[----:B------:R-:W1:Y:S01]  /*4d80*/  MUFU.EX2 R44, R44 ;  /* 0x0000002c002c7308 */ /* 0x000e620000000800 */
[--C-:B------:R-:W-:Y:S02]  /*4d90*/  IMAD.MOV.U32 R80, RZ, RZ, R25.reuse ;  /* 0x000000ffff507224 */ /* 0x100fe400078e0019 */
[----:B------:R-:W-:-:S05]  /*4da0*/  IMAD.MOV.U32 R85, RZ, RZ, R25 ;  /* 0x000000ffff557224 */ /* 0x000fca00078e0019 */
[----:B------:R-:W2:Y:S01]  /*4db0*/  MUFU.EX2 R107, R107 ;  /* 0x0000006b006b7308 */ /* 0x000ea20000000800 */
[----:B0-----:R-:W-:-:S07]  /*4dc0*/  F2FP.SATFINITE.E4M3.F32.PACK_AB_MERGE_C R15, R117, R46, RZ ;  /* 0x0000002e750f723e */ /* 0x001fce00048070ff */
[----:B------:R-:W0:Y:S01]  /*4dd0*/  MUFU.EX2 R115, R115 ;  /* 0x0000007300737308 */ /* 0x000e220000000800 */
[----:B-1----:R-:W-:-:S07]  /*4de0*/  FADD.FTZ R6, R44, R113 ;  /* 0x000000712c067221 */ /* 0x002fce0000010000 */
[----:B------:R-:W1:Y:S01]  /*4df0*/  MUFU.EX2 R14, R109 ;  /* 0x0000006d000e7308 */ /* 0x000e620000000800 */
[----:B--2---:R-:W-:-:S07]  /*4e00*/  FADD.FTZ R3, R107, R10 ;  /* 0x0000000a6b037221 */ /* 0x004fce0000010000 */
[----:B------:R-:W2:Y:S01]  /*4e10*/  MUFU.EX2 R111, R111 ;  /* 0x0000006f006f7308 */ /* 0x000ea20000000800 */
[C---:B0-----:R-:W-:Y:S01]  /*4e20*/  F2FP.SATFINITE.E4M3.F32.PACK_AB_MERGE_C R169, R115.reuse, R44, R15 ;  /* 0x0000002c73a9723e */ /* 0x041fe2000480700f */
[----:B------:R-:W-:Y:S01]  /*4e30*/  FADD.FTZ R115, R115, R6 ;  /* 0x0000000673737221 */ /* 0x000fe20000010000 */
[----:B------:R-:W-:-:S03]  /*4e40*/  IMAD.MOV.U32 R44, RZ, RZ, R25 ;  /* 0x000000ffff2c7224 */ /* 0x000fc600078e0019 */
[----:B------:R-:W-:Y:S02]  /*4e50*/  FADD.FTZ R46, R46, R115 ;  /* 0x000000732e2e7221 */ /* 0x000fe40000010000 */
[----:B------:R-:W0:Y:S01]  /*4e60*/  MUFU.EX2 R8, R123 ;  /* 0x0000007b00087308 */ /* 0x000e220000000800 */
[----:B-1----:R-:W-:Y:S01]  /*4e70*/  FADD.FTZ R6, R14, R3 ;  /* 0x000000030e067221 */ /* 0x002fe20000010000 */
[----:B------:R-:W-:Y:S01]  /*4e80*/  FADD.FTZ R117, R117, R46 ;  /* 0x0000002e75757221 */ /* 0x000fe20000010000 */
[----:B------:R-:W-:-:S05]  /*4e90*/  IMAD.MOV.U32 R46, RZ, RZ, R25 ;  /* 0x000000ffff2e7224 */ /* 0x000fca00078e0019 */
[----:B------:R-:W-:Y:S01]  /*4ea0*/  MUFU.EX2 R50, R50 ;  /* 0x0000003200327308 */ /* 0x000fe20000000800 */
[----:B--2---:R-:W-:-:S07]  /*4eb0*/  FADD.FTZ R3, R111, R6 ;  /* 0x000000066f037221 */ /* 0x004fce0000010000 */
[----:B------:R-:W1:Y:S01]  /*4ec0*/  MUFU.EX2 R121, R121 ;  /* 0x0000007900797308 */ /* 0x000e620000000800 */
[C---:B0-----:R-:W-:Y:S01]  /*4ed0*/  F2FP.SATFINITE.E4M3.F32.PACK_AB_MERGE_C R111, R8.reuse, R111, RZ ;  /* 0x0000006f086f723e */ /* 0x041fe200048070ff */
[----:B------:R-:W-:-:S03]  /*4ee0*/  FADD.FTZ R8, R8, R3 ;  /* 0x0000000308087221 */ /* 0x000fc60000010000 */
[----:B------:R-:W-:-:S03]  /*4ef0*/  F2FP.SATFINITE.E4M3.F32.PACK_AB_MERGE_C R168, R14, R107, R111 ;  /* 0x0000006b0ea8723e */ /* 0x000fc6000480706f */
[----:B------:R-:W0:Y:S08]  /*4f00*/  MUFU.EX2 R48, R48 ;  /* 0x0000003000307308 */ /* 0x000e300000000800 */
[----:B------:R-:W2:Y:S01]  /*4f10*/  MUFU.EX2 R125, R125 ;  /* 0x0000007d007d7308 */ /* 0x000ea20000000800 */
[----:B-1----:R-:W-:-:S07]  /*4f20*/  F2FP.SATFINITE.E4M3.F32.PACK_AB_MERGE_C R7, R121, R50, RZ ;  /* 0x000000327907723e */ /* 0x002fce00048070ff */
[----:B------:R-:W1:Y:S01]  /*4f30*/  MUFU.EX2 R119, R119 ;  /* 0x0000007700777308 */ /* 0x000e620000000800 */
[----:B0-----:R-:W-:-:S07]  /*4f40*/  FADD.FTZ R6, R48, R117 ;  /* 0x0000007530067221 */ /* 0x001fce0000010000 */
[----:B------:R-:W0:Y:S01]  /*4f50*/  MUFU.EX2 R12, R127 ;  /* 0x0000007f000c7308 */ /* 0x000e220000000800 */
[----:B--2---:R-:W-:Y:S01]  /*4f60*/  FADD.FTZ R3, R125, R8 ;  /* 0x000000087d037221 */ /* 0x004fe20000010000 */
[----:B------:R-:W-:-:S06]  /*4f70*/  IMAD.MOV.U32 R8, RZ, RZ, RZ ;  /* 0x000000ffff087224 */ /* 0x000fcc00078e00ff */
[----:B------:R-:W2:Y:S01]  /*4f80*/  MUFU.EX2 R129, R129 ;  /* 0x0000008100817308 */ /* 0x000ea20000000800 */
[C---:B-1----:R-:W-:Y:S01]  /*4f90*/  F2FP.SATFINITE.E4M3.F32.PACK_AB_MERGE_C R171, R119.reuse, R48, R7 ;  /* 0x0000003077ab723e */ /* 0x042fe20004807007 */
[----:B------:R-:W-:Y:S01]  /*4fa0*/  FADD.FTZ R119, R119, R6 ;  /* 0x0000000677777221 */ /* 0x000fe20000010000 */
[----:B------:R-:W-:-:S03]  /*4fb0*/  IMAD.MOV.U32 R48, RZ, RZ, R25 ;  /* 0x000000ffff307224 */ /* 0x000fc600078e0019 */
[----:B------:R-:W-:Y:S02]  /*4fc0*/  FADD.FTZ R50, R50, R119 ;  /* 0x0000007732327221 */ /* 0x000fe40000010000 */
[----:B------:R-:W1:Y:S01]  /*4fd0*/  MUFU.EX2 R60, R60 ;  /* 0x0000003c003c7308 */ /* 0x000e620000000800 */
[----:B0-----:R-:W-:-:S04]  /*4fe0*/  FADD.FTZ R6, R12, R3 ;  /* 0x000000030c067221 */ /* 0x001fc80000010000 */
[----:B--2---:R-:W-:Y:S01]  /*4ff0*/  FADD.FTZ R3, R129, R6 ;  /* 0x0000000681037221 */ /* 0x004fe20000010000 */
[----:B------:R-:W-:Y:S01]  /*5000*/  FADD.FTZ R6, R121, R50 ;  /* 0x0000003279067221 */ /* 0x000fe20000010000 */
[----:B------:R-:W-:Y:S01]  /*5010*/  IMAD.MOV.U32 R50, RZ, RZ, R25 ;  /* 0x000000ffff327224 */ /* 0x000fe200078e0019 */
[C---:B-1----:R-:W-:Y:S01]  /*5020*/  F2FP.SATFINITE.E4M3.F32.PACK_AB_MERGE_C R7, R60.reuse, R129, RZ ;  /* 0x000000813c07723e */ /* 0x042fe200048070ff */
[----:B------:R-:W-:Y:S01]  /*5030*/  FADD.FTZ R3, R60, R3 ;  /* 0x000000033c037221 */ /* 0x000fe20000010000 */
[----:B------:R-:W-:Y:S02]  /*5040*/  MOV R60, R25 ;  /* 0x00000019003c7202 */ /* 0x000fe40000000f00 */
[----:B------:R-:W-:Y:S01]  /*5050*/  F2FP.SATFINITE.E4M3.F32.PACK_AB_MERGE_C R170, R12, R125, R7 ;  /* 0x0000007d0caa723e */ /* 0x000fe20004807007 */
[----:B------:R-:W-:Y:S06]  /*5060*/  @!P2 BRA `(.L_x_19) ;  /* 0x000000380050a947 */ /* 0x000fec0003800000 */
[----:B------:R-:W-:Y:S01]  /*5070*/  IMAD.MOV.U32 R10, RZ, RZ, R89 ;  /* 0x000000ffff0a7224 */ /* 0x000fe200078e0059 */
[----:B------:R-:W-:Y:S01]  /*5080*/  CS2R R86, SRZ ;  /* 0x0000000000567805 */ /* 0x000fe2000001ff00 */
[----:B------:R-:W-:Y:S01]  /*5090*/  IMAD.MOV.U32 R7, RZ, RZ, R91 ;  /* 0x000000ffff077224 */ /* 0x000fe200078e005b */
[----:B------:R-:W-:Y:S01]  /*50a0*/  CS2R R84, SRZ ;  /* 0x0000000000547805 */ /* 0x000fe2000001ff00 */
[----:B------:R-:W-:Y:S01]  /*50b0*/  IMAD.MOV.U32 R11, RZ, RZ, RZ ;  /* 0x000000ffff0b7224 */ /* 0x000fe200078e00ff */
        /* <DEDUP_REMOVED lines=29> */
[----:B------:R-:W-:Y:S01]  /*5290*/  CS2R R24, SRZ ;  /* 0x0000000000187805 */ /* 0x000fe2000001ff00 */
[----:B------:R-:W-:-:S06]  /*52a0*/  UMOV UR53, URZ ;  /* 0x0000003f00357c82 */ /* 0x000fcc0008000000 */
.L_x_29:
[----:B------:R-:W-:Y:S01]  /*52b0*/  ISETP.NE.AND P3, PT, RZ, UR41, PT ;  /* 0x00000029ff007c0c */ /* 0x000fe2000bf65270 */
[----:B------:R-:W-:-:S04]  /*52c0*/  UISETP.NE.AND UP0, UPT, UR53, 0x1, UPT ;  /* 0x000000013500788c */ /* 0x000fc8000bf05270 */
[----:B------:R-:W-:-:S06]  /*52d0*/  USEL UR4, URZ, 0x1, UP0 ;  /* 0x000000013f047887 */ /* 0x000fcc0008000000 */
[----:B------:R-:W-:Y:S02]  /*52e0*/  LOP3.LUT R8, R11, UR4, RZ, 0x3c, !PT ;  /* 0x000000040b087c12 */ /* 0x000fe4000f8e3cff */
[----:B------:R-:W-:Y:S05]  /*52f0*/  @P3 BRA `(.L_x_20) ;  /* 0x0000000000343947 */ /* 0x000fea0003800000 */
[----:B------:R-:W-:Y:S05]  /*5300*/  @!P0 BRA `(.L_x_21) ;  /* 0x0000000000048947 */ /* 0x000fea0003800000 */
[----:B------:R-:W-:Y:S01]  /*5310*/  BPT.TRAP 0x1 ;  /* 0x000000040000795c */ /* 0x000fe20000300000 */
.L_x_21:
[----:B------:R-:W-:Y:S01]  /*5320*/  UIADD3 UR4, UR53, 0x1, URZ ;  /* 0x0000000135047890 */ /* 0x000fe2000fffe03f */
[----:B------:R-:W-:-:S03]  /*5330*/  SHF.L.U32 R12, R8, 0x1f, RZ ;  /* 0x0000001f080c7819 */ /* 0x000fc600000006ff */
[----:B------:R-:W-:-:S04]  /*5340*/  UISETP.NE.AND UP0, UPT, UR4, 0x2, UPT ;  /* 0x000000020400788c */ /* 0x000fc8000bf05270 */
[----:B------:R-:W-:-:S04]  /*5350*/  USEL UR4, UR4, URZ, UP0 ;  /* 0x0000003f04047287 */ /* 0x000fc80008000000 */
[----:B------:R-:W-:-:S09]  /*5360*/  ULEA UR4, UR4, UR40, 0x3 ;  /* 0x0000002804047291 */ /* 0x000fd2000f8e183f */
[----:B------:R0:W1:Y:S01]  /*5370*/  SYNCS.PHASECHK.TRANS64.TRYWAIT P2, [UR4+0x29830], R12 ;  /* 0x0298300cff0075a7 */ /* 0x0000620008040144 */
[----:B------:R-:W-:Y:S05]  /*5380*/  @!P0 BRA `(.L_x_22) ;  /* 0x0000000000048947 */ /* 0x000fea0003800000 */
[----:B------:R-:W-:Y:S01]  /*5390*/  BPT.TRAP 0x1 ;  /* 0x000000040000795c */ /* 0x000fe20000300000 */
.L_x_22:
[----:B-1----:R-:W-:Y:S05]  /*53a0*/  @P2 BRA `(.L_x_20) ;  /* 0x0000000000082947 */ /* 0x002fea0003800000 */
[----:B------:R-:W1:Y:S02]  /*53b0*/  SYNCS.PHASECHK.TRANS64.TRYWAIT P2, [UR4+0x29830], R12 ;  /* 0x0298300cff0075a7 */ /* 0x000e640008040144 */
[----:B-1----:R-:W-:Y:S05]  /*53c0*/  @!P2 BRA `(.L_x_23) ;  /* 0x0000009c0008a947 */ /* 0x002fea0003800000 */
.L_x_20:
[----:B01----:R-:W-:Y:S01]  /*53d0*/  VIADD R12, R17, 0x8 ;  /* 0x00000008110c7836 */ /* 0x003fe20000000000 */
[----:B------:R-:W-:Y:S01]  /*53e0*/  UIADD3 UR52, UR53, 0x1, URZ ;  /* 0x0000000135347890 */ /* 0x000fe2000fffe03f */
[C---:B------:R-:W-:Y:S01]  /*53f0*/  R2UR UR4, R4.reuse ;  /* 0x00000000040472ca */ /* 0x040fe200000e0000 */
[----:B------:R-:W-:Y:S01]  /*5400*/  UMOV UR7, 0x80000020 ;  /* 0x8000002000077882 */ /* 0x000fe20000000000 */
[C---:B------:R-:W-:Y:S01]  /*5410*/  R2UR UR5, R5.reuse ;  /* 0x00000000050572ca */ /* 0x040fe200000e0000 */
[----:B------:R0:W-:Y:S01]  /*5420*/  BAR.SYNC.DEFER_BLOCKING R12, 0x100 ;  /* 0x0004000c0000751d */ /* 0x0001e20000010000 */
[----:B------:R-:W-:Y:S01]  /*5430*/  UISETP.NE.AND UP0, UPT, UR52, 0x2, UPT ;  /* 0x000000023400788c */ /* 0x000fe2000bf05270 */
[C---:B------:R-:W-:Y:S02]  /*5440*/  R2UR UR8, R4.reuse ;  /* 0x00000000040872ca */ /* 0x040fe400000e0000 */
[C---:B------:R-:W-:Y:S01]  /*5450*/  R2UR UR9, R5.reuse ;  /* 0x00000000050972ca */ /* 0x040fe200000e0000 */
[----:B------:R-:W-:Y:S01]  /*5460*/  USEL UR52, UR52, URZ, UP0 ;  /* 0x0000003f34347287 */ /* 0x000fe20008000000 */
[C---:B------:R-:W-:Y:S01]  /*5470*/  R2UR UR12, R4.reuse ;  /* 0x00000000040c72ca */ /* 0x040fe200000e0000 */
[----:B------:R-:W-:Y:S01]  /*5480*/  UMOV UR11, 0x80000020 ;  /* 0x80000020000b7882 */ /* 0x000fe20000000000 */
[C---:B------:R-:W-:Y:S01]  /*5490*/  R2UR UR13, R5.reuse ;  /* 0x00000000050d72ca */ /* 0x040fe200000e0000 */
[----:B------:R-:W-:Y:S01]  /*54a0*/  UIMAD UR54, UR52, 0x780, UR42 ;  /* 0x00000780343678a4 */ /* 0x000fe2000f8e022a */
[C---:B------:R-:W-:Y:S01]  /*54b0*/  R2UR UR16, R4.reuse ;  /* 0x00000000041072ca */ /* 0x040fe200000e0000 */
[----:B------:R-:W-:Y:S01]  /*54c0*/  UMOV UR15, 0x80000020 ;  /* 0x80000020000f7882 */ /* 0x000fe20000000000 */
[C---:B------:R-:W-:Y:S01]  /*54d0*/  R2UR UR17, R5.reuse ;  /* 0x00000000051172ca */ /* 0x040fe200000e0000 */
[----:B------:R-:W-:Y:S01]  /*54e0*/  UIADD3 UR10, UR54, 0x80, URZ ;  /* 0x00000080360a7890 */ /* 0x000fe2000fffe03f */
[----:B------:R-:W-:Y:S01]  /*54f0*/  R2UR UR20, R4 ;  /* 0x00000000041472ca */ /* 0x000fe200000e0000 */
[----:B------:R-:W-:Y:S01]  /*5500*/  UIADD3 UR14, UR54, 0x100, URZ ;  /* 0x00000100360e7890 */ /* 0x000fe2000fffe03f */
[----:B------:R-:W-:Y:S01]  /*5510*/  R2UR UR21, R5 ;  /* 0x00000000051572ca */ /* 0x000fe200000e0000 */
[----:B------:R-:W-:Y:S01]  /*5520*/  UMOV UR6, UR54 ;  /* 0x0000003600067c82 */ /* 0x000fe20008000000 */
[----:B------:R-:W-:Y:S01]  /*5530*/  UIADD3 UR18, UR54, 0x180, URZ ;  /* 0x0000018036127890 */ /* 0x000fe2000fffe03f */
[----:B------:R-:W-:Y:S01]  /*5540*/  UMOV UR19, 0x80000020 ;  /* 0x8000002000137882 */ /* 0x000fe20000000000 */
[----:B------:R-:W-:Y:S01]  /*5550*/  UIADD3 UR22, UR54, 0x200, URZ ;  /* 0x0000020036167890 */ /* 0x000fe2000fffe03f */
[----:B------:R-:W-:Y:S01]  /*5560*/  UMOV UR23, 0x80000020 ;  /* 0x8000002000177882 */ /* 0x000fe20000000000 */
[----:B------:R-:W-:Y:S01]  /*5570*/  WARPGROUP.ARRIVE ;  /* 0x00000000000079c5 */ /* 0x000fe20000000000 */
[----:B------:R-:W-:Y:S01]  /*5580*/  UIADD3 UR26, UR54, 0x2, URZ ;  /* 0x00000002361a7890 */ /* 0x000fe2000fffe03f */
[----:B------:R-:W-:Y:S01]  /*5590*/  UMOV UR27, 0x80000020 ;  /* 0x80000020001b7882 */ /* 0x000fe20000000000 */
[----:B------:R-:W-:-:S03]  /*55a0*/  UIADD3 UR30, UR54, 0x280, URZ ;  /* 0x00000280361e7890 */ /* 0x000fc6000fffe03f */
[----:B------:R-:W-:Y:S01]  /*55b0*/  QGMMA.64x32x32.F32.E4M3.E4M3 R152, gdesc[UR4], RZ, !UPT, gsb0 ;  /* 0x00600000049879f3 */ /* 0x000fe2000c0008ff */
[----:B------:R-:W-:Y:S01]  /*55c0*/  UIADD3 UR6, UR54, 0x82, URZ ;  /* 0x0000008236067890 */ /* 0x000fe2000fffe03f */
[----:B------:R-:W-:Y:S01]  /*55d0*/  UMOV UR4, UR24 ;  /* 0x0000001800047c82 */ /* 0x000fe20008000000 */
[----:B------:R-:W-:Y:S01]  /*55e0*/  UMOV UR5, UR25 ;  /* 0x0000001900057c82 */ /* 0x000fe20008000000 */
[----:B------:R-:W-:Y:S01]  /*55f0*/  UMOV UR7, 0x80000020 ;  /* 0x8000002000077882 */ /* 0x000fe20000000000 */
[----:B------:R-:W-:Y:S01]  /*5600*/  UMOV UR31, 0x80000020 ;  /* 0x80000020001f7882 */ /* 0x000fe20000000000 */
[----:B------:R-:W-:Y:S01]  /*5610*/  UIADD3 UR34, UR54, 0x282, URZ ;  /* 0x0000028236227890 */ /* 0x000fe2000fffe03f */
[----:B------:R-:W-:Y:S01]  /*5620*/  UMOV UR35, 0x80000020 ;  /* 0x8000002000237882 */ /* 0x000fe20000000000 */
[----:B------:R-:W-:Y:S01]  /*5630*/  UIADD3 UR46, UR54, 0x500, URZ ;  /* 0x00000500362e7890 */ /* 0x000fe2000fffe03f */
[----:B------:R-:W-:Y:S01]  /*5640*/  UMOV UR47, 0x80000020 ;  /* 0x80000020002f7882 */ /* 0x000fe20000000000 */
[----:B------:R-:W-:Y:S01]  /*5650*/  UIADD3 UR50, UR54, 0x502, URZ ;  /* 0x0000050236327890 */ /* 0x000fe2000fffe03f */
[----:B------:R-:W-:Y:S01]  /*5660*/  UMOV UR51, 0x80000020 ;  /* 0x8000002000337882 */ /* 0x000fe20000000000 */
[----:B------:R-:W-:-:S02]  /*5670*/  WARPGROUP.DEPBAR.LE gsb0, 0x0 ;  /* 0x00008000000079c5 */ /* 0x000fc40000010000 */
[----:B------:R-:W-:-:S06]  /*5680*/  WARPGROUP.ARRIVE ;  /* 0x00000000000079c5 */ /* 0x000fcc0000000000 */
[----:B------:R-:W-:Y:S01]  /*5690*/  QGMMA.64x32x32.F32.E4M3.E4M3 R136, gdesc[UR8], RZ, !UPT, gsb0 ;  /* 0x00600000088879f3 */ /* 0x000fe2000c0008ff */
[----:B------:R-:W-:Y:S02]  /*56a0*/  UIADD3 UR8, UR54, 0x102, URZ ;  /* 0x0000010236087890 */ /* 0x000fe4000fffe03f */
[----:B------:R-:W-:Y:S02]  /*56b0*/  UIADD3 UR9, UR54, 0x182, URZ ;  /* 0x0000018236097890 */ /* 0x000fe4000fffe03f */
        /* <DEDUP_REMOVED lines=13> */
[----:B------:R-:W-:Y:S01]  /*5790*/  UMOV UR26, UR6 ;  /* 0x00000006001a7c82 */ /* 0x000fe20008000000 */
[----:B------:R-:W-:Y:S01]  /*57a0*/  UMOV UR27, 0x80000020 ;  /* 0x80000020001b7882 */ /* 0x000fe20000000000 */
[----:B------:R-:W-:Y:S01]  /*57b0*/  UMOV UR6, UR8 ;  /* 0x0000000800067c82 */ /* 0x000fe20008000000 */
        /* <DEDUP_REMOVED lines=10> */
[----:B------:R-:W-:Y:S01]  /*5860*/  UIADD3 UR6, UR54, 0x300, URZ ;  /* 0x0000030036067890 */ /* 0x000fe2000fffe03f */
[----:B------:R-:W-:Y:S01]  /*5870*/  UMOV UR4, UR28 ;  /* 0x0000001c00047c82 */ /* 0x000fe20008000000 */
        /* <DEDUP_REMOVED lines=121> */
[----:B0-----:R-:W-:Y:S05]  /*6010*/  @P3 BRA `(.L_x_24) ;  /* 0x0000000000283947 */ /* 0x001fea0003800000 */
[----:B------:R-:W-:Y:S05]  /*6020*/  @!P0 BRA `(.L_x_25) ;  /* 0x0000000000048947 */ /* 0x000fea0003800000 */
[----:B------:R-:W-:Y:S01]  /*6030*/  BPT.TRAP 0x1 ;  /* 0x000000040000795c */ /* 0x000fe20000300000 */
.L_x_25:
[----:B------:R-:W-:Y:S01]  /*6040*/  ULEA UR4, UR53, UR40, 0x3 ;  /* 0x0000002835047291 */ /* 0x000fe2000f8e183f */
[----:B------:R-:W-:-:S08]  /*6050*/  SHF.L.U32 R11, R11, 0x1f, RZ ;  /* 0x0000001f0b0b7819 */ /* 0x000fd000000006ff */
[----:B------:R0:W1:Y:S01]  /*6060*/  SYNCS.PHASECHK.TRANS64.TRYWAIT P2, [UR4+0x29850], R11 ;  /* 0x0298500bff0075a7 */ /* 0x0000620008040144 */
[----:B------:R-:W-:Y:S05]  /*6070*/  @!P0 BRA `(.L_x_26) ;  /* 0x0000000000048947 */ /* 0x000fea0003800000 */
[----:B------:R-:W-:Y:S01]  /*6080*/  BPT.TRAP 0x1 ;  /* 0x000000040000795c */ /* 0x000fe20000300000 */
.L_x_26:
[----:B-1----:R-:W-:Y:S05]  /*6090*/  @P2 BRA `(.L_x_24) ;  /* 0x0000000000082947 */ /* 0x002fea0003800000 */
[----:B------:R-:W1:Y:S02]  /*60a0*/  SYNCS.PHASECHK.TRANS64.TRYWAIT P2, [UR4+0x29850], R11 ;  /* 0x0298500bff0075a7 */ /* 0x000e640008040144 */
[----:B-1----:R-:W-:Y:S05]  /*60b0*/  @!P2 BRA `(.L_x_27) ;  /* 0x0000008c00e4a947 */ /* 0x002fea0003800000 */
.L_x_24:
[----:B------:R-:W-:Y:S01]  /*60c0*/  UIADD3 UR4, UR40, 0x400, URZ ;  /* 0x0000040028047890 */ /* 0x000fe2000fffe03f */
[----:B------:R-:W-:Y:S01]  /*60d0*/  WARPGROUP.ARRIVE ;  /* 0x00000000000079c5 */ /* 0x000fe20000000000 */
[----:B------:R-:W-:Y:S01]  /*60e0*/  UMOV UR7, 0xc0000010 ;  /* 0xc000001000077882 */ /* 0x000fe20000000000 */
[C---:B-1----:R-:W-:Y:S01]  /*60f0*/  FMUL.FTZ R12, R0.reuse, R152 ;  /* 0x00000098000c7220 */ /* 0x042fe20000410000 */
[----:B------:R-:W-:Y:S01]  /*6100*/  USHF.R.U32.HI UR4, URZ, 0x4, UR4 ;  /* 0x000000043f047899 */ /* 0x000fe20008011604 */
[C---:B------:R-:W-:Y:S01]  /*6110*/  FMUL.FTZ R13, R0.reuse, R154 ;  /* 0x0000009a000d7220 */ /* 0x040fe20000410000 */
[C---:B0-----:R-:W-:Y:S01]  /*6120*/  FMUL.FTZ R11, R0.reuse, R153 ;  /* 0x00000099000b7220 */ /* 0x041fe20000410000 */
[C---:B------:R-:W-:Y:S01]  /*6130*/  FMUL.FTZ R14, R0.reuse, R155 ;  /* 0x0000009b000e7220 */ /* 0x040fe20000410000 */
[----:B------:R-:W-:Y:S01]  /*6140*/  ULOP3.LUT UR4, UR4, 0x3fff, URZ, 0xc0, !UPT ;  /* 0x00003fff04047892 */ /* 0x000fe2000f8ec03f */
[----:B------:R-:W0:Y:S01]  /*6150*/  MUFU.TANH R12, R12 ;  /* 0x0000000c000c7308 */ /* 0x000e220000002400 */
[C---:B------:R-:W-:Y:S01]  /*6160*/  FMUL.FTZ R15, R0.reuse, R156 ;  /* 0x0000009c000f7220 */ /* 0x040fe20000410000 */
[C---:B------:R-:W-:Y:S01]  /*6170*/  FMUL.FTZ R18, R0.reuse, R157 ;  /* 0x0000009d00127220 */ /* 0x040fe20000410000 */
[----:B------:R-:W-:Y:S01]  /*6180*/  ULOP3.LUT UR4, UR4, 0x10000, URZ, 0xfc, !UPT ;  /* 0x0001000004047892 */ /* 0x000fe2000f8efc3f */
[C---:B------:R-:W-:Y:S01]  /*6190*/  FMUL.FTZ R19, R0.reuse, R158 ;  /* 0x0000009e00137220 */ /* 0x040fe20000410000 */
[C---:B------:R-:W-:Y:S01]  /*61a0*/  FMUL.FTZ R20, R0.reuse, R159 ;  /* 0x0000009f00147220 */ /* 0x040fe20000410000 */
[C---:B------:R-:W-:Y:S01]  /*61b0*/  FMUL.FTZ R21, R0.reuse, R160 ;  /* 0x000000a000157220 */ /* 0x040fe20000410000 */
[----:B------:R-:W-:Y:S01]  /*61c0*/  UIMAD UR4, UR53, 0x500, UR4 ;  /* 0x00000500350478a4 */ /* 0x000fe2000f8e0204 */
[----:B------:R-:W1:Y:S01]  /*61d0*/  MUFU.TANH R13, R13 ;  /* 0x0000000d000d7308 */ /* 0x000e620000002400 */
[C---:B------:R-:W-:Y:S01]  /*61e0*/  FMUL.FTZ R22, R0.reuse, R161 ;  /* 0x000000a100167220 */ /* 0x040fe20000410000 */
[C---:B------:R-:W-:Y:S01]  /*61f0*/  FMUL.FTZ R23, R0.reuse, R162 ;  /* 0x000000a200177220 */ /* 0x040fe20000410000 */
[C---:B------:R-:W-:Y:S01]  /*6200*/  FMUL.FTZ R211, R0.reuse, R104 ;  /* 0x0000006800d37220 */ /* 0x040fe20000410000 */
[C---:B------:R-:W-:Y:S01]  /*6210*/  FMUL.FTZ R152, R0.reuse, R163 ;  /* 0x000000a300987220 */ /* 0x040fe20000410000 */
[C---:B------:R-:W-:Y:S01]  /*6220*/  FMUL.FTZ R153, R0.reuse, R164 ;  /* 0x000000a400997220 */ /* 0x040fe20000410000 */
[----:B------:R-:W-:Y:S01]  /*6230*/  UMOV UR6, UR4 ;  /* 0x0000000400067c82 */ /* 0x000fe20008000000 */
[----:B------:R-:W-:Y:S01]  /*6240*/  FMUL.FTZ R154, R0, R165 ;  /* 0x000000a5009a7220 */ /* 0x000fe20000410000 */
[----:B------:R-:W-:Y:S01]  /*6250*/  QGMMA.64x128x32.F32.E4M3.E4M3 R24, R184, gdesc[UR4], R24, gsb0 ;  /* 0x01e00004b8187df3 */ /* 0x000fe20008000818 */
[----:B------:R-:W-:Y:S01]  /*6260*/  UIADD3 UR6, UR4, 0x100, URZ ;  /* 0x0000010004067890 */ /* 0x000fe2000fffe03f */
[----:B------:R-:W2:Y:S01]  /*6270*/  MUFU.TANH R11, R11 ;  /* 0x0000000b000b7308 */ /* 0x000ea20000002400 */
[----:B------:R-:W-:Y:S01]  /*6280*/  UMOV UR7, 0xc0000010 ;  /* 0xc000001000077882 */ /* 0x000fe20000000000 */
[----:B0-----:R-:W-:Y:S01]  /*6290*/  FMNMX.FTZ R104, R12, R7, !PT ;  /* 0x000000070c687209 */ /* 0x001fe20007810000 */
[C---:B------:R-:W-:Y:S01]  /*62a0*/  FMUL.FTZ R155, R0.reuse, R166 ;  /* 0x000000a6009b7220 */ /* 0x040fe20000410000 */
[C---:B------:R-:W-:Y:S01]  /*62b0*/  FMUL.FTZ R213, R0.reuse, R105 ;  /* 0x0000006900d57220 */ /* 0x040fe20000410000 */
[C---:B------:R-:W-:Y:S01]  /*62c0*/  FMUL.FTZ R105, R0.reuse, R106 ;  /* 0x0000006a00697220 */ /* 0x040fe20000410000 */
[C---:B------:R-:W-:Y:S01]  /*62d0*/  FMUL.FTZ R156, R0.reuse, R167 ;  /* 0x000000a7009c7220 */ /* 0x040fe20000410000 */
[----:B-1----:R-:W-:Y:S01]  /*62e0*/  FMNMX.FTZ R207, R13, R10, !PT ;  /* 0x0000000a0dcf7209 */ /* 0x002fe20007810000 */
[----:B------:R-:W0:Y:S01]  /*62f0*/  MUFU.TANH R14, R14 ;  /* 0x0000000e000e7308 */ /* 0x000e220000002400 */
[C---:B------:R-:W-:Y:S01]  /*6300*/  FMUL.FTZ R157, R0.reuse, R136 ;  /* 0x00000088009d7220 */ /* 0x040fe20000410000 */
[C---:B------:R-:W-:Y:S01]  /*6310*/  FMUL.FTZ R159, R0.reuse, R137 ;  /* 0x00000089009f7220 */ /* 0x040fe20000410000 */
[C---:B------:R-:W-:Y:S01]  /*6320*/  FMUL.FTZ R136, R0.reuse, R138 ;  /* 0x0000008a00887220 */ /* 0x040fe20000410000 */
[C---:B------:R-:W-:Y:S01]  /*6330*/  FMUL.FTZ R137, R0.reuse, R139 ;  /* 0x0000008b00897220 */ /* 0x040fe20000410000 */
[C---:B------:R-:W-:Y:S01]  /*6340*/  FMUL.FTZ R161, R0.reuse, R140 ;  /* 0x0000008c00a17220 */ /* 0x040fe20000410000 */
[C---:B------:R-:W-:Y:S01]  /*6350*/  FMUL.FTZ R227, R0.reuse, R88 ;  /* 0x0000005800e37220 */ /* 0x040fe20000410000 */
[C---:B------:R-:W-:Y:S01]  /*6360*/  FMUL.FTZ R163, R0.reuse, R141 ;  /* 0x0000008d00a37220 */ /* 0x040fe20000410000 */
[----:B------:R-:W1:Y:S01]  /*6370*/  MUFU.TANH R15, R15 ;  /* 0x0000000f000f7308 */ /* 0x000e620000002400 */
[----:B--2---:R-:W-:Y:S01]  /*6380*/  FMNMX.FTZ R104, R11, R104, !PT ;  /* 0x000000680b687209 */ /* 0x004fe20007810000 */
[C---:B------:R-:W-:Y:S01]  /*6390*/  FMUL.FTZ R139, R0.reuse, R142 ;  /* 0x0000008e008b7220 */ /* 0x040fe20000410000 */
[C---:B------:R-:W-:Y:S01]  /*63a0*/  FMUL.FTZ R141, R0.reuse, R143 ;  /* 0x0000008f008d7220 */ /* 0x040fe20000410000 */
[C---:B------:R-:W-:Y:S01]  /*63b0*/  FMUL.FTZ R165, R0.reuse, R144 ;  /* 0x0000009000a57220 */ /* 0x040fe20000410000 */
[C---:B------:R-:W-:Y:S01]  /*63c0*/  FMUL.FTZ R229, R0.reuse, R89 ;  /* 0x0000005900e57220 */ /* 0x040fe20000410000 */
[C---:B------:R-:W-:Y:S01]  /*63d0*/  FMUL.FTZ R167, R0.reuse, R145 ;  /* 0x0000009100a77220 */ /* 0x040fe20000410000 */
[----:B------:R-:W-:Y:S01]  /*63e0*/  FMUL.FTZ R143, R0, R146 ;  /* 0x00000092008f7220 */ /* 0x000fe20000410000 */
[----:B------:R-:W2:Y:S01]  /*63f0*/  MUFU.TANH R18, R18 ;  /* 0x0000001200127308 */ /* 0x000ea20000002400 */
[----:B0-----:R-:W-:Y:S01]  /*6400*/  FMNMX.FTZ R106, R14, R207, !PT ;  /* 0x000000cf0e6a7209 */ /* 0x001fe20007810000 */
[C---:B------:R-:W-:Y:S01]  /*6410*/  FMUL.FTZ R145, R0.reuse, R147 ;  /* 0x0000009300917220 */ /* 0x040fe20000410000 */
[C---:B------:R-:W-:Y:S01]  /*6420*/  FMUL.FTZ R189, R0.reuse, R148 ;  /* 0x0000009400bd7220 */ /* 0x040fe20000410000 */
[C---:B------:R-:W-:Y:S01]  /*6430*/  FMUL.FTZ R149, R0.reuse, R149 ;  /* 0x0000009500957220 */ /* 0x040fe20000410000 */
[C---:B------:R-:W-:Y:S01]  /*6440*/  FMUL.FTZ R147, R0.reuse, R150 ;  /* 0x0000009600937220 */ /* 0x040fe20000410000 */
[C---:B------:R-:W-:Y:S01]  /*6450*/  FMUL.FTZ R151, R0.reuse, R151 ;  /* 0x0000009700977220 */ /* 0x040fe20000410000 */
[C---:B------:R-:W-:Y:S01]  /*6460*/  FMUL.FTZ R191, R0.reuse, R120 ;  /* 0x0000007800bf7220 */ /* 0x040fe20000410000 */
[----:B------:R-:W0:Y:S01]  /*6470*/  MUFU.TANH R19, R19 ;  /* 0x0000001300137308 */ /* 0x000e220000002400 */
[----:B-1----:R-:W-:Y:S01]  /*6480*/  FMNMX.FTZ R207, R15, R104, !PT ;  /* 0x000000680fcf7209 */ /* 0x002fe20007810000 */
[C---:B------:R-:W-:Y:S01]  /*6490*/  FMUL.FTZ R121, R0.reuse, R121 ;  /* 0x0000007900797220 */ /* 0x040fe20000410000 */
[C---:B------:R-:W-:Y:S01]  /*64a0*/  FMUL.FTZ R193, R0.reuse, R122 ;  /* 0x0000007a00c17220 */ /* 0x040fe20000410000 */
[C---:B------:R-:W-:Y:S01]  /*64b0*/  FMUL.FTZ R123, R0.reuse, R123 ;  /* 0x0000007b007b7220 */ /* 0x040fe20000410000 */
[C---:B------:R-:W-:Y:S01]  /*64c0*/  FMUL.FTZ R195, R0.reuse, R124 ;  /* 0x0000007c00c37220 */ /* 0x040fe20000410000 */
[C---:B------:R-:W-:Y:S01]  /*64d0*/  FMUL.FTZ R125, R0.reuse, R125 ;  /* 0x0000007d007d7220 */ /* 0x040fe20000410000 */
[----:B------:R-:W-:Y:S01]  /*64e0*/  FMUL.FTZ R197, R0, R126 ;  /* 0x0000007e00c57220 */ /* 0x000fe20000410000 */
[----:B------:R-:W1:Y:S01]  /*64f0*/  MUFU.TANH R20, R20 ;  /* 0x0000001400147308 */ /* 0x000e620000002400 */
[----:B--2---:R-:W-:Y:S01]  /*6500*/  FMNMX.FTZ R104, R18, R207, !PT ;  /* 0x000000cf12687209 */ /* 0x004fe20007810000 */
[C---:B------:R-:W-:Y:S01]  /*6510*/  FMUL.FTZ R127, R0.reuse, R127 ;  /* 0x0000007f007f7220 */ /* 0x040fe20000410000 */
[C---:B------:R-:W-:Y:S01]  /*6520*/  FMUL.FTZ R199, R0.reuse, R128 ;  /* 0x0000008000c77220 */ /* 0x040fe20000410000 */
[C---:B------:R-:W-:Y:S01]  /*6530*/  FMUL.FTZ R129, R0.reuse, R129 ;  /* 0x0000008100817220 */ /* 0x040fe20000410000 */
[C---:B------:R-:W-:Y:S01]  /*6540*/  FMUL.FTZ R201, R0.reuse, R130 ;  /* 0x0000008200c97220 */ /* 0x040fe20000410000 */
[C---:B------:R-:W-:Y:S01]  /*6550*/  FMUL.FTZ R131, R0.reuse, R131 ;  /* 0x0000008300837220 */ /* 0x040fe20000410000 */
[C---:B------:R-:W-:Y:S01]  /*6560*/  FMUL.FTZ R203, R0.reuse, R132 ;  /* 0x0000008400cb7220 */ /* 0x040fe20000410000 */
[----:B------:R-:W2:Y:S01]  /*6570*/  MUFU.TANH R21, R21 ;  /* 0x0000001500157308 */ /* 0x000ea20000002400 */
[----:B0-----:R-:W-:Y:S01]  /*6580*/  FMNMX.FTZ R209, R19, R106, !PT ;  /* 0x0000006a13d17209 */ /* 0x001fe20007810000 */
[C---:B------:R-:W-:Y:S01]  /*6590*/  FMUL.FTZ R133, R0.reuse, R133 ;  /* 0x0000008500857220 */ /* 0x040fe20000410000 */
[C---:B------:R-:W-:Y:S01]  /*65a0*/  FMUL.FTZ R205, R0.reuse, R134 ;  /* 0x0000008600cd7220 */ /* 0x040fe20000410000 */
[C---:B------:R-:W-:Y:S01]  /*65b0*/  FMUL.FTZ R135, R0.reuse, R135 ;  /* 0x0000008700877220 */ /* 0x040fe20000410000 */
[C---:B------:R-:W-:Y:S01]  /*65c0*/  FMUL.FTZ R107, R0.reuse, R107 ;  /* 0x0000006b006b7220 */ /* 0x040fe20000410000 */
[C---:B------:R-:W-:Y:S01]  /*65d0*/  FMUL.FTZ R215, R0.reuse, R108 ;  /* 0x0000006c00d77220 */ /* 0x040fe20000410000 */
[----:B------:R-:W-:Y:S01]  /*65e0*/  FMUL.FTZ R217, R0, R109 ;  /* 0x0000006d00d97220 */ /* 0x000fe20000410000 */
[----:B------:R-:W0:Y:S01]  /*65f0*/  MUFU.TANH R22, R22 ;  /* 0x0000001600167308 */ /* 0x000e220000002400 */
[----:B-1----:R-:W-:Y:S01]  /*6600*/  FMNMX.FTZ R106, R20, R209, !PT ;  /* 0x000000d1146a7209 */ /* 0x002fe20007810000 */
        /* <DEDUP_REMOVED lines=25> */
[----:B------:R-:W-:-:S05]  /*67a0*/  FMUL.FTZ R103, R0, R103 ;  /* 0x0000006700677220 */ /* 0x000fca0000410000 */
[----:B------:R-:W1:Y:S01]  /*67b0*/  MUFU.TANH R154, R154 ;  /* 0x0000009a009a7308 */ /* 0x000e620000002400 */
[----:B--2---:R-:W-:Y:S01]  /*67c0*/  FMNMX.FTZ R104, R152, R209, !PT ;  /* 0x000000d198687209 */ /* 0x004fe20007810000 */
[----:B------:R-:W-:-:S06]  /*67d0*/  FMUL.FTZ R209, R0, R91 ;  /* 0x0000005b00d17220 */ /* 0x000fcc0000410000 */
[----:B------:R-:W2:Y:S01]  /*67e0*/  MUFU.TANH R155, R155 ;  /* 0x0000009b009b7308 */ /* 0x000ea20000002400 */
[----:B0-----:R-:W-:-:S07]  /*67f0*/  FMNMX.FTZ R207, R153, R88, !PT ;  /* 0x0000005899cf7209 */ /* 0x001fce0007810000 */
[----:B------:R-:W0:Y:S01]  /*6800*/  MUFU.TANH R156, R156 ;  /* 0x0000009c009c7308 */ /* 0x000e220000002400 */
[----:B-1----:R-:W-:Y:S01]  /*6810*/  FMNMX.FTZ R88, R154, R207, !PT ;  /* 0x000000cf9a587209 */ /* 0x002fe20007810000 */
[----:B------:R-:W-:-:S06]  /*6820*/  FMUL.FTZ R207, R0, R90 ;  /* 0x0000005a00cf7220 */ /* 0x000fcc0000410000 */
[----:B------:R-:W1:Y:S01]  /*6830*/  MUFU.TANH R157, R157 ;  /* 0x0000009d009d7308 */ /* 0x000e620000002400 */
[----:B--2---:R-:W-:Y:S01]  /*6840*/  FMNMX.FTZ R89, R155, R104, !PT ;  /* 0x000000689b597209 */ /* 0x004fe20007810000 */
[C---:B------:R-:W-:Y:S01]  /*6850*/  FMUL.FTZ R104, R0.reuse, R101 ;  /* 0x0000006500687220 */ /* 0x040fe20000410000 */
[----:B------:R-:W-:-:S05]  /*6860*/  FMUL.FTZ R101, R0, R102 ;  /* 0x0000006600657220 */ /* 0x000fca0000410000 */
[----:B------:R-:W2:Y:S01]  /*6870*/  MUFU.TANH R159, R159 ;  /* 0x0000009f009f7308 */ /* 0x000ea20000002400 */
[----:B0-----:R-:W-:-:S07]  /*6880*/  FMNMX.FTZ R89, R156, R89, !PT ;  /* 0x000000599c597209 */ /* 0x001fce0007810000 */
[----:B------:R-:W0:Y:S01]  /*6890*/  MUFU.TANH R136, R136 ;  /* 0x0000008800887308 */ /* 0x000e220000002400 */
[----:B-1----:R-:W-:-:S07]  /*68a0*/  FMNMX.FTZ R88, R157, R88, !PT ;  /* 0x000000589d587209 */ /* 0x002fce0007810000 */
[----:B------:R-:W1:Y:S01]  /*68b0*/  MUFU.TANH R137, R137 ;  /* 0x0000008900897308 */ /* 0x000e620000002400 */
[----:B--2---:R-:W-:Y:S01]  /*68c0*/  FMNMX.FTZ R88, R159, R88, !PT ;  /* 0x000000589f587209 */ /* 0x004fe20007810000 */
[----:B------:R-:W-:Y:S02]  /*68d0*/  WARPGROUP.DEPBAR.LE gsb0, 0x0 ;  /* 0x00008000000079c5 */ /* 0x000fe40000010000 */
[----:B------:R-:W-:-:S04]  /*68e0*/  WARPGROUP.ARRIVE ;  /* 0x00000000000079c5 */ /* 0x000fc80000000000 */
[----:B------:R-:W2:Y:S01]  /*68f0*/  MUFU.TANH R161, R161 ;  /* 0x000000a100a17308 */ /* 0x000ea20000002400 */
[----:B0-----:R-:W-:Y:S01]  /*6900*/  FMNMX.FTZ R90, R136, R89, !PT ;  /* 0x00000059885a7209 */ /* 0x001fe20007810000 */
[----:B------:R-:W-:Y:S01]  /*6910*/  QGMMA.64x128x32.F32.E4M3.E4M3 R24, R180, gdesc[UR4], R24, gsb0 ;  /* 0x01e00004b4187df3 */ /* 0x000fe20008000818 */
[----:B------:R-:W-:Y:S01]  /*6920*/  UIADD3 UR6, UR4, 0x200, URZ ;  /* 0x0000020004067890 */ /* 0x000fe2000fffe03f */
[----:B------:R-:W-:-:S04]  /*6930*/  UMOV UR7, 0xc0000010 ;  /* 0xc000001000077882 */ /* 0x000fc80000000000 */
[----:B------:R-:W0:Y:S01]  /*6940*/  MUFU.TANH R163, R163 ;  /* 0x000000a300a37308 */ /* 0x000e220000002400 */
[----:B-1----:R-:W-:-:S07]  /*6950*/  FMNMX.FTZ R90, R137, R90, !PT ;  /* 0x0000005a895a7209 */ /* 0x002fce0007810000 */
[----:B------:R-:W1:Y:S01]  /*6960*/  MUFU.TANH R139, R139 ;  /* 0x0000008b008b7308 */ /* 0x000e620000002400 */
[----:B--2---:R-:W-:-:S07]  /*6970*/  FMNMX.FTZ R88, R161, R88, !PT ;  /* 0x00000058a1587209 */ /* 0x004fce0007810000 */
[----:B------:R-:W2:Y:S01]  /*6980*/  MUFU.TANH R141, R141 ;  /* 0x0000008d008d7308 */ /* 0x000ea20000002400 */
[----:B0-----:R-:W-:-:S07]  /*6990*/  FMNMX.FTZ R88, R163, R88, !PT ;  /* 0x00000058a3587209 */ /* 0x001fce0007810000 */
        /* <DEDUP_REMOVED lines=29> */
[----:B0-----:R-:W-:Y:S01]  /*6b70*/  FMNMX.FTZ R88, R195, R88, !PT ;  /* 0x00000058c3587209 */ /* 0x001fe20007810000 */
[----:B------:R-:W-:Y:S02]  /*6b80*/  WARPGROUP.DEPBAR.LE gsb0, 0x0 ;  /* 0x00008000000079c5 */ /* 0x000fe40000010000 */
[----:B------:R-:W-:-:S04]  /*6b90*/  WARPGROUP.ARRIVE ;  /* 0x00000000000079c5 */ /* 0x000fc80000000000 */
[----:B------:R-:W0:Y:S01]  /*6ba0*/  MUFU.TANH R127, R127 ;  /* 0x0000007f007f7308 */ /* 0x000e220000002400 */
[----:B-1----:R-:W-:Y:S01]  /*6bb0*/  FMNMX.FTZ R88, R125, R88, !PT ;  /* 0x000000587d587209 */ /* 0x002fe20007810000 */
[----:B------:R-:W-:Y:S01]  /*6bc0*/  QGMMA.64x128x32.F32.E4M3.E4M3 R24, R176, gdesc[UR4], R24, gsb0 ;  /* 0x01e00004b0187df3 */ /* 0x000fe20008000818 */
[----:B------:R-:W-:Y:S01]  /*6bd0*/  UIADD3 UR6, UR4, 0x300, URZ ;  /* 0x0000030004067890 */ /* 0x000fe2000fffe03f */
[----:B------:R-:W-:Y:S01]  /*6be0*/  UMOV UR7, 0xc0000010 ;  /* 0xc000001000077882 */ /* 0x000fe20000000000 */
[----:B------:R-:W-:-:S03]  /*6bf0*/  UIADD3 UR4, UR4, 0x400, URZ ;  /* 0x0000040004047890 */ /* 0x000fc6000fffe03f */
        /* <DEDUP_REMOVED lines=35> */
[----:B-1----:R-:W-:Y:S01]  /*6e30*/  FMNMX.FTZ R90, R111, R90, !PT ;  /* 0x0000005a6f5a7209 */ /* 0x002fe20007810000 */
[----:B------:R-:W-:Y:S02]  /*6e40*/  WARPGROUP.DEPBAR.LE gsb0, 0x0 ;  /* 0x00008000000079c5 */ /* 0x000fe40000010000 */
[----:B------:R-:W-:-:S04]  /*6e50*/  WARPGROUP.ARRIVE ;  /* 0x00000000000079c5 */ /* 0x000fc80000000000 */
[----:B------:R-:W1:Y:S01]  /*6e60*/  MUFU.TANH R113, R113 ;  /* 0x0000007100717308 */ /* 0x000e620000002400 */
[----:B--2---:R-:W-:Y:S01]  /*6e70*/  FMNMX.FTZ R88, R219, R88, !PT ;  /* 0x00000058db587209 */ /* 0x004fe20007810000 */
[----:B------:R-:W-:Y:S01]  /*6e80*/  QGMMA.64x128x32.F32.E4M3.E4M3 R24, R172, gdesc[UR4], R24, gsb0 ;  /* 0x01e00004ac187df3 */ /* 0x000fe20008000818 */
[----:B------:R-:W-:Y:S01]  /*6e90*/  UMOV UR6, UR4 ;  /* 0x0000000400067c82 */ /* 0x000fe20008000000 */
[----:B------:R-:W-:-:S04]  /*6ea0*/  UMOV UR7, 0xc0000010 ;  /* 0xc000001000077882 */ /* 0x000fc80000000000 */
        /* <DEDUP_REMOVED lines=33> */
[----:B-1----:R-:W-:Y:S02]  /*70c0*/  FMNMX.FTZ R89, R237, R88, !PT ;  /* 0x00000058ed597209 */ /* 0x002fe40007810000 */
[----:B------:R-:W1:Y:S05]  /*70d0*/  LDC R88, c[0x0][0x988] ;  /* 0x00026200ff587b82 */ /* 0x000e6a0000000800 */
[----:B------:R-:W3:Y:S01]  /*70e0*/  MUFU.TANH R100, R100 ;  /* 0x0000006400647308 */ /* 0x000ee20000002400 */
[----:B--2---:R-:W-:Y:S01]  /*70f0*/  FMNMX.FTZ R90, R97, R90, !PT ;  /* 0x0000005a615a7209 */ /* 0x004fe20007810000 */
[----:B------:R-:W-:-:S02]  /*7100*/  WARPGROUP.DEPBAR.LE gsb0, 0x0 ;  /* 0x00008000000079c5 */ /* 0x000fc40000010000 */
[----:B------:R-:W-:-:S04]  /*7110*/  WARPGROUP.ARRIVE ;  /* 0x00000000000079c5 */ /* 0x000fc80000000000 */
[----:B------:R-:W2:Y:S01]  /*7120*/  MUFU.TANH R104, R104 ;  /* 0x0000006800687308 */ /* 0x000ea20000002400 */
[----:B0-----:R-:W-:Y:S01]  /*7130*/  FMNMX.FTZ R90, R99, R90, !PT ;  /* 0x0000005a635a7209 */ /* 0x001fe20007810000 */
[----:B------:R-:W-:Y:S06]  /*7140*/  QGMMA.64x128x32.F32.E4M3.E4M3 R24, R168, gdesc[UR4], R24, gsb0 ;  /* 0x01e00004a8187df3 */ /* 0x000fec0008000818 */
[----:B------:R-:W0:Y:S01]  /*7150*/  MUFU.TANH R101, R101 ;  /* 0x0000006500657308 */ /* 0x000e220000002400 */
[----:B---3--:R-:W-:-:S07]  /*7160*/  FMNMX.FTZ R89, R100, R89, !PT ;  /* 0x0000005964597209 */ /* 0x008fce0007810000 */
[----:B------:R-:W3:Y:S01]  /*7170*/  MUFU.TANH R103, R103 ;  /* 0x0000006700677308 */ /* 0x000ee20000002400 */
[----:B--2---:R-:W-:-:S05]  /*7180*/  FMNMX.FTZ R92, R104, R89, !PT ;  /* 0x00000059685c7209 */ /* 0x004fca0007810000 */
[----:B------:R-:W2:Y:S01]  /*7190*/  SHFL.BFLY PT, R89, R92, 0x2, 0x1f ;  /* 0x0c401f005c597f89 */ /* 0x000ea200000e0000 */
[----:B0-----:R-:W-:-:S04]  /*71a0*/  FMNMX.FTZ R90, R101, R90, !PT ;  /* 0x0000005a655a7209 */ /* 0x001fc80007810000 */
[----:B---3--:R-:W-:-:S05]  /*71b0*/  FMNMX.FTZ R90, R103, R90, !PT ;  /* 0x0000005a675a7209 */ /* 0x008fca0007810000 */
[----:B------:R-:W0:Y:S01]  /*71c0*/  SHFL.BFLY PT, R91, R90, 0x2, 0x1f ;  /* 0x0c401f005a5b7f89 */ /* 0x000e2200000e0000 */
[----:B--2---:R-:W-:Y:S02]  /*71d0*/  FMNMX.FTZ R94, R92, R89, !PT ;  /* 0x000000595c5e7209 */ /* 0x004fe40007810000 */
[----:B0-----:R-:W-:-:S03]  /*71e0*/  FMNMX.FTZ R96, R90, R91, !PT ;  /* 0x0000005b5a607209 */ /* 0x001fc60007810000 */
[----:B------:R-:W0:Y:S04]  /*71f0*/  SHFL.BFLY PT, R91, R94, 0x1, 0x1f ;  /* 0x0c201f005e5b7f89 */ /* 0x000e2800000e0000 */
[----:B------:R-:W2:Y:S01]  /*7200*/  SHFL.BFLY PT, R89, R96, 0x1, 0x1f ;  /* 0x0c201f0060597f89 */ /* 0x000ea200000e0000 */
[----:B0-----:R-:W-:Y:S02]  /*7210*/  FMNMX.FTZ R91, R94, R91, !PT ;  /* 0x0000005b5e5b7209 */ /* 0x001fe40007810000 */
[----:B--2---:R-:W-:-:S03]  /*7220*/  FMNMX.FTZ R89, R96, R89, !PT ;  /* 0x0000005960597209 */ /* 0x004fc60007810000 */
[C---:B-1----:R-:W-:Y:S01]  /*7230*/  FFMA.FTZ R102, R91.reuse, R88, -8 ;  /* 0xc10000005b667423 */ /* 0x042fe20000010058 */
[----:B------:R-:W-:-:S03]  /*7240*/  FADD.FTZ R7, -R91, R7 ;  /* 0x000000075b077221 */ /* 0x000fc60000010100 */
[-CC-:B------:R-:W-:Y:S01]  /*7250*/  FFMA.FTZ R185, R12, R88.reuse, -R102.reuse ;  /* 0x000000580cb97223 */ /* 0x180fe20000010866 */
[----:B------:R-:W-:-:S01]  /*7260*/  FFMA.FTZ R12, R11, R88, -R102 ;  /* 0x000000580b0c7223 */ /* 0x000fc20000010866 */
[-C--:B------:R-:W-:Y:S01]  /*7270*/  FMUL.FTZ R90, R7, R88.reuse ;  /* 0x00000058075a7220 */ /* 0x080fe20000410000 */
[----:B------:R-:W-:-:S01]  /*7280*/  FFMA.FTZ R11, R15, R88, -R102 ;  /* 0x000000580f0b7223 */ /* 0x000fc20000010866 */
[-CC-:B------:R-:W-:Y:S01]  /*7290*/  FFMA.FTZ R15, R21, R88.reuse, -R102.reuse ;  /* 0x00000058150f7223 */ /* 0x180fe20000010866 */
[----:B------:R-:W-:-:S01]  /*72a0*/  FFMA.FTZ R21, R153, R88, -R102 ;  /* 0x0000005899157223 */ /* 0x000fc20000010866 */
[----:B------:R-:W-:Y:S01]  /*72b0*/  FADD.FTZ R7, -R89, R10 ;  /* 0x0000000a59077221 */ /* 0x000fe20000010100 */
[----:B------:R-:W-:-:S01]  /*72c0*/  FFMA.FTZ R92, R157, R88, -R102 ;  /* 0x000000589d5c7223 */ /* 0x000fc20000010866 */
[-CC-:B------:R-:W-:Y:S01]  /*72d0*/  FFMA.FTZ R153, R159, R88.reuse, -R102.reuse ;  /* 0x000000589f997223 */ /* 0x180fe20000010866 */
[----:B------:R0:W-:Y:S01]  /*72e0*/  MUFU.EX2 R10, R90 ;  /* 0x0000005a000a7308 */ /* 0x0001e20000000800 */
[----:B------:R-:W-:-:S01]  /*72f0*/  FFMA.FTZ R94, R161, R88, -R102 ;  /* 0x00000058a15e7223 */ /* 0x000fc20000010866 */
[-CC-:B------:R-:W-:Y:S01]  /*7300*/  FFMA.FTZ R157, R163, R88.reuse, -R102.reuse ;  /* 0x00000058a39d7223 */ /* 0x180fe20000010866 */
[----:B------:R-:W-:-:S01]  /*7310*/  FFMA.FTZ R96, R165, R88, -R102 ;  /* 0x00000058a5607223 */ /* 0x000fc20000010866 */
[-CC-:B------:R-:W-:Y:S01]  /*7320*/  FFMA.FTZ R159, R167, R88.reuse, -R102.reuse ;  /* 0x00000058a79f7223 */ /* 0x180fe20000010866 */
[----:B------:R-:W-:-:S01]  /*7330*/  FFMA.FTZ R18, R18, R88, -R102 ;  /* 0x0000005812127223 */ /* 0x000fc20000010866 */
[-CC-:B------:R-:W-:Y:S01]  /*7340*/  FFMA.FTZ R22, R22, R88.reuse, -R102.reuse ;  /* 0x0000005816167223 */ /* 0x180fe20000010866 */
[----:B------:R-:W-:-:S01]  /*7350*/  FFMA.FTZ R98, R189, R88, -R102 ;  /* 0x00000058bd627223 */ /* 0x000fc20000010866 */
[-CC-:B------:R-:W-:Y:S01]  /*7360*/  FFMA.FTZ R149, R149, R88.reuse, -R102.reuse ;  /* 0x0000005895957223 */ /* 0x180fe20000010866 */
[----:B0-----:R-:W-:-:S01]  /*7370*/  FFMA.FTZ R90, R154, R88, -R102 ;  /* 0x000000589a5a7223 */ /* 0x001fc20000010866 */
[-CC-:B------:R-:W-:Y:S01]  /*7380*/  FFMA.FTZ R106, R191, R88.reuse, -R102.reuse ;  /* 0x00000058bf6a7223 */ /* 0x180fe20000010866 */
        /* <DEDUP_REMOVED lines=23> */
[-C--:B------:R-:W-:Y:S01]  /*7500*/  FFMA.FTZ R102, R89, R88.reuse, -8 ;  /* 0xc100000059667423 */ /* 0x080fe20000010058 */
[-C--:B------:R-:W-:Y:S01]  /*7510*/  FMUL.FTZ R7, R7, R88.reuse ;  /* 0x0000005807077220 */ /* 0x080fe20000410000 */
[----:B------:R-:W0:Y:S02]  /*7520*/  MUFU.EX2 R185, R185 ;  /* 0x000000b900b97308 */ /* 0x000e240000000800 */
[----:B------:R-:W-:-:S01]  /*7530*/  FFMA.FTZ R104, R13, R88, -R102 ;  /* 0x000000580d687223 */ /* 0x000fc20000010866 */
[-CC-:B------:R-:W-:Y:S01]  /*7540*/  FFMA.FTZ R13, R14, R88.reuse, -R102.reuse ;  /* 0x000000580e0d7223 */ /* 0x180fe20000010866 */
[----:B------:R-:W-:-:S01]  /*7550*/  FFMA.FTZ R14, R19, R88, -R102 ;  /* 0x00000058130e7223 */ /* 0x000fc20000010866 */
[-CC-:B------:R-:W-:Y:S01]  /*7560*/  FFMA.FTZ R19, R20, R88.reuse, -R102.reuse ;  /* 0x0000005814137223 */ /* 0x180fe20000010866 */
[----:B------:R-:W-:-:S01]  /*7570*/  FFMA.FTZ R20, R23, R88, -R102 ;  /* 0x0000005817147223 */ /* 0x000fc20000010866 */
[-CC-:B------:R-:W-:Y:S01]  /*7580*/  FFMA.FTZ R23, R152, R88.reuse, -R102.reuse ;  /* 0x0000005898177223 */ /* 0x180fe20000010866 */
[----:B------:R-:W-:Y:S01]  /*7590*/  MUFU.EX2 R7, R7 ;  /* 0x0000000700077308 */ /* 0x000fe20000000800 */
[----:B------:R-:W-:-:S01]  /*75a0*/  FFMA.FTZ R128, R155, R88, -R102 ;  /* 0x000000589b807223 */ /* 0x000fc20000010866 */
[-CC-:B------:R-:W-:Y:S01]  /*75b0*/  FFMA.FTZ R132, R139, R88.reuse, -R102.reuse ;  /* 0x000000588b847223 */ /* 0x180fe20000010866 */
[----:B------:R-:W-:-:S01]  /*75c0*/  FFMA.FTZ R139, R141, R88, -R102 ;  /* 0x000000588d8b7223 */ /* 0x000fc20000010866 */
[-CC-:B------:R-:W-:Y:S01]  /*75d0*/  FFMA.FTZ R155, R156, R88.reuse, -R102.reuse ;  /* 0x000000589c9b7223 */ /* 0x180fe20000010866 */
[----:B------:R-:W-:-:S01]  /*75e0*/  FFMA.FTZ R141, R145, R88, -R102 ;  /* 0x00000058918d7223 */ /* 0x000fc20000010866 */
[-CC-:B------:R-:W-:Y:S01]  /*75f0*/  FFMA.FTZ R130, R136, R88.reuse, -R102.reuse ;  /* 0x0000005888827223 */ /* 0x180fe20000010866 */
[----:B------:R-:W-:-:S01]  /*7600*/  FFMA.FTZ R137, R137, R88, -R102 ;  /* 0x0000005889897223 */ /* 0x000fc20000010866 */
[----:B------:R-:W1:Y:S01]  /*7610*/  MUFU.EX2 R104, R104 ;  /* 0x0000006800687308 */ /* 0x000e620000000800 */
[----:B0-----:R-:W-:-:S01]  /*7620*/  FFMA.FTZ R3, R10, R3, R185 ;  /* 0x000000030a037223 */ /* 0x001fc200000100b9 */
[-CC-:B------:R-:W-:Y:S01]  /*7630*/  FFMA.FTZ R134, R143, R88.reuse, -R102.reuse ;  /* 0x000000588f867223 */ /* 0x180fe20000010866 */
[----:B------:R-:W-:-:S01]  /*7640*/  FFMA.FTZ R136, R147, R88, -R102 ;  /* 0x0000005893887223 */ /* 0x000fc20000010866 */
[-CC-:B------:R-:W-:Y:S01]  /*7650*/  FFMA.FTZ R143, R151, R88.reuse, -R102.reuse ;  /* 0x00000058978f7223 */ /* 0x180fe20000010866 */
[----:B------:R-:W-:-:S01]  /*7660*/  FFMA.FTZ R138, R193, R88, -R102 ;  /* 0x00000058c18a7223 */ /* 0x000fc20000010866 */
[-CC-:B------:R-:W-:Y:S01]  /*7670*/  FFMA.FTZ R123, R123, R88.reuse, -R102.reuse ;  /* 0x000000587b7b7223 */ /* 0x180fe20000010866 */
[----:B------:R-:W-:-:S01]  /*7680*/  FFMA.FTZ R140, R197, R88, -R102 ;  /* 0x00000058c58c7223 */ /* 0x000fc20000010866 */
[----:B------:R-:W0:Y:S01]  /*7690*/  MUFU.EX2 R12, R12 ;  /* 0x0000000c000c7308 */ /* 0x000e220000000800 */
[----:B------:R-:W-:-:S01]  /*76a0*/  FFMA.FTZ R127, R127, R88, -R102 ;  /* 0x000000587f7f7223 */ /* 0x000fc20000010866 */
[-CC-:B------:R-:W-:Y:S01]  /*76b0*/  FFMA.FTZ R142, R201, R88.reuse, -R102.reuse ;  /* 0x00000058c98e7223 */ /* 0x180fe20000010866 */
[----:B------:R-:W-:-:S01]  /*76c0*/  FFMA.FTZ R131, R131, R88, -R102 ;  /* 0x0000005883837223 */ /* 0x000fc20000010866 */
[-CC-:B------:R-:W-:Y:S01]  /*76d0*/  FFMA.FTZ R144, R205, R88.reuse, -R102.reuse ;  /* 0x00000058cd907223 */ /* 0x180fe20000010866 */
[----:B------:R-:W-:-:S01]  /*76e0*/  FFMA.FTZ R135, R135, R88, -R102 ;  /* 0x0000005887877223 */ /* 0x000fc20000010866 */
[-CC-:B------:R-:W-:Y:S01]  /*76f0*/  FFMA.FTZ R105, R105, R88.reuse, -R102.reuse ;  /* 0x0000005869697223 */ /* 0x180fe20000010866 */
[----:B------:R-:W-:-:S01]  /*7700*/  FFMA.FTZ R154, R119, R88, -R102 ;  /* 0x00000058779a7223 */ /* 0x000fc20000010866 */
[----:B------:R-:W2:Y:S01]  /*7710*/  MUFU.EX2 R13, R13 ;  /* 0x0000000d000d7308 */ /* 0x000ea20000000800 */
[----:B-1----:R-:W-:-:S01]  /*7720*/  FFMA.FTZ R6, R7, R6, R104 ;  /* 0x0000000607067223 */ /* 0x002fc20000010068 */
[-CC-:B------:R-:W-:Y:S01]  /*7730*/  FFMA.FTZ R93, R93, R88.reuse, -R102.reuse ;  /* 0x000000585d5d7223 */ /* 0x180fe20000010866 */
[----:B------:R-:W-:-:S01]  /*7740*/  FFMA.FTZ R95, R95, R88, -R102 ;  /* 0x000000585f5f7223 */ /* 0x000fc20000010866 */
[----:B------:R-:W-:Y:S01]  /*7750*/  FFMA.FTZ R97, R97, R88, -R102 ;  /* 0x0000005861617223 */ /* 0x000fe20000010866 */
[----:B------:R-:W-:-:S02]  /*7760*/  WARPGROUP.DEPBAR.LE gsb0, 0x0 ;  /* 0x00008000000079c5 */ /* 0x000fc40000010000 */
[----:B------:R-:W-:Y:S01]  /*7770*/  FFMA.FTZ R99, R99, R88, -R102 ;  /* 0x0000005863637223 */ /* 0x000fe20000010866 */
[----:B------:R-:W1:Y:S01]  /*7780*/  MUFU.EX2 R11, R11 ;  /* 0x0000000b000b7308 */ /* 0x000e620000000800 */
[----:B0-----:R-:W-:-:S01]  /*7790*/  FADD.FTZ R146, R12, R3 ;  /* 0x000000030c927221 */ /* 0x001fc20000010000 */
[----:B------:R-:W-:-:S06]  /*77a0*/  FFMA.FTZ R101, R101, R88, -R102 ;  /* 0x0000005865657223 */ /* 0x000fcc0000010866 */
[----:B------:R-:W0:Y:S01]  /*77b0*/  MUFU.EX2 R14, R14 ;  /* 0x0000000e000e7308 */ /* 0x000e220000000800 */
[----:B--2---:R-:W-:-:S07]  /*77c0*/  FADD.FTZ R3, R13, R6 ;  /* 0x000000060d037221 */ /* 0x004fce0000010000 */
[----:B------:R-:W2:Y:S01]  /*77d0*/  MUFU.EX2 R18, R18 ;  /* 0x0000001200127308 */ /* 0x000ea20000000800 */
[----:B-1----:R-:W-:-:S07]  /*77e0*/  FADD.FTZ R145, R11, R146 ;  /* 0x000000920b917221 */ /* 0x002fce0000010000 */
[----:B------:R-:W1:Y:S01]  /*77f0*/  MUFU.EX2 R19, R19 ;  /* 0x0000001300137308 */ /* 0x000e620000000800 */
[----:B0-----:R-:W-:-:S07]  /*7800*/  FADD.FTZ R6, R14, R3 ;  /* 0x000000030e067221 */ /* 0x001fce0000010000 */
[----:B------:R-:W0:Y:S01]  /*7810*/  MUFU.EX2 R15, R15 ;  /* 0x0000000f000f7308 */ /* 0x000e220000000800 */
[----:B--2---:R-:W-:-:S07]  /*7820*/  FADD.FTZ R146, R18, R145 ;  /* 0x0000009112927221 */ /* 0x004fce0000010000 */
[----:B------:R-:W2:Y:S01]  /*7830*/  MUFU.EX2 R20, R20 ;  /* 0x0000001400147308 */ /* 0x000ea20000000800 */
[----:B-1----:R-:W-:-:S07]  /*7840*/  FADD.FTZ R3, R19, R6 ;  /* 0x0000000613037221 */ /* 0x002fce0000010000 */
        /* <DEDUP_REMOVED lines=25> */
[----:B-1----:R-:W-:-:S01]  /*79e0*/  FADD.FTZ R109, R137, R148 ;  /* 0x00000094896d7221 */ /* 0x002fc20000010000 */
[----:B------:R-:W-:-:S06]  /*79f0*/  FFMA.FTZ R148, R111, R88, -R102 ;  /* 0x000000586f947223 */ /* 0x000fcc0000010866 */
[----:B------:R-:W1:Y:S01]  /*7a00*/  MUFU.EX2 R157, R157 ;  /* 0x0000009d009d7308 */ /* 0x000e620000000800 */
[----:B0-----:R-:W-:-:S07]  /*7a10*/  FADD.FTZ R6, R94, R3 ;  /* 0x000000035e067221 */ /* 0x001fce0000010000 */
[----:B------:R-:W0:Y:S01]  /*7a20*/  MUFU.EX2 R139, R139 ;  /* 0x0000008b008b7308 */ /* 0x000e220000000800 */
[----:B--2---:R-:W-:-:S01]  /*7a30*/  FADD.FTZ R150, R132, R109 ;  /* 0x0000006d84967221 */ /* 0x004fc20000010000 */
[----:B------:R-:W-:-:S06]  /*7a40*/  FFMA.FTZ R109, R113, R88, -R102 ;  /* 0x00000058716d7223 */ /* 0x000fcc0000010866 */
        /* <DEDUP_REMOVED lines=47> */
[-CC-:B------:R-:W-:Y:S01]  /*7d40*/  FFMA.FTZ R152, R209, R88.reuse, -R102.reuse ;  /* 0x00000058d1987223 */ /* 0x180fe20000010866 */
[----:B------:R-:W-:-:S05]  /*7d50*/  FFMA.FTZ R102, R103, R88, -R102 ;  /* 0x0000005867667223 */ /* 0x000fca0000010866 */
        /* <DEDUP_REMOVED lines=22> */
[----:B------:R-:W-:Y:S01]  /*7ec0*/  MUFU.EX2 R109, R109 ;  /* 0x0000006d006d7308 */ /* 0x000fe20000000800 */
[----:B-1----:R-:W-:-:S01]  /*7ed0*/  FADD.FTZ R6, R148, R3 ;  /* 0x0000000394067221 */ /* 0x002fc20000010000 */
[----:B------:R-:W-:-:S06]  /*7ee0*/  IADD3 R3, -R17, 0xb, RZ ;  /* 0x0000000b11037810 */ /* 0x000fcc0007ffe1ff */
[----:B------:R-:W1:Y:S01]  /*7ef0*/  MUFU.EX2 R165, R165 ;  /* 0x000000a500a57308 */ /* 0x000e620000000800 */
[----:B0-----:R-:W-:-:S07]  /*7f00*/  FADD.FTZ R156, R118, R115 ;  /* 0x00000073769c7221 */ /* 0x001fce0000010000 */
[----:B------:R-:W-:Y:S08]  /*7f10*/  MUFU.EX2 R150, R150 ;  /* 0x0000009600967308 */ /* 0x000ff00000000800 */
[----:B------:R-:W0:Y:S01]  /*7f20*/  MUFU.EX2 R120, R120 ;  /* 0x0000007800787308 */ /* 0x000e220000000800 */
[----:B-1----:R-:W-:-:S07]  /*7f30*/  FADD.FTZ R115, R165, R156 ;  /* 0x0000009ca5737221 */ /* 0x002fce0000010000 */
[----:B------:R-:W1:Y:S08]  /*7f40*/  MUFU.EX2 R111, R111 ;  /* 0x0000006f006f7308 */ /* 0x000e700000000800 */
[----:B------:R-:W-:Y:S01]  /*7f50*/  MUFU.EX2 R167, R167 ;  /* 0x000000a700a77308 */ /* 0x000fe20000000800 */
[----:B0-----:R-:W-:-:S01]  /*7f60*/  FADD.FTZ R156, R120, R115 ;  /* 0x00000073789c7221 */ /* 0x001fc20000010000 */
[----:B------:R-:W-:-:S06]  /*7f70*/  IMAD.U32 R115, RZ, RZ, UR52 ;  /* 0x00000034ff737e24 */ /* 0x000fcc000f8e00ff */
[----:B------:R-:W0:Y:S08]  /*7f80*/  MUFU.EX2 R154, R154 ;  /* 0x0000009a009a7308 */ /* 0x000e300000000800 */
[----:B------:R-:W-:Y:S08]  /*7f90*/  MUFU.EX2 R122, R122 ;  /* 0x0000007a007a7308 */ /* 0x000ff00000000800 */
[----:B------:R-:W2:Y:S08]  /*7fa0*/  MUFU.EX2 R113, R113 ;  /* 0x0000007100717308 */ /* 0x000eb00000000800 */
[----:B------:R3:W-:Y:S08]  /*7fb0*/  MUFU.EX2 R158, R93 ;  /* 0x0000005d009e7308 */ /* 0x0007f00000000800 */
[----:B------:R-:W-:Y:S01]  /*7fc0*/  MUFU.EX2 R181, R181 ;  /* 0x000000b500b57308 */ /* 0x000fe20000000800 */
[----:B---3--:R-:W-:-:S04]  /*7fd0*/  FADD.FTZ R93, R109, R6 ;  /* 0x000000066d5d7221 */ /* 0x008fc80000010000 */
[----:B------:R-:W-:-:S03]  /*7fe0*/  FADD.FTZ R6, R150, R93 ;  /* 0x0000005d96067221 */ /* 0x000fc60000010000 */
[----:B------:R-:W3:Y:S01]  /*7ff0*/  MUFU.EX2 R152, R152 ;  /* 0x0000009800987308 */ /* 0x000ee20000000800 */
[----:B-1----:R-:W-:-:S04]  /*8000*/  FADD.FTZ R93, R111, R6 ;  /* 0x000000066f5d7221 */ /* 0x002fc80000010000 */
[----:B0-----:R-:W-:-:S03]  /*8010*/  FADD.FTZ R6, R154, R93 ;  /* 0x0000005d9a067221 */ /* 0x001fc60000010000 */
[----:B------:R-:W-:Y:S01]  /*8020*/  MUFU.EX2 R124, R124 ;  /* 0x0000007c007c7308 */ /* 0x000fe20000000800 */
[----:B--2---:R-:W-:-:S07]  /*8030*/  FADD.FTZ R93, R113, R6 ;  /* 0x00000006715d7221 */ /* 0x004fce0000010000 */
[----:B------:R-:W-:Y:S01]  /*8040*/  MUFU.EX2 R183, R183 ;  /* 0x000000b700b77308 */ /* 0x000fe20000000800 */
[----:B---3--:R-:W-:-:S04]  /*8050*/  FADD.FTZ R93, R152, R93 ;  /* 0x0000005d985d7221 */ /* 0x008fc80000010000 */
[----:B------:R-:W-:-:S03]  /*8060*/  FADD.FTZ R93, R158, R93 ;  /* 0x0000005d9e5d7221 */ /* 0x000fc60000010000 */
[----:B------:R0:W1:Y:S08]  /*8070*/  MUFU.EX2 R117, R95 ;  /* 0x0000005f00757308 */ /* 0x0000700000000800 */
[----:B------:R2:W3:Y:S01]  /*8080*/  MUFU.EX2 R160, R97 ;  /* 0x0000006100a07308 */ /* 0x0004e20000000800 */
[----:B0-----:R-:W-:-:S04]  /*8090*/  FADD.FTZ R95, R167, R156 ;  /* 0x0000009ca75f7221 */ /* 0x001fc80000010000 */
[----:B------:R-:W-:-:S03]  /*80a0*/  FADD.FTZ R156, R122, R95 ;  /* 0x0000005f7a9c7221 */ /* 0x000fc60000010000 */
[----:B------:R-:W0:Y:S01]  /*80b0*/  MUFU.EX2 R126, R126 ;  /* 0x0000007e007e7308 */ /* 0x000e220000000800 */
[----:B--2---:R-:W-:Y:S01]  /*80c0*/  @!P1 LEA R97, R115, UR40, 0x3 ;  /* 0x0000002873619c11 */ /* 0x004fe2000f8e18ff */
[----:B------:R2:W-:Y:S06]  /*80d0*/  BAR.ARV R3, 0x100 ;  /* 0x000400030000751d */ /* 0x0005ec0000002000 */
[----:B------:R-:W-:Y:S01]  /*80e0*/  MUFU.EX2 R187, R187 ;  /* 0x000000bb00bb7308 */ /* 0x000fe20000000800 */
[----:B------:R-:W-:-:S01]  /*80f0*/  FADD.FTZ R95, R181, R156 ;  /* 0x0000009cb55f7221 */ /* 0x000fc20000010000 */
[----:B--2---:R-:W-:-:S02]  /*8100*/  @!P1 VIADD R3, R97, 0x29840 ;  /* 0x0002984061039836 */ /* 0x004fc40000000000 */
[----:B-1----:R-:W-:-:S01]  /*8110*/  FADD.FTZ R93, R117, R93 ;  /* 0x0000005d755d7221 */ /* 0x002fc20000010000 */
[----:B------:R-:W-:Y:S02]  /*8120*/  FADD.FTZ R6, R124, R95 ;  /* 0x0000005f7c067221 */ /* 0x000fe40000010000 */
[----:B------:R-:W-:Y:S01]  /*8130*/  @!P1 PRMT R3, RZ, 0x654, R3 ;  /* 0x00000654ff039816 */ /* 0x000fe20000000003 */
[----:B------:R-:W1:Y:S01]  /*8140*/  MUFU.EX2 R162, R99 ;  /* 0x0000006300a27308 */ /* 0x000e620000000800 */
[----:B---3--:R-:W-:-:S02]  /*8150*/  FADD.FTZ R93, R160, R93 ;  /* 0x0000005da05d7221 */ /* 0x008fc40000010000 */
[----:B------:R2:W-:Y:S05]  /*8160*/  @!P1 SYNCS.ARRIVE.TRANS64.RED.A1T0 RZ, [R3+URZ], RZ ;  /* 0x000000ff03ff99a7 */ /* 0x0005ea000810043f */
[----:B------:R-:W3:Y:S01]  /*8170*/  MUFU.EX2 R100, R100 ;  /* 0x0000006400647308 */ /* 0x000ee20000000800 */
[----:B--2---:R-:W-:-:S04]  /*8180*/  FADD.FTZ R3, R183, R6 ;  /* 0x00000006b7037221 */ /* 0x004fc80000010000 */
[----:B0-----:R-:W-:-:S03]  /*8190*/  FADD.FTZ R6, R126, R3 ;  /* 0x000000037e067221 */ /* 0x001fc60000010000 */
[----:B------:R-:W0:Y:S01]  /*81a0*/  MUFU.EX2 R164, R101 ;  /* 0x0000006500a47308 */ /* 0x000e220000000800 */
[----:B-1----:R-:W-:-:S01]  /*81b0*/  FADD.FTZ R93, R162, R93 ;  /* 0x0000005da25d7221 */ /* 0x002fc20000010000 */
[----:B------:R-:W-:-:S06]  /*81c0*/  FADD.FTZ R3, R187, R6 ;  /* 0x00000006bb037221 */ /* 0x000fcc0000010000 */
[----:B------:R-:W1:Y:S01]  /*81d0*/  MUFU.EX2 R177, R177 ;  /* 0x000000b100b17308 */ /* 0x000e620000000800 */
[----:B---3--:R-:W-:-:S07]  /*81e0*/  FADD.FTZ R6, R100, R3 ;  /* 0x0000000364067221 */ /* 0x008fce0000010000 */
[----:B------:R-:W2:Y:S01]  /*81f0*/  MUFU.EX2 R102, R102 ;  /* 0x0000006600667308 */ /* 0x000ea20000000800 */
[----:B0-----:R-:W-:-:S01]  /*8200*/  FADD.FTZ R93, R164, R93 ;  /* 0x0000005da45d7221 */ /* 0x001fc20000010000 */
[----:B-1----:R-:W-:-:S03]  /*8210*/  FADD.FTZ R3, R177, R6 ;  /* 0x00000006b1037221 */ /* 0x002fc60000010000 */
[----:B--2---:R-:W-:Y:S01]  /*8220*/  FADD.FTZ R6, R102, R93 ;  /* 0x0000005d66067221 */ /* 0x004fe20000010000 */
[----:B------:R-:W-:Y:S06]  /*8230*/  @!P0 BRA `(.L_x_28) ;  /* 0x0000000000048947 */ /* 0x000fec0003800000 */
[----:B------:R-:W-:Y:S01]  /*8240*/  BPT.TRAP 0x1 ;  /* 0x000000040000795c */ /* 0x000fe20000300000 */
.L_x_28:
[----:B------:R-:W-:Y:S01]  /*8250*/  ULEA UR4, UR53, UR40, 0x3 ;  /* 0x0000002835047291 */ /* 0x000fe2000f8e183f */
[----:B------:R-:W-:Y:S01]  /*8260*/  ISETP.GT.AND P2, PT, R9, R16, PT ;  /* 0x000000100900720c */ /* 0x000fe20003f44270 */
[----:B------:R-:W-:Y:S01]  /*8270*/  FMUL.FTZ R24, R24, R10 ;  /* 0x0000000a18187220 */ /* 0x000fe20000410000 */
[----:B------:R-:W-:Y:S01]  /*8280*/  F2FP.SATFINITE.E4M3.F32.PACK_AB_MERGE_C R128, R155, R128, RZ ;  /* 0x000000809b80723e */ /* 0x000fe200048070ff */
[----:B------:R-:W-:Y:S01]  /*8290*/  UIADD3 UR4, UR4, 0x29860, URZ ;  /* 0x0002986004047890 */ /* 0x000fe2000fffe03f */
[----:B------:R-:W-:Y:S01]  /*82a0*/  F2FP.SATFINITE.E4M3.F32.PACK_AB_MERGE_C R132, R139, R132, RZ ;  /* 0x000000848b84723e */ /* 0x000fe200048070ff */
[----:B------:R-:W-:Y:S01]  /*82b0*/  UMOV UR53, UR52 ;  /* 0x0000003400357c82 */ /* 0x000fe20008000000 */
[----:B------:R-:W-:Y:S01]  /*82c0*/  F2FP.SATFINITE.E4M3.F32.PACK_AB_MERGE_C R11, R18, R11, RZ ;  /* 0x0000000b120b723e */ /* 0x000fe200048070ff */
[----:B------:R-:W-:Y:S01]  /*82d0*/  UPRMT UR4, UR43, 0x654, UR4 ;  /* 0x000006542b047896 */ /* 0x000fe20008000004 */
[----:B------:R-:W-:Y:S01]  /*82e0*/  F2FP.SATFINITE.E4M3.F32.PACK_AB_MERGE_C R14, R19, R14, RZ ;  /* 0x0000000e130e723e */ /* 0x000fe200048070ff */
[----:B------:R-:W-:Y:S01]  /*82f0*/  FMUL.FTZ R25, R25, R10 ;  /* 0x0000000a19197220 */ /* 0x000fe20000410000 */
[----:B------:R-:W-:Y:S01]  /*8300*/  F2FP.SATFINITE.E4M3.F32.PACK_AB_MERGE_C R124, R183, R124, RZ ;  /* 0x0000007cb77c723e */ /* 0x000fe200048070ff */
[----:B------:R-:W-:Y:S01]  /*8310*/  FMUL.FTZ R28, R28, R10 ;  /* 0x0000000a1c1c7220 */ /* 0x000fe20000410000 */
[----:B------:R-:W-:Y:S01]  /*8320*/  F2FP.SATFINITE.E4M3.F32.PACK_AB_MERGE_C R100, R177, R100, RZ ;  /* 0x00000064b164723e */ /* 0x000fe200048070ff */
[----:B------:R-:W-:Y:S01]  /*8330*/  FMUL.FTZ R29, R29, R10 ;  /* 0x0000000a1d1d7220 */ /* 0x000fe20000410000 */
[----:B------:R-:W-:Y:S01]  /*8340*/  F2FP.SATFINITE.E4M3.F32.PACK_AB_MERGE_C R128, R23, R20, R128 ;  /* 0x000000141780723e */ /* 0x000fe20004807080 */
[----:B------:R-:W-:Y:S01]  /*8350*/  FMUL.FTZ R32, R32, R10 ;  /* 0x0000000a20207220 */ /* 0x000fe20000410000 */
[----:B------:R-:W-:Y:S01]  /*8360*/  F2FP.SATFINITE.E4M3.F32.PACK_AB_MERGE_C R21, R90, R21, RZ ;  /* 0x000000155a15723e */ /* 0x000fe200048070ff */
[----:B------:R-:W-:Y:S01]  /*8370*/  SYNCS.ARRIVE.TRANS64.RED.A1T0 RZ, [UR4], RZ ;  /* 0x000000ffffff79a7 */ /* 0x000fe20008100404 */
[----:B------:R-:W-:Y:S01]  /*8380*/  F2FP.SATFINITE.E4M3.F32.PACK_AB_MERGE_C R94, R157, R94, RZ ;  /* 0x0000005e9d5e723e */ /* 0x000fe200048070ff */
[----:B------:R-:W-:Y:S01]  /*8390*/  FMUL.FTZ R33, R33, R10 ;  /* 0x0000000a21217220 */ /* 0x000fe20000410000 */
        /* <DEDUP_REMOVED lines=13> */
[-C--:B------:R-:W-:Y:S01]  /*8470*/  FMUL.FTZ R48, R48, R10.reuse ;  /* 0x0000000a30307220 */ /* 0x080fe20000410000 */
[----:B------:R-:W-:Y:S01]  /*8480*/  F2FP.SATFINITE.E4M3.F32.PACK_AB_MERGE_C R107, R148, R107, RZ ;  /* 0x0000006b946b723e */ /* 0x000fe200048070ff */
[----:B------:R-:W-:Y:S01]  /*8490*/  FMUL.FTZ R49, R49, R10 ;  /* 0x0000000a31317220 */ /* 0x000fe20000410000 */
[----:B------:R-:W-:Y:S01]  /*84a0*/  F2FP.SATFINITE.E4M3.F32.PACK_AB_MERGE_C R120, R167, R120, RZ ;  /* 0x00000078a778723e */ /* 0x000fe200048070ff */
[-C--:B------:R-:W-:Y:S01]  /*84b0*/  FMUL.FTZ R52, R52, R10.reuse ;  /* 0x0000000a34347220 */ /* 0x080fe20000410000 */
[----:B------:R-:W-:Y:S01]  /*84c0*/  F2FP.SATFINITE.E4M3.F32.PACK_AB_MERGE_C R111, R154, R111, RZ ;  /* 0x0000006f9a6f723e */ /* 0x000fe200048070ff */
[----:B------:R-:W-:Y:S01]  /*84d0*/  FMUL.FTZ R53, R53, R10 ;  /* 0x0000000a35357220 */ /* 0x000fe20000410000 */
[----:B------:R-:W-:Y:S01]  /*84e0*/  F2FP.SATFINITE.E4M3.F32.PACK_AB_MERGE_C R18, R117, R158, RZ ;  /* 0x0000009e7512723e */ /* 0x000fe200048070ff */
[----:B------:R-:W-:Y:S01]  /*84f0*/  FMUL.FTZ R56, R56, R10 ;  /* 0x0000000a38387220 */ /* 0x000fe20000410000 */
[----:B------:R-:W-:Y:S01]  /*8500*/  F2FP.SATFINITE.E4M3.F32.PACK_AB_MERGE_C R19, R102, R164, RZ ;  /* 0x000000a46613723e */ /* 0x000fe200048070ff */
[----:B------:R-:W-:Y:S01]  /*8510*/  FMUL.FTZ R57, R57, R10 ;  /* 0x0000000a39397220 */ /* 0x000fe20000410000 */
[----:B------:R-:W-:Y:S01]  /*8520*/  F2FP.SATFINITE.E4M3.F32.PACK_AB_MERGE_C R132, R137, R130, R132 ;  /* 0x000000828984723e */ /* 0x000fe20004807084 */
[-C--:B------:R-:W-:Y:S01]  /*8530*/  FMUL.FTZ R60, R60, R10.reuse ;  /* 0x0000000a3c3c7220 */ /* 0x080fe20000410000 */
[----:B------:R-:W-:Y:S01]  /*8540*/  F2FP.SATFINITE.E4M3.F32.PACK_AB_MERGE_C R184, R12, R185, R11 ;  /* 0x000000b90cb8723e */ /* 0x000fe2000480700b */
[----:B------:R-:W-:Y:S01]  /*8550*/  FMUL.FTZ R61, R61, R10 ;  /* 0x0000000a3d3d7220 */ /* 0x000fe20000410000 */
[----:B------:R-:W-:Y:S01]  /*8560*/  F2FP.SATFINITE.E4M3.F32.PACK_AB_MERGE_C R168, R181, R122, R124 ;  /* 0x0000007ab5a8723e */ /* 0x000fe2000480707c */
[----:B------:R-:W-:Y:S01]  /*8570*/  FMUL.FTZ R64, R64, R10 ;  /* 0x0000000a40407220 */ /* 0x000fe20000410000 */
[----:B------:R-:W-:Y:S01]  /*8580*/  F2FP.SATFINITE.E4M3.F32.PACK_AB_MERGE_C R170, R187, R126, R100 ;  /* 0x0000007ebbaa723e */ /* 0x000fe20004807064 */
[-C--:B------:R-:W-:Y:S01]  /*8590*/  FMUL.FTZ R65, R65, R10.reuse ;  /* 0x0000000a41417220 */ /* 0x080fe20000410000 */
        /* <DEDUP_REMOVED lines=9> */
[----:B------:R-:W-:Y:S01]  /*8630*/  FMUL.FTZ R85, R85, R10 ;  /* 0x0000000a55557220 */ /* 0x000fe20000410000 */
        /* <DEDUP_REMOVED lines=32> */
[----:B------:R-:W-:Y:S01]  /*8840*/  F2FP.SATFINITE.E4M3.F32.PACK_AB_MERGE_C R185, R13, R104, R14 ;  /* 0x000000680db9723e */ /* 0x000fe2000480700e */
[----:B------:R-:W-:Y:S01]  /*8850*/  VIADD R9, R9, 0xffffffff ;  /* 0xffffffff09097836 */ /* 0x000fe20000000000 */
[----:B------:R-:W-:Y:S01]  /*8860*/  F2FP.SATFINITE.E4M3.F32.PACK_AB_MERGE_C R186, R22, R15, R21 ;  /* 0x0000000f16ba723e */ /* 0x000fe20004807015 */
[----:B------:R-:W-:Y:S01]  /*8870*/  IMAD.MOV.U32 R10, RZ, RZ, R89 ;  /* 0x000000ffff0a7224 */ /* 0x000fe200078e0059 */
[----:B------:R-:W-:Y:S01]  /*8880*/  F2FP.SATFINITE.E4M3.F32.PACK_AB_MERGE_C R180, R153, R92, R94 ;  /* 0x0000005c99b4723e */ /* 0x000fe2000480705e */
[----:B------:R-:W-:Y:S01]  /*8890*/  IMAD.MOV.U32 R7, RZ, RZ, R91 ;  /* 0x000000ffff077224 */ /* 0x000fe200078e005b */
[----:B------:R-:W-:Y:S01]  /*88a0*/  F2FP.SATFINITE.E4M3.F32.PACK_AB_MERGE_C R182, R159, R96, R98 ;  /* 0x000000609fb6723e */ /* 0x000fe20004807062 */
[----:B------:R-:W-:Y:S01]  /*88b0*/  IMAD.MOV.U32 R11, RZ, RZ, R8 ;  /* 0x000000ffff0b7224 */ /* 0x000fe200078e0008 */
[----:B------:R-:W-:Y:S01]  /*88c0*/  F2FP.SATFINITE.E4M3.F32.PACK_AB_MERGE_C R183, R141, R134, R136 ;  /* 0x000000868db7723e */ /* 0x000fe20004807088 */
[----:B------:R-:W-:Y:S01]  /*88d0*/  IMAD.MOV.U32 R187, RZ, RZ, R128 ;  /* 0x000000ffffbb7224 */ /* 0x000fe200078e0080 */
[----:B------:R-:W-:-:S02]  /*88e0*/  F2FP.SATFINITE.E4M3.F32.PACK_AB_MERGE_C R176, R121, R106, R108 ;  /* 0x0000006a79b0723e */ /* 0x000fc4000480706c */
[----:B------:R-:W-:Y:S02]  /*88f0*/  F2FP.SATFINITE.E4M3.F32.PACK_AB_MERGE_C R177, R123, R138, R127 ;  /* 0x0000008a7bb1723e */ /* 0x000fe4000480707f */
[----:B------:R-:W-:Y:S02]  /*8900*/  F2FP.SATFINITE.E4M3.F32.PACK_AB_MERGE_C R178, R129, R110, R112 ;  /* 0x0000006e81b2723e */ /* 0x000fe40004807070 */
[----:B------:R-:W-:Y:S02]  /*8910*/  F2FP.SATFINITE.E4M3.F32.PACK_AB_MERGE_C R179, R131, R142, R135 ;  /* 0x0000008e83b3723e */ /* 0x000fe40004807087 */
[----:B------:R-:W-:Y:S02]  /*8920*/  F2FP.SATFINITE.E4M3.F32.PACK_AB_MERGE_C R172, R161, R114, R116 ;  /* 0x00000072a1ac723e */ /* 0x000fe40004807074 */
[----:B------:R-:W-:Y:S02]  /*8930*/  F2FP.SATFINITE.E4M3.F32.PACK_AB_MERGE_C R173, R146, R105, R107 ;  /* 0x0000006992ad723e */ /* 0x000fe4000480706b */
[----:B------:R-:W-:-:S02]  /*8940*/  F2FP.SATFINITE.E4M3.F32.PACK_AB_MERGE_C R174, R165, R118, R120 ;  /* 0x00000076a5ae723e */ /* 0x000fc40004807078 */
[----:B------:R-:W-:Y:S02]  /*8950*/  F2FP.SATFINITE.E4M3.F32.PACK_AB_MERGE_C R175, R150, R109, R111 ;  /* 0x0000006d96af723e */ /* 0x000fe4000480706f */
[----:B------:R-:W-:Y:S02]  /*8960*/  F2FP.SATFINITE.E4M3.F32.PACK_AB_MERGE_C R169, R152, R113, R18 ;  /* 0x0000007198a9723e */ /* 0x000fe40004807012 */
[----:B------:R-:W-:Y:S02]  /*8970*/  F2FP.SATFINITE.E4M3.F32.PACK_AB_MERGE_C R171, R162, R160, R19 ;  /* 0x000000a0a2ab723e */ /* 0x000fe40004807013 */
[----:B------:R-:W-:Y:S01]  /*8980*/  MOV R181, R132 ;  /* 0x0000008400b57202 */ /* 0x000fe20000000f00 */
[----:B------:R-:W-:Y:S06]  /*8990*/  @P2 BRA `(.L_x_29) ;  /* 0xffffffc800442947 */ /* 0x000fec000383ffff */
[----:B------:R-:W-:-:S07]  /*89a0*/  IMAD.U32 R20, RZ, RZ, UR52 ;  /* 0x00000034ff147e24 */ /* 0x000fce000f8e00ff */
.L_x_19:
[----:B------:R-:W-:Y:S06]  /*89b0*/  BAR.ARV 0x8, 0x180 ;  /* 0x0206000000007b1d */ /* 0x000fec0000002000 */
[----:B------:R-:W-:Y:S05]  /*89c0*/  @!P0 BRA `(.L_x_30) ;  /* 0x0000000000048947 */ /* 0x000fea0003800000 */
[----:B------:R-:W-:Y:S01]  /*89d0*/  BPT.TRAP 0x1 ;  /* 0x000000040000795c */ /* 0x000fe20000300000 */
.L_x_30:
[----:B------:R-:W-:Y:S02]  /*89e0*/  R2UR UR5, R20 ;  /* 0x00000000140572ca */ /* 0x000fe400000e0000 */
[----:B------:R-:W-:-:S11]  /*89f0*/  SHF.L.U32 R8, R8, 0x1f, RZ ;  /* 0x0000001f08087819 */ /* 0x000fd600000006ff */
[----:B------:R-:W-:-:S09]  /*8a00*/  ULEA UR5, UR5, UR40, 0x3 ;  /* 0x0000002805057291 */ /* 0x000fd2000f8e183f */
[----:B------:R0:W1:Y:S01]  /*8a10*/  SYNCS.PHASECHK.TRANS64.TRYWAIT P1, [UR5+0x29850], R8 ;  /* 0x02985008ff0075a7 */ /* 0x0000620008020145 */
[----:B------:R-:W-:Y:S05]  /*8a20*/  @!P0 BRA `(.L_x_31) ;  /* 0x0000000000048947 */ /* 0x000fea0003800000 */
[----:B------:R-:W-:Y:S01]  /*8a30*/  BPT.TRAP 0x1 ;  /* 0x000000040000795c */ /* 0x000fe20000300000 */
.L_x_31:
[----:B-1----:R-:W-:Y:S05]  /*8a40*/  @P1 BRA `(.L_x_32) ;  /* 0x0000000000081947 */ /* 0x002fea0003800000 */
[----:B------:R-:W1:Y:S02]  /*8a50*/  SYNCS.PHASECHK.TRANS64.TRYWAIT P1, [UR5+0x29850], R8 ;  /* 0x02985008ff0075a7 */ /* 0x000e640008020145 */
[----:B-1----:R-:W-:Y:S05]  /*8a60*/  @!P1 BRA `(.L_x_33) ;  /* 0x0000006400909947 */ /* 0x002fea0003800000 */
.L_x_32:
[----:B------:R-:W-:Y:S01]  /*8a70*/  UIADD3 UR40, UR40, 0x400, URZ ;  /* 0x0000040028287890 */ /* 0x000fe2000fffe03f */
[----:B------:R-:W-:Y:S01]  /*8a80*/  R2UR UR6, R20 ;  /* 0x00000000140672ca */ /* 0x000fe200000e0000 */
[----:B------:R-:W-:Y:S01]  /*8a90*/  WARPGROUP.ARRIVE ;  /* 0x00000000000079c5 */ /* 0x000fe20000000000 */
[----:B------:R-:W-:Y:S01]  /*8aa0*/  UMOV UR7, 0xc0000010 ;  /* 0xc000001000077882 */ /* 0x000fe20000000000 */
[----:B------:R-:W-:Y:S01]  /*8ab0*/  USHF.R.U32.HI UR40, URZ, 0x4, UR40 ;  /* 0x000000043f287899 */ /* 0x000fe20008011628 */
[----:B01----:R-:W0:Y:S03]  /*8ac0*/  LDC.64 R8, c[0x0][0x9a0] ;  /* 0x00026800ff087b82 */ /* 0x003e260000000a00 */
[----:B------:R-:W-:-:S04]  /*8ad0*/  ULOP3.LUT UR40, UR40, 0x3fff, URZ, 0xc0, !UPT ;  /* 0x00003fff28287892 */ /* 0x000fc8000f8ec03f */
[----:B------:R-:W-:-:S04]  /*8ae0*/  ULOP3.LUT UR4, UR40, 0x10000, URZ, 0xfc, !UPT ;  /* 0x0001000028047892 */ /* 0x000fc8000f8efc3f */
[----:B------:R-:W-:-:S07]  /*8af0*/  UIMAD UR4, UR6, 0x500, UR4 ;  /* 0x00000500060478a4 */ /* 0x000fce000f8e0204 */
[----:B------:R-:W-:Y:S02]  /*8b00*/  UMOV UR6, UR4 ;  /* 0x0000000400067c82 */ /* 0x000fe40008000000 */
[----:B------:R-:W-:Y:S01]  /*8b10*/  QGMMA.64x128x32.F32.E4M3.E4M3 R24, R184, gdesc[UR4], R24, gsb0 ;  /* 0x01e00004b8187df3 */ /* 0x000fe20008000818 */
[----:B------:R-:W-:Y:S01]  /*8b20*/  UIADD3 UR6, UR4, 0x100, URZ ;  /* 0x0000010004067890 */ /* 0x000fe2000fffe03f */
[----:B------:R-:W-:Y:S01]  /*8b30*/  UMOV UR7, 0xc0000010 ;  /* 0xc000001000077882 */ /* 0x000fe20000000000 */
[----:B0-----:R-:W-:-:S04]  /*8b40*/  ISETP.NE.U32.AND P1, PT, R8, RZ, PT ;  /* 0x000000ff0800720c */ /* 0x001fc80003f25070 */
[----:B------:R-:W-:-:S13]  /*8b50*/  ISETP.NE.AND.EX P1, PT, R9, RZ, PT, P1 ;  /* 0x000000ff0900720c */ /* 0x000fda0003f25310 */
[----:B------:R-:W0:Y:S01]  /*8b60*/  @P1 LDC.64 R4, c[0x0][0x9c8] ;  /* 0x00027200ff041b82 */ /* 0x000e220000000a00 */
[----:B------:R-:W-:-:S07]  /*8b70*/  @P1 SHF.R.S32.HI R13, RZ, 0x1f, R2 ;  /* 0x0000001fff0d1819 */ /* 0x000fce0000011402 */
[----:B------:R-:W1:Y:S01]  /*8b80*/  @P1 LDC.64 R10, c[0x0][0x9d0] ;  /* 0x00027400ff0a1b82 */ /* 0x000e620000000a00 */
[----:B0-----:R-:W-:-:S04]  /*8b90*/  @P1 IMAD R0, R4, UR37, RZ ;  /* 0x0000002504001c24 */ /* 0x001fc8000f8e02ff */
[----:B------:R-:W-:Y:S02]  /*8ba0*/  @P1 IMAD R7, R5, UR36, R0 ;  /* 0x0000002405071c24 */ /* 0x000fe4000f8e0200 */
[----:B------:R-:W-:-:S04]  /*8bb0*/  @P1 IMAD.WIDE.U32 R4, R4, UR36, RZ ;  /* 0x0000002404041c25 */ /* 0x000fc8000f8e00ff */
[-C--:B-1----:R-:W-:Y:S02]  /*8bc0*/  @P1 IMAD R0, R13, R10.reuse, RZ ;  /* 0x0000000a0d001224 */ /* 0x082fe400078e02ff */
[----:B------:R-:W-:Y:S02]  /*8bd0*/  @P1 IMAD.IADD R5, R5, 0x1, R7 ;  /* 0x0000000105051824 */ /* 0x000fe400078e0207 */
[C---:B------:R-:W-:Y:S02]  /*8be0*/  @P1 IMAD R7, R2.reuse, R11, R0 ;  /* 0x0000000b02071224 */ /* 0x040fe400078e0200 */
[----:B------:R-:W-:-:S04]  /*8bf0*/  @P1 IMAD.WIDE.U32 R4, R2, R10, R4 ;  /* 0x0000000a02041225 */ /* 0x000fc800078e0004 */
[----:B------:R-:W-:Y:S01]  /*8c00*/  @P1 IMAD.IADD R0, R5, 0x1, R7 ;  /* 0x0000000105001824 */ /* 0x000fe200078e0207 */
[----:B------:R-:W-:-:S04]  /*8c10*/  @P1 LEA R8, P2, R4, R8, 0x2 ;  /* 0x0000000804081211 */ /* 0x000fc800078410ff */
[----:B------:R-:W-:Y:S01]  /*8c20*/  @P1 LEA.HI.X R9, R4, R9, R0, 0x2, P2 ;  /* 0x0000000904091211 */ /* 0x000fe200010f1400 */
[----:B------:R-:W-:-:S06]  /*8c30*/  IMAD.MOV.U32 R4, RZ, RZ, 0x3f800000 ;  /* 0x3f800000ff047424 */ /* 0x000fcc00078e00ff */
[----:B------:R0:W2:Y:S01]  /*8c40*/  @P1 LDG.E R4, desc[UR38][R8.64] ;  /* 0x0000002608041981 */ /* 0x0000a2000c1e1900 */
[----:B------:R-:W-:Y:S02]  /*8c50*/  WARPGROUP.DEPBAR.LE gsb0, 0x0 ;  /* 0x00008000000079c5 */ /* 0x000fe40000010000 */
[----:B------:R-:W-:-:S06]  /*8c60*/  WARPGROUP.ARRIVE ;  /* 0x00000000000079c5 */ /* 0x000fcc0000000000 */
[----:B------:R-:W-:Y:S01]  /*8c70*/  QGMMA.64x128x32.F32.E4M3.E4M3 R24, R180, gdesc[UR4], R24, gsb0 ;  /* 0x01e00004b4187df3 */ /* 0x000fe20008000818 */
[----:B------:R-:W-:Y:S01]  /*8c80*/  UIADD3 UR6, UR4, 0x200, URZ ;  /* 0x0000020004067890 */ /* 0x000fe2000fffe03f */
[----:B------:R-:W-:Y:S01]  /*8c90*/  UMOV UR7, 0xc0000010 ;  /* 0xc000001000077882 */ /* 0x000fe20000000000 */
[----:B------:R-:W-:Y:S02]  /*8ca0*/  WARPGROUP.DEPBAR.LE gsb0, 0x0 ;  /* 0x00008000000079c5 */ /* 0x000fe40000010000 */
[----:B------:R-:W-:-:S07]  /*8cb0*/  WARPGROUP.ARRIVE ;  /* 0x00000000000079c5 */ /* 0x000fce0000000000 */
[----:B------:R-:W-:Y:S01]  /*8cc0*/  QGMMA.64x128x32.F32.E4M3.E4M3 R24, R176, gdesc[UR4], R24, gsb0 ;  /* 0x01e00004b0187df3 */ /* 0x000fe20008000818 */
[----:B------:R-:W-:Y:S01]  /*8cd0*/  UIADD3 UR6, UR4, 0x300, URZ ;  /* 0x0000030004067890 */ /* 0x000fe2000fffe03f */
[----:B------:R-:W-:Y:S01]  /*8ce0*/  UMOV UR7, 0xc0000010 ;  /* 0xc000001000077882 */ /* 0x000fe20000000000 */
[----:B------:R-:W-:Y:S01]  /*8cf0*/  UIADD3 UR4, UR4, 0x400, URZ ;  /* 0x0000040004047890 */ /* 0x000fe2000fffe03f */
[----:B------:R-:W1:Y:S04]  /*8d00*/  SHFL.BFLY PT, R0, R3, 0x2, 0x1f ;  /* 0x0c401f0003007f89 */ /* 0x000e6800000e0000 */
[----:B------:R-:W3:Y:S01]  /*8d10*/  SHFL.BFLY PT, R7, R6, 0x2, 0x1f ;  /* 0x0c401f0006077f89 */ /* 0x000ee200000e0000 */
[----:B------:R-:W-:Y:S02]  /*8d20*/  WARPGROUP.DEPBAR.LE gsb0, 0x0 ;  /* 0x00008000000079c5 */ /* 0x000fe40000010000 */
[----:B------:R-:W-:-:S06]  /*8d30*/  WARPGROUP.ARRIVE ;  /* 0x00000000000079c5 */ /* 0x000fcc0000000000 */
[----:B------:R-:W-:Y:S01]  /*8d40*/  QGMMA.64x128x32.F32.E4M3.E4M3 R24, R172, gdesc[UR4], R24, gsb0 ;  /* 0x01e00004ac187df3 */ /* 0x000fe20008000818 */
[----:B------:R-:W-:Y:S01]  /*8d50*/  UMOV UR6, UR4 ;  /* 0x0000000400067c82 */ /* 0x000fe20008000000 */
[----:B------:R-:W-:Y:S01]  /*8d60*/  UMOV UR7, 0xc0000010 ;  /* 0xc000001000077882 */ /* 0x000fe20000000000 */
[----:B-1----:R-:W-:Y:S01]  /*8d70*/  FADD.FTZ R0, R0, R3 ;  /* 0x0000000300007221 */ /* 0x002fe20000010000 */
[----:B---3--:R-:W-:-:S04]  /*8d80*/  FADD.FTZ R7, R7, R6 ;  /* 0x0000000607077221 */ /* 0x008fc80000010000 */
[----:B------:R-:W1:Y:S04]  /*8d90*/  SHFL.BFLY PT, R5, R0, 0x1, 0x1f ;  /* 0x0c201f0000057f89 */ /* 0x000e6800000e0000 */
[----:B0-----:R-:W0:Y:S01]  /*8da0*/  SHFL.BFLY PT, R8, R7, 0x1, 0x1f ;  /* 0x0c201f0007087f89 */ /* 0x001e2200000e0000 */
[----:B-1----:R-:W-:Y:S01]  /*8db0*/  FADD.FTZ R11, R0, R5 ;  /* 0x00000005000b7221 */ /* 0x002fe20000010000 */
[----:B0-----:R-:W-:-:S04]  /*8dc0*/  FADD.FTZ R12, R7, R8 ;  /* 0x00000008070c7221 */ /* 0x001fc80000010000 */
[C---:B------:R-:W-:Y:S01]  /*8dd0*/  FSETP.NE.FTZ.AND P1, PT, R11.reuse, RZ, PT ;  /* 0x000000ff0b00720b */ /* 0x040fe20003f35000 */
[----:B------:R-:W-:Y:S01]  /*8de0*/  FMUL.FTZ R13, R11, 0.00390625 ;  /* 0x3b8000000b0d7820 */ /* 0x000fe20000410000 */
[----:B------:R-:W-:Y:S01]  /*8df0*/  FMUL.FTZ R14, R12, 0.00390625 ;  /* 0x3b8000000c0e7820 */ /* 0x000fe20000410000 */
[----:B------:R-:W-:-:S03]  /*8e00*/  IMAD.MOV.U32 R5, RZ, RZ, RZ ;  /* 0x000000ffff057224 */ /* 0x000fc600078e00ff */
[----:B------:R-:W-:Y:S02]  /*8e10*/  FSETP.NE.FTZ.AND P2, PT, R13, RZ, PT ;  /* 0x000000ff0d00720b */ /* 0x000fe40003f55000 */
[----:B------:R-:W-:-:S05]  /*8e20*/  FSETP.NE.FTZ.AND P3, PT, R14, RZ, PT ;  /* 0x000000ff0e00720b */ /* 0x000fca0003f75000 */
[----:B------:R-:W-:Y:S01]  /*8e30*/  @P1 MUFU.RCP R5, R11 ;  /* 0x0000000b00051308 */ /* 0x000fe20000001000 */
[----:B------:R-:W-:Y:S01]  /*8e40*/  FSETP.NE.FTZ.AND P1, PT, R12, RZ, PT ;  /* 0x000000ff0c00720b */ /* 0x000fe20003f35000 */
[----:B------:R-:W-:Y:S01]  /*8e50*/  IMAD.MOV.U32 R9, RZ, RZ, RZ ;  /* 0x000000ffff097224 */ /* 0x000fe200078e00ff */
[----:B------:R-:W-:Y:S02]  /*8e60*/  WARPGROUP.DEPBAR.LE gsb0, 0x0 ;  /* 0x00008000000079c5 */ /* 0x000fe40000010000 */
[----:B------:R-:W-:-:S06]  /*8e70*/  WARPGROUP.ARRIVE ;  /* 0x00000000000079c5 */ /* 0x000fcc0000000000 */
[----:B------:R-:W-:Y:S01]  /*8e80*/  QGMMA.64x128x32.F32.E4M3.E4M3 R24, R168, gdesc[UR4], R24, gsb0 ;  /* 0x01e00004a8187df3 */ /* 0x000fe20008000818 */
[----:B------:R-:W0:Y:S08]  /*8e90*/  @P2 MUFU.LG2 R8, R13 ;  /* 0x0000000d00082308 */ /* 0x000e300000000c00 */
[----:B------:R-:W1:Y:S08]  /*8ea0*/  @P3 MUFU.LG2 R10, R14 ;  /* 0x0000000e000a3308 */ /* 0x000e700000000c00 */
[----:B------:R-:W3:Y:S01]  /*8eb0*/  @P1 MUFU.RCP R9, R12 ;  /* 0x0000000c00091308 */ /* 0x000ee20000001000 */
[C---:B------:R-:W-:Y:S01]  /*8ec0*/  @P2 FMUL.FTZ R6, R88.reuse, 0.69314718246459960938 ;  /* 0x3f31721858062820 */ /* 0x040fe20000410000 */
[----:B------:R-:W-:Y:S01]  /*8ed0*/  @P3 FMUL.FTZ R15, R88, 0.69314718246459960938 ;  /* 0x3f317218580f3820 */ /* 0x000fe20000410000 */
[----:B0-----:R-:W-:Y:S01]  /*8ee0*/  @P2 FMUL.FTZ R7, R8, 0.69314718246459960938 ;  /* 0x3f31721808072820 */ /* 0x001fe20000410000 */
[----:B------:R-:W-:-:S02]  /*8ef0*/  IMAD.MOV.U32 R0, RZ, RZ, -0x800000 ;  /* 0xff800000ff007424 */ /* 0x000fc400078e00ff */
[----:B--2---:R-:W-:Y:S01]  /*8f00*/  FMUL.FTZ R5, R5, R4 ;  /* 0x0000000405057220 */ /* 0x004fe20000410000 */
[----:B------:R-:W-:Y:S02]  /*8f10*/  IMAD.MOV.U32 R3, RZ, RZ, -0x800000 ;  /* 0xff800000ff037424 */ /* 0x000fe400078e00ff */
[----:B-1----:R-:W-:Y:S01]  /*8f20*/  @P3 FMUL.FTZ R10, R10, 0.69314718246459960938 ;  /* 0x3f3172180a0a3820 */ /* 0x002fe20000410000 */
[----:B------:R-:W-:-:S03]  /*8f30*/  @P2 FFMA.FTZ R0, R6, R91, R7 ;  /* 0x0000005b06002223 */ /* 0x000fc60000010007 */
[----:B------:R-:W-:Y:S01]  /*8f40*/  @P3 FFMA.FTZ R3, R15, R89, R10 ;  /* 0x000000590f033223 */ /* 0x000fe2000001000a */
[----:B---3--:R-:W-:Y:S01]  /*8f50*/  FMUL.FTZ R4, R9, R4 ;  /* 0x0000000409047220 */ /* 0x008fe20000410000 */
[----:B------:R-:W-:Y:S02]  /*8f60*/  WARPGROUP.DEPBAR.LE gsb0, 0x0 ;  /* 0x00008000000079c5 */ /* 0x000fe40000010000 */
[----:B------:R-:W-:Y:S05]  /*8f70*/  @!P0 BRA `(.L_x_34) ;  /* 0x0000000000048947 */ /* 0x000fea0003800000 */
[----:B------:R-:W-:Y:S01]  /*8f80*/  BPT.TRAP 0x1 ;  /* 0x000000040000795c */ /* 0x000fe20000300000 */
.L_x_34:
[----:B------:R-:W-:Y:S01]  /*8f90*/  UIADD3 UR4, UR5, 0x29860, URZ ;  /* 0x0002986005047890 */ /* 0x000fe2000fffe03f */
[-C--:B------:R-:W-:Y:S01]  /*8fa0*/  FMUL.FTZ R7, R24, R5.reuse ;  /* 0x0000000518077220 */ /* 0x080fe20000410000 */
[-C--:B------:R-:W-:Y:S01]  /*8fb0*/  FMUL.FTZ R9, R29, R5.reuse ;  /* 0x000000051d097220 */ /* 0x080fe20000410000 */
[-C--:B------:R-:W-:Y:S01]  /*8fc0*/  FMUL.FTZ R10, R32, R5.reuse ;  /* 0x00000005200a7220 */ /* 0x080fe20000410000 */
[----:B------:R-:W-:Y:S01]  /*8fd0*/  UPRMT UR4, UR43, 0x654, UR4 ;  /* 0x000006542b047896 */ /* 0x000fe20008000004 */
        /* <DEDUP_REMOVED lines=8> */
[----:B------:R-:W-:Y:S01]  /*9060*/  SYNCS.ARRIVE.TRANS64.RED.A1T0 RZ, [UR4], RZ ;  /* 0x000000ffffff79a7 */ /* 0x000fe20008100404 */
        /* <DEDUP_REMOVED lines=47> */
[----:B------:R-:W-:Y:S01]  /*9360*/  PLOP3.LUT P0, PT, PT, PT, PT, 0x8, 0x0 ;  /* 0x000000000000781c */ /* 0x000fe20003f0e170 */
[-C--:B------:R-:W-:Y:S01]  /*9370*/  FMUL.FTZ R70, R70, R4.reuse ;  /* 0x0000000446467220 */ /* 0x080fe20000410000 */
[-C--:B------:R-:W-:Y:S01]  /*9380*/  FMUL.FTZ R67, R67, R4.reuse ;  /* 0x0000000443437220 */ /* 0x080fe20000410000 */
[-C--:B------:R-:W-:Y:S01]  /*9390*/  FMUL.FTZ R78, R78, R4.reuse ;  /* 0x000000044e4e7220 */ /* 0x080fe20000410000 */
[-C--:B------:R-:W-:Y:S01]  /*93a0*/  FMUL.FTZ R75, R75, R4.reuse ;  /* 0x000000044b4b7220 */ /* 0x080fe20000410000 */
[-C--:B------:R-:W-:Y:S01]  /*93b0*/  FMUL.FTZ R86, R86, R4.reuse ;  /* 0x0000000456567220 */ /* 0x080fe20000410000 */
[----:B------:R-:W-:-:S07]  /*93c0*/  FMUL.FTZ R83, R83, R4 ;  /* 0x0000000453537220 */ /* 0x000fce0000410000 */
.L_x_12:
[----:B------:R-:W-:Y:S05]  /*93d0*/  @P0 BRA `(.L_x_35) ;  /* 0x0000002000540947 */ /* 0x000fea0003800000 */
[----:B------:R-:W0:Y:S01]  /*93e0*/  S2R R18, SR_TID.X ;  /* 0x0000000000127919 */ /* 0x000e220000002100 */
[----:B------:R-:W-:Y:S01]  /*93f0*/  ULDC.64 UR4, c[0x4][0x40] ;  /* 0x0100100000047ab9 */ /* 0x000fe20000000a00 */
[----:B------:R-:W-:Y:S01]  /*9400*/  ULDC.64 UR6, c[0x0][0xb38] ;  /* 0x0002ce0000067ab9 */ /* 0x000fe20000000a00 */
[----:B------:R-:W-:Y:S01]  /*9410*/  ULDC.64 UR8, c[0x0][0xb28] ;  /* 0x0002ca0000087ab9 */ /* 0x000fe20000000a00 */
[----:B0-----:R-:W-:-:S05]  /*9420*/  IMAD.SHL.U32 R4, R18, 0x4, RZ ;  /* 0x0000000412047824 */ /* 0x001fca00078e00ff */
[----:B------:R-:W-:Y:S01]  /*9430*/  LOP3.LUT R4, R4, 0xc, RZ, 0xc0, !PT ;  /* 0x0000000c04047812 */ /* 0x000fe200078ec0ff */
[----:B------:R-:W-:Y:S03]  /*9440*/  BAR.SYNC.DEFER_BLOCKING 0x1, 0x100 ;  /* 0x0044000000007b1d */ /* 0x000fe60000010000 */
[----:B------:R-:W-:-:S05]  /*9450*/  IADD3 R4, P0, R4, UR4, RZ ;  /* 0x0000000404047c10 */ /* 0x000fca000ff1e0ff */
[----:B------:R-:W-:Y:S01]  /*9460*/  IMAD.X R5, RZ, RZ, UR5, P0 ;  /* 0x00000005ff057e24 */ /* 0x000fe200080e06ff */
[----:B------:R-:W-:-:S05]  /*9470*/  ULDC.64 UR4, c[0x0][0xbd0] ;  /* 0x0002f40000047ab9 */ /* 0x000fca0000000a00 */
[----:B------:R0:W2:Y:S01]  /*9480*/  LDG.E.CONSTANT R5, desc[UR38][R4.64] ;  /* 0x0000002604057981 */ /* 0x0000a2000c1e9900 */
[----:B------:R-:W-:Y:S01]  /*9490*/  LOP3.LUT P0, R16, R18, 0x3, RZ, 0xc0, !PT ;  /* 0x0000000312107812 */ /* 0x000fe2000780c0ff */
[----:B------:R-:W-:Y:S03]  /*94a0*/  BSSY B0, `(.L_x_36) ;  /* 0x000018e000007945 */ /* 0x000fe60003800000 */
[----:B------:R-:W-:-:S04]  /*94b0*/  ISETP.EQ.OR P0, PT, R16, 0x3, !P0 ;  /* 0x000000031000780c */ /* 0x000fc80004702670 */
[----:B------:R-:W-:Y:S02]  /*94c0*/  SEL R106, R6, R9, P0 ;  /* 0x00000009066a7207 */ /* 0x000fe40000000000 */
[----:B------:R-:W-:Y:S01]  /*94d0*/  SEL R119, R9, R6, P0 ;  /* 0x0000000609777207 */ /* 0x000fe20000000000 */
[----:B------:R-:W-:Y:S01]  /*94e0*/  VIADD R9, R18, 0xffffff80 ;  /* 0xffffff8012097836 */ /* 0x000fe20000000000 */
[----:B------:R-:W-:Y:S02]  /*94f0*/  SEL R104, R7, R8, P0 ;  /* 0x0000000807687207 */ /* 0x000fe40000000000 */
[----:B------:R-:W-:Y:S02]  /*9500*/  SEL R117, R8, R7, P0 ;  /* 0x0000000708757207 */ /* 0x000fe40000000000 */
[----:B------:R-:W-:Y:S02]  /*9510*/  SHF.R.S32.HI R8, RZ, 0x1f, R9 ;  /* 0x0000001fff087819 */ /* 0x000fe40000011409 */
[----:B------:R-:W-:-:S02]  /*9520*/  SEL R90, R68, R29, P0 ;  /* 0x0000001d445a7207 */ /* 0x000fc40000000000 */
[----:B0-----:R-:W-:Y:S02]  /*9530*/  LEA.HI R4, R8, R9, RZ, 0x7 ;  /* 0x0000000908047211 */ /* 0x001fe400078f38ff */
[----:B------:R-:W-:Y:S02]  /*9540*/  SEL R101, R29, R68, P0 ;  /* 0x000000441d657207 */ /* 0x000fe40000000000 */
[----:B------:R-:W-:Y:S02]  /*9550*/  LOP3.LUT R6, R4, 0xffffff80, RZ, 0xc0, !PT ;  /* 0xffffff8004067812 */ /* 0x000fe400078ec0ff */
[----:B------:R-:W-:Y:S02]  /*9560*/  SEL R100, R44, R13, P0 ;  /* 0x0000000d2c647207 */ /* 0x000fe40000000000 */
[----:B------:R-:W-:Y:S01]  /*9570*/  SEL R113, R13, R44, P0 ;  /* 0x0000002c0d717207 */ /* 0x000fe20000000000 */
[----:B------:R-:W-:Y:S01]  /*9580*/  IMAD.IADD R68, R9, 0x1, -R6 ;  /* 0x0000000109447824 */ /* 0x000fe200078e0a06 */
[----:B------:R-:W-:-:S02]  /*9590*/  SEL R98, R52, R15, P0 ;  /* 0x0000000f34627207 */ /* 0x000fc40000000000 */
[----:B------:R-:W-:Y:S02]  /*95a0*/  SEL R109, R15, R52, P0 ;  /* 0x000000340f6d7207 */ /* 0x000fe40000000000 */
[----:B------:R-:W-:Y:S02]  /*95b0*/  SHF.R.S32.HI R13, RZ, 0x1f, R68 ;  /* 0x0000001fff0d7819 */ /* 0x000fe40000011444 */
[----:B------:R-:W-:Y:S02]  /*95c0*/  LEA.HI R8, R8, R9, RZ, 0x2 ;  /* 0x0000000908087211 */ /* 0x000fe400078f10ff */
[----:B------:R-:W-:Y:S02]  /*95d0*/  LEA.HI R15, R13, R68, RZ, 0x2 ;  /* 0x000000440d0f7211 */ /* 0x000fe400078f10ff */
[----:B------:R-:W-:Y:S02]  /*95e0*/  SEL R92, R20, R57, P0 ;  /* 0x00000039145c7207 */ /* 0x000fe40000000000 */
[----:B------:R-:W-:-:S02]  /*95f0*/  SHF.R.S32.HI R6, RZ, 0x2, R15 ;  /* 0x00000002ff067819 */ /* 0x000fc4000001140f */
[----:B------:R-:W-:Y:S02]  /*9600*/  SHF.R.S32.HI R7, RZ, 0x1f, R15 ;  /* 0x0000001fff077819 */ /* 0x000fe4000001140f */
[----:B------:R-:W-:Y:S02]  /*9610*/  SEL R103, R57, R20, P0 ;  /* 0x0000001439677207 */ /* 0x000fe40000000000 */
[----:B------:R-:W-:Y:S02]  /*9620*/  SEL R44, R26, R27, P0 ;  /* 0x0000001b1a2c7207 */ /* 0x000fe40000000000 */
[----:B------:R-:W-:Y:S02]  /*9630*/  SEL R91, R27, R26, P0 ;  /* 0x0000001a1b5b7207 */ /* 0x000fe40000000000 */
[----:B------:R-:W-:Y:S02]  /*9640*/  SEL R20, R42, R43, P0 ;  /* 0x0000002b2a147207 */ /* 0x000fe40000000000 */
[----:B------:R-:W-:-:S02]  /*9650*/  SEL R85, R43, R42, P0 ;  /* 0x0000002a2b557207 */ /* 0x000fc40000000000 */
[----:B------:R-:W-:Y:S02]  /*9660*/  LOP3.LUT R8, R8, 0xfffffffc, RZ, 0xc0, !PT ;  /* 0xfffffffc08087812 */ /* 0x000fe400078ec0ff */
[----:B------:R-:W-:Y:S02]  /*9670*/  SEL R26, R74, R75, P0 ;  /* 0x0000004b4a1a7207 */ /* 0x000fe40000000000 */
[----:B------:R-:W-:Y:S01]  /*9680*/  SEL R43, R75, R74, P0 ;  /* 0x0000004a4b2b7207 */ /* 0x000fe20000000000 */
[----:B------:R-:W-:Y:S01]  /*9690*/  IMAD.IADD R8, R9, 0x1, -R8 ;  /* 0x0000000109087824 */ /* 0x000fe200078e0a08 */
[----:B------:R-:W0:Y:S01]  /*96a0*/  S2R R75, SR_CTAID.X ;  /* 0x00000000004b7919 */ /* 0x000e220000002500 */
[----:B------:R-:W-:Y:S02]  /*96b0*/  LEA.HI R7, R7, R6, RZ, 0x3 ;  /* 0x0000000607077211 */ /* 0x000fe400078f18ff */
[----:B------:R-:W-:Y:S02]  /*96c0*/  SEL R16, R10, R33, P0 ;  /* 0x000000210a107207 */ /* 0x000fe40000000000 */
[----:B------:R-:W-:-:S02]  /*96d0*/  SEL R17, R33, R10, P0 ;  /* 0x0000000a21117207 */ /* 0x000fc40000000000 */
[----:B------:R-:W-:Y:S02]  /*96e0*/  LOP3.LUT R9, R7, 0xfffffff8, RZ, 0xc0, !PT ;  /* 0xfffffff807097812 */ /* 0x000fe400078ec0ff */
[----:B------:R-:W-:Y:S02]  /*96f0*/  SHF.R.S32.HI R10, RZ, 0x1f, R2 ;  /* 0x0000001fff0a7819 */ /* 0x000fe40000011402 */
[----:B------:R-:W-:Y:S01]  /*9700*/  LEA.HI R7, R13, R68, RZ, 0x5 ;  /* 0x000000440d077211 */ /* 0x000fe200078f28ff */
[----:B------:R-:W-:Y:S01]  /*9710*/  IMAD.IADD R6, R6, 0x1, -R9 ;  /* 0x0000000106067824 */ /* 0x000fe200078e0a09 */
[----:B------:R-:W-:Y:S01]  /*9720*/  SEL R102, R36, R11, P0 ;  /* 0x0000000b24667207 */ /* 0x000fe20000000000 */
[----:B------:R-:W-:Y:S01]  /*9730*/  IMAD R9, R10, UR4, RZ ;  /* 0x000000040a097c24 */ /* 0x000fe2000f8e02ff */
[----:B------:R-:W-:Y:S02]  /*9740*/  SEL R115, R11, R36, P0 ;  /* 0x000000240b737207 */ /* 0x000fe40000000000 */
[----:B------:R-:W-:Y:S01]  /*9750*/  SHF.R.S32.HI R11, RZ, 0x7, R4 ;  /* 0x00000007ff0b7819 */ /* 0x000fe20000011404 */
[----:B------:R-:W-:Y:S01]  /*9760*/  IMAD R9, R2, UR5, R9 ;  /* 0x0000000502097c24 */ /* 0x000fe2000f8e0209 */
[----:B------:R-:W-:-:S02]  /*9770*/  SHF.R.S32.HI R7, RZ, 0x5, R7 ;  /* 0x00000005ff077819 */ /* 0x000fc40000011407 */
[----:B------:R-:W-:Y:S02]  /*9780*/  LEA.HI R4, R4, R11, RZ, 0x1 ;  /* 0x0000000b04047211 */ /* 0x000fe400078f08ff */
[----:B------:R-:W-:Y:S01]  /*9790*/  SEL R94, R60, R21, P0 ;  /* 0x000000153c5e7207 */ /* 0x000fe20000000000 */
[----:B------:R-:W-:Y:S01]  /*97a0*/  IMAD R7, R7, 0x10, R6 ;  /* 0x0000001007077824 */ /* 0x000fe200078e0206 */
[----:B------:R-:W-:Y:S02]  /*97b0*/  SEL R105, R21, R60, P0 ;  /* 0x0000003c15697207 */ /* 0x000fe40000000000 */
[----:B------:R-:W-:Y:S02]  /*97c0*/  SEL R60, R32, R73, P0 ;  /* 0x00000049203c7207 */ /* 0x000fe40000000000 */
[----:B------:R-:W-:Y:S01]  /*97d0*/  SEL R61, R73, R32, P0 ;  /* 0x00000020493d7207 */ /* 0x000fe20000000000 */
[----:B------:R-:W-:Y:S01]  /*97e0*/  IMAD.WIDE.U32 R32, R2, UR4, RZ ;  /* 0x0000000402207c25 */ /* 0x000fe2000f8e00ff */
[----:B------:R-:W-:Y:S01]  /*97f0*/  LOP3.LUT R4, R4, 0x3fffffe, RZ, 0xc0, !PT ;  /* 0x03fffffe04047812 */ /* 0x000fe200078ec0ff */
[----:B------:R-:W1:Y:S01]  /*9800*/  S2UR UR4, SR_CTAID.Y ;  /* 0x00000000000479c3 */ /* 0x000e620000002600 */
[----:B------:R-:W-:Y:S01]  /*9810*/  LEA.HI R6, R8, R8, RZ, 0x1 ;  /* 0x0000000808067211 */ /* 0x000fe200078f08ff */
[----:B------:R-:W-:Y:S01]  /*9820*/  IMAD.IADD R33, R33, 0x1, R9 ;  /* 0x0000000121217824 */ /* 0x000fe200078e0209 */
[----:B------:R-:W-:Y:S01]  /*9830*/  SEL R56, R38, R39, P0 ;  /* 0x0000002726387207 */ /* 0x000fe20000000000 */
[----:B------:R-:W-:Y:S01]  /*9840*/  IMAD.IADD R4, R11, 0x1, -R4 ;  /* 0x000000010b047824 */ /* 0x000fe200078e0a04 */
[----:B------:R-:W-:Y:S01]  /*9850*/  SEL R89, R39, R38, P0 ;  /* 0x0000002627597207 */ /* 0x000fe20000000000 */
[----:B------:R-:W-:Y:S01]  /*9860*/  IMAD R11, R10, UR6, RZ ;  /* 0x000000060a0b7c24 */ /* 0x000fe2000f8e02ff */
[----:B------:R-:W-:Y:S01]  /*9870*/  SEL R36, R82, R83, P0 ;  /* 0x0000005352247207 */ /* 0x000fe20000000000 */
[----:B------:R-:W-:Y:S01]  /*9880*/  IMAD R4, R4, 0x40, R7 ;  /* 0x0000004004047824 */ /* 0x000fe200078e0207 */
[----:B------:R-:W-:Y:S01]  /*9890*/  SEL R39, R83, R82, P0 ;  /* 0x0000005253277207 */ /* 0x000fe20000000000 */
[----:B------:R-:W-:Y:S01]  /*98a0*/  IMAD R11, R2, UR7, R11 ;  /* 0x00000007020b7c24 */ /* 0x000fe2000f8e020b */
[----:B------:R-:W-:Y:S01]  /*98b0*/  SEL R96, R14, R49, P0 ;  /* 0x000000310e607207 */ /* 0x000fe20000000000 */
[----:B------:R-:W3:Y:S01]  /*98c0*/  LDC R82, c[0x0][0xbe8] ;  /* 0x0002fa00ff527b82 */ /* 0x000ee20000000800 */
[----:B------:R-:W-:-:S02]  /*98d0*/  SEL R107, R49, R14, P0 ;  /* 0x0000000e316b7207 */ /* 0x000fc40000000000 */
[----:B------:R-:W-:Y:S02]  /*98e0*/  SEL R14, R34, R35, P0 ;  /* 0x00000023220e7207 */ /* 0x000fe40000000000 */
[----:B------:R-:W-:Y:S02]  /*98f0*/  LOP3.LUT R9, R6, 0x1ffffffe, RZ, 0xc0, !PT ;  /* 0x1ffffffe06097812 */ /* 0x000fe400078ec0ff */
[----:B------:R-:W-:Y:S02]  /*9900*/  SEL R22, R12, R41, P0 ;  /* 0x000000290c167207 */ /* 0x000fe40000000000 */
[----:B------:R-:W-:Y:S02]  /*9910*/  SEL R111, R41, R12, P0 ;  /* 0x0000000c296f7207 */ /* 0x000fe40000000000 */
[----:B------:R-:W-:Y:S02]  /*9920*/  SEL R80, R76, R37, P0 ;  /* 0x000000254c507207 */ /* 0x000fe40000000000 */
[----:B------:R-:W-:-:S02]  /*9930*/  SEL R97, R37, R76, P0 ;  /* 0x0000004c25617207 */ /* 0x000fc40000000000 */
[----:B------:R-:W-:Y:S02]  /*9940*/  SEL R12, R50, R51, P0 ;  /* 0x00000033320c7207 */ /* 0x000fe40000000000 */
[----:B------:R-:W-:Y:S02]  /*9950*/  SEL R29, R51, R50, P0 ;  /* 0x00000032331d7207 */ /* 0x000fe40000000000 */
[----:B------:R-:W-:Y:S02]  /*9960*/  IADD3 R9, R8, -R9, RZ ;  /* 0x8000000908097210 */ /* 0x000fe40007ffe0ff */
[----:B------:R-:W-:Y:S02]  /*9970*/  SEL R76, R40, R81, P0 ;  /* 0x00000051284c7207 */ /* 0x000fe40000000000 */
[----:B------:R-:W-:Y:S01]  /*9980*/  SEL R95, R81, R40, P0 ;  /* 0x00000028515f7207 */ /* 0x000fe20000000000 */
[----:B------:R-:W-:Y:S01]  /*9990*/  IMAD.WIDE.U32 R40, R2, UR6, RZ ;  /* 0x0000000602287c25 */ /* 0x000fe2000f8e00ff */
[----:B------:R-:W-:Y:S01]  /*99a0*/  SEL R81, R35, R34, P0 ;  /* 0x0000002223517207 */ /* 0x000fe20000000000 */
[----:B------:R-:W-:Y:S01]  /*99b0*/  ULDC.64 UR6, c[0x0][0xb48] ;  /* 0x0002d20000067ab9 */ /* 0x000fe20000000a00 */
[----:B------:R-:W-:Y:S01]  /*99c0*/  SEL R10, R86, R87, P0 ;  /* 0x00000057560a7207 */ /* 0x000fe20000000000 */
[----:B------:R-:W-:Y:S01]  /*99d0*/  IMAD R9, R9, 0x8, R4 ;  /* 0x0000000809097824 */ /* 0x000fe200078e0204 */
[----:B------:R-:W-:Y:S01]  /*99e0*/  SEL R13, R87, R86, P0 ;  /* 0x00000056570d7207 */ /* 0x000fe20000000000 */
[----:B------:R-:W-:Y:S01]  /*99f0*/  IMAD.IADD R41, R41, 0x1, R11 ;  /* 0x0000000129297824 */ /* 0x000fe200078e020b */
[----:B------:R-:W-:Y:S01]  /*9a00*/  SEL R34, R46, R47, P0 ;  /* 0x0000002f2e227207 */ /* 0x000fe20000000000 */
[----:B------:R-:W4:Y:S01]  /*9a10*/  LDC.64 R86, c[0x0][0xb40] ;  /* 0x0002d000ff567b82 */ /* 0x000f220000000a00 */
[----:B------:R-:W-:-:S02]  /*9a20*/  SEL R64, R30, R31, P0 ;  /* 0x0000001f1e407207 */ /* 0x000fc40000000000 */
[----:B------:R-:W-:Y:S02]  /*9a30*/  SEL R93, R31, R30, P0 ;  /* 0x0000001e1f5d7207 */ /* 0x000fe40000000000 */
[----:B------:R-:W-:Y:S02]  /*9a40*/  SEL R18, R54, R55, P0 ;  /* 0x0000003736127207 */ /* 0x000fe40000000000 */
[----:B------:R-:W-:Y:S02]  /*9a50*/  SEL R77, R55, R54, P0 ;  /* 0x00000036374d7207 */ /* 0x000fe40000000000 */
[----:B------:R-:W-:Y:S02]  /*9a60*/  SEL R48, R62, R63, P0 ;  /* 0x0000003f3e307207 */ /* 0x000fe40000000000 */
[----:B------:R-:W-:Y:S02]  /*9a70*/  SEL R55, R63, R62, P0 ;  /* 0x0000003e3f377207 */ /* 0x000fe40000000000 */
[----:B------:R-:W-:-:S02]  /*9a80*/  SEL R52, R58, R59, P0 ;  /* 0x0000003b3a347207 */ /* 0x000fc40000000000 */
[----:B------:R-:W-:Y:S02]  /*9a90*/  SEL R38, R70, R71, P0 ;  /* 0x0000004746267207 */ /* 0x000fe40000000000 */
[----:B------:R-:W-:Y:S01]  /*9aa0*/  SEL R49, R71, R70, P0 ;  /* 0x0000004647317207 */ /* 0x000fe20000000000 */
[C---:B0-----:R-:W-:Y:S01]  /*9ab0*/  IMAD R70, R75.reuse, 0x80, R4 ;  /* 0x000000804b467824 */ /* 0x041fe200078e0204 */
[----:B------:R-:W-:Y:S01]  /*9ac0*/  SEL R72, R84, R45, P0 ;  /* 0x0000002d54487207 */ /* 0x000fe20000000000 */
[----:B------:R-:W-:Y:S01]  /*9ad0*/  IMAD R75, R75, 0x80, R9 ;  /* 0x000000804b4b7824 */ /* 0x000fe200078e0209 */
[----:B------:R-:W-:Y:S02]  /*9ae0*/  SEL R73, R45, R84, P0 ;  /* 0x000000542d497207 */ /* 0x000fe40000000000 */
[----:B------:R-:W-:Y:S01]  /*9af0*/  SEL R59, R59, R58, P0 ;  /* 0x0000003a3b3b7207 */ /* 0x000fe20000000000 */
[----:B----4-:R-:W-:Y:S01]  /*9b00*/  IMAD.WIDE.U32 R40, R86, UR36, R40 ;  /* 0x0000002456287c25 */ /* 0x010fe2000f8e0028 */
[----:B------:R-:W-:-:S02]  /*9b10*/  LOP3.LUT R15, R15, 0x7ffffffc, RZ, 0xc0, !PT ;  /* 0x7ffffffc0f0f7812 */ /* 0x000fc400078ec0ff */
[----:B------:R-:W-:Y:S02]  /*9b20*/  SEL R88, R23, R24, P0 ;  /* 0x0000001817587207 */ /* 0x000fe40000000000 */
[----:B------:R-:W-:Y:S02]  /*9b30*/  SEL R99, R24, R23, P0 ;  /* 0x0000001718637207 */ /* 0x000fe40000000000 */
[C---:B------:R-:W-:Y:S01]  /*9b40*/  LOP3.LUT P1, RZ, R68.reuse, 0x3, RZ, 0xc0, !PT ;  /* 0x0000000344ff7812 */ /* 0x040fe2000782c0ff */
[----:B------:R-:W-:Y:S01]  /*9b50*/  IMAD.IADD R68, R68, 0x1, -R15 ;  /* 0x0000000144447824 */ /* 0x000fe200078e0a0f */
[----:B------:R-:W-:Y:S02]  /*9b60*/  SEL R42, R66, R67, P0 ;  /* 0x00000043422a7207 */ /* 0x000fe40000000000 */
[----:B------:R-:W-:Y:S02]  /*9b70*/  SEL R53, R67, R66, P0 ;  /* 0x0000004243357207 */ /* 0x000fe40000000000 */
[----:B---3--:R-:W-:-:S02]  /*9b80*/  ISETP.NE.AND P2, PT, R82, 0x1, PT ;  /* 0x000000015200780c */ /* 0x008fc40003f45270 */
[----:B------:R-:W-:Y:S02]  /*9b90*/  SEL R69, R47, R46, P0 ;  /* 0x0000002e2f457207 */ /* 0x000fe40000000000 */
[----:B------:R-:W-:Y:S02]  /*9ba0*/  SEL R28, R78, R79, P0 ;  /* 0x0000004f4e1c7207 */ /* 0x000fe40000000000 */
[----:B------:R-:W-:-:S07]  /*9bb0*/  SEL R37, R79, R78, P0 ;  /* 0x0000004e4f257207 */ /* 0x000fce0000000000 */
[----:B------:R-:W0:Y:S01]  /*9bc0*/  @P2 LDC R83, c[0x0][0xbf0] ;  /* 0x0002fc00ff532b82 */ /* 0x000e220000000800 */
[----:B--2---:R2:W-:Y:S04]  /*9bd0*/  SHFL.IDX PT, R50, R14, R5, 0x1c1f ;  /* 0x001c1f050e327589 */ /* 0x0045e800000e0000 */
[----:B------:R-:W-:Y:S04]  /*9be0*/  SHFL.IDX PT, R30, R92, R5, 0x1c1f ;  /* 0x001c1f055c1e7589 */ /* 0x000fe800000e0000 */
[----:B------:R-:W-:Y:S01]  /*9bf0*/  SHFL.IDX PT, R62, R34, R5, 0x1c1f ;  /* 0x001c1f05223e7589 */ /* 0x000fe200000e0000 */
[----:B--2---:R-:W-:-:S03]  /*9c00*/  LOP3.LUT R14, R5, 0x2, RZ, 0x3c, !PT ;  /* 0x00000002050e7812 */ /* 0x004fc600078e3cff */
[----:B------:R-:W-:Y:S04]  /*9c10*/  SHFL.IDX PT, R10, R10, R5, 0x1c1f ;  /* 0x001c1f050a0a7589 */ /* 0x000fe800000e0000 */
[----:B------:R-:W-:Y:S04]  /*9c20*/  SHFL.IDX PT, R31, R103, R14, 0x1c1f ;  /* 0x001c1f0e671f7589 */ /* 0x000fe800000e0000 */
[----:B------:R-:W2:Y:S04]  /*9c30*/  SHFL.IDX PT, R13, R13, R14, 0x1c1f ;  /* 0x001c1f0e0d0d7589 */ /* 0x000ea800000e0000 */
[----:B------:R-:W-:Y:S04]  /*9c40*/  SHFL.IDX PT, R8, R104, R5, 0x1c1f ;  /* 0x001c1f0568087589 */ /* 0x000fe800000e0000 */
[----:B------:R-:W-:Y:S04]  /*9c50*/  SHFL.IDX PT, R27, R94, R5, 0x1c1f ;  /* 0x001c1f055e1b7589 */ /* 0x000fe800000e0000 */
[----:B------:R-:W-:Y:S04]  /*9c60*/  SHFL.IDX PT, R11, R117, R14, 0x1c1f ;  /* 0x001c1f0e750b7589 */ /* 0x000fe800000e0000 */
[----:B------:R-:W3:Y:S04]  /*9c70*/  SHFL.IDX PT, R34, R105, R14, 0x1c1f ;  /* 0x001c1f0e69227589 */ /* 0x000ee800000e0000 */
[----:B------:R4:W-:Y:S04]  /*9c80*/  SHFL.IDX PT, R71, R85, R14, 0x1c1f ;  /* 0x001c1f0e55477589 */ /* 0x0009e800000e0000 */
[----:B------:R-:W-:Y:S01]  /*9c90*/  SHFL.IDX PT, R58, R12, R5, 0x1c1f ;  /* 0x001c1f050c3a7589 */ /* 0x000fe200000e0000 */
[----:B--2---:R-:W-:-:S03]  /*9ca0*/  SEL R7, R10, R13, P0 ;  /* 0x0000000d0a077207 */ /* 0x004fc60000000000 */
[----:B------:R-:W-:Y:S01]  /*9cb0*/  SHFL.IDX PT, R9, R106, R5, 0x1c1f ;  /* 0x001c1f056a097589 */ /* 0x000fe200000e0000 */
[----:B----4-:R-:W2:Y:S03]  /*9cc0*/  LDC.64 R84, c[0x0][0xbd8] ;  /* 0x0002f600ff547b82 */ /* 0x010ea60000000a00 */
[----:B------:R-:W4:Y:S04]  /*9cd0*/  SHFL.IDX PT, R12, R119, R14, 0x1c1f ;  /* 0x001c1f0e770c7589 */ /* 0x000f2800000e0000 */
[----:B------:R-:W-:Y:S04]  /*9ce0*/  SHFL.IDX PT, R16, R16, R5, 0x1c1f ;  /* 0x001c1f0510107589 */ /* 0x000fe800000e0000 */
[----:B------:R-:W5:Y:S04]  /*9cf0*/  SHFL.IDX PT, R17, R17, R14, 0x1c1f ;  /* 0x001c1f0e11117589 */ /* 0x000f6800000e0000 */
[----:B------:R-:W-:Y:S04]  /*9d00*/  SHFL.IDX PT, R22, R22, R5, 0x1c1f ;  /* 0x001c1f0516167589 */ /* 0x000fe800000e0000 */
[----:B------:R-:W-:Y:S04]  /*9d10*/  SHFL.IDX PT, R54, R18, R5, 0x1c1f ;  /* 0x001c1f0512367589 */ /* 0x000fe800000e0000 */
[----:B------:R-:W-:Y:S04]  /*9d20*/  SHFL.IDX PT, R23, R111, R14, 0x1c1f ;  /* 0x001c1f0e6f177589 */ /* 0x000fe800000e0000 */
[----:B------:R-:W-:Y:S04]  /*9d30*/  SHFL.IDX PT, R15, R102, R5, 0x1c1f ;  /* 0x001c1f05660f7589 */ /* 0x000fe800000e0000 */
[----:B------:R-:W-:Y:S04]  /*9d40*/  SHFL.IDX PT, R66, R20, R5, 0x1c1f ;  /* 0x001c1f0514427589 */ /* 0x000fe800000e0000 */
[----:B------:R-:W1:Y:S04]  /*9d50*/  SHFL.IDX PT, R18, R115, R14, 0x1c1f ;  /* 0x001c1f0e73127589 */ /* 0x000e6800000e0000 */
[----:B------:R-:W-:Y:S04]  /*9d60*/  SHFL.IDX PT, R19, R100, R5, 0x1c1f ;  /* 0x001c1f0564137589 */ /* 0x000fe800000e0000 */
[----:B------:R-:W0:Y:S04]  /*9d70*/  SHFL.IDX PT, R20, R113, R14, 0x1c1f ;  /* 0x001c1f0e71147589 */ /* 0x000e2800000e0000 */
[----:B------:R-:W-:Y:S04]  /*9d80*/  SHFL.IDX PT, R24, R96, R5, 0x1c1f ;  /* 0x001c1f0560187589 */ /* 0x000fe800000e0000 */
[----:B------:R-:W-:Y:S04]  /*9d90*/  SHFL.IDX PT, R21, R107, R14, 0x1c1f ;  /* 0x001c1f0e6b157589 */ /* 0x000fe800000e0000 */
[----:B------:R-:W-:Y:S04]  /*9da0*/  SHFL.IDX PT, R6, R26, R5, 0x1c1f ;  /* 0x001c1f051a067589 */ /* 0x000fe800000e0000 */
[----:B------:R-:W-:Y:S04]  /*9db0*/  SHFL.IDX PT, R25, R98, R5, 0x1c1f ;  /* 0x001c1f0562197589 */ /* 0x000fe800000e0000 */
[----:B------:R-:W-:Y:S04]  /*9dc0*/  SHFL.IDX PT, R26, R109, R14, 0x1c1f ;  /* 0x001c1f0e6d1a7589 */ /* 0x000fe800000e0000 */
[----:B------:R3:W-:Y:S04]  /*9dd0*/  SHFL.IDX PT, R46, R88, R5, 0x1c1f ;  /* 0x001c1f05582e7589 */ /* 0x0007e800000e0000 */
[----:B------:R-:W0:Y:S04]  /*9de0*/  SHFL.IDX PT, R47, R99, R14, 0x1c1f ;  /* 0x001c1f0e632f7589 */ /* 0x000e2800000e0000 */
[----:B------:R-:W-:Y:S01]  /*9df0*/  SHFL.IDX PT, R60, R60, R5, 0x1c1f ;  /* 0x001c1f053c3c7589 */ /* 0x000fe200000e0000 */
[----:B---3--:R-:W3:Y:S03]  /*9e00*/  @P2 LDC R88, c[0x0][0xbec] ;  /* 0x0002fb00ff582b82 */ /* 0x008ee60000000800 */
[----:B------:R-:W-:Y:S04]  /*9e10*/  SHFL.IDX PT, R61, R61, R14, 0x1c1f ;  /* 0x001c1f0e3d3d7589 */ /* 0x000fe800000e0000 */
[----:B------:R-:W-:Y:S04]  /*9e20*/  SHFL.IDX PT, R57, R80, R5, 0x1c1f ;  /* 0x001c1f0550397589 */ /* 0x000fe800000e0000 */
[----:B------:R-:W-:Y:S04]  /*9e30*/  SHFL.IDX PT, R51, R56, R5, 0x1c1f ;  /* 0x001c1f0538337589 */ /* 0x000fe800000e0000 */
[----:B------:R4:W-:Y:S04]  /*9e40*/  SHFL.IDX PT, R80, R89, R14, 0x1c1f ;  /* 0x001c1f0e59507589 */ /* 0x0009e800000e0000 */
[----:B------:R-:W-:Y:S04]  /*9e50*/  SHFL.IDX PT, R35, R90, R5, 0x1c1f ;  /* 0x001c1f055a237589 */ /* 0x000fe800000e0000 */
[----:B------:R-:W0:Y:S01]  /*9e60*/  SHFL.IDX PT, R56, R101, R14, 0x1c1f ;  /* 0x001c1f0e65387589 */ /* 0x000e2200000e0000 */
[----:B----4-:R-:W4:Y:S01]  /*9e70*/  LDC R89, c[0x0][0xc50] ;  /* 0x00031400ff597b82 */ /* 0x010f220000000800 */
[----:B---3--:R-:W-:-:S02]  /*9e80*/  @P2 IMAD.HI.U32 R88, R75, R88, RZ ;  /* 0x000000584b582227 */ /* 0x008fc400078e00ff */
[----:B------:R3:W-:Y:S04]  /*9e90*/  SHFL.IDX PT, R4, R28, R5, 0x1c1f ;  /* 0x001c1f051c047589 */ /* 0x0007e800000e0000 */
[----:B------:R5:W-:Y:S04]  /*9ea0*/  SHFL.IDX PT, R65, R76, R5, 0x1c1f ;  /* 0x001c1f054c417589 */ /* 0x000be800000e0000 */
[----:B------:R-:W-:Y:S01]  /*9eb0*/  SHFL.IDX PT, R72, R72, R5, 0x1c1f ;  /* 0x001c1f0548487589 */ /* 0x000fe200000e0000 */
[----:B---3--:R-:W-:-:S03]  /*9ec0*/  SEL R28, R30, R31, P0 ;  /* 0x0000001f1e1c7207 */ /* 0x008fc60000000000 */
[----:B------:R-:W-:Y:S01]  /*9ed0*/  SHFL.IDX PT, R44, R44, R5, 0x1c1f ;  /* 0x001c1f052c2c7589 */ /* 0x000fe200000e0000 */
[----:B------:R-:W-:Y:S01]  /*9ee0*/  SEL R30, R31, R30, P0 ;  /* 0x0000001e1f1e7207 */ /* 0x000fe20000000000 */
[----:B-----5:R-:W3:Y:S01]  /*9ef0*/  @P2 LDC R76, c[0x0][0xbec] ;  /* 0x0002fb00ff4c2b82 */ /* 0x020ee20000000800 */
[----:B------:R-:W-:Y:S01]  /*9f00*/  SEL R31, R34, R27, P0 ;  /* 0x0000001b221f7207 */ /* 0x000fe20000000000 */
[----:B------:R-:W-:Y:S04]  /*9f10*/  SHFL.IDX PT, R45, R64, R5, 0x1c1f ;  /* 0x001c1f05402d7589 */ /* 0x000fe800000e0000 */
[----:B------:R-:W-:Y:S04]  /*9f20*/  SHFL.IDX PT, R52, R52, R5, 0x1c1f ;  /* 0x001c1f0534347589 */ /* 0x000fe800000e0000 */
[----:B------:R-:W-:Y:S04]  /*9f30*/  SHFL.IDX PT, R48, R48, R5, 0x1c1f ;  /* 0x001c1f0530307589 */ /* 0x000fe800000e0000 */
[----:B------:R-:W-:Y:S04]  /*9f40*/  SHFL.IDX PT, R42, R42, R5, 0x1c1f ;  /* 0x001c1f052a2a7589 */ /* 0x000fe800000e0000 */
[----:B------:R-:W-:Y:S04]  /*9f50*/  SHFL.IDX PT, R38, R38, R5, 0x1c1f ;  /* 0x001c1f0526267589 */ /* 0x000fe800000e0000 */
[----:B------:R5:W-:Y:S04]  /*9f60*/  SHFL.IDX PT, R36, R36, R5, 0x1c1f ;  /* 0x001c1f0524247589 */ /* 0x000be800000e0000 */
[----:B------:R-:W4:Y:S04]  /*9f70*/  SHFL.IDX PT, R64, R97, R14, 0x1c1f ;  /* 0x001c1f0e61407589 */ /* 0x000f2800000e0000 */
[----:B------:R2:W-:Y:S01]  /*9f80*/  SHFL.IDX PT, R67, R29, R14, 0x1c1f ;  /* 0x001c1f0e1d437589 */ /* 0x0005e200000e0000 */
[----:B-----5:R-:W-:-:S02]  /*9f90*/  SEL R5, R13, R10, P0 ;  /* 0x0000000a0d057207 */ /* 0x020fc40000000000 */
[----:B------:R-:W-:Y:S01]  /*9fa0*/  SEL R10, R8, R11, P0 ;  /* 0x0000000b080a7207 */ /* 0x000fe20000000000 */
[----:B------:R-:W-:Y:S01]  /*9fb0*/  SHFL.IDX PT, R73, R73, R14, 0x1c1f ;  /* 0x001c1f0e49497589 */ /* 0x000fe200000e0000 */
[----:B------:R-:W-:Y:S02]  /*9fc0*/  SEL R8, R11, R8, P0 ;  /* 0x000000080b087207 */ /* 0x000fe40000000000 */
[----:B------:R-:W-:Y:S01]  /*9fd0*/  SEL R11, R9, R12, P0 ;  /* 0x0000000c090b7207 */ /* 0x000fe20000000000 */
[----:B------:R-:W5:Y:S01]  /*9fe0*/  SHFL.IDX PT, R74, R95, R14, 0x1c1f ;  /* 0x001c1f0e5f4a7589 */ /* 0x000f6200000e0000 */
[----:B--2---:R-:W-:Y:S01]  /*9ff0*/  SEL R29, R27, R34, P0 ;  /* 0x000000221b1d7207 */ /* 0x004fe20000000000 */
[----:B------:R-:W-:Y:S01]  /*a000*/  IMAD R34, R84, UR37, RZ ;  /* 0x0000002554227c24 */ /* 0x000fe2000f8e02ff */
[----:B------:R-:W-:Y:S01]  /*a010*/  SEL R9, R12, R9, P0 ;  /* 0x000000090c097207 */ /* 0x000fe20000000000 */
[----:B------:R-:W-:Y:S01]  /*a020*/  SHFL.IDX PT, R78, R93, R14, 0x1c1f ;  /* 0x001c1f0e5d4e7589 */ /* 0x000fe200000e0000 */
[----:B------:R-:W-:-:S02]  /*a030*/  SEL R12, R16, R17, P0 ;  /* 0x00000011100c7207 */ /* 0x000fc40000000000 */
[----:B------:R-:W-:Y:S01]  /*a040*/  SEL R16, R17, R16, P0 ;  /* 0x0000001011107207 */ /* 0x000fe20000000000 */
[----:B------:R-:W2:Y:S01]  /*a050*/  SHFL.IDX PT, R79, R91, R14, 0x1c1f ;  /* 0x001c1f0e5b4f7589 */ /* 0x000ea200000e0000 */
[----:B-1----:R-:W-:Y:S02]  /*a060*/  SEL R13, R15, R18, P0 ;  /* 0x000000120f0d7207 */ /* 0x002fe40000000000 */
[----:B------:R-:W-:Y:S01]  /*a070*/  SEL R17, R18, R15, P0 ;  /* 0x0000000f12117207 */ /* 0x000fe20000000000 */
[----:B------:R-:W1:Y:S01]  /*a080*/  SHFL.IDX PT, R81, R81, R14, 0x1c1f ;  /* 0x001c1f0e51517589 */ /* 0x000e6200000e0000 */
[----:B0-----:R-:W-:Y:S02]  /*a090*/  SEL R15, R19, R20, P0 ;  /* 0x00000014130f7207 */ /* 0x001fe40000000000 */
[----:B------:R-:W-:Y:S01]  /*a0a0*/  SEL R18, R46, R47, P0 ;  /* 0x0000002f2e127207 */ /* 0x000fe20000000000 */
[----:B------:R-:W-:Y:S01]  /*a0b0*/  SHFL.IDX PT, R69, R69, R14, 0x1c1f ;  /* 0x001c1f0e45457589 */ /* 0x000fe200000e0000 */
[----:B------:R-:W-:-:S03]  /*a0c0*/  SEL R27, R56, R35, P0 ;  /* 0x00000023381b7207 */ /* 0x000fc60000000000 */
[----:B------:R0:W-:Y:S04]  /*a0d0*/  SHFL.IDX PT, R63, R77, R14, 0x1c1f ;  /* 0x001c1f0e4d3f7589 */ /* 0x0001e800000e0000 */
[----:B------:R-:W-:Y:S04]  /*a0e0*/  SHFL.IDX PT, R55, R55, R14, 0x1c1f ;  /* 0x001c1f0e37377589 */ /* 0x000fe800000e0000 */
[----:B------:R-:W-:Y:S01]  /*a0f0*/  SHFL.IDX PT, R59, R59, R14, 0x1c1f ;  /* 0x001c1f0e3b3b7589 */ /* 0x000fe200000e0000 */
[----:B0-----:R-:W-:Y:S01]  /*a100*/  IMAD R77, R85, UR36, R34 ;  /* 0x00000024554d7c24 */ /* 0x001fe2000f8e0222 */
[----:B------:R-:W-:-:S02]  /*a110*/  SEL R34, R61, R60, P0 ;  /* 0x0000003c3d227207 */ /* 0x000fc40000000000 */
[----:B------:R-:W-:Y:S01]  /*a120*/  SHFL.IDX PT, R49, R49, R14, 0x1c1f ;  /* 0x001c1f0e31317589 */ /* 0x000fe200000e0000 */
[----:B------:R-:W0:Y:S03]  /*a130*/  @P2 LDC R85, c[0x0][0xbf0] ;  /* 0x0002fc00ff552b82 */ /* 0x000e260000000800 */
[----:B------:R-:W-:Y:S04]  /*a140*/  SHFL.IDX PT, R53, R53, R14, 0x1c1f ;  /* 0x001c1f0e35357589 */ /* 0x000fe800000e0000 */
[----:B------:R-:W-:Y:S04]  /*a150*/  SHFL.IDX PT, R37, R37, R14, 0x1c1f ;  /* 0x001c1f0e25257589 */ /* 0x000fe800000e0000 */
[----:B------:R-:W-:Y:S04]  /*a160*/  SHFL.IDX PT, R43, R43, R14, 0x1c1f ;  /* 0x001c1f0e2b2b7589 */ /* 0x000fe800000e0000 */
[----:B------:R3:W-:Y:S02]  /*a170*/  SHFL.IDX PT, R39, R39, R14, 0x1c1f ;  /* 0x001c1f0e27277589 */ /* 0x0007e400000e0000 */
[----:B---3--:R-:W-:-:S02]  /*a180*/  SEL R14, R22, R23, P0 ;  /* 0x00000017160e7207 */ /* 0x008fc40000000000 */
[----:B------:R-:W-:Y:S02]  /*a190*/  SEL R22, R23, R22, P0 ;  /* 0x0000001617167207 */ /* 0x000fe40000000000 */
[----:B------:R-:W-:Y:S02]  /*a1a0*/  SEL R23, R20, R19, P0 ;  /* 0x0000001314177207 */ /* 0x000fe40000000000 */
[----:B------:R-:W-:Y:S02]  /*a1b0*/  SEL R20, R24, R21, P0 ;  /* 0x0000001518147207 */ /* 0x000fe40000000000 */
[----:B------:R-:W-:Y:S02]  /*a1c0*/  SEL R24, R21, R24, P0 ;  /* 0x0000001815187207 */ /* 0x000fe40000000000 */
[----:B------:R-:W-:Y:S02]  /*a1d0*/  SEL R21, R25, R26, P0 ;  /* 0x0000001a19157207 */ /* 0x000fe40000000000 */
[----:B------:R-:W-:-:S02]  /*a1e0*/  SEL R25, R26, R25, P0 ;  /* 0x000000191a197207 */ /* 0x000fc40000000000 */
[----:B------:R-:W-:Y:S01]  /*a1f0*/  SEL R26, R47, R46, P0 ;  /* 0x0000002e2f1a7207 */ /* 0x000fe20000000000 */
[----:B------:R-:W-:Y:S01]  /*a200*/  IMAD.WIDE.U32 R46, R84, UR36, R32 ;  /* 0x00000024542e7c25 */ /* 0x000fe2000f8e0020 */
[----:B------:R-:W-:Y:S02]  /*a210*/  SEL R32, R60, R61, P0 ;  /* 0x0000003d3c207207 */ /* 0x000fe40000000000 */
[----:B------:R-:W-:Y:S01]  /*a220*/  SEL R19, R35, R56, P0 ;  /* 0x0000003823137207 */ /* 0x000fe20000000000 */
[----:B------:R-:W-:Y:S01]  /*a230*/  IMAD.MOV R60, RZ, RZ, -R2 ;  /* 0x000000ffff3c7224 */ /* 0x000fe200078e0a02 */
[----:B----4-:R-:W-:Y:S01]  /*a240*/  SEL R33, R57, R64, P0 ;  /* 0x0000004039217207 */ /* 0x010fe20000000000 */
[----:B------:R-:W-:Y:S01]  /*a250*/  IMAD R56, R86, UR37, RZ ;  /* 0x0000002556387c24 */ /* 0x000fe2000f8e02ff */
[----:B------:R-:W-:Y:S01]  /*a260*/  SEL R35, R64, R57, P0 ;  /* 0x0000003940237207 */ /* 0x000fe20000000000 */
[----:B------:R-:W-:Y:S01]  /*a270*/  IMAD R89, R89, R60, UR4 ;  /* 0x0000000459597e24 */ /* 0x000fe2000f8e023c */
[----:B------:R-:W-:Y:S01]  /*a280*/  ULDC.64 UR4, c[0x0][0xbe0] ;  /* 0x0002f80000047ab9 */ /* 0x000fe20000000a00 */
[----:B------:R-:W-:-:S03]  /*a290*/  @P2 IMAD.HI.U32 R2, R75, R76, RZ ;  /* 0x0000004c4b022227 */ /* 0x000fc600078e00ff */
[----:B------:R-:W-:Y:S01]  /*a2a0*/  SHF.R.S32.HI R64, RZ, 0x1f, R89 ;  /* 0x0000001fff407819 */ /* 0x000fe20000011459 */
[----:B------:R-:W-:Y:S02]  /*a2b0*/  IMAD R57, R87, UR36, R56 ;  /* 0x0000002457397c24 */ /* 0x000fe4000f8e0238 */
[----:B------:R-:W-:Y:S02]  /*a2c0*/  IMAD.IADD R47, R47, 0x1, R77 ;  /* 0x000000012f2f7824 */ /* 0x000fe400078e024d */
[----:B------:R-:W-:Y:S01]  /*a2d0*/  IMAD.MOV.U32 R61, RZ, RZ, R75 ;  /* 0x000000ffff3d7224 */ /* 0x000fe200078e004b */
[----:B------:R-:W-:Y:S01]  /*a2e0*/  @P2 SHF.R.U32.HI R61, RZ, R83, R2 ;  /* 0x00000053ff3d2219 */ /* 0x000fe20000011602 */
[----:B------:R-:W-:Y:S02]  /*a2f0*/  IMAD.IADD R57, R41, 0x1, R57 ;  /* 0x0000000129397824 */ /* 0x000fe400078e0239 */
[----:B------:R-:W-:Y:S02]  /*a300*/  IMAD.MOV.U32 R56, RZ, RZ, R40 ;  /* 0x000000ffff387224 */ /* 0x000fe400078e0028 */
[----:B------:R-:W-:Y:S01]  /*a310*/  IMAD.MOV.U32 R77, RZ, RZ, R75 ;  /* 0x000000ffff4d7224 */ /* 0x000fe200078e004b */
[----:B0-----:R-:W-:Y:S01]  /*a320*/  @P2 SHF.R.U32.HI R77, RZ, R85, R88 ;  /* 0x00000055ff4d2219 */ /* 0x001fe20000011658 */
[----:B------:R-:W-:-:S02]  /*a330*/  IMAD R2, R64, UR4, RZ ;  /* 0x0000000440027c24 */ /* 0x000fc4000f8e02ff */
[----:B------:R-:W-:-:S04]  /*a340*/  IMAD.WIDE.U32 R40, R89, UR4, R46 ;  /* 0x0000000459287c25 */ /* 0x000fc8000f8e002e */
[----:B------:R-:W-:Y:S01]  /*a350*/  IMAD R60, R89, UR5, R2 ;  /* 0x00000005593c7c24 */ /* 0x000fe2000f8e0202 */
[----:B------:R-:W-:Y:S01]  /*a360*/  IADD3 R40, P2, R61, R40, RZ ;  /* 0x000000283d287210 */ /* 0x000fe20007f5e0ff */
[----:B------:R-:W-:Y:S01]  /*a370*/  IMAD.WIDE.U32 R46, R89, UR6, R56 ;  /* 0x00000006592e7c25 */ /* 0x000fe2000f8e0038 */
[----:B------:R-:W-:Y:S01]  /*a380*/  SHF.R.S32.HI R57, RZ, 0x1f, R61 ;  /* 0x0000001fff397819 */ /* 0x000fe2000001143d */
[----:B------:R-:W-:Y:S01]  /*a390*/  ULDC.64 UR4, c[0x0][0xb30] ;  /* 0x0002cc0000047ab9 */ /* 0x000fe20000000a00 */
[----:B------:R-:W-:Y:S01]  /*a3a0*/  SHF.R.S32.HI R2, RZ, 0x1f, R77 ;  /* 0x0000001fff027819 */ /* 0x000fe2000001144d */
[----:B------:R-:W-:Y:S01]  /*a3b0*/  IMAD.MOV R56, RZ, RZ, -R61 ;  /* 0x000000ffff387224 */ /* 0x000fe200078e0a3d */
[----:B------:R-:W-:Y:S01]  /*a3c0*/  IADD3.X R41, R57, R41, R60, P2, !PT ;  /* 0x0000002939297210 */ /* 0x000fe200017fe43c */
[----:B------:R-:W-:Y:S01]  /*a3d0*/  IMAD R64, R64, UR6, RZ ;  /* 0x0000000640407c24 */ /* 0x000fe2000f8e02ff */
[----:B-----5:R-:W-:Y:S01]  /*a3e0*/  SEL R60, R74, R65, P0 ;  /* 0x000000414a3c7207 */ /* 0x020fe20000000000 */
[----:B------:R-:W-:-:S02]  /*a3f0*/  IMAD.MOV R61, RZ, RZ, -R77 ;  /* 0x000000ffff3d7224 */ /* 0x000fc400078e0a4d */
[----:B------:R-:W-:Y:S02]  /*a400*/  IMAD R2, R2, UR4, RZ ;  /* 0x0000000402027c24 */ /* 0x000fe4000f8e02ff */
[C-C-:B------:R-:W-:Y:S02]  /*a410*/  IMAD R57, R82.reuse, R56, R75.reuse ;  /* 0x0000003852397224 */ /* 0x140fe400078e024b */
[----:B------:R-:W-:Y:S01]  /*a420*/  IMAD R83, R89, UR7, R64 ;  /* 0x0000000759537c24 */ /* 0x000fe2000f8e0240 */
[----:B------:R-:W-:Y:S01]  /*a430*/  ULDC.64 UR6, c[0x0][0xbc8] ;  /* 0x0002f20000067ab9 */ /* 0x000fe20000000a00 */
[----:B------:R-:W-:Y:S02]  /*a440*/  IMAD R61, R82, R61, R75 ;  /* 0x0000003d523d7224 */ /* 0x000fe400078e024b */
[----:B------:R-:W-:Y:S01]  /*a450*/  IMAD R75, R77, UR5, R2 ;  /* 0x000000054d4b7c24 */ /* 0x000fe2000f8e0202 */
[----:B------:R-:W-:Y:S01]  /*a460*/  SHF.R.S32.HI R2, RZ, 0x1f, R57 ;  /* 0x0000001fff027819 */ /* 0x000fe20000011439 */
[----:B------:R-:W-:Y:S01]  /*a470*/  IMAD.IADD R47, R47, 0x1, R83 ;  /* 0x000000012f2f7824 */ /* 0x000fe200078e0253 */
[----:B------:R-:W-:Y:S01]  /*a480*/  SHF.R.S32.HI R56, RZ, 0x1f, R61 ;  /* 0x0000001fff387819 */ /* 0x000fe2000001143d */
[----:B------:R-:W0:Y:S01]  /*a490*/  S2UR UR5, SR_CgaCtaId ;  /* 0x00000000000579c3 */ /* 0x000e220000008800 */
[----:B------:R-:W-:-:S04]  /*a4a0*/  IMAD.WIDE.U32 R40, R57, UR6, R40 ;  /* 0x0000000639287c25 */ /* 0x000fc8000f8e0028 */
[----:B------:R-:W-:Y:S01]  /*a4b0*/  IMAD.WIDE.U32 R46, R77, UR4, R46 ;  /* 0x000000044d2e7c25 */ /* 0x000fe2000f8e002e */
[----:B------:R-:W-:-:S03]  /*a4c0*/  UMOV UR4, 0x400 ;  /* 0x0000040000047882 */ /* 0x000fc60000000000 */
[----:B------:R-:W-:Y:S02]  /*a4d0*/  IMAD R2, R2, UR6, RZ ;  /* 0x0000000602027c24 */ /* 0x000fe4000f8e02ff */
[----:B------:R-:W-:Y:S02]  /*a4e0*/  IMAD.IADD R47, R47, 0x1, R75 ;  /* 0x000000012f2f7824 */ /* 0x000fe400078e024b */
[----:B------:R-:W-:Y:S02]  /*a4f0*/  IMAD R56, R56, UR8, RZ ;  /* 0x0000000838387c24 */ /* 0x000fe4000f8e02ff */
[----:B------:R-:W-:Y:S01]  /*a500*/  IMAD R75, R57, UR7, R2 ;  /* 0x00000007394b7c24 */ /* 0x000fe2000f8e0202 */
[----:B------:R-:W-:Y:S01]  /*a510*/  ULDC.64 UR6, c[0x0][0xba8] ;  /* 0x0002ea0000067ab9 */ /* 0x000fe20000000a00 */
[C---:B------:R-:W-:Y:S01]  /*a520*/  IMAD R77, R61.reuse, UR9, R56 ;  /* 0x000000093d4d7c24 */ /* 0x040fe2000f8e0238 */
[----:B------:R-:W-:Y:S01]  /*a530*/  LEA R2, P2, R40, UR6, 0x2 ;  /* 0x0000000628027c11 */ /* 0x000fe2000f8410ff */
[----:B------:R-:W-:Y:S01]  /*a540*/  IMAD.WIDE.U32 R46, R61, UR8, R46 ;  /* 0x000000083d2e7c25 */ /* 0x000fe2000f8e002e */
[----:B------:R-:W-:Y:S01]  /*a550*/  SEL R56, R65, R74, P0 ;  /* 0x0000004a41387207 */ /* 0x000fe20000000000 */
[----:B------:R-:W-:Y:S01]  /*a560*/  ULDC UR6, c[0x0][0xa88] ;  /* 0x0002a20000067ab9 */ /* 0x000fe20000000800 */
[----:B------:R-:W-:Y:S01]  /*a570*/  SEL R61, R73, R72, P0 ;  /* 0x00000048493d7207 */ /* 0x000fe20000000000 */
[----:B------:R-:W-:Y:S01]  /*a580*/  IMAD.IADD R57, R41, 0x1, R75 ;  /* 0x0000000129397824 */ /* 0x000fe200078e024b */
[----:B------:R-:W-:Y:S01]  /*a590*/  SHFL.IDX PT, R74, R2, RZ, 0x1c1f ;  /* 0x001c1fff024a7589 */ /* 0x000fe200000e0000 */
[----:B------:R-:W-:Y:S01]  /*a5a0*/  IMAD.IADD R41, R47, 0x1, R77 ;  /* 0x000000012f297824 */ /* 0x000fe200078e024d */
[----:B0-----:R-:W-:Y:S01]  /*a5b0*/  ULEA UR4, UR5, UR4, 0x18 ;  /* 0x0000000405047291 */ /* 0x001fe2000f8ec03f */
[----:B------:R-:W-:Y:S01]  /*a5c0*/  IMAD R83, R82, UR6, RZ ;  /* 0x0000000652537c24 */ /* 0x000fe2000f8e02ff */
[----:B------:R-:W-:Y:S01]  /*a5d0*/  LEA.HI.X R47, R40, UR7, R57, 0x2, P2 ;  /* 0x00000007282f7c11 */ /* 0x000fe200090f1439 */
[----:B------:R-:W-:Y:S01]  /*a5e0*/  SHFL.IDX PT, R76, R2, 0x1, 0x1c1f ;  /* 0x003c1f00024c7f89 */ /* 0x000fe200000e0000 */
[----:B------:R-:W-:Y:S01]  /*a5f0*/  SEL R57, R72, R73, P0 ;  /* 0x0000004948397207 */ /* 0x000fe20000000000 */
[C---:B------:R-:W-:Y:S01]  /*a600*/  VIADD R72, R70.reuse, 0x8 ;  /* 0x0000000846487836 */ /* 0x040fe20000000000 */
[----:B------:R-:W-:Y:S01]  /*a610*/  UIADD3 UR4, UR4, 0x29820, URZ ;  /* 0x0002982004047890 */ /* 0x000fe2000fffe03f */
[----:B------:R-:W0:Y:S01]  /*a620*/  SHFL.IDX PT, R75, R47, RZ, 0x1c1f ;  /* 0x001c1fff2f4b7589 */ /* 0x000e2200000e0000 */
[-C--:B------:R-:W-:Y:S01]  /*a630*/  ISETP.GE.OR P2, PT, R70, R83.reuse, P1 ;  /* 0x000000534600720c */ /* 0x080fe20000f46670 */
[----:B------:R-:W-:Y:S01]  /*a640*/  ULDC.64 UR8, c[0x0][0xb00] ;  /* 0x0002c00000087ab9 */ /* 0x000fe20000000a00 */
[----:B------:R-:W-:Y:S01]  /*a650*/  ISETP.GE.OR P1, PT, R72, R83, P1 ;  /* 0x000000534800720c */ /* 0x000fe20000f26670 */
[----:B------:R3:W4:Y:S01]  /*a660*/  SHFL.IDX PT, R77, R47, 0x1, 0x1c1f ;  /* 0x003c1f002f4d7f89 */ /* 0x00072200000e0000 */
[----:B------:R-:W-:Y:S01]  /*a670*/  UPRMT UR4, URZ, 0x654, UR4 ;  /* 0x000006543f047896 */ /* 0x000fe20008000004 */
[----:B------:R-:W-:-:S02]  /*a680*/  LEA R84, P3, R46, UR8, 0x2 ;  /* 0x000000082e547c11 */ /* 0x000fc4000f8610ff */
[----:B--2---:R-:W-:Y:S02]  /*a690*/  SEL R40, R44, R79, P0 ;  /* 0x0000004f2c287207 */ /* 0x004fe40000000000 */
[----:B------:R-:W-:Y:S01]  /*a6a0*/  LEA.HI.X R85, R46, UR9, R41, 0x2, P3 ;  /* 0x000000092e557c11 */ /* 0x000fe200098f1429 */
[----:B------:R2:W2:Y:S01]  /*a6b0*/  SHFL.IDX PT, R64, R84, RZ, 0x1c1f ;  /* 0x001c1fff54407589 */ /* 0x0004a200000e0000 */
[----:B------:R-:W-:Y:S02]  /*a6c0*/  ISETP.GE.AND P3, PT, R70, R83, PT ;  /* 0x000000534600720c */ /* 0x000fe40003f66270 */
[----:B------:R-:W-:Y:S01]  /*a6d0*/  SYNCS.ARRIVE.TRANS64.RED.A1T0 RZ, [UR4], RZ ;  /* 0x000000ffffff79a7 */ /* 0x000fe20008100404 */
[----:B------:R0:W2:Y:S01]  /*a6e0*/  SHFL.IDX PT, R65, R85, RZ, 0x1c1f ;  /* 0x001c1fff55417589 */ /* 0x0000a200000e0000 */
[----:B------:R-:W-:Y:S02]  /*a6f0*/  SEL R41, R45, R78, P0 ;  /* 0x0000004e2d297207 */ /* 0x000fe40000000000 */
[----:B-1----:R-:W-:-:S02]  /*a700*/  SEL R46, R50, R81, P0 ;  /* 0x00000051322e7207 */ /* 0x002fc40000000000 */
[----:B---3--:R-:W-:Y:S02]  /*a710*/  SEL R47, R51, R80, P0 ;  /* 0x00000050332f7207 */ /* 0x008fe40000000000 */
[----:B------:R-:W-:Y:S01]  /*a720*/  SEL R44, R79, R44, P0 ;  /* 0x0000002c4f2c7207 */ /* 0x000fe20000000000 */
[----:B0-----:R0:W-:Y:S01]  /*a730*/  @!P2 ST.E desc[UR38][R74.64], R0 ;  /* 0x000000004a00a985 */ /* 0x0011e2000c101926 */
[----:B------:R-:W-:Y:S02]  /*a740*/  SEL R45, R78, R45, P0 ;  /* 0x0000002d4e2d7207 */ /* 0x000fe40000000000 */
[----:B------:R-:W-:Y:S01]  /*a750*/  SEL R50, R81, R50, P0 ;  /* 0x0000003251327207 */ /* 0x000fe20000000000 */
[----:B----4-:R0:W-:Y:S01]  /*a760*/  @!P1 ST.E desc[UR38][R76.64], R3 ;  /* 0x000000034c009985 */ /* 0x0101e2000c101926 */
[----:B------:R-:W-:Y:S02]  /*a770*/  SEL R51, R80, R51, P0 ;  /* 0x0000003350337207 */ /* 0x000fe40000000000 */
[----:B------:R-:W-:Y:S01]  /*a780*/  SHF.L.U32 R73, R68, 0x1, RZ ;  /* 0x0000000144497819 */ /* 0x000fe200000006ff */
[----:B------:R-:W-:Y:S06]  /*a790*/  @P3 BRA `(.L_x_37) ;  /* 0x0000000400783947 */ /* 0x000fec0003800000 */
[C---:B0-----:R-:W-:Y:S01]  /*a7a0*/  VIADD R0, R73.reuse, 0x8 ;  /* 0x0000000849007836 */ /* 0x041fe20000000000 */
[----:B------:R-:W-:Y:S01]  /*a7b0*/  ULDC UR4, c[0x0][0xac8] ;  /* 0x0002b20000047ab9 */ /* 0x000fe20000000800 */
[C---:B------:R-:W-:Y:S01]  /*a7c0*/  VIADD R2, R73.reuse, 0x10 ;  /* 0x0000001049027836 */ /* 0x040fe20000000000 */
[C---:B------:R-:W-:Y:S01]  /*a7d0*/  ISETP.GE.AND P2, PT, R73.reuse, UR4, PT ;  /* 0x0000000449007c0c */ /* 0x040fe2000bf46270 */
[C---:B------:R-:W-:Y:S01]  /*a7e0*/  VIADD R70, R73.reuse, 0x18 ;  /* 0x0000001849467836 */ /* 0x040fe20000000000 */
[----:B------:R-:W-:Y:S01]  /*a7f0*/  ISETP.GE.AND P3, PT, R0, UR4, PT ;  /* 0x0000000400007c0c */ /* 0x000fe2000bf66270 */
[C---:B------:R-:W-:Y:S01]  /*a800*/  VIADD R78, R73.reuse, 0x20 ;  /* 0x00000020494e7836 */ /* 0x040fe20000000000 */
[----:B------:R-:W-:Y:S01]  /*a810*/  ISETP.GE.AND P4, PT, R2, UR4, PT ;  /* 0x0000000402007c0c */ /* 0x000fe2000bf86270 */
[C---:B------:R-:W-:Y:S01]  /*a820*/  VIADD R79, R73.reuse, 0x38 ;  /* 0x00000038494f7836 */ /* 0x040fe20000000000 */
[----:B------:R-:W-:Y:S01]  /*a830*/  ISETP.GE.AND P1, PT, R70, UR4, PT ;  /* 0x0000000446007c0c */ /* 0x000fe2000bf26270 */
[----:B------:R-:W-:-:S03]  /*a840*/  VIADD R80, R73, 0x40 ;  /* 0x0000004049507836 */ /* 0x000fc60000000000 */
[----:B------:R-:W-:-:S05]  /*a850*/  ISETP.GE.AND P5, PT, R79, UR4, PT ;  /* 0x000000044f007c0c */ /* 0x000fca000bfa6270 */
[----:B------:R-:W-:Y:S02]  /*a860*/  @!P3 LEA.HI R0, R0, R0, RZ, 0x1 ;  /* 0x000000000000b211 */ /* 0x000fe400078f08ff */
[----:B------:R-:W-:Y:S01]  /*a870*/  @!P4 LEA.HI R68, R2, R2, RZ, 0x1 ;  /* 0x000000020244c211 */ /* 0x000fe200078f08ff */
[C-C-:B--2---:R-:W-:Y:S01]  /*a880*/  @!P2 IMAD.WIDE R2, R73.reuse, 0x4, R64.reuse ;  /* 0x000000044902a825 */ /* 0x144fe200078e0240 */
[----:B------:R-:W-:Y:S02]  /*a890*/  @!P3 LOP3.LUT R75, R0, 0xfffffffe, RZ, 0xc0, !PT ;  /* 0xfffffffe004bb812 */ /* 0x000fe400078ec0ff */
[----:B------:R-:W-:Y:S01]  /*a8a0*/  @!P1 LEA.HI R70, R70, R70, RZ, 0x1 ;  /* 0x0000004646469211 */ /* 0x000fe200078f08ff */
[----:B------:R-:W-:Y:S01]  /*a8b0*/  VIADD R0, R73, 0x28 ;  /* 0x0000002849007836 */ /* 0x000fe20000000000 */
[----:B------:R-:W-:Y:S01]  /*a8c0*/  @!P4 LOP3.LUT R77, R68, 0xfffffffe, RZ, 0xc0, !PT ;  /* 0xfffffffe444dc812 */ /* 0x000fe200078ec0ff */
[----:B------:R0:W-:Y:S01]  /*a8d0*/  @!P2 ST.E.64 desc[UR38][R2.64], R10 ;  /* 0x0000000a0200a985 */ /* 0x0001e2000c101b26 */
[----:B------:R-:W-:Y:S01]  /*a8e0*/  @!P3 IMAD.WIDE R74, R75, 0x4, R64 ;  /* 0x000000044b4ab825 */ /* 0x000fe200078e0240 */
[----:B------:R-:W-:-:S02]  /*a8f0*/  ISETP.GE.AND P2, PT, R78, UR4, PT ;  /* 0x000000044e007c0c */ /* 0x000fc4000bf46270 */
[----:B------:R-:W-:Y:S01]  /*a900*/  @!P5 LEA.HI R79, R79, R79, RZ, 0x1 ;  /* 0x0000004f4f4fd211 */ /* 0x000fe200078f08ff */
[----:B------:R-:W-:Y:S01]  /*a910*/  VIADD R68, R73, 0x30 ;  /* 0x0000003049447836 */ /* 0x000fe20000000000 */
[----:B------:R1:W-:Y:S01]  /*a920*/  @!P3 ST.E.64 desc[UR38][R74.64], R8 ;  /* 0x000000084a00b985 */ /* 0x0003e2000c101b26 */
[----:B------:R-:W-:Y:S01]  /*a930*/  @!P4 IMAD.WIDE R76, R77, 0x4, R64 ;  /* 0x000000044d4cc825 */ /* 0x000fe200078e0240 */
[----:B------:R-:W-:Y:S02]  /*a940*/  ISETP.GE.AND P3, PT, R0, UR4, PT ;  /* 0x0000000400007c0c */ /* 0x000fe4000bf66270 */
[----:B------:R-:W-:Y:S02]  /*a950*/  ISETP.GE.AND P6, PT, R68, UR4, PT ;  /* 0x0000000444007c0c */ /* 0x000fe4000bfc6270 */
[----:B------:R2:W-:Y:S01]  /*a960*/  @!P4 ST.E.64 desc[UR38][R76.64], R12 ;  /* 0x0000000c4c00c985 */ /* 0x0005e2000c101b26 */
[----:B------:R-:W-:Y:S02]  /*a970*/  ISETP.GE.AND P4, PT, R80, UR4, PT ;  /* 0x0000000450007c0c */ /* 0x000fe4000bf86270 */
[----:B0-----:R-:W-:Y:S01]  /*a980*/  @!P1 LOP3.LUT R3, R70, 0xfffffffe, RZ, 0xc0, !PT ;  /* 0xfffffffe46039812 */ /* 0x001fe200078ec0ff */
[----:B------:R-:W-:Y:S01]  /*a990*/  VIADD R70, R73, 0x48 ;  /* 0x0000004849467836 */ /* 0x000fe20000000000 */
[----:B------:R-:W-:-:S02]  /*a9a0*/  @!P2 LEA.HI R78, R78, R78, RZ, 0x1 ;  /* 0x0000004e4e4ea211 */ /* 0x000fc400078f08ff */
[----:B------:R-:W-:Y:S01]  /*a9b0*/  @!P5 LOP3.LUT R79, R79, 0xfffffffe, RZ, 0xc0, !PT ;  /* 0xfffffffe4f4fd812 */ /* 0x000fe200078ec0ff */
[--C-:B------:R-:W-:Y:S01]  /*a9c0*/  @!P1 IMAD.WIDE R2, R3, 0x4, R64.reuse ;  /* 0x0000000403029825 */ /* 0x100fe200078e0240 */
[----:B-1----:R-:W-:Y:S02]  /*a9d0*/  @!P2 LOP3.LUT R9, R78, 0xfffffffe, RZ, 0xc0, !PT ;  /* 0xfffffffe4e09a812 */ /* 0x002fe400078ec0ff */
[----:B------:R-:W-:Y:S02]  /*a9e0*/  @!P3 LEA.HI R0, R0, R0, RZ, 0x1 ;  /* 0x000000000000b211 */ /* 0x000fe400078f08ff */
[----:B------:R0:W-:Y:S01]  /*a9f0*/  @!P1 ST.E.64 desc[UR38][R2.64], R16 ;  /* 0x0000001002009985 */ /* 0x0001e2000c101b26 */
[----:B------:R-:W-:Y:S01]  /*aa00*/  ISETP.GE.AND P1, PT, R70, UR4, PT ;  /* 0x0000000446007c0c */ /* 0x000fe2000bf26270 */
[--C-:B------:R-:W-:Y:S01]  /*aa10*/  @!P2 IMAD.WIDE R8, R9, 0x4, R64.reuse ;  /* 0x000000040908a825 */ /* 0x100fe200078e0240 */
[----:B------:R-:W-:Y:S02]  /*aa20*/  @!P6 LEA.HI R68, R68, R68, RZ, 0x1 ;  /* 0x000000444444e211 */ /* 0x000fe400078f08ff */
[----:B------:R-:W-:Y:S01]  /*aa30*/  @!P3 LOP3.LUT R11, R0, 0xfffffffe, RZ, 0xc0, !PT ;  /* 0xfffffffe000bb812 */ /* 0x000fe200078ec0ff */
[----:B------:R-:W-:Y:S01]  /*aa40*/  VIADD R0, R73, 0x50 ;  /* 0x0000005049007836 */ /* 0x000fe20000000000 */
[----:B------:R-:W-:Y:S01]  /*aa50*/  @!P4 LEA.HI R80, R80, R80, RZ, 0x1 ;  /* 0x000000505050c211 */ /* 0x000fe200078f08ff */
[----:B------:R1:W-:Y:S01]  /*aa60*/  @!P2 ST.E.64 desc[UR38][R8.64], R14 ;  /* 0x0000000e0800a985 */ /* 0x0003e2000c101b26 */
[----:B--2---:R-:W-:Y:S01]  /*aa70*/  @!P6 LOP3.LUT R13, R68, 0xfffffffe, RZ, 0xc0, !PT ;  /* 0xfffffffe440de812 */ /* 0x004fe200078ec0ff */
[----:B------:R-:W-:-:S04]  /*aa80*/  @!P3 IMAD.WIDE R10, R11, 0x4, R64 ;  /* 0x000000040b0ab825 */ /* 0x000fc800078e0240 */
[----:B------:R-:W-:Y:S01]  /*aa90*/  @!P1 LEA.HI R70, R70, R70, RZ, 0x1 ;  /* 0x0000004646469211 */ /* 0x000fe200078f08ff */
[--C-:B0-----:R-:W-:Y:S01]  /*aaa0*/  @!P6 IMAD.WIDE R2, R13, 0x4, R64.reuse ;  /* 0x000000040d02e825 */ /* 0x101fe200078e0240 */
[----:B------:R-:W-:Y:S01]  /*aab0*/  @!P4 LOP3.LUT R17, R80, 0xfffffffe, RZ, 0xc0, !PT ;  /* 0xfffffffe5011c812 */ /* 0x000fe200078ec0ff */
[----:B------:R0:W-:Y:S02]  /*aac0*/  @!P3 ST.E.64 desc[UR38][R10.64], R22 ;  /* 0x000000160a00b985 */ /* 0x0001e4000c101b26 */
[--C-:B------:R-:W-:Y:S02]  /*aad0*/  @!P5 IMAD.WIDE R12, R79, 0x4, R64.reuse ;  /* 0x000000044f0cd825 */ /* 0x100fe400078e0240 */
[----:B------:R2:W-:Y:S01]  /*aae0*/  @!P6 ST.E.64 desc[UR38][R2.64], R20 ;  /* 0x000000140200e985 */ /* 0x0005e2000c101b26 */
[----:B-1----:R-:W-:Y:S01]  /*aaf0*/  @!P1 LOP3.LUT R15, R70, 0xfffffffe, RZ, 0xc0, !PT ;  /* 0xfffffffe460f9812 */ /* 0x002fe200078ec0ff */
[----:B------:R-:W-:Y:S02]  /*ab00*/  @!P4 IMAD.WIDE R8, R17, 0x4, R64 ;  /* 0x000000041108c825 */ /* 0x000fe400078e0240 */
[----:B------:R-:W-:Y:S02]  /*ab10*/  @!P5 ST.E.64 desc[UR38][R12.64], R24 ;  /* 0x000000180c00d985 */ /* 0x000fe4000c101b26 */
[----:B------:R-:W-:-:S02]  /*ab20*/  VIADD R14, R73, 0x58 ;  /* 0x00000058490e7836 */ /* 0x000fc40000000000 */
[----:B------:R1:W-:Y:S01]  /*ab30*/  @!P4 ST.E.64 desc[UR38][R8.64], R28 ;  /* 0x0000001c0800c985 */ /* 0x0003e2000c101b26 */
[----:B------:R-:W-:Y:S02]  /*ab40*/  VIADD R16, R73, 0x68 ;  /* 0x0000006849107836 */ /* 0x000fe40000000000 */
[----:B0-----:R-:W-:Y:S01]  /*ab50*/  @!P1 IMAD.WIDE R10, R15, 0x4, R64 ;  /* 0x000000040f0a9825 */ /* 0x001fe200078e0240 */
[----:B------:R-:W-:Y:S02]  /*ab60*/  ISETP.GE.AND P2, PT, R14, UR4, PT ;  /* 0x000000040e007c0c */ /* 0x000fe4000bf46270 */
[----:B------:R-:W-:Y:S01]  /*ab70*/  ISETP.GE.AND P4, PT, R16, UR4, PT ;  /* 0x0000000410007c0c */ /* 0x000fe2000bf86270 */
[C---:B------:R-:W-:Y:S01]  /*ab80*/  VIADD R15, R73.reuse, 0x60 ;  /* 0x00000060490f7836 */ /* 0x040fe20000000000 */
[----:B------:R0:W-:Y:S01]  /*ab90*/  @!P1 ST.E.64 desc[UR38][R10.64], R30 ;  /* 0x0000001e0a009985 */ /* 0x0001e2000c101b26 */
[C---:B--2---:R-:W-:Y:S01]  /*aba0*/  VIADD R3, R73.reuse, 0x78 ;  /* 0x0000007849037836 */ /* 0x044fe20000000000 */
[----:B------:R-:W-:Y:S01]  /*abb0*/  ISETP.GE.AND P1, PT, R0, UR4, PT ;  /* 0x0000000400007c0c */ /* 0x000fe2000bf26270 */
[----:B------:R-:W-:Y:S01]  /*abc0*/  VIADD R2, R73, 0x70 ;  /* 0x0000007049027836 */ /* 0x000fe20000000000 */
[----:B------:R-:W-:-:S02]  /*abd0*/  ISETP.GE.AND P3, PT, R15, UR4, PT ;  /* 0x000000040f007c0c */ /* 0x000fc4000bf66270 */
[----:B------:R-:W-:Y:S02]  /*abe0*/  ISETP.GE.AND P6, PT, R3, UR4, PT ;  /* 0x0000000403007c0c */ /* 0x000fe4000bfc6270 */
[----:B------:R-:W-:Y:S02]  /*abf0*/  ISETP.GE.AND P5, PT, R2, UR4, PT ;  /* 0x0000000402007c0c */ /* 0x000fe4000bfa6270 */
[----:B------:R-:W-:Y:S02]  /*ac00*/  @!P2 LEA.HI R14, R14, R14, RZ, 0x1 ;  /* 0x0000000e0e0ea211 */ /* 0x000fe400078f08ff */
[----:B------:R-:W-:Y:S02]  /*ac10*/  @!P4 LEA.HI R16, R16, R16, RZ, 0x1 ;  /* 0x000000101010c211 */ /* 0x000fe400078f08ff */
[----:B-1----:R-:W-:Y:S02]  /*ac20*/  @!P2 LOP3.LUT R9, R14, 0xfffffffe, RZ, 0xc0, !PT ;  /* 0xfffffffe0e09a812 */ /* 0x002fe400078ec0ff */
[----:B------:R-:W-:-:S02]  /*ac30*/  @!P1 LEA.HI R0, R0, R0, RZ, 0x1 ;  /* 0x0000000000009211 */ /* 0x000fc400078f08ff */
[----:B------:R-:W-:Y:S02]  /*ac40*/  @!P3 LEA.HI R15, R15, R15, RZ, 0x1 ;  /* 0x0000000f0f0fb211 */ /* 0x000fe400078f08ff */
[----:B------:R-:W-:Y:S02]  /*ac50*/  @!P6 LEA.HI R8, R3, R3, RZ, 0x1 ;  /* 0x000000030308e211 */ /* 0x000fe400078f08ff */
[----:B------:R-:W-:Y:S02]  /*ac60*/  @!P5 LEA.HI R2, R2, R2, RZ, 0x1 ;  /* 0x000000020202d211 */ /* 0x000fe400078f08ff */
[----:B------:R-:W-:Y:S02]  /*ac70*/  @!P1 LOP3.LUT R3, R0, 0xfffffffe, RZ, 0xc0, !PT ;  /* 0xfffffffe00039812 */ /* 0x000fe400078ec0ff */
[----:B0-----:R-:W-:Y:S02]  /*ac80*/  @!P3 LOP3.LUT R11, R15, 0xfffffffe, RZ, 0xc0, !PT ;  /* 0xfffffffe0f0bb812 */ /* 0x001fe400078ec0ff */
[----:B------:R-:W-:-:S02]  /*ac90*/  @!P4 LOP3.LUT R13, R16, 0xfffffffe, RZ, 0xc0, !PT ;  /* 0xfffffffe100dc812 */ /* 0x000fc400078ec0ff */
[----:B------:R-:W-:Y:S01]  /*aca0*/  @!P5 LOP3.LUT R15, R2, 0xfffffffe, RZ, 0xc0, !PT ;  /* 0xfffffffe020fd812 */ /* 0x000fe200078ec0ff */
[----:B------:R-:W-:Y:S01]  /*acb0*/  @!P1 IMAD.WIDE R2, R3, 0x4, R64 ;  /* 0x0000000403029825 */ /* 0x000fe200078e0240 */
[----:B------:R-:W-:-:S03]  /*acc0*/  @!P6 LOP3.LUT R17, R8, 0xfffffffe, RZ, 0xc0, !PT ;  /* 0xfffffffe0811e812 */ /* 0x000fc600078ec0ff */
[--C-:B------:R-:W-:Y:S01]  /*acd0*/  @!P2 IMAD.WIDE R8, R9, 0x4, R64.reuse ;  /* 0x000000040908a825 */ /* 0x100fe200078e0240 */
[----:B------:R1:W-:Y:S03]  /*ace0*/  @!P1 ST.E.64 desc[UR38][R2.64], R18 ;  /* 0x0000001202009985 */ /* 0x0003e6000c101b26 */
[--C-:B------:R-:W-:Y:S01]  /*acf0*/  @!P3 IMAD.WIDE R10, R11, 0x4, R64.reuse ;  /* 0x000000040b0ab825 */ /* 0x100fe200078e0240 */
[----:B------:R1:W-:Y:S03]  /*ad00*/  @!P2 ST.E.64 desc[UR38][R8.64], R26 ;  /* 0x0000001a0800a985 */ /* 0x0003e6000c101b26 */
[--C-:B------:R-:W-:Y:S01]  /*ad10*/  @!P4 IMAD.WIDE R12, R13, 0x4, R64.reuse ;  /* 0x000000040d0cc825 */ /* 0x100fe200078e0240 */
[----:B------:R1:W-:Y:S03]  /*ad20*/  @!P3 ST.E.64 desc[UR38][R10.64], R32 ;  /* 0x000000200a00b985 */ /* 0x0003e6000c101b26 */
[--C-:B------:R-:W-:Y:S01]  /*ad30*/  @!P5 IMAD.WIDE R14, R15, 0x4, R64.reuse ;  /* 0x000000040f0ed825 */ /* 0x100fe200078e0240 */
[----:B------:R1:W-:Y:S03]  /*ad40*/  @!P4 ST.E.64 desc[UR38][R12.64], R34 ;  /* 0x000000220c00c985 */ /* 0x0003e6000c101b26 */
[----:B------:R-:W-:Y:S01]  /*ad50*/  @!P6 IMAD.WIDE R64, R17, 0x4, R64 ;  /* 0x000000041140e825 */ /* 0x000fe200078e0240 */
[----:B------:R1:W-:Y:S04]  /*ad60*/  @!P5 ST.E.64 desc[UR38][R14.64], R56 ;  /* 0x000000380e00d985 */ /* 0x0003e8000c101b26 */
[----:B------:R1:W-:Y:S02]  /*ad70*/  @!P6 ST.E.64 desc[UR38][R64.64], R60 ;  /* 0x0000003c4000e985 */ /* 0x0003e4000c101b26 */
.L_x_37:
[----:B------:R-:W-:Y:S05]  /*ad80*/  BSYNC B0 ;  /* 0x0000000000007941 */ /* 0x000fea0003800000 */
.L_x_36:
[----:B------:R-:W-:Y:S01]  /*ad90*/  ISETP.GE.AND P1, PT, R72, R83, PT ;  /* 0x000000534800720c */ /* 0x000fe20003f26270 */
[----:B-1----:R1:W3:Y:S01]  /*ada0*/  SHFL.IDX PT, R35, R85, 0x1, 0x1c1f ;  /* 0x003c1f0055237f89 */ /* 0x0022e200000e0000 */
[----:B------:R-:W-:Y:S02]  /*adb0*/  SEL R30, R6, R43, P0 ;  /* 0x0000002b061e7207 */ /* 0x000fe40000000000 */
[----:B------:R-:W-:Y:S01]  /*adc0*/  SEL R32, R43, R6, P0 ;  /* 0x000000062b207207 */ /* 0x000fe20000000000 */
[----:B------:R1:W4:Y:S01]  /*add0*/  SHFL.IDX PT, R34, R84, 0x1, 0x1c1f ;  /* 0x003c1f0054227f89 */ /* 0x00032200000e0000 */
[----:B------:R-:W-:Y:S02]  /*ade0*/  SEL R31, R4, R37, P0 ;  /* 0x00000025041f7207 */ /* 0x000fe40000000000 */
[----:B------:R-:W-:Y:S02]  /*adf0*/  SEL R33, R37, R4, P0 ;  /* 0x0000000425217207 */ /* 0x000fe40000000000 */
        /* <DEDUP_REMOVED lines=17> */
[----:B------:R-:W-:Y:S01]  /*af10*/  SEL R4, R39, R36, P0 ;  /* 0x0000002427047207 */ /* 0x000fe20000000000 */
[----:B-1-34-:R-:W-:Y:S06]  /*af20*/  @P1 BRA `(.L_x_10) ;  /* 0x0000003c00f81947 */ /* 0x01afec0003800000 */
        /* <DEDUP_REMOVED lines=8> */
[----:B------:R-:W-:Y:S01]  /*afb0*/  VIADD R37, R73, 0x30 ;  /* 0x0000003049257836 */ /* 0x000fe20000000000 */
[----:B------:R-:W-:Y:S01]  /*afc0*/  ISETP.GE.AND P2, PT, R11, UR4, PT ;  /* 0x000000040b007c0c */ /* 0x000fe2000bf46270 */
[C---:B------:R-:W-:Y:S01]  /*afd0*/  VIADD R38, R73.reuse, 0x38 ;  /* 0x0000003849267836 */ /* 0x040fe20000000000 */
[----:B------:R-:W-:-:S02]  /*afe0*/  IADD3 R12, R73, 0x20, RZ ;  /* 0x00000020490c7810 */ /* 0x000fc40007ffe0ff */
[----:B------:R-:W-:Y:S02]  /*aff0*/  ISETP.GE.AND P5, PT, R36, UR4, PT ;  /* 0x0000000424007c0c */ /* 0x000fe4000bfa6270 */
[----:B------:R-:W-:Y:S01]  /*b000*/  ISETP.GE.AND P3, PT, R12, UR4, PT ;  /* 0x000000040c007c0c */ /* 0x000fe2000bf66270 */
[----:B------:R-:W-:Y:S02]  /*b010*/  @!P0 IMAD.WIDE R2, R73, 0x4, R34 ;  /* 0x0000000449028825 */ /* 0x000fe400078e0222 */
[----:B------:R-:W-:Y:S02]  /*b020*/  @!P4 LEA.HI R0, R0, R0, RZ, 0x1 ;  /* 0x000000000000c211 */ /* 0x000fe400078f08ff */
[----:B------:R-:W-:Y:S01]  /*b030*/  @!P1 LEA.HI R10, R10, R10, RZ, 0x1 ;  /* 0x0000000a0a0a9211 */ /* 0x000fe200078f08ff */
[----:B------:R0:W-:Y:S01]  /*b040*/  @!P0 ST.E.64 desc[UR38][R2.64], R40 ;  /* 0x0000002802008985 */ /* 0x0001e2000c101b26 */
[----:B------:R-:W-:Y:S02]  /*b050*/  @!P4 LOP3.LUT R9, R0, 0xfffffffe, RZ, 0xc0, !PT ;  /* 0xfffffffe0009c812 */ /* 0x000fe400078ec0ff */
[----:B------:R-:W-:-:S02]  /*b060*/  ISETP.GE.AND P0, PT, R38, UR4, PT ;  /* 0x0000000426007c0c */ /* 0x000fc4000bf06270 */
[----:B------:R-:W-:Y:S01]  /*b070*/  @!P2 LEA.HI R0, R11, R11, RZ, 0x1 ;  /* 0x0000000b0b00a211 */ /* 0x000fe200078f08ff */
[--C-:B------:R-:W-:Y:S01]  /*b080*/  @!P4 IMAD.WIDE R8, R9, 0x4, R34.reuse ;  /* 0x000000040908c825 */ /* 0x100fe200078e0222 */
[----:B------:R-:W-:Y:S02]  /*b090*/  @!P1 LOP3.LUT R11, R10, 0xfffffffe, RZ, 0xc0, !PT ;  /* 0xfffffffe0a0b9812 */ /* 0x000fe400078ec0ff */
[----:B------:R-:W-:Y:S01]  /*b0a0*/  @!P2 LOP3.LUT R13, R0, 0xfffffffe, RZ, 0xc0, !PT ;  /* 0xfffffffe000da812 */ /* 0x000fe200078ec0ff */
[----:B------:R-:W-:Y:S01]  /*b0b0*/  VIADD R0, R73, 0x40 ;  /* 0x0000004049007836 */ /* 0x000fe20000000000 */
[----:B------:R1:W-:Y:S01]  /*b0c0*/  @!P4 ST.E.64 desc[UR38][R8.64], R44 ;  /* 0x0000002c0800c985 */ /* 0x0003e2000c101b26 */
[----:B------:R-:W-:Y:S02]  /*b0d0*/  ISETP.GE.AND P4, PT, R37, UR4, PT ;  /* 0x0000000425007c0c */ /* 0x000fe4000bf86270 */
[----:B------:R-:W-:Y:S01]  /*b0e0*/  @!P3 LEA.HI R12, R12, R12, RZ, 0x1 ;  /* 0x0000000c0c0cb211 */ /* 0x000fe200078f08ff */
[----:B0-----:R-:W-:Y:S01]  /*b0f0*/  @!P1 IMAD.WIDE R2, R11, 0x4, R34 ;  /* 0x000000040b029825 */ /* 0x001fe200078e0222 */
[----:B------:R-:W-:-:S02]  /*b100*/  @!P5 LEA.HI R36, R36, R36, RZ, 0x1 ;  /* 0x000000242424d211 */ /* 0x000fc400078f08ff */
[----:B------:R-:W-:Y:S02]  /*b110*/  @!P3 LOP3.LUT R11, R12, 0xfffffffe, RZ, 0xc0, !PT ;  /* 0xfffffffe0c0bb812 */ /* 0x000fe400078ec0ff */
[----:B------:R-:W-:Y:S01]  /*b120*/  @!P0 LEA.HI R38, R38, R38, RZ, 0x1 ;  /* 0x0000002626268211 */ /* 0x000fe200078f08ff */
[----:B------:R0:W-:Y:S01]  /*b130*/  @!P1 ST.E.64 desc[UR38][R2.64], R46 ;  /* 0x0000002e02009985 */ /* 0x0001e2000c101b26 */
[----:B------:R-:W-:Y:S01]  /*b140*/  ISETP.GE.AND P1, PT, R0, UR4, PT ;  /* 0x0000000400007c0c */ /* 0x000fe2000bf26270 */
[--C-:B------:R-:W-:Y:S01]  /*b150*/  @!P3 IMAD.WIDE R10, R11, 0x4, R34.reuse ;  /* 0x000000040b0ab825 */ /* 0x100fe200078e0222 */
[----:B------:R-:W-:Y:S02]  /*b160*/  @!P0 LOP3.LUT R39, R38, 0xfffffffe, RZ, 0xc0, !PT ;  /* 0xfffffffe26278812 */ /* 0x000fe400078ec0ff */
[----:B------:R-:W-:Y:S01]  /*b170*/  @!P4 LEA.HI R37, R37, R37, RZ, 0x1 ;  /* 0x000000252525c211 */ /* 0x000fe200078f08ff */
[----:B-1----:R-:W-:Y:S01]  /*b180*/  @!P2 IMAD.WIDE R8, R13, 0x4, R34 ;  /* 0x000000040d08a825 */ /* 0x002fe200078e0222 */
[----:B------:R-:W-:-:S02]  /*b190*/  @!P5 LOP3.LUT R13, R36, 0xfffffffe, RZ, 0xc0, !PT ;  /* 0xfffffffe240dd812 */ /* 0x000fc400078ec0ff */
[----:B------:R-:W-:Y:S01]  /*b1a0*/  @!P4 LOP3.LUT R37, R37, 0xfffffffe, RZ, 0xc0, !PT ;  /* 0xfffffffe2525c812 */ /* 0x000fe200078ec0ff */
[----:B------:R-:W-:Y:S01]  /*b1b0*/  VIADD R36, R73, 0x48 ;  /* 0x0000004849247836 */ /* 0x000fe20000000000 */
[----:B------:R1:W-:Y:S01]  /*b1c0*/  @!P2 ST.E.64 desc[UR38][R8.64], R50 ;  /* 0x000000320800a985 */ /* 0x0003e2000c101b26 */
[--C-:B------:R-:W-:Y:S02]  /*b1d0*/  @!P5 IMAD.WIDE R12, R13, 0x4, R34.reuse ;  /* 0x000000040d0cd825 */ /* 0x100fe400078e0222 */
[----:B------:R-:W-:Y:S01]  /*b1e0*/  @!P1 LEA.HI R0, R0, R0, RZ, 0x1 ;  /* 0x0000000000009211 */ /* 0x000fe200078f08ff */
[----:B------:R3:W-:Y:S01]  /*b1f0*/  @!P3 ST.E.64 desc[UR38][R10.64], R14 ;  /* 0x0000000e0a00b985 */ /* 0x0007e2000c101b26 */
[--C-:B0-----:R-:W-:Y:S01]  /*b200*/  @!P4 IMAD.WIDE R2, R37, 0x4, R34.reuse ;  /* 0x000000042502c825 */ /* 0x101fe200078e0222 */
[----:B------:R-:W-:Y:S02]  /*b210*/  ISETP.GE.AND P2, PT, R36, UR4, PT ;  /* 0x0000000424007c0c */ /* 0x000fe4000bf46270 */
[----:B------:R0:W-:Y:S04]  /*b220*/  @!P5 ST.E.64 desc[UR38][R12.64], R16 ;  /* 0x000000100c00d985 */ /* 0x0001e8000c101b26 */
[----:B------:R-:W-:Y:S01]  /*b230*/  @!P4 ST.E.64 desc[UR38][R2.64], R18 ;  /* 0x000000120200c985 */ /* 0x000fe2000c101b26 */
[----:B-1----:R-:W-:-:S04]  /*b240*/  @!P0 IMAD.WIDE R8, R39, 0x4, R34 ;  /* 0x0000000427088825 */ /* 0x002fc800078e0222 */
[C---:B---3--:R-:W-:Y:S01]  /*b250*/  VIADD R10, R73.reuse, 0x50 ;  /* 0x00000050490a7836 */ /* 0x048fe20000000000 */
[----:B------:R1:W-:Y:S01]  /*b260*/  @!P0 ST.E.64 desc[UR38][R8.64], R20 ;  /* 0x0000001408008985 */ /* 0x0003e2000c101b26 */
[C---:B------:R-:W-:Y:S01]  /*b270*/  VIADD R14, R73.reuse, 0x68 ;  /* 0x00000068490e7836 */ /* 0x040fe20000000000 */
[----:B------:R-:W-:Y:S01]  /*b280*/  @!P2 LEA.HI R36, R36, R36, RZ, 0x1 ;  /* 0x000000242424a211 */ /* 0x000fe200078f08ff */
[C---:B0-----:R-:W-:Y:S01]  /*b290*/  VIADD R12, R73.reuse, 0x58 ;  /* 0x00000058490c7836 */ /* 0x041fe20000000000 */
[----:B------:R-:W-:Y:S01]  /*b2a0*/  ISETP.GE.AND P3, PT, R10, UR4, PT ;  /* 0x000000040a007c0c */ /* 0x000fe2000bf66270 */
[C---:B------:R-:W-:Y:S01]  /*b2b0*/  VIADD R13, R73.reuse, 0x60 ;  /* 0x00000060490d7836 */ /* 0x040fe20000000000 */
[----:B------:R-:W-:Y:S01]  /*b2c0*/  ISETP.GE.AND P5, PT, R14, UR4, PT ;  /* 0x000000040e007c0c */ /* 0x000fe2000bfa6270 */
[C---:B------:R-:W-:Y:S01]  /*b2d0*/  VIADD R15, R73.reuse, 0x70 ;  /* 0x00000070490f7836 */ /* 0x040fe20000000000 */
[----:B------:R-:W-:Y:S01]  /*b2e0*/  ISETP.GE.AND P0, PT, R12, UR4, PT ;  /* 0x000000040c007c0c */ /* 0x000fe2000bf06270 */
[----:B------:R-:W-:Y:S01]  /*b2f0*/  VIADD R73, R73, 0x78 ;  /* 0x0000007849497836 */ /* 0x000fe20000000000 */
[----:B------:R-:W-:-:S02]  /*b300*/  ISETP.GE.AND P4, PT, R13, UR4, PT ;  /* 0x000000040d007c0c */ /* 0x000fc4000bf86270 */
[----:B------:R-:W-:Y:S02]  /*b310*/  ISETP.GE.AND P6, PT, R15, UR4, PT ;  /* 0x000000040f007c0c */ /* 0x000fe4000bfc6270 */
[----:B------:R-:W-:Y:S02]  /*b320*/  @!P1 LOP3.LUT R11, R0, 0xfffffffe, RZ, 0xc0, !PT ;  /* 0xfffffffe000b9812 */ /* 0x000fe400078ec0ff */
[----:B-1----:R-:W-:Y:S02]  /*b330*/  @!P2 LOP3.LUT R9, R36, 0xfffffffe, RZ, 0xc0, !PT ;  /* 0xfffffffe2409a812 */ /* 0x002fe400078ec0ff */
[----:B------:R-:W-:Y:S01]  /*b340*/  @!P3 LEA.HI R10, R10, R10, RZ, 0x1 ;  /* 0x0000000a0a0ab211 */ /* 0x000fe200078f08ff */
[--C-:B------:R-:W-:Y:S01]  /*b350*/  @!P1 IMAD.WIDE R2, R11, 0x4, R34.reuse ;  /* 0x000000040b029825 */ /* 0x100fe200078e0222 */
[----:B------:R-:W-:Y:S02]  /*b360*/  @!P5 LEA.HI R14, R14, R14, RZ, 0x1 ;  /* 0x0000000e0e0ed211 */ /* 0x000fe400078f08ff */
[----:B------:R-:W-:Y:S01]  /*b370*/  @!P0 LEA.HI R12, R12, R12, RZ, 0x1 ;  /* 0x0000000c0c0c8211 */ /* 0x000fe200078f08ff */
[----:B------:R-:W-:Y:S01]  /*b380*/  @!P2 IMAD.WIDE R8, R9, 0x4, R34 ;  /* 0x000000040908a825 */ /* 0x000fe200078e0222 */
[----:B------:R-:W-:Y:S01]  /*b390*/  @!P4 LEA.HI R0, R13, R13, RZ, 0x1 ;  /* 0x0000000d0d00c211 */ /* 0x000fe200078f08ff */
[----:B------:R0:W-:Y:S01]  /*b3a0*/  @!P1 ST.E.64 desc[UR38][R2.64], R22 ;  /* 0x0000001602009985 */ /* 0x0001e2000c101b26 */
[----:B------:R-:W-:-:S02]  /*b3b0*/  @!P3 LOP3.LUT R11, R10, 0xfffffffe, RZ, 0xc0, !PT ;  /* 0xfffffffe0a0bb812 */ /* 0x000fc400078ec0ff */
[----:B------:R-:W-:Y:S01]  /*b3c0*/  @!P6 LEA.HI R16, R15, R15, RZ, 0x1 ;  /* 0x0000000f0f10e211 */ /* 0x000fe200078f08ff */
[----:B------:R1:W-:Y:S01]  /*b3d0*/  @!P2 ST.E.64 desc[UR38][R8.64], R24 ;  /* 0x000000180800a985 */ /* 0x0003e2000c101b26 */
[----:B------:R-:W-:Y:S01]  /*b3e0*/  @!P0 LOP3.LUT R13, R12, 0xfffffffe, RZ, 0xc0, !PT ;  /* 0xfffffffe0c0d8812 */ /* 0x000fe200078ec0ff */
[--C-:B------:R-:W-:Y:S01]  /*b3f0*/  @!P3 IMAD.WIDE R10, R11, 0x4, R34.reuse ;  /* 0x000000040b0ab825 */ /* 0x100fe200078e0222 */
[----:B------:R-:W-:Y:S02]  /*b400*/  @!P4 LOP3.LUT R15, R0, 0xfffffffe, RZ, 0xc0, !PT ;  /* 0xfffffffe000fc812 */ /* 0x000fe400078ec0ff */
[----:B------:R-:W-:Y:S01]  /*b410*/  @!P5 LOP3.LUT R17, R14, 0xfffffffe, RZ, 0xc0, !PT ;  /* 0xfffffffe0e11d812 */ /* 0x000fe200078ec0ff */
[--C-:B------:R-:W-:Y:S01]  /*b420*/  @!P0 IMAD.WIDE R12, R13, 0x4, R34.reuse ;  /* 0x000000040d0c8825 */ /* 0x100fe200078e0222 */
[----:B------:R-:W-:Y:S01]  /*b430*/  @!P6 LOP3.LUT R19, R16, 0xfffffffe, RZ, 0xc0, !PT ;  /* 0xfffffffe1013e812 */ /* 0x000fe200078ec0ff */
[----:B------:R3:W-:Y:S02]  /*b440*/  @!P3 ST.E.64 desc[UR38][R10.64], R26 ;  /* 0x0000001a0a00b985 */ /* 0x0007e4000c101b26 */
[----:B0-----:R-:W-:-:S02]  /*b450*/  @!P4 IMAD.WIDE R2, R15, 0x4, R34 ;  /* 0x000000040f02c825 */ /* 0x001fc400078e0222 */
[----:B------:R3:W-:Y:S01]  /*b460*/  @!P0 ST.E.64 desc[UR38][R12.64], R28 ;  /* 0x0000001c0c008985 */ /* 0x0007e2000c101b26 */
[----:B------:R-:W-:Y:S01]  /*b470*/  ISETP.GE.AND P0, PT, R73, UR4, PT ;  /* 0x0000000449007c0c */ /* 0x000fe2000bf06270 */
[--C-:B-1----:R-:W-:Y:S02]  /*b480*/  @!P5 IMAD.WIDE R8, R17, 0x4, R34.reuse ;  /* 0x000000041108d825 */ /* 0x102fe400078e0222 */
[----:B------:R3:W-:Y:S02]  /*b490*/  @!P4 ST.E.64 desc[UR38][R2.64], R30 ;  /* 0x0000001e0200c985 */ /* 0x0007e4000c101b26 */
[----:B------:R-:W-:Y:S02]  /*b4a0*/  @!P6 IMAD.WIDE R14, R19, 0x4, R34 ;  /* 0x00000004130ee825 */ /* 0x000fe400078e0222 */
[----:B------:R3:W-:Y:S04]  /*b4b0*/  @!P5 ST.E.64 desc[UR38][R8.64], R32 ;  /* 0x000000200800d985 */ /* 0x0007e8000c101b26 */
[----:B------:R3:W-:Y:S02]  /*b4c0*/  @!P6 ST.E.64 desc[UR38][R14.64], R6 ;  /* 0x000000060e00e985 */ /* 0x0007e4000c101b26 */
[----:B------:R-:W-:Y:S05]  /*b4d0*/  @P0 BRA `(.L_x_10) ;  /* 0x00000038008c0947 */ /* 0x000fea0003800000 */
[----:B------:R-:W-:-:S04]  /*b4e0*/  LEA.HI R73, R73, R73, RZ, 0x1 ;  /* 0x0000004949497211 */ /* 0x000fc800078f08ff */
[----:B---3--:R-:W-:-:S05]  /*b4f0*/  LOP3.LUT R3, R73, 0xfffffffe, RZ, 0xc0, !PT ;  /* 0xfffffffe49037812 */ /* 0x008fca00078ec0ff */
[----:B------:R-:W-:-:S05]  /*b500*/  IMAD.WIDE R2, R3, 0x4, R34 ;  /* 0x0000000403027825 */ /* 0x000fca00078e0222 */
[----:B------:R1:W-:Y:S01]  /*b510*/  ST.E.64 desc[UR38][R2.64], R4 ;  /* 0x0000000402007985 */ /* 0x0003e2000c101b26 */
[----:B------:R-:W-:Y:S05]  /*b520*/  BRA `(.L_x_10) ;  /* 0x0000003800787947 */ /* 0x000fea0003800000 */
.L_x_35:
[----:B------:R-:W0:Y:S02]  /*b530*/  S2R R0, SR_TID.X ;  /* 0x0000000000007919 */ /* 0x000e240000002100 */
[----:B0-----:R-:W-:-:S05]  /*b540*/  VIADD R3, R0, 0xffffff80 ;  /* 0xffffff8000037836 */ /* 0x001fca0000000000 */
[----:B------:R-:W-:-:S13]  /*b550*/  ISETP.GT.AND P0, PT, R3, 0x7f, PT ;  /* 0x0000007f0300780c */ /* 0x000fda0003f04270 */
[----:B------:R-:W-:Y:S05]  /*b560*/  @P0 BRA `(.L_x_10) ;  /* 0x0000003800680947 */ /* 0x000fea0003800000 */
[----:B------:R-:W0:Y:S01]  /*b570*/  S2R R3, SR_CTAID.X ;  /* 0x0000000000037919 */ /* 0x000e220000002500 */
[----:B------:R-:W1:Y:S01]  /*b580*/  LDC R8, c[0x0][0xbe8] ;  /* 0x0002fa00ff087b82 */ /* 0x000e620000000800 */
[----:B------:R-:W-:Y:S01]  /*b590*/  ULDC UR4, c[0x0][0xa88] ;  /* 0x0002a20000047ab9 */ /* 0x000fe20000000800 */
[----:B0-----:R-:W-:Y:S02]  /*b5a0*/  IMAD R0, R3, 0x80, R0 ;  /* 0x0000008003007824 */ /* 0x001fe400078e0200 */
[----:B-1----:R-:W-:Y:S02]  /*b5b0*/  IMAD R3, R8, UR4, RZ ;  /* 0x0000000408037c24 */ /* 0x002fe4000f8e02ff */
[----:B------:R-:W-:-:S05]  /*b5c0*/  VIADD R0, R0, 0xffffff80 ;  /* 0xffffff8000007836 */ /* 0x000fca0000000000 */
[----:B------:R-:W-:-:S13]  /*b5d0*/  ISETP.GE.AND P0, PT, R0, R3, PT ;  /* 0x000000030000720c */ /* 0x000fda0003f06270 */
[----:B------:R-:W-:Y:S05]  /*b5e0*/  @P0 BRA `(.L_x_10) ;  /* 0x0000003800480947 */ /* 0x000fea0003800000 */
[----:B------:R-:W-:Y:S01]  /*b5f0*/  ISETP.NE.AND P0, PT, R8, 0x1, PT ;  /* 0x000000010800780c */ /* 0x000fe20003f05270 */
[----:B------:R-:W0:Y:S01]  /*b600*/  LDC.64 R12, c[0x0][0xbd8] ;  /* 0x0002f600ff0c7b82 */ /* 0x000e220000000a00 */
[--C-:B------:R-:W-:Y:S01]  /*b610*/  SHF.R.S32.HI R3, RZ, 0x1f, R2.reuse ;  /* 0x0000001fff037819 */ /* 0x100fe20000011402 */
[----:B------:R-:W-:Y:S01]  /*b620*/  ULDC.64 UR4, c[0x0][0xbd0] ;  /* 0x0002f40000047ab9 */ /* 0x000fe20000000a00 */
[----:B------:R-:W-:Y:S02]  /*b630*/  IMAD.MOV R7, RZ, RZ, -R2 ;  /* 0x000000ffff077224 */ /* 0x000fe400078e0a02 */
[----:B------:R-:W-:-:S03]  /*b640*/  IMAD.WIDE.U32 R4, R2, UR4, RZ ;  /* 0x0000000402047c25 */ /* 0x000fc6000f8e00ff */
[----:B------:R-:W1:Y:S01]  /*b650*/  S2UR UR6, SR_CTAID.Y ;  /* 0x00000000000679c3 */ /* 0x000e620000002600 */
[----:B------:R-:W-:-:S04]  /*b660*/  IMAD R3, R3, UR4, RZ ;  /* 0x0000000403037c24 */ /* 0x000fc8000f8e02ff */
[----:B------:R-:W-:Y:S01]  /*b670*/  IMAD R3, R2, UR5, R3 ;  /* 0x0000000502037c24 */ /* 0x000fe2000f8e0203 */
[----:B------:R-:W-:Y:S01]  /*b680*/  ULDC.64 UR4, c[0x0][0xbe0] ;  /* 0x0002f80000047ab9 */ /* 0x000fe20000000a00 */
[----:B------:R-:W-:Y:S01]  /*b690*/  IMAD.MOV.U32 R2, RZ, RZ, R4 ;  /* 0x000000ffff027224 */ /* 0x000fe200078e0004 */
[----:B------:R-:W2:Y:S01]  /*b6a0*/  @P0 LDC R9, c[0x0][0xbec] ;  /* 0x0002fb00ff090b82 */ /* 0x000ea20000000800 */
[----:B------:R-:W-:Y:S02]  /*b6b0*/  IMAD.IADD R3, R5, 0x1, R3 ;  /* 0x0000000105037824 */ /* 0x000fe400078e0203 */
[----:B------:R-:W-:-:S05]  /*b6c0*/  IMAD.MOV.U32 R5, RZ, RZ, R0 ;  /* 0x000000ffff057224 */ /* 0x000fca00078e0000 */
[----:B------:R-:W1:Y:S01]  /*b6d0*/  LDC R10, c[0x0][0xc50] ;  /* 0x00031400ff0a7b82 */ /* 0x000e620000000800 */
[C---:B0-----:R-:W-:Y:S02]  /*b6e0*/  IMAD R14, R12.reuse, UR37, RZ ;  /* 0x000000250c0e7c24 */ /* 0x041fe4000f8e02ff */
[----:B------:R-:W-:-:S04]  /*b6f0*/  IMAD.WIDE.U32 R2, R12, UR36, R2 ;  /* 0x000000240c027c25 */ /* 0x000fc8000f8e0002 */
[----:B------:R-:W-:Y:S01]  /*b700*/  IMAD R13, R13, UR36, R14 ;  /* 0x000000240d0d7c24 */ /* 0x000fe2000f8e020e */
[----:B------:R-:W0:Y:S03]  /*b710*/  @P0 LDC R11, c[0x0][0xbf0] ;  /* 0x0002fc00ff0b0b82 */ /* 0x000e260000000800 */
[----:B------:R-:W-:Y:S02]  /*b720*/  IMAD.IADD R3, R13, 0x1, R3 ;  /* 0x000000010d037824 */ /* 0x000fe400078e0203 */
[----:B--2---:R-:W-:-:S04]  /*b730*/  @P0 IMAD.HI.U32 R6, R0, R9, RZ ;  /* 0x0000000900060227 */ /* 0x004fc800078e00ff */
[----:B-1----:R-:W-:-:S04]  /*b740*/  IMAD R9, R10, R7, UR6 ;  /* 0x000000060a097e24 */ /* 0x002fc8000f8e0207 */
[----:B------:R-:W-:Y:S01]  /*b750*/  IMAD.WIDE.U32 R2, R9, UR4, R2 ;  /* 0x0000000409027c25 */ /* 0x000fe2000f8e0002 */
[----:B------:R-:W-:Y:S02]  /*b760*/  SHF.R.S32.HI R4, RZ, 0x1f, R9 ;  /* 0x0000001fff047819 */ /* 0x000fe40000011409 */
[----:B0-----:R-:W-:-:S03]  /*b770*/  @P0 SHF.R.U32.HI R5, RZ, R11, R6 ;  /* 0x0000000bff050219 */ /* 0x001fc60000011606 */
[----:B------:R-:W-:Y:S01]  /*b780*/  IMAD R4, R4, UR4, RZ ;  /* 0x0000000404047c24 */ /* 0x000fe2000f8e02ff */
[----:B------:R-:W-:-:S03]  /*b790*/  IADD3 R7, -R5, RZ, RZ ;  /* 0x000000ff05077210 */ /* 0x000fc60007ffe1ff */
[----:B------:R-:W-:Y:S01]  /*b7a0*/  IMAD R4, R9, UR5, R4 ;  /* 0x0000000509047c24 */ /* 0x000fe2000f8e0204 */
[----:B------:R-:W-:Y:S01]  /*b7b0*/  SHF.R.S32.HI R9, RZ, 0x1f, R5 ;  /* 0x0000001fff097819 */ /* 0x000fe20000011405 */
[----:B------:R-:W-:Y:S01]  /*b7c0*/  ULDC.64 UR4, c[0x0][0xbc8] ;  /* 0x0002f20000047ab9 */ /* 0x000fe20000000a00 */
[----:B------:R-:W-:Y:S01]  /*b7d0*/  IMAD R7, R8, R7, R0 ;  /* 0x0000000708077224 */ /* 0x000fe200078e0200 */
[----:B------:R-:W-:-:S04]  /*b7e0*/  IADD3 R2, P0, R5, R2, RZ ;  /* 0x0000000205027210 */ /* 0x000fc80007f1e0ff */
[----:B------:R-:W-:Y:S02]  /*b7f0*/  SHF.R.S32.HI R0, RZ, 0x1f, R7 ;  /* 0x0000001fff007819 */ /* 0x000fe40000011407 */
[----:B------:R-:W-:-:S03]  /*b800*/  IADD3.X R3, R9, R3, R4, P0, !PT ;  /* 0x0000000309037210 */ /* 0x000fc600007fe404 */
[----:B------:R-:W-:Y:S02]  /*b810*/  IMAD R0, R0, UR4, RZ ;  /* 0x0000000400007c24 */ /* 0x000fe4000f8e02ff */
[----:B------:R-:W-:-:S04]  /*b820*/  IMAD.WIDE.U32 R2, R7, UR4, R2 ;  /* 0x0000000407027c25 */ /* 0x000fc8000f8e0002 */
[----:B------:R-:W-:Y:S01]  /*b830*/  IMAD R5, R7, UR5, R0 ;  /* 0x0000000507057c24 */ /* 0x000fe2000f8e0200 */
[----:B------:R-:W-:Y:S02]  /*b840*/  ULDC.64 UR4, c[0x0][0xba8] ;  /* 0x0002ea0000047ab9 */ /* 0x000fe40000000a00 */
[----:B------:R-:W-:Y:S01]  /*b850*/  LEA R4, P0, R2, UR4, 0x2 ;  /* 0x0000000402047c11 */ /* 0x000fe2000f8010ff */
[----:B------:R-:W-:-:S05]  /*b860*/  IMAD.IADD R3, R3, 0x1, R5 ;  /* 0x0000000103037824 */ /* 0x000fca00078e0205 */
[----:B------:R-:W-:Y:S01]  /*b870*/  LEA.HI.X R5, R2, UR5, R3, 0x2, P0 ;  /* 0x0000000502057c11 */ /* 0x000fe200080f1403 */
[----:B------:R-:W-:-:S05]  /*b880*/  IMAD.MOV.U32 R3, RZ, RZ, -0x800000 ;  /* 0xff800000ff037424 */ /* 0x000fca00078e00ff */
[----:B------:R0:W-:Y:S01]  /*b890*/  STG.E desc[UR38][R4.64], R3 ;  /* 0x0000000304007986 */ /* 0x0001e2000c101926 */
[----:B------:R-:W-:Y:S05]  /*b8a0*/  BRA `(.L_x_10) ;  /* 0x0000003400987947 */ /* 0x000fea0003800000 */
.L_x_8:
[----:B------:R-:W-:-:S08]  /*b8b0*/  NOP ;  /* 0x0000000000007918 */ /* 0x000fd00000000000 */
[----:B--2---:R-:W0:-:S00]  /*b8c0*/  USETMAXREG.DEALLOC.CTAPOOL 0x18 ;  /* 0x00000018000079c8 */ /* 0x004e0000080e0500 */
[----:B0-----:R-:W-:Y:S01]  /*b8d0*/  LOP3.LUT R0, R0, 0x3, RZ, 0xc0, !PT ;  /* 0x0000000300007812 */ /* 0x001fe200078ec0ff */
[----:B------:R-:W0:Y:S05]  /*b8e0*/  S2R R18, SR_CTAID.Z ;  /* 0x0000000000127919 */ /* 0x000e2a0000002700 */
[----:B------:R-:W1:Y:S01]  /*b8f0*/  S2UR UR6, SR_CTAID.Y ;  /* 0x00000000000679c3 */ /* 0x000e620000002600 */
[----:B------:R-:W2:Y:S02]  /*b900*/  SHFL.IDX PT, R0, R0, RZ, 0x1f ;  /* 0x00001fff00007589 */ /* 0x000ea400000e0000 */
[----:B--2---:R-:W-:-:S13]  /*b910*/  ISETP.NE.AND P0, PT, R0, RZ, PT ;  /* 0x000000ff0000720c */ /* 0x004fda0003f05270 */
[----:B01----:R-:W-:Y:S05]  /*b920*/  @!P0 BRA `(.L_x_38) ;  /* 0x0000000000288947 */ /* 0x003fea0003800000 */
[----:B------:R-:W-:Y:S01]  /*b930*/  ULDC UR7, c[0x0][0xc50] ;  /* 0x0003140000077ab9 */ /* 0x000fe20000000800 */
[----:B------:R-:W-:Y:S01]  /*b940*/  UMOV UR36, UR6 ;  /* 0x0000000600247c82 */ /* 0x000fe20008000000 */
[----:B------:R-:W-:-:S06]  /*b950*/  UISETP.NE.AND UP0, UPT, UR7, 0x1, UPT ;  /* 0x000000010700788c */ /* 0x000fcc000bf05270 */
[----:B------:R-:W-:-:S13]  /*b960*/  PLOP3.LUT P0, PT, PT, PT, UP0, 0x80, 0x0 ;  /* 0x000000000000781c */ /* 0x000fda0003f0f008 */
[----:B------:R-:W-:Y:S05]  /*b970*/  @!P0 BRA `(.L_x_39) ;  /* 0x0000000000308947 */ /* 0x000fea0003800000 */
[----:B------:R-:W-:Y:S01]  /*b980*/  ULDC UR4, c[0x0][0xc54] ;  /* 0x0003150000047ab9 */ /* 0x000fe20000000800 */
[----:B------:R-:W-:Y:S01]  /*b990*/  ULDC UR36, c[0x0][0xc58] ;  /* 0x0003160000247ab9 */ /* 0x000fe20000000800 */
[----:B------:R-:W-:-:S04]  /*b9a0*/  UIMAD.WIDE.U32 UR4, UR6, UR4, URZ ;  /* 0x00000004060472a5 */ /* 0x000fc8000f8e003f */
[----:B------:R-:W-:Y:S01]  /*b9b0*/  USHF.R.U32.HI UR36, URZ, UR36, UR5 ;  /* 0x000000243f247299 */ /* 0x000fe20008011605 */
[----:B------:R-:W-:Y:S11]  /*b9c0*/  BRA `(.L_x_39) ;  /* 0x00000000001c7947 */ /* 0x000ff60003800000 */
.L_x_38:
[----:B------:R-:W-:Y:S01]  /*b9d0*/  ULDC UR7, c[0x0][0xc50] ;  /* 0x0003140000077ab9 */ /* 0x000fe20000000800 */
[----:B------:R-:W-:Y:S01]  /*b9e0*/  UMOV UR36, UR6 ;  /* 0x0000000600247c82 */ /* 0x000fe20008000000 */
[----:B------:R-:W-:-:S11]  /*b9f0*/  UISETP.NE.AND UP0, UPT, UR7, 0x1, UPT ;  /* 0x000000010700788c */ /* 0x000fd6000bf05270 */
[----:B------:R-:W-:Y:S01]  /*ba00*/  @UP0 ULDC UR4, c[0x0][0xc54] ;  /* 0x0003150000040ab9 */ /* 0x000fe20000000800 */
[----:B------:R-:W-:Y:S01]  /*ba10*/  @UP0 ULDC UR8, c[0x0][0xc58] ;  /* 0x0003160000080ab9 */ /* 0x000fe20000000800 */
[----:B------:R-:W-:-:S04]  /*ba20*/  UIMAD.WIDE.U32 UR4, UR6, UR4, URZ ;  /* 0x00000004060472a5 */ /* 0x000fc8000f8e003f */
[----:B------:R-:W-:-:S12]  /*ba30*/  @UP0 USHF.R.U32.HI UR36, URZ, UR8, UR5 ;  /* 0x000000083f240299 */ /* 0x000fd80008011605 */
.L_x_39:
[----:B------:R-:W-:Y:S01]  /*ba40*/  ISETP.GE.AND P0, PT, R18, RZ, PT ;  /* 0x000000ff1200720c */ /* 0x000fe20003f06270 */
[----:B------:R-:W-:Y:S01]  /*ba50*/  UIADD3 UR4, -UR36, URZ, URZ ;  /* 0x0000003f24047290 */ /* 0x000fe2000fffe13f */
[----:B------:R-:W-:Y:S02]  /*ba60*/  IMAD.MOV.U32 R20, RZ, RZ, 0x1 ;  /* 0x00000001ff147424 */ /* 0x000fe400078e00ff */
[----:B------:R-:W-:Y:S01]  /*ba70*/  IMAD.MOV.U32 R0, RZ, RZ, RZ ;  /* 0x000000ffff007224 */ /* 0x000fe200078e00ff */
[----:B------:R-:W-:Y:S01]  /*ba80*/  UIMAD UR6, UR7, UR4, UR6 ;  /* 0x00000004070672a4 */ /* 0x000fe2000f8e0206 */
[----:B------:R-:W-:-:S07]  /*ba90*/  IMAD.MOV.U32 R2, RZ, RZ, 0x1 ;  /* 0x00000001ff027424 */ /* 0x000fce00078e00ff */
[----:B------:R-:W-:Y:S05]  /*baa0*/  @!P0 BRA `(.L_x_40) ;  /* 0x00000030004c8947 */ /* 0x000fea0003800000 */
[----:B------:R-:W-:Y:S01]  /*bab0*/  ULDC.64 UR4, c[0x0][0x418] ;  /* 0x0001060000047ab9 */ /* 0x000fe20000000a00 */
[----:B------:R-:W-:Y:S01]  /*bac0*/  ULOP3.LUT UR8, UR6, 0xffff, URZ, 0xc0, !UPT ;  /* 0x0000ffff06087892 */ /* 0x000fe2000f8ec03f */
[----:B------:R-:W-:Y:S01]  /*bad0*/  IMAD.MOV.U32 R17, RZ, RZ, RZ ;  /* 0x000000ffff117224 */ /* 0x000fe200078e00ff */
[----:B------:R-:W-:-:S03]  /*bae0*/  UISETP.NE.U32.AND UP0, UPT, UR4, URZ, UPT ;  /* 0x0000003f0400728c */ /* 0x000fc6000bf05070 */
[----:B------:R-:W-:Y:S01]  /*baf0*/  ULDC UR4, c[0x0][0x424] ;  /* 0x0001090000047ab9 */ /* 0x000fe20000000800 */
[----:B------:R-:W-:-:S03]  /*bb00*/  UISETP.NE.AND.EX UP0, UPT, UR5, URZ, UPT, UP0 ;  /* 0x0000003f0500728c */ /* 0x000fc6000bf05300 */
[----:B------:R-:W-:Y:S01]  /*bb10*/  ULDC UR5, c[0x0][0x2f0] ;  /* 0x0000bc0000057ab9 */ /* 0x000fe20000000800 */
[----:B------:R-:W-:-:S04]  /*bb20*/  USEL UR4, UR4, 0x1, UP0 ;  /* 0x0000000104047887 */ /* 0x000fc80008000000 */
[----:B------:R-:W-:-:S04]  /*bb30*/  UIMAD UR4, UR4, UR5, URZ ;  /* 0x00000005040472a4 */ /* 0x000fc8000f8e023f */
[----:B------:R-:W-:Y:S02]  /*bb40*/  UISETP.GE.AND UP0, UPT, UR4, 0x1, UPT ;  /* 0x000000010400788c */ /* 0x000fe4000bf06270 */
[----:B------:R-:W-:-:S04]  /*bb50*/  UIADD3 UR5, UR4, 0x9f, URZ ;  /* 0x0000009f04057890 */ /* 0x000fc8000fffe03f */
[----:B------:R-:W-:Y:S01]  /*bb60*/  PLOP3.LUT P0, PT, PT, PT, UP0, 0x80, 0x0 ;  /* 0x000000000000781c */ /* 0x000fe20003f0f008 */
[----:B------:R-:W-:-:S04]  /*bb70*/  UIMAD.WIDE UR4, UR5, 0x66666667, URZ ;  /* 0x66666667050478a5 */ /* 0x000fc8000f8e023f */
[----:B------:R-:W-:-:S04]  /*bb80*/  USHF.R.U32.HI UR4, URZ, 0x1f, UR5 ;  /* 0x0000001f3f047899 */ /* 0x000fc80008011605 */
[----:B------:R-:W-:-:S04]  /*bb90*/  ULEA.HI.SX32 UR7, UR5, UR4, 0x1a ;  /* 0x0000000405077291 */ /* 0x000fc8000f8fd23f */
[----:B------:R-:W-:Y:S08]  /*bba0*/  @!P0 BRA `(.L_x_41) ;  /* 0x00000000007c8947 */ /* 0x000ff00003800000 */
[----:B------:R-:W-:-:S04]  /*bbb0*/  USHF.R.U32.HI UR4, URZ, 0x10, UR6 ;  /* 0x000000103f047899 */ /* 0x000fc80008011606 */
[----:B------:R-:W-:-:S11]  /*bbc0*/  UISETP.NE.AND UP0, UPT, UR4, URZ, UPT ;  /* 0x0000003f0400728c */ /* 0x000fd6000bf05270 */
[----:B------:R-:W-:Y:S02]  /*bbd0*/  @!UP0 ULDC UR4, c[0x0][0x9f0] ;  /* 0x00027c0000048ab9 */ /* 0x000fe40000000800 */
[----:B------:R-:W-:Y:S01]  /*bbe0*/  IMAD.U32 R6, RZ, RZ, UR4 ;  /* 0x00000004ff067e24 */ /* 0x000fe2000f8e00ff */
[----:B------:R-:W-:-:S04]  /*bbf0*/  UIADD3 UR5, UR7, -0x1, UR4 ;  /* 0xffffffff07057890 */ /* 0x000fc8000fffe004 */
[-C--:B------:R-:W-:Y:S02]  /*bc00*/  IABS R0, R6.reuse ;  /* 0x0000000600007213 */ /* 0x080fe40000000000 */
[----:B------:R-:W-:Y:S02]  /*bc10*/  IABS R6, R6 ;  /* 0x0000000600067213 */ /* 0x000fe40000000000 */
[----:B------:R-:W0:Y:S08]  /*bc20*/  I2F.RP R4, R0 ;  /* 0x0000000000047306 */ /* 0x000e300000209400 */
[----:B0-----:R-:W0:Y:S02]  /*bc30*/  MUFU.RCP R4, R4 ;  /* 0x0000000400047308 */ /* 0x001e240000001000 */
[----:B0-----:R-:W-:-:S06]  /*bc40*/  VIADD R2, R4, 0xffffffe ;  /* 0x0ffffffe04027836 */ /* 0x001fcc0000000000 */
[----:B------:R0:W1:Y:S02]  /*bc50*/  F2I.FTZ.U32.TRUNC.NTZ R3, R2 ;  /* 0x0000000200037305 */ /* 0x000064000021f000 */
[----:B0-----:R-:W-:Y:S02]  /*bc60*/  IMAD.MOV.U32 R2, RZ, RZ, RZ ;  /* 0x000000ffff027224 */ /* 0x001fe400078e00ff */
[----:B-1----:R-:W-:-:S04]  /*bc70*/  IMAD.MOV R5, RZ, RZ, -R3 ;  /* 0x000000ffff057224 */ /* 0x002fc800078e0a03 */
[----:B------:R-:W-:-:S04]  /*bc80*/  IMAD R5, R5, R0, RZ ;  /* 0x0000000005057224 */ /* 0x000fc800078e02ff */
[----:B------:R-:W-:-:S04]  /*bc90*/  IMAD.HI.U32 R3, R3, R5, R2 ;  /* 0x0000000503037227 */ /* 0x000fc800078e0002 */
[----:B------:R-:W-:Y:S01]  /*bca0*/  IMAD.U32 R5, RZ, RZ, UR5 ;  /* 0x00000005ff057e24 */ /* 0x000fe2000f8e00ff */
[----:B------:R-:W-:-:S04]  /*bcb0*/  ULOP3.LUT UR5, UR5, UR4, URZ, 0x3c, !UPT ;  /* 0x0000000405057292 */ /* 0x000fc8000f8e3c3f */
[----:B------:R-:W-:Y:S01]  /*bcc0*/  IABS R2, R5 ;  /* 0x0000000500027213 */ /* 0x000fe20000000000 */
[----:B------:R-:W-:Y:S01]  /*bcd0*/  IMAD.MOV R5, RZ, RZ, -R6 ;  /* 0x000000ffff057224 */ /* 0x000fe200078e0a06 */
[----:B------:R-:W-:-:S03]  /*bce0*/  ISETP.LE.AND P2, PT, RZ, UR5, PT ;  /* 0x00000005ff007c0c */ /* 0x000fc6000bf43270 */
[----:B------:R-:W-:-:S04]  /*bcf0*/  IMAD.HI.U32 R3, R3, R2, RZ ;  /* 0x0000000203037227 */ /* 0x000fc800078e00ff */
[----:B------:R-:W-:-:S05]  /*bd00*/  IMAD R5, R3, R5, R2 ;  /* 0x0000000503057224 */ /* 0x000fca00078e0202 */
[----:B------:R-:W-:-:S13]  /*bd10*/  ISETP.GT.U32.AND P1, PT, R0, R5, PT ;  /* 0x000000050000720c */ /* 0x000fda0003f24070 */
[----:B------:R-:W-:Y:S02]  /*bd20*/  @!P1 IMAD.IADD R5, R5, 0x1, -R0 ;  /* 0x0000000105059824 */ /* 0x000fe400078e0a00 */
[----:B------:R-:W-:Y:S01]  /*bd30*/  @!P1 VIADD R3, R3, 0x1 ;  /* 0x0000000103039836 */ /* 0x000fe20000000000 */
[----:B------:R-:W-:Y:S02]  /*bd40*/  ISETP.NE.AND P1, PT, RZ, UR4, PT ;  /* 0x00000004ff007c0c */ /* 0x000fe4000bf25270 */
[----:B------:R-:W-:-:S13]  /*bd50*/  ISETP.GE.U32.AND P0, PT, R5, R0, PT ;  /* 0x000000000500720c */ /* 0x000fda0003f06070 */
[----:B------:R-:W-:-:S04]  /*bd60*/  @P0 VIADD R3, R3, 0x1 ;  /* 0x0000000103030836 */ /* 0x000fc80000000000 */
[----:B------:R-:W-:Y:S01]  /*bd70*/  @!P2 IMAD.MOV R3, RZ, RZ, -R3 ;  /* 0x000000ffff03a224 */ /* 0x000fe200078e0a03 */
[----:B------:R-:W-:-:S05]  /*bd80*/  @!P1 LOP3.LUT R3, RZ, UR4, RZ, 0x33, !PT ;  /* 0x00000004ff039c12 */ /* 0x000fca000f8e33ff */
[----:B------:R-:W-:-:S07]  /*bd90*/  IMAD.MOV.U32 R17, RZ, RZ, R3 ;  /* 0x000000ffff117224 */ /* 0x000fce00078e0003 */
.L_x_41:
[----:B------:R-:W-:Y:S02]  /*bda0*/  IMAD R0, R17, UR8, RZ ;  /* 0x0000000811007c24 */ /* 0x000fe4000f8e02ff */
[----:B------:R-:W-:-:S03]  /*bdb0*/  IMAD.MOV.U32 R2, RZ, RZ, 0x1 ;  /* 0x00000001ff027424 */ /* 0x000fc600078e00ff */
[----:B------:R-:W-:Y:S01]  /*bdc0*/  VIADDMNMX R17, R0, R17, UR7, PT ;  /* 0x0000000700117e46 */ /* 0x000fe2000b800111 */
[----:B------:R0:W-:Y:S03]  /*bdd0*/  STL [R1+0x8], R0 ;  /* 0x0000080001007387 */ /* 0x0001e60000100800 */
[----:B------:R-:W-:Y:S02]  /*bde0*/  ISETP.GT.AND P0, PT, R17, R0, PT ;  /* 0x000000001100720c */ /* 0x000fe40003f04270 */
[----:B0-----:R-:W-:-:S11]  /*bdf0*/  MOV R0, RZ ;  /* 0x000000ff00007202 */ /* 0x001fd60000000f00 */
[----:B------:R-:W-:Y:S05]  /*be00*/  @!P0 BRA `(.L_x_40) ;  /* 0x0000002c00748947 */ /* 0x000fea0003800000 */
[----:B------:R-:W0:Y:S01]  /*be10*/  S2UR UR4, SR_CgaCtaId ;  /* 0x00000000000479c3 */ /* 0x000e220000008800 */
[----:B------:R-:W-:Y:S02]  /*be20*/  UMOV UR40, 0x400 ;  /* 0x0000040000287882 */ /* 0x000fe40000000000 */
[----:B0-----:R-:W-:-:S04]  /*be30*/  ULEA UR40, UR4, UR40, 0x18 ;  /* 0x0000002804287291 */ /* 0x001fc8000f8ec03f */
[----:B------:R-:W-:-:S04]  /*be40*/  UIADD3 UR4, UR40, 0x1a400, URZ ;  /* 0x0001a40028047890 */ /* 0x000fc8000fffe03f */
[----:B------:R-:W-:-:S06]  /*be50*/  ULOP3.LUT UP0, URZ, UR4, 0x1bf, URZ, 0xc0, !UPT ;  /* 0x000001bf043f7892 */ /* 0x000fcc000f80c03f */
[----:B------:R-:W-:-:S13]  /*be60*/  PLOP3.LUT P0, PT, PT, PT, UP0, 0x80, 0x0 ;  /* 0x000000000000781c */ /* 0x000fda0003f0f008 */
[----:B------:R-:W-:Y:S05]  /*be70*/  @!P0 BRA `(.L_x_42) ;  /* 0x0000000000408947 */ /* 0x000fea0003800000 */
[----:B------:R-:W-:Y:S01]  /*be80*/  MOV R2, 0x0 ;  /* 0x0000000000027802 */ /* 0x000fe20000000f00 */
[----:B------:R-:W-:Y:S01]  /*be90*/  ULDC.64 UR6, c[0x4][0xc8] ;  /* 0x0100320000067ab9 */ /* 0x000fe20000000a00 */
[----:B------:R-:W-:Y:S01]  /*bea0*/  ULDC.64 UR8, c[0x4][0xd0] ;  /* 0x0100340000087ab9 */ /* 0x000fe20000000a00 */
[----:B------:R-:W-:Y:S01]  /*beb0*/  ULDC.64 UR4, c[0x4][0x8] ;  /* 0x0100020000047ab9 */ /* 0x000fe20000000a00 */
[----:B------:R-:W-:Y:S02]  /*bec0*/  IMAD.U32 R4, RZ, RZ, UR6 ;  /* 0x00000006ff047e24 */ /* 0x000fe4000f8e00ff */
[----:B------:R-:W0:Y:S01]  /*bed0*/  LDC.64 R2, c[0x4][R2] ;  /* 0x0100000002027b82 */ /* 0x000e220000000a00 */
[----:B------:R-:W-:Y:S02]  /*bee0*/  IMAD.U32 R5, RZ, RZ, UR7 ;  /* 0x00000007ff057e24 */ /* 0x000fe4000f8e00ff */
[----:B------:R-:W-:Y:S02]  /*bef0*/  IMAD.U32 R6, RZ, RZ, UR8 ;  /* 0x00000008ff067e24 */ /* 0x000fe4000f8e00ff */
[----:B------:R-:W-:-:S02]  /*bf00*/  IMAD.U32 R7, RZ, RZ, UR9 ;  /* 0x00000009ff077e24 */ /* 0x000fc4000f8e00ff */
[----:B------:R-:W-:Y:S02]  /*bf10*/  IMAD.U32 R10, RZ, RZ, UR4 ;  /* 0x00000004ff0a7e24 */ /* 0x000fe4000f8e00ff */
[----:B------:R-:W-:Y:S02]  /*bf20*/  IMAD.U32 R11, RZ, RZ, UR5 ;  /* 0x00000005ff0b7e24 */ /* 0x000fe4000f8e00ff */
[----:B------:R-:W-:Y:S02]  /*bf30*/  IMAD.MOV.U32 R8, RZ, RZ, 0x70 ;  /* 0x00000070ff087424 */ /* 0x000fe400078e00ff */
[----:B------:R-:W-:Y:S02]  /*bf40*/  IMAD.MOV.U32 R12, RZ, RZ, 0x1 ;  /* 0x00000001ff0c7424 */ /* 0x000fe400078e00ff */
[----:B------:R-:W-:-:S07]  /*bf50*/  IMAD.MOV.U32 R13, RZ, RZ, RZ ;  /* 0x000000ffff0d7224 */ /* 0x000fce00078e00ff */
[----:B------:R-:W-:-:S07]  /*bf60*/  LEPC R20, `(.L_x_42) ;  /* 0x000000001014794e */ /* 0x000fce0000000000 */
[----:B0-----:R-:W-:Y:S05]  /*bf70*/  CALL.ABS.NOINC R2 ;  /* 0x0000000002007343 */ /* 0x001fea0003c00000 */
.L_x_42:
[----:B------:R-:W-:-:S06]  /*bf80*/  UIADD3 UR4, UR40, 0xa400, URZ ;  /* 0x0000a40028047890 */ /* 0x000fcc000fffe03f */
[----:B------:R-:W-:-:S05]  /*bf90*/  IMAD.U32 R16, RZ, RZ, UR4 ;  /* 0x00000004ff107e24 */ /* 0x000fca000f8e00ff */
[----:B------:R-:W-:-:S13]  /*bfa0*/  LOP3.LUT P0, RZ, R16, 0x3ff, RZ, 0xc0, !PT ;  /* 0x000003ff10ff7812 */ /* 0x000fda000780c0ff */
[----:B------:R-:W-:Y:S05]  /*bfb0*/  @!P0 BRA `(.L_x_43) ;  /* 0x0000000000408947 */ /* 0x000fea0003800000 */
[----:B------:R-:W-:Y:S01]  /*bfc0*/  MOV R2, 0x0 ;  /* 0x0000000000027802 */ /* 0x000fe20000000f00 */
[----:B------:R-:W-:Y:S01]  /*bfd0*/  ULDC.64 UR6, c[0x4][0xc8] ;  /* 0x0100320000067ab9 */ /* 0x000fe20000000a00 */
[----:B------:R-:W-:Y:S01]  /*bfe0*/  ULDC.64 UR8, c[0x4][0xd0] ;  /* 0x0100340000087ab9 */ /* 0x000fe20000000a00 */
[----:B------:R-:W-:Y:S01]  /*bff0*/  ULDC.64 UR4, c[0x4][0x10] ;  /* 0x0100040000047ab9 */ /* 0x000fe20000000a00 */
[----:B------:R-:W-:Y:S01]  /*c000*/  IMAD.U32 R4, RZ, RZ, UR6 ;  /* 0x00000006ff047e24 */ /* 0x000fe2000f8e00ff */
[----:B------:R-:W-:Y:S01]  /*c010*/  MOV R12, 0x1 ;  /* 0x00000001000c7802 */ /* 0x000fe20000000f00 */
[----:B------:R-:W0:Y:S01]  /*c020*/  LDC.64 R2, c[0x4][R2] ;  /* 0x0100000002027b82 */ /* 0x000e220000000a00 */
[----:B------:R-:W-:Y:S02]  /*c030*/  IMAD.U32 R5, RZ, RZ, UR7 ;  /* 0x00000007ff057e24 */ /* 0x000fe4000f8e00ff */
[----:B------:R-:W-:Y:S02]  /*c040*/  IMAD.U32 R6, RZ, RZ, UR8 ;  /* 0x00000008ff067e24 */ /* 0x000fe4000f8e00ff */
[----:B------:R-:W-:-:S02]  /*c050*/  IMAD.U32 R7, RZ, RZ, UR9 ;  /* 0x00000009ff077e24 */ /* 0x000fc4000f8e00ff */
[----:B------:R-:W-:Y:S02]  /*c060*/  IMAD.U32 R10, RZ, RZ, UR4 ;  /* 0x00000004ff0a7e24 */ /* 0x000fe4000f8e00ff */
[----:B------:R-:W-:Y:S02]  /*c070*/  IMAD.U32 R11, RZ, RZ, UR5 ;  /* 0x00000005ff0b7e24 */ /* 0x000fe4000f8e00ff */
[----:B------:R-:W-:Y:S02]  /*c080*/  IMAD.MOV.U32 R8, RZ, RZ, 0x70 ;  /* 0x00000070ff087424 */ /* 0x000fe400078e00ff */
[----:B------:R-:W-:-:S07]  /*c090*/  IMAD.MOV.U32 R13, RZ, RZ, RZ ;  /* 0x000000ffff0d7224 */ /* 0x000fce00078e00ff */
[----:B------:R-:W-:-:S07]  /*c0a0*/  LEPC R20, `(.L_x_43) ;  /* 0x000000001014794e */ /* 0x000fce0000000000 */
[----:B0-----:R-:W-:Y:S05]  /*c0b0*/  CALL.ABS.NOINC R2 ;  /* 0x0000000002007343 */ /* 0x001fea0003c00000 */
.L_x_43:
        /* <DEDUP_REMOVED lines=20> */
.L_x_44:
[----:B------:R-:W-:-:S13]  /*c200*/  LOP3.LUT P6, RZ, R16, 0x3ff, RZ, 0xc0, !PT ;  /* 0x000003ff10ff7812 */ /* 0x000fda00078cc0ff */
[----:B------:R-:W-:Y:S05]  /*c210*/  @!P6 BRA `(.L_x_45) ;  /* 0x000000000040e947 */ /* 0x000fea0003800000 */
[----:B------:R-:W-:Y:S01]  /*c220*/  MOV R2, 0x0 ;  /* 0x0000000000027802 */ /* 0x000fe20000000f00 */
[----:B------:R-:W-:Y:S01]  /*c230*/  ULDC.64 UR6, c[0x4][0xc8] ;  /* 0x0100320000067ab9 */ /* 0x000fe20000000a00 */
[----:B------:R-:W-:Y:S01]  /*c240*/  ULDC.64 UR8, c[0x4][0xd0] ;  /* 0x0100340000087ab9 */ /* 0x000fe20000000a00 */
[----:B------:R-:W-:Y:S01]  /*c250*/  ULDC.64 UR4, c[0x4][0x20] ;  /* 0x0100080000047ab9 */ /* 0x000fe20000000a00 */
[----:B------:R-:W-:Y:S01]  /*c260*/  IMAD.U32 R4, RZ, RZ, UR6 ;  /* 0x00000006ff047e24 */ /* 0x000fe2000f8e00ff */
[----:B------:R-:W-:Y:S01]  /*c270*/  MOV R13, RZ ;  /* 0x000000ff000d7202 */ /* 0x000fe20000000f00 */
[----:B------:R-:W0:Y:S01]  /*c280*/  LDC.64 R2, c[0x4][R2] ;  /* 0x0100000002027b82 */ /* 0x000e220000000a00 */
[----:B------:R-:W-:Y:S02]  /*c290*/  IMAD.U32 R5, RZ, RZ, UR7 ;  /* 0x00000007ff057e24 */ /* 0x000fe4000f8e00ff */
[----:B------:R-:W-:Y:S02]  /*c2a0*/  IMAD.U32 R6, RZ, RZ, UR8 ;  /* 0x00000008ff067e24 */ /* 0x000fe4000f8e00ff */
[----:B------:R-:W-:-:S02]  /*c2b0*/  IMAD.U32 R7, RZ, RZ, UR9 ;  /* 0x00000009ff077e24 */ /* 0x000fc4000f8e00ff */
[----:B------:R-:W-:Y:S02]  /*c2c0*/  IMAD.U32 R10, RZ, RZ, UR4 ;  /* 0x00000004ff0a7e24 */ /* 0x000fe4000f8e00ff */
[----:B------:R-:W-:Y:S02]  /*c2d0*/  IMAD.U32 R11, RZ, RZ, UR5 ;  /* 0x00000005ff0b7e24 */ /* 0x000fe4000f8e00ff */
[----:B------:R-:W-:Y:S02]  /*c2e0*/  IMAD.MOV.U32 R8, RZ, RZ, 0x70 ;  /* 0x00000070ff087424 */ /* 0x000fe400078e00ff */
[----:B------:R-:W-:-:S07]  /*c2f0*/  IMAD.MOV.U32 R12, RZ, RZ, 0x1 ;  /* 0x00000001ff0c7424 */ /* 0x000fce00078e00ff */
[----:B------:R-:W-:-:S07]  /*c300*/  LEPC R20, `(.L_x_45) ;  /* 0x000000001014794e */ /* 0x000fce0000000000 */
[----:B0-----:R-:W-:Y:S05]  /*c310*/  CALL.ABS.NOINC R2 ;  /* 0x0000000002007343 */ /* 0x001fea0003c00000 */
.L_x_45:
[----:B------:R-:W0:Y:S01]  /*c320*/  LDC.64 R2, c[0x0][0x9f8] ;  /* 0x00027e00ff027b82 */ /* 0x000e220000000a00 */
[----:B------:R-:W-:Y:S01]  /*c330*/  IMAD.MOV.U32 R12, RZ, RZ, R18 ;  /* 0x000000ffff0c7224 */ /* 0x000fe200078e0012 */
[----:B------:R-:W-:Y:S02]  /*c340*/  LOP3.LUT R10, R19, 0x7f, RZ, 0xc0, !PT ;  /* 0x0000007f130a7812 */ /* 0x000fe400078ec0ff */
[----:B0-----:R-:W-:-:S04]  /*c350*/  ISETP.NE.U32.AND P0, PT, R2, RZ, PT ;  /* 0x000000ff0200720c */ /* 0x001fc80003f05070 */
[----:B------:R-:W-:-:S13]  /*c360*/  ISETP.NE.AND.EX P0, PT, R3, RZ, PT, P0 ;  /* 0x000000ff0300720c */ /* 0x000fda0003f05300 */
[----:B------:R-:W0:Y:S02]  /*c370*/  @P0 LDC.64 R2, c[0x0][0x9f8] ;  /* 0x00027e00ff020b82 */ /* 0x000e240000000a00 */
[----:B0-----:R-:W-:-:S05]  /*c380*/  @P0 IMAD.WIDE R2, R18, 0x4, R2 ;  /* 0x0000000412020825 */ /* 0x001fca00078e0202 */
[----:B------:R0:W2:Y:S01]  /*c390*/  @P0 LDG.E R12, desc[UR38][R2.64] ;  /* 0x00000026020c0981 */ /* 0x0000a2000c1e1900 */
[C---:B------:R-:W-:Y:S01]  /*c3a0*/  IMAD.SHL.U32 R0, R19.reuse, 0x80, RZ ;  /* 0x0000008013007824 */ /* 0x040fe200078e00ff */
[----:B------:R-:W-:Y:S01]  /*c3b0*/  SHF.R.U32.HI R7, RZ, 0x5, R10 ;  /* 0x00000005ff077819 */ /* 0x000fe2000001160a */
[C---:B------:R-:W-:Y:S02]  /*c3c0*/  IMAD.SHL.U32 R5, R19.reuse, 0x20, RZ ;  /* 0x0000002013057824 */ /* 0x040fe400078e00ff */
[----:B------:R-:W-:Y:S01]  /*c3d0*/  IMAD.SHL.U32 R11, R19, 0x10, RZ ;  /* 0x00000010130b7824 */ /* 0x000fe200078e00ff */
[----:B------:R-:W-:Y:S01]  /*c3e0*/  LOP3.LUT R4, R0, 0x380, RZ, 0xc0, !PT ;  /* 0x0000038000047812 */ /* 0x000fe200078ec0ff */
[----:B------:R-:W-:Y:S01]  /*c3f0*/  IMAD.SHL.U32 R18, R7, 0x200, RZ ;  /* 0x0000020007127824 */ /* 0x000fe200078e00ff */
[----:B------:R-:W-:Y:S01]  /*c400*/  LOP3.LUT R6, R5, 0x80, RZ, 0xc0, !PT ;  /* 0x0000008005067812 */ /* 0x000fe200078ec0ff */
[----:B0-----:R-:W0:Y:S02]  /*c410*/  LDC.64 R2, c[0x0][0x418] ;  /* 0x00010600ff027b82 */ /* 0x001e240000000a00 */
[----:B------:R-:W-:Y:S01]  /*c420*/  IMAD R4, R7, 0x10, R4 ;  /* 0x0000001007047824 */ /* 0x000fe200078e0204 */
[----:B------:R-:W-:Y:S01]  /*c430*/  LOP3.LUT R6, R6, 0x10, R19, 0xf8, !PT ;  /* 0x0000001006067812 */ /* 0x000fe200078ef813 */
[----:B------:R-:W-:Y:S01]  /*c440*/  IMAD.SHL.U32 R7, R19, 0x4, RZ ;  /* 0x0000000413077824 */ /* 0x000fe200078e00ff */
[----:B------:R-:W-:-:S04]  /*c450*/  LOP3.LUT R8, R18, 0x60, R5, 0xf8, !PT ;  /* 0x0000006012087812 */ /* 0x000fc800078ef805 */
[----:B------:R-:W-:Y:S02]  /*c460*/  LOP3.LUT R6, R6, 0x10, R7, 0x78, !PT ;  /* 0x0000001006067812 */ /* 0x000fe400078e7807 */
[----:B------:R-:W-:Y:S02]  /*c470*/  LOP3.LUT R7, R4, 0x70, R11, 0x78, !PT ;  /* 0x0000007004077812 */ /* 0x000fe400078e780b */
[----:B------:R-:W-:Y:S01]  /*c480*/  LOP3.LUT R9, R8, 0x100, R5, 0xf8, !PT ;  /* 0x0000010008097812 */ /* 0x000fe200078ef805 */
[----:B--2---:R-:W-:Y:S01]  /*c490*/  STL [R1+0x4], R12 ;  /* 0x0000040c01007387 */ /* 0x004fe20000100800 */
[----:B0-----:R-:W-:Y:S01]  /*c4a0*/  ISETP.NE.U32.AND P0, PT, R2, RZ, PT ;  /* 0x000000ff0200720c */ /* 0x001fe20003f05070 */
[----:B------:R-:W-:Y:S02]  /*c4b0*/  IMAD.MOV.U32 R8, RZ, RZ, R12 ;  /* 0x000000ffff087224 */ /* 0x000fe400078e000c */
[----:B------:R-:W2:Y:S01]  /*c4c0*/  LDL.LU R4, [R1] ;  /* 0x0000000001047983 */ /* 0x000ea20000300800 */
[----:B------:R-:W-:Y:S01]  /*c4d0*/  LOP3.LUT R5, R9, R6, RZ, 0xfc, !PT ;  /* 0x0000000609057212 */ /* 0x000fe200078efcff */
[----:B------:R-:W-:Y:S01]  /*c4e0*/  UMOV UR4, 0xffffffff ;  /* 0xffffffff00047882 */ /* 0x000fe20000000000 */
[----:B------:R-:W-:-:S02]  /*c4f0*/  ISETP.NE.AND.EX P2, PT, R3, RZ, PT, P0 ;  /* 0x000000ff0300720c */ /* 0x000fc40003f45300 */
[----:B------:R-:W-:Y:S01]  /*c500*/  LOP3.LUT R0, R7, 0xc00, R0, 0xf8, !PT ;  /* 0x00000c0007007812 */ /* 0x000fe200078ef800 */
[----:B------:R-:W-:Y:S01]  /*c510*/  STL [R1+0x18], R5 ;  /* 0x0000180501007387 */ /* 0x000fe20000100800 */
[----:B------:R-:W-:Y:S02]  /*c520*/  LOP3.LUT P1, RZ, R19, 0x4, RZ, 0xc0, !PT ;  /* 0x0000000413ff7812 */ /* 0x000fe4000782c0ff */
[----:B------:R-:W-:Y:S01]  /*c530*/  SHF.R.S32.HI R9, RZ, 0x1f, R8 ;  /* 0x0000001fff097819 */ /* 0x000fe20000011408 */
[----:B------:R0:W-:Y:S01]  /*c540*/  STL [R1+0x10], R0 ;  /* 0x0000100001007387 */ /* 0x0001e20000100800 */
[----:B------:R-:W-:Y:S02]  /*c550*/  SHF.R.U32.HI R6, RZ, 0x5, R19 ;  /* 0x00000005ff067819 */ /* 0x000fe40000011613 */
[----:B------:R-:W-:Y:S02]  /*c560*/  SEL R16, R8, RZ, !P2 ;  /* 0x000000ff08107207 */ /* 0x000fe40005000000 */
[----:B------:R-:W-:Y:S01]  /*c570*/  LOP3.LUT R6, R6, 0x3, RZ, 0xc0, !PT ;  /* 0x0000000306067812 */ /* 0x000fe200078ec0ff */
[----:B0-----:R-:W-:-:S05]  /*c580*/  IMAD.MOV.U32 R0, RZ, RZ, 0x40 ;  /* 0x00000040ff007424 */ /* 0x001fca00078e00ff */
[----:B------:R-:W-:-:S05]  /*c590*/  SEL R0, R0, 0xffffffc0, !P1 ;  /* 0xffffffc000007807 */ /* 0x000fca0004800000 */
[----:B------:R0:W-:Y:S01]  /*c5a0*/  STL [R1+0x14], R0 ;  /* 0x0000140001007387 */ /* 0x0001e20000100800 */
[----:B--2---:R-:W-:-:S04]  /*c5b0*/  LOP3.LUT R4, R4, 0xfffffffe, RZ, 0xc0, !PT ;  /* 0xfffffffe04047812 */ /* 0x004fc800078ec0ff */
[----:B------:R-:W-:-:S05]  /*c5c0*/  @P2 LOP3.LUT R4, R4, 0x1, RZ, 0xfc, !PT ;  /* 0x0000000104042812 */ /* 0x000fca00078efcff */
[----:B------:R0:W-:Y:S04]  /*c5d0*/  STL [R1], R4 ;  /* 0x0000000401007387 */ /* 0x0001e80000100800 */
[----:B------:R0:W-:Y:S01]  /*c5e0*/  STL [R1+0xc], R9 ;  /* 0x00000c0901007387 */ /* 0x0001e20000100800 */
[----:B------:R-:W-:Y:S05]  /*c5f0*/  BRA.DIV UR4, `(.L_x_46) ;  /* 0x0000002a04c47947 */ /* 0x000fea000b800000 */
[----:B------:R1:W2:Y:S02]  /*c600*/  SHFL.IDX PT, R14, R6, RZ, 0x1f ;  /* 0x00001fff060e7589 */ /* 0x0002a400000e0000 */
.L_x_99:
[----:B------:R-:W-:Y:S01]  /*c610*/  PLOP3.LUT P1, PT, PT, PT, PT, 0x8, 0x0 ;  /* 0x000000000000781c */ /* 0x000fe20003f2e170 */
[----:B0-----:R-:W-:Y:S01]  /*c620*/  IMAD.MOV.U32 R0, RZ, RZ, R4 ;  /* 0x000000ffff007224 */ /* 0x001fe200078e0004 */
[----:B--2---:R-:W-:-:S04]  /*c630*/  ISETP.NE.AND P0, PT, R14, RZ, PT ;  /* 0x000000ff0e00720c */ /* 0x004fc80003f05270 */
[----:B------:R-:W-:-:S07]  /*c640*/  LOP3.LUT R0, R0, 0xfffffffd, RZ, 0xc0, !PT ;  /* 0xfffffffd00007812 */ /* 0x000fce00078ec0ff */
[----:B------:R-:W-:-:S05]  /*c650*/  @P1 LOP3.LUT R0, R0, 0x2, RZ, 0xfc, !PT ;  /* 0x0000000200001812 */ /* 0x000fca00078efcff */
[----:B------:R0:W-:Y:S01]  /*c660*/  STL [R1], R0 ;  /* 0x0000000001007387 */ /* 0x0001e20000100800 */
[----:B------:R-:W-:Y:S05]  /*c670*/  @P0 BRA `(.L_x_47) ;  /* 0x00000004005c0947 */ /* 0x000fea0003800000 */
[----:B------:R-:W-:Y:S01]  /*c680*/  UMOV UR4, 0xffffffff ;  /* 0xffffffff00047882 */ /* 0x000fe20000000000 */
[----:B0-----:R-:W-:Y:S02]  /*c690*/  VIADD R0, R17, 0xffffffff ;  /* 0xffffffff11007836 */ /* 0x001fe40000000000 */
[----:B------:R-:W-:Y:S05]  /*c6a0*/  BRA.DIV UR4, `(.L_x_48) ;  /* 0x0000002a04b87947 */ /* 0x000fea000b800000 */
[----:B------:R-:W-:-:S13]  /*c6b0*/  ELECT P6, URZ, PT ;  /* 0x00000000003f782f */ /* 0x000fda00038c0000 */
.L_x_102:
[----:B------:R-:W-:Y:S05]  /*c6c0*/  @!P6 BRA `(.L_x_47) ;  /* 0x000000040048e947 */ /* 0x000fea0003800000 */
[----:B------:R-:W-:Y:S01]  /*c6d0*/  IMAD.MOV.U32 R16, RZ, RZ, R8 ;  /* 0x000000ffff107224 */ /* 0x000fe200078e0008 */
[----:B------:R-:W-:Y:S06]  /*c6e0*/  @!P2 BRA `(.L_x_49) ;  /* 0x000000000044a947 */ /* 0x000fec0003800000 */
[----:B------:R-:W0:Y:S01]  /*c6f0*/  LDC R7, c[0x0][0x43c] ;  /* 0x00010f00ff077b82 */ /* 0x000e220000000800 */
[----:B------:R-:W-:Y:S01]  /*c700*/  ULDC.64 UR4, c[0x0][0x428] ;  /* 0x00010a0000047ab9 */ /* 0x000fe20000000a00 */
[----:B0-----:R-:W-:-:S13]  /*c710*/  ISETP.NE.AND P0, PT, R7, 0x1, PT ;  /* 0x000000010700780c */ /* 0x001fda0003f05270 */
[----:B------:R-:W1:Y:S02]  /*c720*/  @P0 LDC.64 R4, c[0x0][0x440] ;  /* 0x00011000ff040b82 */ /* 0x000e640000000a00 */
[----:B-1----:R-:W-:-:S04]  /*c730*/  @P0 IMAD.HI.U32 R6, R0, R4, RZ ;  /* 0x0000000400060227 */ /* 0x002fc800078e00ff */
[----:B------:R-:W-:Y:S01]  /*c740*/  IMAD.MOV.U32 R4, RZ, RZ, R0 ;  /* 0x000000ffff047224 */ /* 0x000fe200078e0000 */
[----:B------:R-:W-:Y:S01]  /*c750*/  @P0 SHF.R.U32.HI R4, RZ, R5, R6 ;  /* 0x00000005ff040219 */ /* 0x000fe20000011606 */
[----:B------:R-:W-:-:S04]  /*c760*/  IMAD R6, R9, UR4, RZ ;  /* 0x0000000409067c24 */ /* 0x000fc8000f8e02ff */
[----:B------:R-:W-:Y:S02]  /*c770*/  IMAD.MOV R5, RZ, RZ, -R4 ;  /* 0x000000ffff057224 */ /* 0x000fe400078e0a04 */
[----:B------:R-:W-:Y:S02]  /*c780*/  IMAD R6, R8, UR5, R6 ;  /* 0x0000000508067c24 */ /* 0x000fe4000f8e0206 */
[----:B------:R-:W-:Y:S01]  /*c790*/  IMAD R0, R7, R5, R0 ;  /* 0x0000000507007224 */ /* 0x000fe200078e0200 */
[----:B------:R-:W-:-:S03]  /*c7a0*/  SHF.R.S32.HI R5, RZ, 0x1f, R4 ;  /* 0x0000001fff057819 */ /* 0x000fc60000011404 */
[----:B------:R-:W-:-:S04]  /*c7b0*/  IMAD.WIDE.U32 R4, R8, UR4, R4 ;  /* 0x0000000408047c25 */ /* 0x000fc8000f8e0004 */
[----:B------:R-:W-:Y:S01]  /*c7c0*/  IMAD.IADD R6, R5, 0x1, R6 ;  /* 0x0000000105067824 */ /* 0x000fe200078e0206 */
[----:B------:R-:W-:-:S04]  /*c7d0*/  LEA R2, P0, R4, R2, 0x2 ;  /* 0x0000000204027211 */ /* 0x000fc800078010ff */
[----:B------:R-:W-:-:S05]  /*c7e0*/  LEA.HI.X R3, R4, R3, R6, 0x2, P0 ;  /* 0x0000000304037211 */ /* 0x000fca00000f1406 */
[----:B------:R0:W5:Y:S04]  /*c7f0*/  LDG.E R16, desc[UR38][R2.64] ;  /* 0x0000002602107981 */ /* 0x000168000c1e1900 */
.L_x_49:
[----:B0-----:R-:W-:Y:S01]  /*c800*/  IMAD.MOV.U32 R2, RZ, RZ, 0x1 ;  /* 0x00000001ff027424 */ /* 0x001fe200078e00ff */
[----:B------:R-:W-:-:S04]  /*c810*/  ISETP.NE.AND P1, PT, R10, RZ, PT ;  /* 0x000000ff0a00720c */ /* 0x000fc80003f25270 */
[----:B------:R-:W-:-:S04]  /*c820*/  SHF.L.U32 R2, R2, 0x1f, RZ ;  /* 0x0000001f02027819 */ /* 0x000fc800000006ff */
[----:B------:R-:W0:Y:S02]  /*c830*/  SYNCS.PHASECHK.TRANS64.TRYWAIT P0, [UR40+0x29880], R2 ;  /* 0x02988002ff0075a7 */ /* 0x000e240008000168 */
[----:B0-----:R-:W-:Y:S05]  /*c840*/  @!P0 BRA `(.L_x_50) ;  /* 0x0000002800708947 */ /* 0x001fea0003800000 */
.L_x_103:
[----:B------:R-:W-:Y:S05]  /*c850*/  @P1 BRA `(.L_x_51) ;  /* 0x0000000000141947 */ /* 0x000fea0003800000 */
[----:B------:R-:W-:Y:S01]  /*c860*/  LOP3.LUT P0, RZ, R19, 0x1f, RZ, 0xc0, !PT ;  /* 0x0000001f13ff7812 */ /* 0x000fe2000780c0ff */
[----:B0-----:R-:W-:-:S04]  /*c870*/  IMAD.MOV.U32 R3, RZ, RZ, 0x5000 ;  /* 0x00005000ff037424 */ /* 0x001fc800078e00ff */
[----:B------:R2:W-:Y:S08]  /*c880*/  SYNCS.ARRIVE.TRANS64 RZ, [UR40+0x29870], R3 ;  /* 0x02987003ffff79a7 */ /* 0x0005f00008000028 */
[----:B--2---:R-:W-:Y:S05]  /*c890*/  @!P0 BRA `(.L_x_51) ;  /* 0x0000000000048947 */ /* 0x004fea0003800000 */
[----:B------:R-:W-:Y:S01]  /*c8a0*/  BPT.TRAP 0x1 ;  /* 0x000000040000795c */ /* 0x000fe20000300000 */
.L_x_51:
[----:B------:R-:W-:Y:S01]  /*c8b0*/  IMAD R0, R0, 0xa0, RZ ;  /* 0x000000a000007824 */ /* 0x000fe200078e02ff */
[----:B------:R-:W-:Y:S01]  /*c8c0*/  ULDC.64 UR4, c[0x0][0x198] ;  /* 0x0000660000047ab9 */ /* 0x000fe20000000a00 */
[----:B-----5:R-:W-:Y:S01]  /*c8d0*/  R2UR UR13, R16 ;  /* 0x00000000100d72ca */ /* 0x020fe200000e0000 */
[----:B------:R-:W-:Y:S02]  /*c8e0*/  UIADD3 UR4, UP0, UR4, 0x470, URZ ;  /* 0x0000047004047890 */ /* 0x000fe4000ff1e03f */
[----:B------:R-:W-:Y:S01]  /*c8f0*/  R2UR UR11, R0 ;  /* 0x00000000000b72ca */ /* 0x000fe200000e0000 */
[----:B------:R-:W-:Y:S02]  /*c900*/  UIADD3 UR8, UR40, 0xa400, URZ ;  /* 0x0000a40028087890 */ /* 0x000fe4000fffe03f */
[----:B------:R-:W-:Y:S02]  /*c910*/  UIADD3 UR9, UR40, 0x29870, URZ ;  /* 0x0002987028097890 */ /* 0x000fe4000fffe03f */
[----:B------:R-:W-:Y:S01]  /*c920*/  UIADD3.X UR5, URZ, UR5, URZ, UP0, !UPT ;  /* 0x000000053f057290 */ /* 0x000fe200087fe43f */
[----:B------:R-:W-:Y:S01]  /*c930*/  UMOV UR6, 0x0 ;  /* 0x0000000000067882 */ /* 0x000fe20000000000 */
[----:B------:R-:W-:Y:S01]  /*c940*/  UMOV UR7, 0x14f00000 ;  /* 0x14f0000000077882 */ /* 0x000fe20000000000 */
[----:B------:R-:W-:Y:S01]  /*c950*/  UMOV UR10, URZ ;  /* 0x0000003f000a7c82 */ /* 0x000fe20008000000 */
[----:B------:R-:W-:-:S05]  /*c960*/  UMOV UR12, UR36 ;  /* 0x00000024000c7c82 */ /* 0x000fca0008000000 */
[----:B------:R2:W-:Y:S01]  /*c970*/  UTMALDG.4D [UR8], [UR4], desc[UR6] ;  /* 0x00000608040075b4 */ /* 0x0005e20008019000 */
[----:B------:R-:W3:Y:S02]  /*c980*/  SYNCS.PHASECHK.TRANS64.TRYWAIT P0, [UR40+0x29840], R2 ;  /* 0x02984002ff0075a7 */ /* 0x000ee40008000168 */
[----:B--23--:R-:W-:Y:S05]  /*c990*/  @!P0 BRA `(.L_x_52) ;  /* 0x0000002800348947 */ /* 0x00cfea0003800000 */
.L_x_104:
[----:B------:R-:W-:Y:S05]  /*c9a0*/  @P1 BRA `(.L_x_53) ;  /* 0x0000000000141947 */ /* 0x000fea0003800000 */
[----:B------:R-:W-:Y:S01]  /*c9b0*/  LOP3.LUT P0, RZ, R19, 0x1f, RZ, 0xc0, !PT ;  /* 0x0000001f13ff7812 */ /* 0x000fe2000780c0ff */
[----:B0-----:R-:W-:-:S04]  /*c9c0*/  IMAD.MOV.U32 R2, RZ, RZ, 0x7800 ;  /* 0x00007800ff027424 */ /* 0x001fc800078e00ff */
[----:B------:R2:W-:Y:S08]  /*c9d0*/  SYNCS.ARRIVE.TRANS64 RZ, [UR40+0x29830], R2 ;  /* 0x02983002ffff79a7 */ /* 0x0005f00008000028 */
[----:B--2---:R-:W-:Y:S05]  /*c9e0*/  @!P0 BRA `(.L_x_53) ;  /* 0x0000000000048947 */ /* 0x004fea0003800000 */
[----:B------:R-:W-:Y:S01]  /*c9f0*/  BPT.TRAP 0x1 ;  /* 0x000000040000795c */ /* 0x000fe20000300000 */
.L_x_53:
[----:B0-----:R-:W2:Y:S01]  /*ca00*/  LDL.LU R2, [R1] ;  /* 0x0000000001027983 */ /* 0x001ea20000300800 */
[----:B------:R-:W-:Y:S01]  /*ca10*/  PLOP3.LUT P0, PT, PT, PT, PT, 0x80, 0x0 ;  /* 0x000000000000781c */ /* 0x000fe20003f0f070 */
[----:B------:R-:W-:Y:S01]  /*ca20*/  ULDC.64 UR4, c[0x0][0x198] ;  /* 0x0000660000047ab9 */ /* 0x000fe20000000a00 */
[----:B------:R-:W-:Y:S01]  /*ca30*/  R2UR UR11, R0 ;  /* 0x00000000000b72ca */ /* 0x000fe200000e0000 */
[----:B------:R-:W-:Y:S01]  /*ca40*/  UIADD3 UR4, UP0, UR4, 0x370, URZ ;  /* 0x0000037004047890 */ /* 0x000fe2000ff1e03f */
[----:B------:R-:W-:Y:S01]  /*ca50*/  R2UR UR13, R16 ;  /* 0x00000000100d72ca */ /* 0x000fe200000e0000 */
[----:B------:R-:W-:Y:S02]  /*ca60*/  UIADD3 UR8, UR40, 0x1a400, URZ ;  /* 0x0001a40028087890 */ /* 0x000fe4000fffe03f */
[----:B------:R-:W-:Y:S02]  /*ca70*/  UIADD3 UR9, UR40, 0x29830, URZ ;  /* 0x0002983028097890 */ /* 0x000fe4000fffe03f */
[----:B------:R-:W-:-:S02]  /*ca80*/  UIADD3.X UR5, URZ, UR5, URZ, UP0, !UPT ;  /* 0x000000053f057290 */ /* 0x000fc400087fe43f */
[----:B------:R-:W-:Y:S02]  /*ca90*/  UIADD3 UR16, UR40, 0x1cc00, URZ ;  /* 0x0001cc0028107890 */ /* 0x000fe4000fffe03f */
[----:B------:R-:W-:Y:S01]  /*caa0*/  UIADD3 UR32, UR40, 0x1f400, URZ ;  /* 0x0001f40028207890 */ /* 0x000fe2000fffe03f */
[----:B------:R-:W-:Y:S01]  /*cab0*/  UMOV UR6, 0x0 ;  /* 0x0000000000067882 */ /* 0x000fe20000000000 */
[----:B------:R-:W-:Y:S01]  /*cac0*/  UMOV UR7, 0x14f00000 ;  /* 0x14f0000000077882 */ /* 0x000fe20000000000 */
[----:B------:R-:W-:Y:S01]  /*cad0*/  UMOV UR10, URZ ;  /* 0x0000003f000a7c82 */ /* 0x000fe20008000000 */
[----:B------:R-:W-:Y:S01]  /*cae0*/  UMOV UR12, UR36 ;  /* 0x00000024000c7c82 */ /* 0x000fe20008000000 */
[----:B------:R-:W-:Y:S01]  /*caf0*/  UMOV UR18, 0x40 ;  /* 0x0000004000127882 */ /* 0x000fe20000000000 */
[----:B------:R-:W-:Y:S01]  /*cb00*/  UMOV UR20, UR36 ;  /* 0x0000002400147c82 */ /* 0x000fe20008000000 */
[----:B------:R-:W-:Y:S01]  /*cb10*/  UMOV UR17, UR9 ;  /* 0x0000000900117c82 */ /* 0x000fe20008000000 */
[----:B------:R-:W-:Y:S01]  /*cb20*/  UMOV UR19, UR11 ;  /* 0x0000000b00137c82 */ /* 0x000fe20008000000 */
[----:B------:R-:W-:Y:S01]  /*cb30*/  UMOV UR21, UR13 ;  /* 0x0000000d00157c82 */ /* 0x000fe20008000000 */
[----:B------:R-:W-:Y:S01]  /*cb40*/  UMOV UR34, 0x80 ;  /* 0x0000008000227882 */ /* 0x000fe20000000000 */
[----:B------:R-:W-:Y:S01]  /*cb50*/  UMOV UR33, UR9 ;  /* 0x0000000900217c82 */ /* 0x000fe20008000000 */
[----:B------:R-:W-:Y:S01]  /*cb60*/  UMOV UR35, UR11 ;  /* 0x0000000b00237c82 */ /* 0x000fe20008000000 */
[----:B------:R3:W-:Y:S01]  /*cb70*/  UTMALDG.4D [UR8], [UR4], desc[UR6] ;  /* 0x00000608040075b4 */ /* 0x0007e20008019000 */
[----:B------:R-:W-:Y:S01]  /*cb80*/  UMOV UR37, UR13 ;  /* 0x0000000d00257c82 */ /* 0x000fe20008000000 */
[----:B------:R3:W-:Y:S01]  /*cb90*/  UTMALDG.4D [UR16], [UR4], desc[UR6] ;  /* 0x00000610040075b4 */ /* 0x0007e20008019000 */
[----:B------:R3:W-:Y:S01]  /*cba0*/  UTMALDG.4D [UR32], [UR4], desc[UR6] ;  /* 0x00000620040075b4 */ /* 0x0007e20008019000 */
[----:B--2---:R-:W-:-:S04]  /*cbb0*/  LOP3.LUT R2, R2, 0xfffffffd, RZ, 0xc0, !PT ;  /* 0xfffffffd02027812 */ /* 0x004fc800078ec0ff */
[----:B------:R-:W-:-:S05]  /*cbc0*/  @P0 LOP3.LUT R2, R2, 0x2, RZ, 0xfc, !PT ;  /* 0x0000000202020812 */ /* 0x000fca00078efcff */
[----:B------:R3:W-:Y:S01]  /*cbd0*/  STL [R1], R2 ;  /* 0x0000000201007387 */ /* 0x0007e20000100800 */
[----:B------:R-:W-:Y:S01]  /*cbe0*/  NOP ;  /* 0x0000000000007918 */ /* 0x000fe20000000000 */
.L_x_47:
[----:B------:R-:W-:Y:S05]  /*cbf0*/  WARPSYNC.ALL ;  /* 0x0000000000007948 */ /* 0x000fea0003800000 */
[----:B---3--:R-:W-:Y:S01]  /*cc00*/  UIADD3 UR4, UR40, 0x14400, URZ ;  /* 0x0001440028047890 */ /* 0x008fe2000fffe03f */
[----:B------:R-:W-:Y:S03]  /*cc10*/  BAR.SYNC.DEFER_BLOCKING 0x8, 0x180 ;  /* 0x0206000000007b1d */ /* 0x000fe60000010000 */
[----:B------:R-:W-:-:S06]  /*cc20*/  ULOP3.LUT UP0, URZ, UR4, 0x1bf, URZ, 0xc0, !UPT ;  /* 0x000001bf043f7892 */ /* 0x000fcc000f80c03f */
[----:B------:R-:W-:-:S13]  /*cc30*/  PLOP3.LUT P0, PT, PT, PT, UP0, 0x80, 0x0 ;  /* 0x000000000000781c */ /* 0x000fda0003f0f008 */
[----:B------:R-:W-:Y:S05]  /*cc40*/  @!P0 BRA `(.L_x_54) ;  /* 0x0000000000408947 */ /* 0x000fea0003800000 */
[----:B------:R-:W-:Y:S01]  /*cc50*/  MOV R2, 0x0 ;  /* 0x0000000000027802 */ /* 0x000fe20000000f00 */
[----:B------:R-:W-:Y:S01]  /*cc60*/  ULDC.64 UR6, c[0x4][0xc8] ;  /* 0x0100320000067ab9 */ /* 0x000fe20000000a00 */
[----:B------:R-:W-:Y:S01]  /*cc70*/  ULDC.64 UR8, c[0x4][0xd0] ;  /* 0x0100340000087ab9 */ /* 0x000fe20000000a00 */
[----:B------:R-:W-:Y:S01]  /*cc80*/  ULDC.64 UR4, c[0x4][0x28] ;  /* 0x01000a0000047ab9 */ /* 0x000fe20000000a00 */
[----:B------:R-:W-:Y:S01]  /*cc90*/  MOV R4, UR6 ;  /* 0x0000000600047c02 */ /* 0x000fe20008000f00 */
[----:B------:R-:W-:Y:S01]  /*cca0*/  IMAD.U32 R5, RZ, RZ, UR7 ;  /* 0x00000007ff057e24 */ /* 0x000fe2000f8e00ff */
[----:B------:R-:W2:Y:S01]  /*ccb0*/  LDC.64 R2, c[0x4][R2] ;  /* 0x0100000002027b82 */ /* 0x000ea20000000a00 */
[----:B-1----:R-:W-:Y:S02]  /*ccc0*/  IMAD.U32 R6, RZ, RZ, UR8 ;  /* 0x00000008ff067e24 */ /* 0x002fe4000f8e00ff */
[----:B------:R-:W-:Y:S02]  /*ccd0*/  IMAD.U32 R7, RZ, RZ, UR9 ;  /* 0x00000009ff077e24 */ /* 0x000fe4000f8e00ff */
[----:B------:R-:W-:-:S02]  /*cce0*/  IMAD.U32 R10, RZ, RZ, UR4 ;  /* 0x00000004ff0a7e24 */ /* 0x000fc4000f8e00ff */
[----:B------:R-:W-:Y:S02]  /*ccf0*/  IMAD.U32 R11, RZ, RZ, UR5 ;  /* 0x00000005ff0b7e24 */ /* 0x000fe4000f8e00ff */
[----:B------:R-:W-:Y:S02]  /*cd00*/  IMAD.MOV.U32 R8, RZ, RZ, 0x70 ;  /* 0x00000070ff087424 */ /* 0x000fe400078e00ff */
[----:B------:R-:W-:Y:S02]  /*cd10*/  IMAD.MOV.U32 R12, RZ, RZ, 0x1 ;  /* 0x00000001ff0c7424 */ /* 0x000fe400078e00ff */
[----:B------:R-:W-:-:S07]  /*cd20*/  IMAD.MOV.U32 R13, RZ, RZ, RZ ;  /* 0x000000ffff0d7224 */ /* 0x000fce00078e00ff */
[----:B------:R-:W-:-:S07]  /*cd30*/  LEPC R20, `(.L_x_54) ;  /* 0x000000001014794e */ /* 0x000fce0000000000 */
[----:B0-2---:R-:W-:Y:S05]  /*cd40*/  CALL.ABS.NOINC R2 ;  /* 0x0000000002007343 */ /* 0x005fea0003c00000 */
.L_x_54:
[----:B0-----:R-:W-:Y:S01]  /*cd50*/  SHF.R.U32.HI R0, RZ, 0x3, R19 ;  /* 0x00000003ff007819 */ /* 0x001fe20000011613 */
[C---:B------:R-:W-:Y:S01]  /*cd60*/  IMAD.SHL.U32 R8, R19.reuse, 0x10, RZ ;  /* 0x0000001013087824 */ /* 0x040fe200078e00ff */
[----:B-1----:R-:W0:Y:S01]  /*cd70*/  S2R R6, SR_CTAID.Z ;  /* 0x0000000000067919 */ /* 0x002e220000002700 */
[C---:B------:R-:W-:Y:S01]  /*cd80*/  IMAD.SHL.U32 R2, R19.reuse, 0x10, RZ ;  /* 0x0000001013027824 */ /* 0x040fe200078e00ff */
[----:B------:R-:W1:Y:S01]  /*cd90*/  LDC R9, c[0x0][0x448] ;  /* 0x00011200ff097b82 */ /* 0x000e620000000800 */
[----:B------:R-:W-:Y:S01]  /*cda0*/  IMAD.SHL.U32 R3, R0, 0x80, RZ ;  /* 0x0000008000037824 */ /* 0x000fe200078e00ff */
[----:B------:R-:W-:Y:S01]  /*cdb0*/  LOP3.LUT R8, R8, 0x30, RZ, 0xe2, !PT ;  /* 0x0000003008087812 */ /* 0x000fe200078ee2ff */
[----:B------:R-:W-:Y:S01]  /*cdc0*/  IMAD.SHL.U32 R0, R0, 0x10, RZ ;  /* 0x0000001000007824 */ /* 0x000fe200078e00ff */
[----:B------:R-:W-:Y:S01]  /*cdd0*/  USHF.R.S32.HI UR4, URZ, 0x1f, UR36 ;  /* 0x0000001f3f047899 */ /* 0x000fe20008011424 */
[----:B------:R-:W2:Y:S01]  /*cde0*/  S2R R10, SR_CTAID.X ;  /* 0x00000000000a7919 */ /* 0x000ea20000002500 */
[----:B------:R-:W-:Y:S01]  /*cdf0*/  LOP3.LUT R3, R8, 0x180, R3, 0xf8, !PT ;  /* 0x0000018008037812 */ /* 0x000fe200078ef803 */
[----:B------:R-:W-:Y:S01]  /*ce00*/  ULDC.64 UR8, c[0x0][0x2d8] ;  /* 0x0000b60000087ab9 */ /* 0x000fe20000000a00 */
[----:B------:R-:W-:Y:S01]  /*ce10*/  LOP3.LUT R11, R19, 0x7f, RZ, 0xc0, !PT ;  /* 0x0000007f130b7812 */ /* 0x000fe200078ec0ff */
[----:B------:R-:W-:Y:S01]  /*ce20*/  UIMAD UR6, UR4, UR8, URZ ;  /* 0x00000008040672a4 */ /* 0x000fe2000f8e023f */
[----:B------:R-:W-:Y:S01]  /*ce30*/  LOP3.LUT R0, R3, 0x30, R0, 0x78, !PT ;  /* 0x0000003003007812 */ /* 0x000fe200078e7800 */
[----:B------:R-:W-:Y:S01]  /*ce40*/  UIMAD.WIDE.U32 UR4, UR36, UR8, URZ ;  /* 0x00000008240472a5 */ /* 0x000fe2000f8e003f */
[----:B------:R-:W-:Y:S01]  /*ce50*/  LOP3.LUT R3, R2, 0x40, RZ, 0xc0, !PT ;  /* 0x0000004002037812 */ /* 0x000fe200078ec0ff */
[----:B------:R-:W-:-:S03]  /*ce60*/  UIMAD UR6, UR36, UR9, UR6 ;  /* 0x00000009240672a4 */ /* 0x000fc6000f8e0206 */
[----:B------:R-:W-:Y:S01]  /*ce70*/  IADD3 R0, R0, R3, R18 ;  /* 0x0000000300007210 */ /* 0x000fe20007ffe012 */
[----:B------:R-:W-:Y:S01]  /*ce80*/  UIADD3 UR5, UR5, UR6, URZ ;  /* 0x0000000605057290 */ /* 0x000fe2000fffe03f */
[----:B------:R-:W3:Y:S01]  /*ce90*/  LDC.64 R2, c[0x0][0x2e0] ;  /* 0x0000b800ff027b82 */ /* 0x000ee20000000a00 */
[----:B-1----:R-:W-:Y:S02]  /*cea0*/  ISETP.NE.AND P0, PT, R9, 0x1, PT ;  /* 0x000000010900780c */ /* 0x002fe40003f05270 */
[----:B0-----:R-:W-:-:S05]  /*ceb0*/  SHF.R.S32.HI R5, RZ, 0x1f, R6 ;  /* 0x0000001fff057819 */ /* 0x001fca0000011406 */
[----:B---3--:R-:W-:-:S06]  /*cec0*/  IMAD R4, R5, R2, RZ ;  /* 0x0000000205047224 */ /* 0x008fcc00078e02ff */
[----:B------:R-:W0:Y:S01]  /*ced0*/  @P0 LDC R5, c[0x0][0x44c] ;  /* 0x00011300ff050b82 */ /* 0x000e220000000800 */
[C---:B------:R-:W-:Y:S02]  /*cee0*/  IMAD R4, R6.reuse, R3, R4 ;  /* 0x0000000306047224 */ /* 0x040fe400078e0204 */
[----:B------:R-:W-:Y:S01]  /*cef0*/  IMAD.WIDE.U32 R2, R6, R2, UR4 ;  /* 0x0000000406027e25 */ /* 0x000fe2000f8e0002 */
[----:B------:R-:W-:-:S03]  /*cf00*/  ULDC.64 UR4, c[0x0][0x2d0] ;  /* 0x0000b40000047ab9 */ /* 0x000fc60000000a00 */
[----:B------:R-:W-:Y:S02]  /*cf10*/  IMAD.IADD R3, R3, 0x1, R4 ;  /* 0x0000000103037824 */ /* 0x000fe400078e0204 */
[----:B------:R-:W1:Y:S01]  /*cf20*/  @P0 LDC R4, c[0x0][0x450] ;  /* 0x00011400ff040b82 */ /* 0x000e620000000800 */
[----:B------:R-:W-:-:S05]  /*cf30*/  IMAD.SHL.U32 R6, R19, 0x20, RZ ;  /* 0x0000002013067824 */ /* 0x000fca00078e00ff */
[----:B------:R-:W-:-:S04]  /*cf40*/  LOP3.LUT R6, R6, 0x60, RZ, 0xc0, !PT ;  /* 0x0000006006067812 */ /* 0x000fc800078ec0ff */
[----:B------:R-:W-:-:S05]  /*cf50*/  LEA.HI R6, R11, R6, RZ, 0x1e ;  /* 0x000000060b067211 */ /* 0x000fca00078ff0ff */
[----:B--2---:R-:W-:-:S04]  /*cf60*/  IMAD R6, R10, 0x80, R6 ;  /* 0x000000800a067824 */ /* 0x004fc800078e0206 */
[----:B0-----:R-:W-:-:S04]  /*cf70*/  @P0 IMAD.HI.U32 R7, R6, R5, RZ ;  /* 0x0000000506070227 */ /* 0x001fc800078e00ff */
[----:B------:R-:W-:Y:S01]  /*cf80*/  IMAD.MOV.U32 R5, RZ, RZ, R6 ;  /* 0x000000ffff057224 */ /* 0x000fe200078e0006 */
[----:B-1----:R-:W-:Y:S02]  /*cf90*/  @P0 SHF.R.U32.HI R5, RZ, R4, R7 ;  /* 0x00000004ff050219 */ /* 0x002fe40000011607 */
[----:B------:R-:W-:-:S03]  /*cfa0*/  SHF.R.U32.HI R7, RZ, 0x2, R11 ;  /* 0x00000002ff077819 */ /* 0x000fc6000001160b */
[----:B------:R-:W-:Y:S02]  /*cfb0*/  IMAD.MOV R4, RZ, RZ, -R5 ;  /* 0x000000ffff047224 */ /* 0x000fe400078e0a05 */
[----:B------:R-:W-:-:S04]  /*cfc0*/  IMAD.WIDE.U32 R2, R5, UR4, R2 ;  /* 0x0000000405027c25 */ /* 0x000fc8000f8e0002 */
[----:B------:R-:W-:Y:S01]  /*cfd0*/  IMAD R4, R9, R4, R6 ;  /* 0x0000000409047224 */ /* 0x000fe200078e0206 */
[----:B------:R-:W-:-:S05]  /*cfe0*/  SHF.R.S32.HI R6, RZ, 0x1f, R5 ;  /* 0x0000001fff067819 */ /* 0x000fca0000011405 */
[----:B------:R-:W-:-:S04]  /*cff0*/  IMAD R6, R6, UR4, RZ ;  /* 0x0000000406067c24 */ /* 0x000fc8000f8e02ff */
[----:B------:R-:W-:Y:S01]  /*d000*/  IMAD R5, R5, UR5, R6 ;  /* 0x0000000505057c24 */ /* 0x000fe2000f8e0206 */
[----:B------:R-:W-:-:S03]  /*d010*/  ULDC.64 UR4, c[0x0][0x2c8] ;  /* 0x0000b20000047ab9 */ /* 0x000fc60000000a00 */
[----:B------:R-:W-:Y:S01]  /*d020*/  IMAD.IADD R3, R3, 0x1, R5 ;  /* 0x0000000103037824 */ /* 0x000fe200078e0205 */
[----:B------:R-:W-:Y:S01]  /*d030*/  SHF.R.S32.HI R5, RZ, 0x1f, R4 ;  /* 0x0000001fff057819 */ /* 0x000fe20000011404 */
[----:B------:R-:W-:-:S04]  /*d040*/  IMAD.WIDE.U32 R2, R4, UR4, R2 ;  /* 0x0000000404027c25 */ /* 0x000fc8000f8e0002 */
[----:B------:R-:W-:-:S04]  /*d050*/  IMAD R5, R5, UR4, RZ ;  /* 0x0000000405057c24 */ /* 0x000fc8000f8e02ff */
[----:B------:R-:W-:Y:S01]  /*d060*/  IMAD R5, R4, UR5, R5 ;  /* 0x0000000504057c24 */ /* 0x000fe2000f8e0205 */
[----:B------:R-:W-:Y:S02]  /*d070*/  ULDC.64 UR4, c[0x0][0x280] ;  /* 0x0000a00000047ab9 */ /* 0x000fe40000000a00 */
[----:B------:R-:W-:Y:S01]  /*d080*/  IADD3 R6, P0, R2, UR4, RZ ;  /* 0x0000000402067c10 */ /* 0x000fe2000ff1e0ff */
[----:B------:R-:W-:Y:S01]  /*d090*/  ULDC UR4, c[0x0][0x2b8] ;  /* 0x0000ae0000047ab9 */ /* 0x000fe20000000800 */
[----:B------:R-:W-:Y:S02]  /*d0a0*/  IADD3 R2, R8, 0x40, RZ ;  /* 0x0000004008027810 */ /* 0x000fe40007ffe0ff */
[----:B------:R-:W-:Y:S02]  /*d0b0*/  IADD3.X R5, R3, UR5, R5, P0, !PT ;  /* 0x0000000503057c10 */ /* 0x000fe400087fe405 */
[----:B------:R-:W-:Y:S01]  /*d0c0*/  ISETP.GE.AND P0, PT, R2, UR4, PT ;  /* 0x0000000402007c0c */ /* 0x000fe2000bf06270 */
[C---:B------:R-:W-:Y:S01]  /*d0d0*/  VIADD R2, R8.reuse, 0x80 ;  /* 0x0000008008027836 */ /* 0x040fe20000000000 */
[----:B------:R-:W-:-:S04]  /*d0e0*/  ISETP.GE.AND P2, PT, R8, UR4, PT ;  /* 0x0000000408007c0c */ /* 0x000fc8000bf46270 */
[----:B------:R-:W-:Y:S01]  /*d0f0*/  ISETP.GE.AND P1, PT, R2, UR4, PT ;  /* 0x0000000402007c0c */ /* 0x000fe2000bf26270 */
[----:B------:R-:W-:-:S03]  /*d100*/  UMOV UR4, 0xffffffff ;  /* 0xffffffff00047882 */ /* 0x000fc60000000000 */
[----:B------:R-:W-:Y:S09]  /*d110*/  BRA.DIV UR4, `(.L_x_55) ;  /* 0x00000022046c7947 */ /* 0x000ff2000b800000 */
[----:B------:R-:W0:Y:S01]  /*d120*/  SHFL.IDX PT, R3, R6, RZ, 0x1c1f ;  /* 0x001c1fff06037589 */ /* 0x000e2200000e0000 */
[----:B------:R-:W-:Y:S01]  /*d130*/  ULDC UR4, c[0x0][0x288] ;  /* 0x0000a20000047ab9 */ /* 0x000fe20000000800 */
[----:B------:R-:W-:Y:S02]  /*d140*/  IMAD R7, R10, 0x80, R7 ;  /* 0x000000800a077824 */ /* 0x000fe400078e0207 */
[----:B------:R-:W1:Y:S01]  /*d150*/  SHFL.IDX PT, R2, R5, RZ, 0x1c1f ;  /* 0x001c1fff05027589 */ /* 0x000e6200000e0000 */
[----:B------:R-:W-:Y:S02]  /*d160*/  IMAD R4, R9, UR4, RZ ;  /* 0x0000000409047c24 */ /* 0x000fe4000f8e02ff */
[C---:B------:R-:W-:Y:S01]  /*d170*/  VIADD R11, R7.reuse, 0x20 ;  /* 0x00000020070b7836 */ /* 0x040fe20000000000 */
[----:B------:R-:W2:Y:S02]  /*d180*/  SHFL.IDX PT, R14, R6, 0x1, 0x1c1f ;  /* 0x003c1f00060e7f89 */ /* 0x000ea400000e0000 */
[----:B------:R-:W-:-:S13]  /*d190*/  ISETP.GE.AND P4, PT, R7, R4, PT ;  /* 0x000000040700720c */ /* 0x000fda0003f86270 */
[----:B------:R-:W-:Y:S01]  /*d1a0*/  @!P4 VIADD R9, R0, UR40 ;  /* 0x000000280009cc36 */ /* 0x000fe20008000000 */
[----:B0-----:R-:W-:-:S05]  /*d1b0*/  @!P4 IADD3 R3, P3, R8, R3, RZ ;  /* 0x000000030803c210 */ /* 0x001fca0007f7e0ff */
[----:B-1----:R-:W-:Y:S01]  /*d1c0*/  @!P4 IMAD.X R2, RZ, RZ, R2, P3 ;  /* 0x000000ffff02c224 */ /* 0x002fe200018e0602 */
[----:B------:R-:W-:Y:S01]  /*d1d0*/  ISETP.GE.AND P3, PT, R11, R4, PT ;  /* 0x000000040b00720c */ /* 0x000fe20003f66270 */
[----:B------:R-:W-:-:S03]  /*d1e0*/  VIADD R11, R7, 0x40 ;  /* 0x00000040070b7836 */ /* 0x000fc60000000000 */
[----:B------:R-:W-:-:S04]  /*d1f0*/  @!P4 LOP3.LUT R3, R3, R2, RZ, 0x3c, !PT ;  /* 0x000000020303c212 */ /* 0x000fc800078e3cff */
[----:B------:R-:W-:-:S04]  /*d200*/  @!P4 LOP3.LUT R2, R3, R2, RZ, 0x3c, !PT ;  /* 0x000000020302c212 */ /* 0x000fc800078e3cff */
[----:B------:R-:W-:-:S05]  /*d210*/  @!P4 LOP3.LUT R3, R3, R2, RZ, 0x3c, !PT ;  /* 0x000000020303c212 */ /* 0x000fca00078e3cff */
[----:B------:R-:W-:Y:S04]  /*d220*/  @!P4 LDGSTS.E.BYPASS.LTC128B.128 [R9+0x14400], desc[UR38][R2.64], !P2 ;  /* 0x144000000209cfae */ /* 0x000fe8000d101d66 */
[----:B------:R-:W-:Y:S04]  /*d230*/  @!P4 LDGSTS.E.BYPASS.LTC128B.128 [R9+0x16400], desc[UR38][R2.64+0x40], !P0 ;  /* 0x164000400209cfae */ /* 0x000fe8000c101d66 */
[----:B------:R0:W-:Y:S04]  /*d240*/  @!P4 LDGSTS.E.BYPASS.LTC128B.128 [R9+0x18400], desc[UR38][R2.64+0x80], !P1 ;  /* 0x184000800209cfae */ /* 0x0001e8000c901d66 */
[----:B0-----:R-:W0:Y:S01]  /*d250*/  SHFL.IDX PT, R2, R5, 0x1, 0x1c1f ;  /* 0x003c1f0005027f89 */ /* 0x001e2200000e0000 */
[----:B--2---:R-:W-:Y:S01]  /*d260*/  @!P3 IADD3 R3, P4, R8, R14, RZ ;  /* 0x0000000e0803b210 */ /* 0x004fe20007f9e0ff */
[----:B------:R-:W-:-:S02]  /*d270*/  @!P3 VIADD R9, R0, UR40 ;  /* 0x000000280009bc36 */ /* 0x000fc40008000000 */
[----:B------:R-:W1:Y:S02]  /*d280*/  SHFL.IDX PT, R14, R6, 0x2, 0x1c1f ;  /* 0x005c1f00060e7f89 */ /* 0x000e6400000e0000 */
[----:B0-----:R-:W-:-:S05]  /*d290*/  @!P3 IMAD.X R2, RZ, RZ, R2, P4 ;  /* 0x000000ffff02b224 */ /* 0x001fca00020e0602 */
[----:B------:R-:W-:-:S04]  /*d2a0*/  @!P3 LOP3.LUT R3, R3, R2, RZ, 0x3c, !PT ;  /* 0x000000020303b212 */ /* 0x000fc800078e3cff */
[----:B------:R-:W-:-:S04]  /*d2b0*/  @!P3 LOP3.LUT R2, R3, R2, RZ, 0x3c, !PT ;  /* 0x000000020302b212 */ /* 0x000fc800078e3cff */
[----:B------:R-:W-:-:S05]  /*d2c0*/  @!P3 LOP3.LUT R3, R3, R2, RZ, 0x3c, !PT ;  /* 0x000000020303b212 */ /* 0x000fca00078e3cff */
[----:B------:R-:W-:Y:S04]  /*d2d0*/  @!P3 LDGSTS.E.BYPASS.LTC128B.128 [R9+0x14c00], desc[UR38][R2.64], !P2 ;  /* 0x14c000000209bfae */ /* 0x000fe8000d101d66 */
[----:B------:R-:W-:Y:S04]  /*d2e0*/  @!P3 LDGSTS.E.BYPASS.LTC128B.128 [R9+0x16c00], desc[UR38][R2.64+0x40], !P0 ;  /* 0x16c000400209bfae */ /* 0x000fe8000c101d66 */
[----:B------:R0:W-:Y:S01]  /*d2f0*/  @!P3 LDGSTS.E.BYPASS.LTC128B.128 [R9+0x18c00], desc[UR38][R2.64+0x80], !P1 ;  /* 0x18c000800209bfae */ /* 0x0001e2000c901d66 */
[----:B------:R-:W-:-:S03]  /*d300*/  ISETP.GE.AND P3, PT, R11, R4, PT ;  /* 0x000000040b00720c */ /* 0x000fc60003f66270 */
[----:B0-----:R-:W0:Y:S10]  /*d310*/  SHFL.IDX PT, R2, R5, 0x2, 0x1c1f ;  /* 0x005c1f0005027f89 */ /* 0x001e3400000e0000 */
[----:B-1----:R-:W-:Y:S01]  /*d320*/  @!P3 IADD3 R3, P4, R8, R14, RZ ;  /* 0x0000000e0803b210 */ /* 0x002fe20007f9e0ff */
[----:B------:R-:W-:Y:S01]  /*d330*/  @!P3 VIADD R21, R0, UR40 ;  /* 0x000000280015bc36 */ /* 0x000fe20008000000 */
[----:B------:R-:W1:Y:S04]  /*d340*/  SHFL.IDX PT, R5, R5, 0x3, 0x1c1f ;  /* 0x007c1f0005057f89 */ /* 0x000e6800000e0000 */
[----:B------:R2:W3:Y:S01]  /*d350*/  SHFL.IDX PT, R14, R6, 0x3, 0x1c1f ;  /* 0x007c1f00060e7f89 */ /* 0x0004e200000e0000 */
[----:B0-----:R-:W-:-:S05]  /*d360*/  @!P3 IMAD.X R2, RZ, RZ, R2, P4 ;  /* 0x000000ffff02b224 */ /* 0x001fca00020e0602 */
[----:B------:R-:W-:-:S04]  /*d370*/  @!P3 LOP3.LUT R3, R3, R2, RZ, 0x3c, !PT ;  /* 0x000000020303b212 */ /* 0x000fc800078e3cff */
[----:B------:R-:W-:-:S04]  /*d380*/  @!P3 LOP3.LUT R2, R3, R2, RZ, 0x3c, !PT ;  /* 0x000000020302b212 */ /* 0x000fc800078e3cff */
[----:B------:R-:W-:-:S05]  /*d390*/  @!P3 LOP3.LUT R3, R3, R2, RZ, 0x3c, !PT ;  /* 0x000000020303b212 */ /* 0x000fca00078e3cff */
[----:B------:R2:W-:Y:S04]  /*d3a0*/  @!P3 LDGSTS.E.BYPASS.LTC128B.128 [R21+0x15400], desc[UR38][R2.64], !P2 ;  /* 0x154000000215bfae */ /* 0x0005e8000d101d66 */
[----:B------:R2:W-:Y:S04]  /*d3b0*/  @!P3 LDGSTS.E.BYPASS.LTC128B.128 [R21+0x17400], desc[UR38][R2.64+0x40], !P0 ;  /* 0x174000400215bfae */ /* 0x0005e8000c101d66 */
[----:B-1-3--:R2:W-:Y:S02]  /*d3c0*/  @!P3 LDGSTS.E.BYPASS.LTC128B.128 [R21+0x19400], desc[UR38][R2.64+0x80], !P1 ;  /* 0x194000800215bfae */ /* 0x00a5e4000c901d66 */
.L_x_113:
[----:B------:R-:W-:Y:S01]  /*d3d0*/  VIADD R7, R7, 0x60 ;  /* 0x0000006007077836 */ /* 0x000fe20000000000 */
[----:B------:R-:W-:Y:S04]  /*d3e0*/  BSSY B0, `(.L_x_56) ;  /* 0x000000c000007945 */ /* 0x000fe80003800000 */
[----:B------:R-:W-:-:S13]  /*d3f0*/  ISETP.GE.AND P3, PT, R7, R4, PT ;  /* 0x000000040700720c */ /* 0x000fda0003f66270 */
[----:B------:R-:W-:Y:S05]  /*d400*/  @P3 BRA `(.L_x_57) ;  /* 0x0000000000243947 */ /* 0x000fea0003800000 */
[----:B--2---:R-:W-:-:S05]  /*d410*/  IADD3 R2, P3, R8, R14, RZ ;  /* 0x0000000e08027210 */ /* 0x004fca0007f7e0ff */
[----:B------:R-:W-:Y:S02]  /*d420*/  IMAD.X R3, RZ, RZ, R5, P3 ;  /* 0x000000ffff037224 */ /* 0x000fe400018e0605 */
[----:B------:R-:W-:-:S05]  /*d430*/  VIADD R5, R0, UR40 ;  /* 0x0000002800057c36 */ /* 0x000fca0008000000 */
[----:B------:R-:W-:Y:S01]  /*d440*/  @!PT LDS RZ, [RZ] ;  /* 0x00000000fffff984 */ /* 0x000fe20000000800 */
[----:B------:R-:W-:Y:S01]  /*d450*/  @!PT LDS RZ, [RZ] ;  /* 0x00000000fffff984 */ /* 0x000fe20000000800 */
[----:B------:R-:W-:Y:S01]  /*d460*/  @!PT LDS RZ, [RZ] ;  /* 0x00000000fffff984 */ /* 0x000fe20000000800 */
[----:B------:R0:W-:Y:S04]  /*d470*/  LDGSTS.E.BYPASS.LTC128B.128 [R5+0x15c00], desc[UR38][R2.64], !P2 ;  /* 0x15c0000002057fae */ /* 0x0001e8000d101d66 */
[----:B------:R0:W-:Y:S04]  /*d480*/  LDGSTS.E.BYPASS.LTC128B.128 [R5+0x17c00], desc[UR38][R2.64+0x40], !P0 ;  /* 0x17c0004002057fae */ /* 0x0001e8000c101d66 */
[----:B------:R0:W-:Y:S02]  /*d490*/  LDGSTS.E.BYPASS.LTC128B.128 [R5+0x19c00], desc[UR38][R2.64+0x80], !P1 ;  /* 0x19c0008002057fae */ /* 0x0001e4000c901d66 */
.L_x_57:
[----:B------:R-:W-:Y:S05]  /*d4a0*/  BSYNC B0 ;  /* 0x0000000000007941 */ /* 0x000fea0003800000 */
.L_x_56:
[----:B------:R-:W-:Y:S01]  /*d4b0*/  NOP ;  /* 0x0000000000007918 */ /* 0x000fe20000000000 */
[----:B------:R-:W-:Y:S01]  /*d4c0*/  SYNCS.ARRIVE.TRANS64.RED.A0T1 RZ, [UR40+0x29800], RZ ;  /* 0x029800ffffff79a7 */ /* 0x000fe20008200428 */
[----:B------:R-:W-:Y:S01]  /*d4d0*/  IMAD.MOV.U32 R0, RZ, RZ, 0x1 ;  /* 0x00000001ff007424 */ /* 0x000fe200078e00ff */
[----:B------:R-:W-:Y:S04]  /*d4e0*/  ARRIVES.LDGSTSBAR.64.TRANSCNT [UR40+0x29800] ;  /* 0x02980000ff0079b0 */ /* 0x000fe80008000aa8 */
[----:B------:R-:W-:Y:S01]  /*d4f0*/  SHF.L.U32 R0, R0, 0x1f, RZ ;  /* 0x0000001f00007819 */ /* 0x000fe200000006ff */
[----:B------:R-:W-:Y:S01]  /*d500*/  NOP ;  /* 0x0000000000007918 */ /* 0x000fe20000000000 */
[----:B0-2---:R-:W2:Y:S01]  /*d510*/  LDL R3, [R1+0x8] ;  /* 0x0000080001037983 */ /* 0x005ea20000100800 */
[----:B------:R-:W-:Y:S01]  /*d520*/  SYNCS.ARRIVE.TRANS64.A1T0 RZ, [UR40+0x29800], RZ ;  /* 0x029800ffffff79a7 */ /* 0x000fe20008100028 */
[----:B------:R-:W-:Y:S01]  /*d530*/  VIADD R2, R17, 0xfffffffe ;  /* 0xfffffffe11027836 */ /* 0x000fe20000000000 */
[----:B------:R-:W0:Y:S04]  /*d540*/  SYNCS.PHASECHK.TRANS64.TRYWAIT P0, [UR40+0x29820], R0 ;  /* 0x02982000ff0075a7 */ /* 0x000e280008000168 */
[----:B--2---:R-:W-:Y:S01]  /*d550*/  ISETP.GE.AND P1, PT, R2, R3, PT ;  /* 0x000000030200720c */ /* 0x004fe20003f26270 */
[----:B0-----:R-:W-:-:S12]  /*d560*/  @!P0 BRA `(.L_x_58) ;  /* 0x0000002000bc8947 */ /* 0x001fd80003800000 */
.L_x_114:
[----:B------:R-:W-:Y:S01]  /*d570*/  IMAD.MOV.U32 R20, RZ, RZ, 0x1 ;  /* 0x00000001ff147424 */ /* 0x000fe200078e00ff */
[----:B------:R-:W-:Y:S06]  /*d580*/  @!P1 BRA `(.L_x_59) ;  /* 0x0000000c00d49947 */ /* 0x000fec0003800000 */
[----:B0-----:R-:W2:Y:S01]  /*d590*/  LDL R3, [R1+0x1c] ;  /* 0x00001c0001037983 */ /* 0x001ea20000100800 */
[----:B------:R-:W-:Y:S01]  /*d5a0*/  IMAD.MOV.U32 R0, RZ, RZ, 0x1 ;  /* 0x00000001ff007424 */ /* 0x000fe200078e00ff */
[C---:B--2---:R-:W-:Y:S02]  /*d5b0*/  LOP3.LUT R4, R3.reuse, 0x1, RZ, 0xfc, !PT ;  /* 0x0000000103047812 */ /* 0x044fe400078efcff */
[----:B------:R-:W-:Y:S01]  /*d5c0*/  LOP3.LUT R21, R3, 0x2, RZ, 0xfc, !PT ;  /* 0x0000000203157812 */ /* 0x000fe200078efcff */
[----:B------:R-:W-:Y:S02]  /*d5d0*/  IMAD.MOV.U32 R3, RZ, RZ, RZ ;  /* 0x000000ffff037224 */ /* 0x000fe400078e00ff */
[----:B------:R0:W-:Y:S05]  /*d5e0*/  STL [R1+0x20], R4 ;  /* 0x0000200401007387 */ /* 0x0001ea0000100800 */
.L_x_78:
[----:B0-----:R-:W2:Y:S01]  /*d5f0*/  LDL R4, [R1] ;  /* 0x0000000001047983 */ /* 0x001ea20000100800 */
[----:B------:R-:W-:Y:S01]  /*d600*/  IADD3 R17, R3, 0x1, RZ ;  /* 0x0000000103117810 */ /* 0x000fe20007ffe0ff */
[----:B------:R-:W-:Y:S03]  /*d610*/  BSSY B0, `(.L_x_60) ;  /* 0x0000080000007945 */ /* 0x000fe60003800000 */
[----:B------:R-:W-:-:S04]  /*d620*/  ISETP.NE.AND P0, PT, R17, 0x2, PT ;  /* 0x000000021100780c */ /* 0x000fc80003f05270 */
[----:B------:R-:W-:Y:S02]  /*d630*/  SEL R5, RZ, 0x1, P0 ;  /* 0x00000001ff057807 */ /* 0x000fe40000000000 */
[----:B------:R-:W-:Y:S02]  /*d640*/  SEL R17, R17, RZ, P0 ;  /* 0x000000ff11117207 */ /* 0x000fe40000000000 */
[----:B------:R-:W-:Y:S02]  /*d650*/  LOP3.LUT R20, R0, R5, RZ, 0x3c, !PT ;  /* 0x0000000500147212 */ /* 0x000fe400078e3cff */
[----:B--2---:R-:W-:-:S13]  /*d660*/  LOP3.LUT P1, RZ, R4, 0x2, RZ, 0xc0, !PT ;  /* 0x0000000204ff7812 */ /* 0x004fda000782c0ff */
[----:B------:R-:W-:Y:S05]  /*d670*/  @!P1 BRA `(.L_x_61) ;  /* 0x0000000400e49947 */ /* 0x000fea0003800000 */
[----:B------:R-:W-:Y:S01]  /*d680*/  LOP3.LUT P1, RZ, R4, 0x1, RZ, 0xc0, !PT ;  /* 0x0000000104ff7812 */ /* 0x000fe2000782c0ff */
[----:B------:R-:W-:-:S12]  /*d690*/  IMAD.MOV.U32 R8, RZ, RZ, R2 ;  /* 0x000000ffff087224 */ /* 0x000fd800078e0002 */
[----:B------:R-:W-:Y:S05]  /*d6a0*/  @!P1 BRA `(.L_x_62) ;  /* 0x0000000000509947 */ /* 0x000fea0003800000 */
[----:B------:R-:W2:Y:S01]  /*d6b0*/  LDL R9, [R1+0xc] ;  /* 0x00000c0001097983 */ /* 0x000ea20000100800 */
[----:B------:R-:W0:Y:S01]  /*d6c0*/  LDC R8, c[0x0][0x43c] ;  /* 0x00010f00ff087b82 */ /* 0x000e220000000800 */
[----:B------:R-:W-:Y:S02]  /*d6d0*/  ULDC.64 UR4, c[0x0][0x428] ;  /* 0x00010a0000047ab9 */ /* 0x000fe40000000a00 */
[----:B------:R-:W3:Y:S01]  /*d6e0*/  LDL R10, [R1+0x4] ;  /* 0x00000400010a7983 */ /* 0x000ee20000100800 */
[----:B0-----:R-:W-:-:S13]  /*d6f0*/  ISETP.NE.AND P0, PT, R8, 0x1, PT ;  /* 0x000000010800780c */ /* 0x001fda0003f05270 */
[----:B------:R-:W0:Y:S02]  /*d700*/  @P0 LDC.64 R4, c[0x0][0x440] ;  /* 0x00011000ff040b82 */ /* 0x000e240000000a00 */
[----:B0-----:R-:W-:-:S04]  /*d710*/  @P0 IMAD.HI.U32 R6, R2, R4, RZ ;  /* 0x0000000402060227 */ /* 0x001fc800078e00ff */
[----:B------:R-:W-:Y:S01]  /*d720*/  IMAD.MOV.U32 R4, RZ, RZ, R2 ;  /* 0x000000ffff047224 */ /* 0x000fe200078e0002 */
[----:B------:R-:W-:Y:S02]  /*d730*/  @P0 SHF.R.U32.HI R4, RZ, R5, R6 ;  /* 0x00000005ff040219 */ /* 0x000fe40000011606 */
[----:B------:R-:W0:Y:S03]  /*d740*/  LDC.64 R6, c[0x0][0x418] ;  /* 0x00010600ff067b82 */ /* 0x000e260000000a00 */
[----:B------:R-:W-:-:S04]  /*d750*/  IMAD.MOV R5, RZ, RZ, -R4 ;  /* 0x000000ffff057224 */ /* 0x000fc800078e0a04 */
[----:B------:R-:W-:Y:S01]  /*d760*/  IMAD R8, R8, R5, R2 ;  /* 0x0000000508087224 */ /* 0x000fe200078e0202 */
[----:B------:R-:W-:Y:S01]  /*d770*/  SHF.R.S32.HI R5, RZ, 0x1f, R4 ;  /* 0x0000001fff057819 */ /* 0x000fe20000011404 */
[----:B--2---:R-:W-:-:S04]  /*d780*/  IMAD R9, R9, UR4, RZ ;  /* 0x0000000409097c24 */ /* 0x004fc8000f8e02ff */
[C---:B---3--:R-:W-:Y:S02]  /*d790*/  IMAD R9, R10.reuse, UR5, R9 ;  /* 0x000000050a097c24 */ /* 0x048fe4000f8e0209 */
[----:B------:R-:W-:-:S04]  /*d7a0*/  IMAD.WIDE.U32 R4, R10, UR4, R4 ;  /* 0x000000040a047c25 */ /* 0x000fc8000f8e0004 */
[----:B------:R-:W-:Y:S01]  /*d7b0*/  IMAD.IADD R9, R9, 0x1, R5 ;  /* 0x0000000109097824 */ /* 0x000fe200078e0205 */
[----:B0-----:R-:W-:-:S04]  /*d7c0*/  LEA R6, P0, R4, R6, 0x2 ;  /* 0x0000000604067211 */ /* 0x001fc800078010ff */
[----:B------:R-:W-:-:S05]  /*d7d0*/  LEA.HI.X R7, R4, R7, R9, 0x2, P0 ;  /* 0x0000000704077211 */ /* 0x000fca00000f1409 */
[----:B------:R0:W5:Y:S04]  /*d7e0*/  LDG.E R16, desc[UR38][R6.64] ;  /* 0x0000002606107981 */ /* 0x000168000c1e1900 */
.L_x_62:
[----:B0-----:R-:W-:Y:S01]  /*d7f0*/  LEA R6, R17, UR40, 0x3 ;  /* 0x0000002811067c11 */ /* 0x001fe2000f8e18ff */
[----:B------:R-:W0:Y:S01]  /*d800*/  S2R R5, SR_TID.X ;  /* 0x0000000000057919 */ /* 0x000e220000002100 */
[----:B------:R-:W-:-:S04]  /*d810*/  SHF.L.U32 R4, R20, 0x1f, RZ ;  /* 0x0000001f14047819 */ /* 0x000fc800000006ff */
[----:B------:R-:W1:Y:S01]  /*d820*/  SYNCS.PHASECHK.TRANS64.TRYWAIT P0, [R6+URZ+0x29880], R4 ;  /* 0x02988004060075a7 */ /* 0x000e62000800017f */
[----:B0-----:R-:W-:-:S04]  /*d830*/  LOP3.LUT R5, R5, 0x7f, RZ, 0xc0, !PT ;  /* 0x0000007f05057812 */ /* 0x001fc800078ec0ff */
[----:B------:R-:W-:Y:S01]  /*d840*/  ISETP.NE.AND P1, PT, R5, RZ, PT ;  /* 0x000000ff0500720c */ /* 0x000fe20003f25270 */
[----:B-1----:R-:W-:-:S12]  /*d850*/  @!P0 BRA `(.L_x_63) ;  /* 0x0000002000188947 */ /* 0x002fd80003800000 */
.L_x_115:
[----:B------:R-:W-:Y:S04]  /*d860*/  BSSY B1, `(.L_x_64) ;  /* 0x0000009000017945 */ /* 0x000fe80003800000 */
[----:B------:R-:W-:Y:S05]  /*d870*/  @P1 BRA `(.L_x_65) ;  /* 0x00000000001c1947 */ /* 0x000fea0003800000 */
[----:B------:R-:W1:Y:S01]  /*d880*/  S2R R7, SR_TID.X ;  /* 0x0000000000077919 */ /* 0x000e620000002100 */
[----:B------:R-:W-:-:S04]  /*d890*/  IMAD.MOV.U32 R5, RZ, RZ, 0x5000 ;  /* 0x00005000ff057424 */ /* 0x000fc800078e00ff */
[----:B------:R2:W-:Y:S01]  /*d8a0*/  SYNCS.ARRIVE.TRANS64 RZ, [R6+URZ+0x29870], R5 ;  /* 0x0298700506ff79a7 */ /* 0x0005e2000800003f */
[----:B-1----:R-:W-:-:S04]  /*d8b0*/  LOP3.LUT R7, R7, 0x1f, RZ, 0xc0, !PT ;  /* 0x0000001f07077812 */ /* 0x002fc800078ec0ff */
[----:B------:R-:W-:-:S13]  /*d8c0*/  ISETP.NE.AND P0, PT, R7, RZ, PT ;  /* 0x000000ff0700720c */ /* 0x000fda0003f05270 */
[----:B--2---:R-:W-:Y:S05]  /*d8d0*/  @!P0 BRA `(.L_x_65) ;  /* 0x0000000000048947 */ /* 0x004fea0003800000 */
[----:B------:R-:W-:Y:S01]  /*d8e0*/  BPT.TRAP 0x1 ;  /* 0x000000040000795c */ /* 0x000fe20000300000 */
.L_x_65:
[----:B------:R-:W-:Y:S05]  /*d8f0*/  BSYNC B1 ;  /* 0x0000000000017941 */ /* 0x000fea0003800000 */
.L_x_64:
[----:B------:R-:W-:Y:S01]  /*d900*/  IMAD R7, R8, 0xa0, RZ ;  /* 0x000000a008077824 */ /* 0x000fe200078e02ff */
[----:B------:R-:W-:Y:S01]  /*d910*/  R2UR UR32, R17 ;  /* 0x00000000112072ca */ /* 0x000fe200000e0000 */
[----:B------:R-:W-:Y:S01]  /*d920*/  IMAD.MOV.U32 R8, RZ, RZ, RZ ;  /* 0x000000ffff087224 */ /* 0x000fe200078e00ff */
[----:B------:R-:W-:Y:S01]  /*d930*/  R2UR UR33, R6 ;  /* 0x00000000062172ca */ /* 0x000fe200000e0000 */
[----:B------:R-:W-:Y:S01]  /*d940*/  ULDC.64 UR4, c[0x0][0x198] ;  /* 0x0000660000047ab9 */ /* 0x000fe20000000a00 */
[----:B------:R-:W-:Y:S01]  /*d950*/  R2UR UR35, R7 ;  /* 0x00000000072372ca */ /* 0x000fe200000e0000 */
[----:B------:R-:W-:Y:S01]  /*d960*/  UIADD3 UR4, UP0, UR4, 0x470, URZ ;  /* 0x0000047004047890 */ /* 0x000fe2000ff1e03f */
[----:B------:R-:W-:Y:S01]  /*d970*/  R2UR UR34, R8 ;  /* 0x00000000082272ca */ /* 0x000fe200000e0000 */
[----:B------:R-:W-:Y:S01]  /*d980*/  UMOV UR6, 0x0 ;  /* 0x0000000000067882 */ /* 0x000fe20000000000 */
[----:B------:R-:W-:Y:S01]  /*d990*/  PLOP3.LUT P0, PT, PT, PT, PT, 0x80, 0x0 ;  /* 0x000000000000781c */ /* 0x000fe20003f0f070 */
[----:B------:R-:W-:Y:S01]  /*d9a0*/  UIADD3.X UR5, URZ, UR5, URZ, UP0, !UPT ;  /* 0x000000053f057290 */ /* 0x000fe200087fe43f */
[----:B------:R-:W-:-:S03]  /*d9b0*/  UMOV UR7, 0x14f00000 ;  /* 0x14f0000000077882 */ /* 0x000fc60000000000 */
[----:B------:R-:W-:Y:S02]  /*d9c0*/  UIMAD UR32, UR32, 0x5000, UR40 ;  /* 0x00005000202078a4 */ /* 0x000fe4000f8e0228 */
[----:B------:R-:W-:Y:S02]  /*d9d0*/  UIADD3 UR33, UR33, 0x29870, URZ ;  /* 0x0002987021217890 */ /* 0x000fe4000fffe03f */
[----:B------:R-:W-:-:S12]  /*d9e0*/  UIADD3 UR32, UR32, 0xa400, URZ ;  /* 0x0000a40020207890 */ /* 0x000fd8000fffe03f */
.L_x_66:
[----:B------:R-:W-:-:S13]  /*d9f0*/  @P0 ELECT P2, URZ, PT ;  /* 0x00000000003f082f */ /* 0x000fda0003840000 */
[----:B-----5:R-:W-:Y:S02]  /*da00*/  @P2 R2UR UR37, R16 ;  /* 0x00000000102522ca */ /* 0x020fe400000e0000 */
[----:B------:R-:W-:-:S11]  /*da10*/  @P2 PLOP3.LUT P0, PT, P2, PT, PT, 0x8, 0x0 ;  /* 0x000000000000281c */ /* 0x000fd6000170e170 */
[----:B------:R1:W-:Y:S01]  /*da20*/  UTMALDG.4D [UR32], [UR4], desc[UR6] ;  /* 0x00000620040075b4 */ /* 0x0003e20008019000 */
[----:B------:R-:W-:Y:S01]  /*da30*/  PLOP3.LUT P2, PT, PT, PT, PT, 0x8, 0x0 ;  /* 0x000000000000781c */ /* 0x000fe20003f4e170 */
[----:B-1----:R-:W-:-:S12]  /*da40*/  @P0 BRA.U.ANY `(.L_x_66) ;  /* 0xfffffffd00e80947 */ /* 0x002fd8000393ffff */
[----:B------:R-:W1:Y:S02]  /*da50*/  SYNCS.PHASECHK.TRANS64.TRYWAIT P0, [R6+URZ+0x29840], R4 ;  /* 0x02984004060075a7 */ /* 0x000e64000800017f */
[----:B-1----:R-:W-:Y:S05]  /*da60*/  @!P0 BRA `(.L_x_67) ;  /* 0x0000001c00a88947 */ /* 0x002fea0003800000 */
.L_x_116:
[----:B------:R-:W-:Y:S01]  /*da70*/  BSSY B1, `(.L_x_68) ;  /* 0x000000b000017945 */ /* 0x000fe20003800000 */
[----:B01----:R-:W-:Y:S02]  /*da80*/  IMAD.MOV.U32 R4, RZ, RZ, 0x0 ;  /* 0x00000000ff047424 */ /* 0x003fe400078e00ff */
[----:B------:R-:W-:Y:S01]  /*da90*/  IMAD.MOV.U32 R5, RZ, RZ, 0x14f00000 ;  /* 0x14f00000ff057424 */ /* 0x000fe200078e00ff */
[----:B------:R-:W-:Y:S06]  /*daa0*/  @P1 BRA `(.L_x_69) ;  /* 0x00000000001c1947 */ /* 0x000fec0003800000 */
[----:B------:R-:W0:Y:S01]  /*dab0*/  S2R R10, SR_TID.X ;  /* 0x00000000000a7919 */ /* 0x000e220000002100 */
[----:B------:R-:W-:-:S04]  /*dac0*/  IMAD.MOV.U32 R9, RZ, RZ, 0x7800 ;  /* 0x00007800ff097424 */ /* 0x000fc800078e00ff */
[----:B------:R1:W-:Y:S01]  /*dad0*/  SYNCS.ARRIVE.TRANS64 RZ, [R6+URZ+0x29830], R9 ;  /* 0x0298300906ff79a7 */ /* 0x0003e2000800003f */
[----:B0-----:R-:W-:-:S04]  /*dae0*/  LOP3.LUT R10, R10, 0x1f, RZ, 0xc0, !PT ;  /* 0x0000001f0a0a7812 */ /* 0x001fc800078ec0ff */
[----:B------:R-:W-:-:S13]  /*daf0*/  ISETP.NE.AND P0, PT, R10, RZ, PT ;  /* 0x000000ff0a00720c */ /* 0x000fda0003f05270 */
[----:B-1----:R-:W-:Y:S05]  /*db00*/  @!P0 BRA `(.L_x_69) ;  /* 0x0000000000048947 */ /* 0x002fea0003800000 */
[----:B------:R-:W-:Y:S01]  /*db10*/  BPT.TRAP 0x1 ;  /* 0x000000040000795c */ /* 0x000fe20000300000 */
.L_x_69:
[----:B------:R-:W-:Y:S05]  /*db20*/  BSYNC B1 ;  /* 0x0000000000017941 */ /* 0x000fea0003800000 */
.L_x_68:
[----:B------:R-:W-:Y:S01]  /*db30*/  R2UR UR4, R17 ;  /* 0x00000000110472ca */ /* 0x000fe200000e0000 */
[----:B------:R-:W-:Y:S01]  /*db40*/  ULDC.64 UR6, c[0x0][0x198] ;  /* 0x0000660000067ab9 */ /* 0x000fe20000000a00 */
[----:B------:R-:W-:Y:S01]  /*db50*/  R2UR UR9, R6 ;  /* 0x00000000060972ca */ /* 0x000fe200000e0000 */
[----:B------:R-:W-:Y:S01]  /*db60*/  UIADD3 UR6, UP0, UR6, 0x370, URZ ;  /* 0x0000037006067890 */ /* 0x000fe2000ff1e03f */
[----:B------:R-:W-:Y:S02]  /*db70*/  R2UR UR10, R8 ;  /* 0x00000000080a72ca */ /* 0x000fe400000e0000 */
[----:B------:R-:W-:Y:S01]  /*db80*/  R2UR UR14, R4 ;  /* 0x00000000040e72ca */ /* 0x000fe200000e0000 */
[----:B------:R-:W-:Y:S01]  /*db90*/  UIADD3.X UR7, URZ, UR7, URZ, UP0, !UPT ;  /* 0x000000073f077290 */ /* 0x000fe200087fe43f */
[----:B------:R-:W-:Y:S02]  /*dba0*/  R2UR UR15, R5 ;  /* 0x00000000050f72ca */ /* 0x000fe400000e0000 */
[----:B------:R-:W-:-:S02]  /*dbb0*/  R2UR UR11, R7 ;  /* 0x00000000070b72ca */ /* 0x000fc400000e0000 */
[----:B------:R-:W-:Y:S01]  /*dbc0*/  PLOP3.LUT P0, PT, PT, PT, PT, 0x80, 0x0 ;  /* 0x000000000000781c */ /* 0x000fe20003f0f070 */
[----:B------:R-:W-:Y:S02]  /*dbd0*/  UIMAD UR4, UR4, 0x7800, UR40 ;  /* 0x00007800040478a4 */ /* 0x000fe4000f8e0228 */
[----:B------:R-:W-:Y:S02]  /*dbe0*/  UIADD3 UR9, UR9, 0x29830, URZ ;  /* 0x0002983009097890 */ /* 0x000fe4000fffe03f */
[----:B------:R-:W-:-:S12]  /*dbf0*/  UIADD3 UR8, UR4, 0x1a400, URZ ;  /* 0x0001a40004087890 */ /* 0x000fd8000fffe03f */
.L_x_70:
[----:B------:R-:W-:-:S13]  /*dc00*/  @P0 ELECT P1, URZ, PT ;  /* 0x00000000003f082f */ /* 0x000fda0003820000 */
[----:B------:R-:W-:Y:S01]  /*dc10*/  @P1 R2UR UR13, R16 ;  /* 0x00000000100d12ca */ /* 0x000fe200000e0000 */
[----:B------:R-:W-:Y:S01]  /*dc20*/  UMOV UR12, UR36 ;  /* 0x00000024000c7c82 */ /* 0x000fe20008000000 */
[----:B------:R-:W-:-:S11]  /*dc30*/  @P1 PLOP3.LUT P0, PT, P1, PT, PT, 0x8, 0x0 ;  /* 0x000000000000181c */ /* 0x000fd60000f0e170 */
[----:B------:R0:W-:Y:S01]  /*dc40*/  UTMALDG.4D [UR8], [UR6], desc[UR14] ;  /* 0x00000e08060075b4 */ /* 0x0001e20008019000 */
[----:B------:R-:W-:Y:S01]  /*dc50*/  PLOP3.LUT P1, PT, PT, PT, PT, 0x8, 0x0 ;  /* 0x000000000000781c */ /* 0x000fe20003f2e170 */
[----:B0-----:R-:W-:-:S12]  /*dc60*/  @P0 BRA.U.ANY `(.L_x_70) ;  /* 0xfffffffd00e40947 */ /* 0x001fd8000393ffff */
[----:B------:R-:W-:Y:S01]  /*dc70*/  R2UR UR14, R4 ;  /* 0x00000000040e72ca */ /* 0x000fe200000e0000 */
[----:B------:R-:W-:Y:S01]  /*dc80*/  UIADD3 UR8, UR4, 0x1cc00, URZ ;  /* 0x0001cc0004087890 */ /* 0x000fe2000fffe03f */
[----:B------:R-:W-:Y:S01]  /*dc90*/  R2UR UR15, R5 ;  /* 0x00000000050f72ca */ /* 0x000fe200000e0000 */
[----:B------:R-:W-:Y:S01]  /*dca0*/  UMOV UR10, 0x40 ;  /* 0x00000040000a7882 */ /* 0x000fe20000000000 */
[----:B------:R-:W-:Y:S02]  /*dcb0*/  R2UR UR11, R7 ;  /* 0x00000000070b72ca */ /* 0x000fe400000e0000 */
[----:B------:R-:W-:-:S13]  /*dcc0*/  PLOP3.LUT P0, PT, PT, PT, PT, 0x80, 0x0 ;  /* 0x000000000000781c */ /* 0x000fda0003f0f070 */
.L_x_71:
        /* <DEDUP_REMOVED lines=13> */
.L_x_72:
[----:B------:R-:W-:-:S13]  /*dda0*/  @P0 ELECT P1, URZ, PT ;  /* 0x00000000003f082f */ /* 0x000fda0003820000 */
[----:B------:R-:W-:Y:S01]  /*ddb0*/  @P1 R2UR UR13, R16 ;  /* 0x00000000100d12ca */ /* 0x000fe200000e0000 */
[----:B------:R-:W-:Y:S01]  /*ddc0*/  UMOV UR12, UR36 ;  /* 0x00000024000c7c82 */ /* 0x000fe20008000000 */
[----:B------:R-:W-:-:S11]  /*ddd0*/  @P1 PLOP3.LUT P0, PT, P1, PT, PT, 0x8, 0x0 ;  /* 0x000000000000181c */ /* 0x000fd60000f0e170 */
[----:B------:R0:W-:Y:S01]  /*dde0*/  UTMALDG.4D [UR8], [UR6], desc[UR14] ;  /* 0x00000e08060075b4 */ /* 0x0001e20008019000 */
[----:B------:R-:W-:Y:S01]  /*ddf0*/  PLOP3.LUT P1, PT, PT, PT, PT, 0x8, 0x0 ;  /* 0x000000000000781c */ /* 0x000fe20003f2e170 */
[----:B0-----:R-:W-:-:S12]  /*de00*/  @P0 BRA.U.ANY `(.L_x_72) ;  /* 0xfffffffd00e40947 */ /* 0x001fd8000393ffff */
.L_x_61:
[----:B------:R-:W-:Y:S05]  /*de10*/  BSYNC B0 ;  /* 0x0000000000007941 */ /* 0x000fea0003800000 */
.L_x_60:
[----:B------:R-:W2:Y:S02]  /*de20*/  LDL R4, [R1+0x20] ;  /* 0x0000200001047983 */ /* 0x000ea40000100800 */
[----:B--2---:R-:W-:-:S13]  /*de30*/  ISETP.NE.AND P0, PT, R4, 0x3, PT ;  /* 0x000000030400780c */ /* 0x004fda0003f05270 */
[----:B------:R-:W-:Y:S05]  /*de40*/  @!P0 BRA `(.L_x_73) ;  /* 0x0000000000048947 */ /* 0x000fea0003800000 */
[----:B------:R-:W-:Y:S01]  /*de50*/  BPT.TRAP 0x1 ;  /* 0x000000040000795c */ /* 0x000fe20000300000 */
.L_x_73:
[----:B------:R-:W-:Y:S02]  /*de60*/  LOP3.LUT R5, R0, 0x1, RZ, 0x3c, !PT ;  /* 0x0000000100057812 */ /* 0x000fe400078e3cff */
[----:B------:R-:W-:Y:S02]  /*de70*/  LEA R18, R3, UR40, 0x3 ;  /* 0x0000002803127c11 */ /* 0x000fe4000f8e18ff */
[----:B------:R-:W-:Y:S02]  /*de80*/  SHF.L.U32 R5, R5, 0x1f, RZ ;  /* 0x0000001f05057819 */ /* 0x000fe400000006ff */
[----:B------:R-:W-:Y:S02]  /*de90*/  ISETP.NE.AND P1, PT, R21, 0x3, PT ;  /* 0x000000031500780c */ /* 0x000fe40003f25270 */
[----:B------:R-:W0:Y:S02]  /*dea0*/  SYNCS.PHASECHK.TRANS64.TRYWAIT P0, [R18+URZ+0x29870], R5 ;  /* 0x02987005120075a7 */ /* 0x000e24000800017f */
[----:B0-----:R-:W-:Y:S09]  /*deb0*/  @!P0 BRA `(.L_x_74) ;  /* 0x0000001800a88947 */ /* 0x001ff20003800000 */
.L_x_117:
[----:B------:R-:W-:Y:S05]  /*dec0*/  @!P1 BRA `(.L_x_75) ;  /* 0x0000000000049947 */ /* 0x000fea0003800000 */
[----:B------:R-:W-:Y:S01]  /*ded0*/  BPT.TRAP 0x1 ;  /* 0x000000040000795c */ /* 0x000fe20000300000 */
.L_x_75:
[----:B0-----:R-:W-:Y:S01]  /*dee0*/  SHF.L.U32 R5, R0, 0x1f, RZ ;  /* 0x0000001f00057819 */ /* 0x001fe200000006ff */
[----:B------:R-:W-:-:S03]  /*def0*/  IMAD R12, R3, 0x5000, RZ ;  /* 0x00005000030c7824 */ /* 0x000fc600078e02ff */
[----:B------:R-:W0:Y:S02]  /*df00*/  SYNCS.PHASECHK.TRANS64.TRYWAIT P0, [R18+URZ+0x29860], R5 ;  /* 0x02986005120075a7 */ /* 0x000e24000800017f */
[----:B0-----:R-:W-:Y:S05]  /*df10*/  @!P0 BRA `(.L_x_76) ;  /* 0x0000001800a48947 */ /* 0x001fea0003800000 */
.L_x_118:
[----:B------:R-:W2:Y:S04]  /*df20*/  LDL R0, [R1+0x10] ;  /* 0x0000100001007983 */ /* 0x000ea80000100800 */
[----:B------:R-:W3:Y:S04]  /*df30*/  LDL R6, [R1+0x14] ;  /* 0x0000140001067983 */ /* 0x000ee80000100800 */
[----:B------:R-:W4:Y:S01]  /*df40*/  LDL R13, [R1+0x18] ;  /* 0x00001800010d7983 */ /* 0x000f220000100800 */
[----:B------:R-:W-:Y:S05]  /*df50*/  WARPSYNC.ALL ;  /* 0x0000000000007948 */ /* 0x000fea0003800000 */
[----:B--2---:R-:W-:-:S05]  /*df60*/  LOP3.LUT R0, R12, R0, RZ, 0xfc, !PT ;  /* 0x000000000c007212 */ /* 0x004fca00078efcff */
[----:B------:R-:W1:Y:S01]  /*df70*/  LDSM.16.MT88.4 R8, [R0+UR40+0xa400] ;  /* 0x00a400280008783b */ /* 0x000e620008004200 */
[----:B------:R-:W-:Y:S01]  /*df80*/  VIADD R3, R0, UR40 ;  /* 0x0000002800037c36 */ /* 0x000fe20008000000 */
[----:B----4-:R-:W-:-:S03]  /*df90*/  LOP3.LUT R19, R12, R13, RZ, 0xfc, !PT ;  /* 0x0000000d0c137212 */ /* 0x010fc600078efcff */
[----:B---3--:R-:W-:Y:S02]  /*dfa0*/  IMAD.IADD R3, R6, 0x1, R3 ;  /* 0x0000000106037824 */ /* 0x008fe400078e0203 */
[----:B------:R-:W-:Y:S01]  /*dfb0*/  VIADD R19, R19, UR40 ;  /* 0x0000002813137c36 */ /* 0x000fe20008000000 */
[C-C-:B-1----:R-:W-:Y:S02]  /*dfc0*/  PRMT R4, R8.reuse, 0x6420, R9.reuse ;  /* 0x0000642008047816 */ /* 0x142fe40000000009 */
[----:B0-----:R-:W-:Y:S02]  /*dfd0*/  PRMT R5, R8, 0x7531, R9 ;  /* 0x0000753108057816 */ /* 0x001fe40000000009 */
[C-C-:B------:R-:W-:Y:S02]  /*dfe0*/  PRMT R6, R10.reuse, 0x6420, R11.reuse ;  /* 0x000064200a067816 */ /* 0x140fe4000000000b */
[----:B------:R-:W-:Y:S02]  /*dff0*/  PRMT R7, R10, 0x7531, R11 ;  /* 0x000075310a077816 */ /* 0x000fe4000000000b */
[----:B------:R-:W0:Y:S04]  /*e000*/  LDSM.16.MT88.4 R8, [R3+0xa400] ;  /* 0x00a400000308783b */ /* 0x000e280000004200 */
[----:B------:R-:W-:Y:S01]  /*e010*/  STSM.16.M88.4 [R19+0x400], R4 ;  /* 0x0004000413007844 */ /* 0x000fe20000000200 */
[----:B0-----:R-:W-:-:S02]  /*e020*/  PRMT R12, R8, 0x6420, R9 ;  /* 0x00006420080c7816 */ /* 0x001fc40000000009 */
[----:B------:R-:W-:Y:S02]  /*e030*/  PRMT R13, R8, 0x7531, R9 ;  /* 0x00007531080d7816 */ /* 0x000fe40000000009 */
[C-C-:B------:R-:W-:Y:S02]  /*e040*/  PRMT R14, R10.reuse, 0x6420, R11.reuse ;  /* 0x000064200a0e7816 */ /* 0x140fe4000000000b */
[----:B------:R-:W-:-:S05]  /*e050*/  PRMT R15, R10, 0x7531, R11 ;  /* 0x000075310a0f7816 */ /* 0x000fca000000000b */
[----:B------:R-:W-:Y:S04]  /*e060*/  STSM.16.M88.4 [R19+0xc00], R12 ;  /* 0x000c000c13007844 */ /* 0x000fe80000000200 */
[----:B------:R-:W0:Y:S02]  /*e070*/  LDSM.16.MT88.4 R8, [R0+UR40+0xb400] ;  /* 0x00b400280008783b */ /* 0x000e240008004200 */
[C-C-:B0-----:R-:W-:Y:S02]  /*e080*/  PRMT R4, R8.reuse, 0x6420, R9.reuse ;  /* 0x0000642008047816 */ /* 0x141fe40000000009 */
[----:B------:R-:W-:Y:S02]  /*e090*/  PRMT R5, R8, 0x7531, R9 ;  /* 0x0000753108057816 */ /* 0x000fe40000000009 */
[----:B------:R-:W-:-:S02]  /*e0a0*/  PRMT R6, R10, 0x6420, R11 ;  /* 0x000064200a067816 */ /* 0x000fc4000000000b */
[----:B------:R-:W-:Y:S02]  /*e0b0*/  PRMT R7, R10, 0x7531, R11 ;  /* 0x000075310a077816 */ /* 0x000fe4000000000b */
[----:B------:R-:W0:Y:S04]  /*e0c0*/  LDSM.16.MT88.4 R8, [R3+0xb400] ;  /* 0x00b400000308783b */ /* 0x000e280000004200 */
[----:B------:R-:W-:Y:S01]  /*e0d0*/  STSM.16.M88.4 [R19+0x1400], R4 ;  /* 0x0014000413007844 */ /* 0x000fe20000000200 */
[C-C-:B0-----:R-:W-:Y:S02]  /*e0e0*/  PRMT R12, R8.reuse, 0x6420, R9.reuse ;  /* 0x00006420080c7816 */ /* 0x141fe40000000009 */
[----:B------:R-:W-:Y:S02]  /*e0f0*/  PRMT R13, R8, 0x7531, R9 ;  /* 0x00007531080d7816 */ /* 0x000fe40000000009 */
[----:B------:R-:W-:-:S02]  /*e100*/  PRMT R14, R10, 0x6420, R11 ;  /* 0x000064200a0e7816 */ /* 0x000fc4000000000b */
        /* <DEDUP_REMOVED lines=20> */
[----:B------:R0:W-:Y:S02]  /*e250*/  STSM.16.M88.4 [R19+0x3400], R4 ;  /* 0x0034000413007844 */ /* 0x0001e40000000200 */
[C-C-:B0-----:R-:W-:Y:S02]  /*e260*/  PRMT R4, R8.reuse, 0x6420, R9.reuse ;  /* 0x0000642008047816 */ /* 0x141fe40000000009 */
[----:B------:R-:W-:-:S02]  /*e270*/  PRMT R5, R8, 0x7531, R9 ;  /* 0x0000753108057816 */ /* 0x000fc40000000009 */
[C-C-:B------:R-:W-:Y:S02]  /*e280*/  PRMT R6, R10.reuse, 0x6420, R11.reuse ;  /* 0x000064200a067816 */ /* 0x140fe4000000000b */
[----:B------:R-:W-:-:S05]  /*e290*/  PRMT R7, R10, 0x7531, R11 ;  /* 0x000075310a077816 */ /* 0x000fca000000000b */
[----:B------:R-:W-:Y:S04]  /*e2a0*/  STSM.16.M88.4 [R19+0x3c00], R4 ;  /* 0x003c000413007844 */ /* 0x000fe80000000200 */
[----:B------:R-:W0:Y:S04]  /*e2b0*/  LDSM.16.MT88.4 R12, [R0+UR40+0xe400] ;  /* 0x00e40028000c783b */ /* 0x000e280008004200 */
[----:B------:R-:W1:Y:S01]  /*e2c0*/  LDSM.16.MT88.4 R4, [R3+0xe400] ;  /* 0x00e400000304783b */ /* 0x000e620000004200 */
[C-C-:B0-----:R-:W-:Y:S02]  /*e2d0*/  PRMT R8, R12.reuse, 0x6420, R13.reuse ;  /* 0x000064200c087816 */ /* 0x141fe4000000000d */
[----:B------:R-:W-:-:S02]  /*e2e0*/  PRMT R9, R12, 0x7531, R13 ;  /* 0x000075310c097816 */ /* 0x000fc4000000000d */
[C-C-:B------:R-:W-:Y:S02]  /*e2f0*/  PRMT R10, R14.reuse, 0x6420, R15.reuse ;  /* 0x000064200e0a7816 */ /* 0x140fe4000000000f */
[----:B------:R-:W-:-:S05]  /*e300*/  PRMT R11, R14, 0x7531, R15 ;  /* 0x000075310e0b7816 */ /* 0x000fca000000000f */
[----:B------:R1:W-:Y:S02]  /*e310*/  STSM.16.M88.4 [R19+0x4400], R8 ;  /* 0x0044000813007844 */ /* 0x0003e40000000200 */
[C-C-:B-1----:R-:W-:Y:S02]  /*e320*/  PRMT R8, R4.reuse, 0x6420, R5.reuse ;  /* 0x0000642004087816 */ /* 0x142fe40000000005 */
[----:B------:R-:W-:Y:S02]  /*e330*/  PRMT R9, R4, 0x7531, R5 ;  /* 0x0000753104097816 */ /* 0x000fe40000000005 */
[C-C-:B------:R-:W-:Y:S02]  /*e340*/  PRMT R10, R6.reuse, 0x6420, R7.reuse ;  /* 0x00006420060a7816 */ /* 0x140fe40000000007 */
[----:B------:R-:W-:-:S05]  /*e350*/  PRMT R11, R6, 0x7531, R7 ;  /* 0x00007531060b7816 */ /* 0x000fca0000000007 */
[----:B------:R0:W-:Y:S01]  /*e360*/  STSM.16.M88.4 [R19+0x4c00], R8 ;  /* 0x004c000813007844 */ /* 0x0001e20000000200 */
[----:B------:R-:W-:Y:S01]  /*e370*/  @!PT LDS RZ, [RZ] ;  /* 0x00000000fffff984 */ /* 0x000fe20000000800 */
[----:B------:R-:W-:Y:S01]  /*e380*/  @!PT LDS RZ, [RZ] ;  /* 0x00000000fffff984 */ /* 0x000fe20000000800 */
[----:B------:R-:W-:Y:S01]  /*e390*/  @!PT LDS RZ, [RZ] ;  /* 0x00000000fffff984 */ /* 0x000fe20000000800 */
[----:B------:R-:W-:Y:S01]  /*e3a0*/  @!PT LDS RZ, [RZ] ;  /* 0x00000000fffff984 */ /* 0x000fe20000000800 */
[----:B------:R1:W-:Y:S06]  /*e3b0*/  MEMBAR.ALL.CTA ;  /* 0x0000000000007992 */ /* 0x0003ec0000008000 */
[----:B-1----:R-:W1:Y:S01]  /*e3c0*/  FENCE.VIEW.ASYNC.S ;  /* 0x00000000000073c6 */ /* 0x002e620000000000 */
[----:B------:R-:W-:Y:S05]  /*e3d0*/  @!P1 BRA `(.L_x_77) ;  /* 0x0000000000049947 */ /* 0x000fea0003800000 */
[----:B------:R-:W-:Y:S01]  /*e3e0*/  BPT.TRAP 0x1 ;  /* 0x000000040000795c */ /* 0x000fe20000300000 */
.L_x_77:
[----:B------:R-:W2:Y:S01]  /*e3f0*/  LDL R3, [R1+0x8] ;  /* 0x0000080001037983 */ /* 0x000ea20000100800 */
[----:B-1----:R-:W-:Y:S01]  /*e400*/  SYNCS.ARRIVE.TRANS64.A1T0 RZ, [R18+URZ+0x29850], RZ ;  /* 0x029850ff12ff79a7 */ /* 0x002fe2000810003f */
[----:B------:R-:W1:Y:S02]  /*e410*/  S2R R0, SR_TID.X ;  /* 0x0000000000007919 */ /* 0x000e640000002100 */
[----:B-1----:R-:W-:Y:S01]  /*e420*/  LOP3.LUT R0, R0, 0x7f, RZ, 0xc0, !PT ;  /* 0x0000007f00007812 */ /* 0x002fe200078ec0ff */
[----:B------:R-:W-:Y:S03]  /*e430*/  BAR.SYNC.DEFER_BLOCKING 0x2, 0x80 ;  /* 0x0082000000007b1d */ /* 0x000fe60000010000 */
[----:B------:R-:W-:-:S13]  /*e440*/  ISETP.NE.AND P0, PT, R0, RZ, PT ;  /* 0x000000ff0000720c */ /* 0x000fda0003f05270 */
[----:B------:R-:W-:-:S05]  /*e450*/  @!P0 VIADD R0, R18, 0x29880 ;  /* 0x0002988012008836 */ /* 0x000fca0000000000 */
[----:B------:R-:W-:-:S04]  /*e460*/  @!P0 PRMT R0, RZ, 0x654, R0 ;  /* 0x00000654ff008816 */ /* 0x000fc80000000000 */
[----:B------:R1:W-:Y:S02]  /*e470*/  @!P0 SYNCS.ARRIVE.TRANS64.RED.A1T0 RZ, [R0+URZ], RZ ;  /* 0x000000ff00ff89a7 */ /* 0x0003e4000810043f */
[----:B-1----:R-:W-:Y:S01]  /*e480*/  IMAD.MOV.U32 R0, RZ, RZ, R20 ;  /* 0x000000ffff007224 */ /* 0x002fe200078e0014 */
[C---:B--2---:R-:W-:Y:S01]  /*e490*/  ISETP.GT.AND P0, PT, R2.reuse, R3, PT ;  /* 0x000000030200720c */ /* 0x044fe20003f04270 */
[----:B------:R-:W-:Y:S02]  /*e4a0*/  VIADD R2, R2, 0xffffffff ;  /* 0xffffffff02027836 */ /* 0x000fe40000000000 */
[----:B------:R-:W-:-:S10]  /*e4b0*/  IMAD.MOV.U32 R3, RZ, RZ, R17 ;  /* 0x000000ffff037224 */ /* 0x000fd400078e0011 */
[----:B------:R-:W-:Y:S05]  /*e4c0*/  @P0 BRA `(.L_x_78) ;  /* 0xfffffff000480947 */ /* 0x000fea000383ffff */
[----:B------:R-:W-:Y:S05]  /*e4d0*/  BRA `(.L_x_79) ;  /* 0x0000000000047947 */ /* 0x000fea0003800000 */
.L_x_59:
[----:B------:R-:W-:-:S07]  /*e4e0*/  IMAD.MOV.U32 R17, RZ, RZ, RZ ;  /* 0x000000ffff117224 */ /* 0x000fce00078e00ff */
.L_x_79:
[----:B------:R-:W0:Y:S02]  /*e4f0*/  LDL R2, [R1+0x1c] ;  /* 0x00001c0001027983 */ /* 0x000e240000100800 */
[----:B0-----:R-:W-:-:S04]  /*e500*/  LOP3.LUT R0, R2, 0x1, RZ, 0xfc, !PT ;  /* 0x0000000102007812 */ /* 0x001fc800078efcff */
[----:B------:R-:W-:-:S13]  /*e510*/  ISETP.NE.AND P0, PT, R0, 0x3, PT ;  /* 0x000000030000780c */ /* 0x000fda0003f05270 */
[----:B------:R-:W-:Y:S05]  /*e520*/  @!P0 BRA `(.L_x_80) ;  /* 0x0000000000048947 */ /* 0x000fea0003800000 */
[----:B------:R-:W-:Y:S01]  /*e530*/  BPT.TRAP 0x1 ;  /* 0x000000040000795c */ /* 0x000fe20000300000 */
.L_x_80:
[----:B------:R-:W-:Y:S01]  /*e540*/  LOP3.LUT R0, R20, 0x1, RZ, 0x3c, !PT ;  /* 0x0000000114007812 */ /* 0x000fe200078e3cff */
[----:B------:R-:W-:Y:S01]  /*e550*/  BSSY B0, `(.L_x_81) ;  /* 0x0000007000007945 */ /* 0x000fe20003800000 */
[----:B------:R-:W-:Y:S02]  /*e560*/  LEA R3, R17, UR40, 0x3 ;  /* 0x0000002811037c11 */ /* 0x000fe4000f8e18ff */
[----:B------:R-:W-:Y:S02]  /*e570*/  SHF.L.U32 R0, R0, 0x1f, RZ ;  /* 0x0000001f00007819 */ /* 0x000fe400000006ff */
[----:B------:R-:W-:Y:S02]  /*e580*/  LOP3.LUT R2, R2, 0x2, RZ, 0xfc, !PT ;  /* 0x0000000202027812 */ /* 0x000fe400078efcff */
[----:B------:R-:W0:Y:S02]  /*e590*/  SYNCS.PHASECHK.TRANS64.TRYWAIT P0, [R3+URZ+0x29870], R0 ;  /* 0x02987000030075a7 */ /* 0x000e24000800017f */
[----:B------:R-:W-:Y:S01]  /*e5a0*/  ISETP.NE.AND P1, PT, R2, 0x3, PT ;  /* 0x000000030200780c */ /* 0x000fe20003f25270 */
[----:B0-----:R-:W-:-:S12]  /*e5b0*/  @!P0 BRA `(.L_x_82) ;  /* 0x0000001400108947 */ /* 0x001fd80003800000 */
.L_x_119:
[----:B------:R-:W-:Y:S05]  /*e5c0*/  BSYNC B0 ;  /* 0x0000000000007941 */ /* 0x000fea0003800000 */
.L_x_81:
[----:B------:R-:W-:Y:S05]  /*e5d0*/  @!P1 BRA `(.L_x_83) ;  /* 0x0000000000049947 */ /* 0x000fea0003800000 */
[----:B------:R-:W-:Y:S01]  /*e5e0*/  BPT.TRAP 0x1 ;  /* 0x000000040000795c */ /* 0x000fe20000300000 */
.L_x_83:
[----:B0-----:R-:W2:Y:S01]  /*e5f0*/  LDL.LU R0, [R1+0x10] ;  /* 0x0000100001007983 */ /* 0x001ea20000300800 */
[----:B------:R-:W-:Y:S01]  /*e600*/  SHF.L.U32 R2, R20, 0x1f, RZ ;  /* 0x0000001f14027819 */ /* 0x000fe200000006ff */
[----:B------:R-:W-:-:S03]  /*e610*/  IMAD R12, R17, 0x5000, RZ ;  /* 0x00005000110c7824 */ /* 0x000fc600078e02ff */
[----:B------:R-:W0:Y:S02]  /*e620*/  SYNCS.PHASECHK.TRANS64.TRYWAIT P0, [R3+URZ+0x29860], R2 ;  /* 0x02986002030075a7 */ /* 0x000e24000800017f */
[----:B--2---:R-:W-:Y:S01]  /*e630*/  LOP3.LUT R0, R12, R0, RZ, 0xfc, !PT ;  /* 0x000000000c007212 */ /* 0x004fe200078efcff */
[----:B0-----:R-:W-:Y:S06]  /*e640*/  @!P0 BRA `(.L_x_84) ;  /* 0x0000001400008947 */ /* 0x001fec0003800000 */
.L_x_120:
[----:B------:R-:W2:Y:S04]  /*e650*/  LDL.LU R4, [R1+0x14] ;  /* 0x0000140001047983 */ /* 0x000ea80000300800 */
[----:B------:R-:W3:Y:S01]  /*e660*/  LDL.LU R13, [R1+0x18] ;  /* 0x00001800010d7983 */ /* 0x000ee20000300800 */
[----:B0-----:R-:W-:Y:S01]  /*e670*/  VIADD R2, R0, UR40 ;  /* 0x0000002800027c36 */ /* 0x001fe20008000000 */
[----:B------:R-:W-:Y:S05]  /*e680*/  WARPSYNC.ALL ;  /* 0x0000000000007948 */ /* 0x000fea0003800000 */
[----:B------:R-:W0:Y:S02]  /*e690*/  LDSM.16.MT88.4 R8, [R0+UR40+0xa400] ;  /* 0x00a400280008783b */ /* 0x000e240008004200 */
[----:B0-----:R-:W-:-:S02]  /*e6a0*/  PRMT R14, R10, 0x6420, R11 ;  /* 0x000064200a0e7816 */ /* 0x001fc4000000000b */
[----:B------:R-:W-:Y:S02]  /*e6b0*/  PRMT R15, R10, 0x7531, R11 ;  /* 0x000075310a0f7816 */ /* 0x000fe4000000000b */
[----:B--2---:R-:W-:Y:S02]  /*e6c0*/  IADD3 R2, R4, R2, RZ ;  /* 0x0000000204027210 */ /* 0x004fe40007ffe0ff */
[----:B---3--:R-:W-:-:S03]  /*e6d0*/  LOP3.LUT R16, R12, R13, RZ, 0xfc, !PT ;  /* 0x0000000d0c107212 */ /* 0x008fc600078efcff */
[----:B------:R-:W0:Y:S01]  /*e6e0*/  LDSM.16.MT88.4 R4, [R2+0xa400] ;  /* 0x00a400000204783b */ /* 0x000e220000004200 */
[C-C-:B------:R-:W-:Y:S02]  /*e6f0*/  PRMT R12, R8.reuse, 0x6420, R9.reuse ;  /* 0x00006420080c7816 */ /* 0x140fe40000000009 */
[----:B------:R-:W-:Y:S01]  /*e700*/  PRMT R13, R8, 0x7531, R9 ;  /* 0x00007531080d7816 */ /* 0x000fe20000000009 */
[----:B------:R-:W-:-:S05]  /*e710*/  VIADD R16, R16, UR40 ;  /* 0x0000002810107c36 */ /* 0x000fca0008000000 */
[----:B------:R-:W-:Y:S01]  /*e720*/  STSM.16.M88.4 [R16+0x400], R12 ;  /* 0x0004000c10007844 */ /* 0x000fe20000000200 */
[C-C-:B0-----:R-:W-:Y:S02]  /*e730*/  PRMT R8, R4.reuse, 0x6420, R5.reuse ;  /* 0x0000642004087816 */ /* 0x141fe40000000005 */
[----:B------:R-:W-:Y:S02]  /*e740*/  PRMT R9, R4, 0x7531, R5 ;  /* 0x0000753104097816 */ /* 0x000fe40000000005 */
        /* <DEDUP_REMOVED lines=8> */
[----:B------:R-:W-:Y:S02]  /*e7d0*/  PRMT R15, R10, 0x7531, R11 ;  /* 0x000075310a0f7816 */ /* 0x000fe4000000000b */
[C-C-:B-1----:R-:W-:Y:S02]  /*e7e0*/  PRMT R8, R4.reuse, 0x6420, R5.reuse ;  /* 0x0000642004087816 */ /* 0x142fe40000000005 */
[----:B------:R-:W-:Y:S01]  /*e7f0*/  PRMT R9, R4, 0x7531, R5 ;  /* 0x0000753104097816 */ /* 0x000fe20000000005 */
[----:B------:R-:W-:Y:S01]  /*e800*/  STSM.16.M88.4 [R16+0x1400], R12 ;  /* 0x0014000c10007844 */ /* 0x000fe20000000200 */
        /* <DEDUP_REMOVED lines=35> */
[----:B------:R0:W-:Y:S01]  /*ea40*/  STSM.16.M88.4 [R16+0x4400], R12 ;  /* 0x0044000c10007844 */ /* 0x0001e20000000200 */
        /* <DEDUP_REMOVED lines=11> */
.L_x_85:
[----:B------:R-:W2:Y:S01]  /*eb00*/  S2R R0, SR_TID.X ;  /* 0x0000000000007919 */ /* 0x000ea20000002100 */
[----:B-1----:R-:W-:Y:S01]  /*eb10*/  SYNCS.ARRIVE.TRANS64.A1T0 RZ, [R3+URZ+0x29850], RZ ;  /* 0x029850ff03ff79a7 */ /* 0x002fe2000810003f */
[----:B------:R-:W-:Y:S01]  /*eb20*/  IMAD.MOV.U32 R2, RZ, RZ, RZ ;  /* 0x000000ffff027224 */ /* 0x000fe200078e00ff */
[----:B--2---:R-:W-:Y:S01]  /*eb30*/  LOP3.LUT R0, R0, 0x7f, RZ, 0xc0, !PT ;  /* 0x0000007f00007812 */ /* 0x004fe200078ec0ff */
[----:B------:R-:W-:Y:S03]  /*eb40*/  BAR.SYNC.DEFER_BLOCKING 0x2, 0x80 ;  /* 0x0082000000007b1d */ /* 0x000fe60000010000 */
[----:B------:R-:W-:-:S13]  /*eb50*/  ISETP.NE.AND P0, PT, R0, RZ, PT ;  /* 0x000000ff0000720c */ /* 0x000fda0003f05270 */
[----:B------:R-:W-:-:S05]  /*eb60*/  @!P0 VIADD R0, R3, 0x29880 ;  /* 0x0002988003008836 */ /* 0x000fca0000000000 */
[----:B------:R-:W-:-:S04]  /*eb70*/  @!P0 PRMT R0, RZ, 0x654, R0 ;  /* 0x00000654ff008816 */ /* 0x000fc80000000000 */
[----:B------:R1:W-:Y:S02]  /*eb80*/  @!P0 SYNCS.ARRIVE.TRANS64.RED.A1T0 RZ, [R0+URZ], RZ ;  /* 0x000000ff00ff89a7 */ /* 0x0003e4000810043f */
[----:B-1----:R-:W-:-:S05]  /*eb90*/  VIADD R0, R17, 0x1 ;  /* 0x0000000111007836 */ /* 0x002fca0000000000 */
[----:B------:R-:W-:-:S04]  /*eba0*/  ISETP.NE.AND P0, PT, R0, 0x2, PT ;  /* 0x000000020000780c */ /* 0x000fc80003f05270 */
[----:B------:R-:W-:Y:S02]  /*ebb0*/  SEL R3, RZ, 0x1, P0 ;  /* 0x00000001ff037807 */ /* 0x000fe40000000000 */
[----:B------:R-:W-:Y:S02]  /*ebc0*/  SEL R0, R0, RZ, P0 ;  /* 0x000000ff00007207 */ /* 0x000fe40000000000 */
[----:B------:R-:W-:-:S07]  /*ebd0*/  LOP3.LUT R20, R20, R3, RZ, 0x3c, !PT ;  /* 0x0000000314147212 */ /* 0x000fce00078e3cff */
.L_x_40:
[----:B------:R-:W0:Y:S01]  /*ebe0*/  S2R R4, SR_CgaCtaId ;  /* 0x0000000000047919 */ /* 0x000e220000008800 */
[----:B------:R-:W-:Y:S02]  /*ebf0*/  MOV R3, 0x400 ;  /* 0x0000040000037802 */ /* 0x000fe40000000f00 */
[----:B------:R-:W-:Y:S02]  /*ec00*/  SHF.L.U32 R2, R2, 0x1f, RZ ;  /* 0x0000001f02027819 */ /* 0x000fe400000006ff */
[----:B0-----:R-:W-:-:S04]  /*ec10*/  LEA R9, R4, R3, 0x18 ;  /* 0x0000000304097211 */ /* 0x001fc800078ec0ff */
[----:B------:R-:W0:Y:S02]  /*ec20*/  SYNCS.PHASECHK.TRANS64.TRYWAIT P0, [R9+URZ+0x29820], R2 ;  /* 0x02982002090075a7 */ /* 0x000e24000800017f */
[----:B0-----:R-:W-:Y:S05]  /*ec30*/  @!P0 BRA `(.L_x_86) ;  /* 0x0000000c00988947 */ /* 0x001fea0003800000 */
.L_x_121:
[----:B------:R-:W1:Y:S02]  /*ec40*/  S2R R3, SR_TID.X ;  /* 0x0000000000037919 */ /* 0x000e640000002100 */
[----:B-1----:R-:W-:-:S04]  /*ec50*/  SHF.R.U32.HI R3, RZ, 0x5, R3 ;  /* 0x00000005ff037819 */ /* 0x002fc80000011603 */
[----:B------:R-:W-:-:S05]  /*ec60*/  LOP3.LUT R3, R3, 0x3, RZ, 0xc0, !PT ;  /* 0x0000000303037812 */ /* 0x000fca00078ec0ff */
[----:B0-----:R-:W0:Y:S02]  /*ec70*/  SHFL.IDX PT, R2, R3, RZ, 0x1f ;  /* 0x00001fff03027589 */ /* 0x001e2400000e0000 */
[----:B0-----:R-:W-:-:S13]  /*ec80*/  ISETP.NE.AND P0, PT, R2, RZ, PT ;  /* 0x000000ff0200720c */ /* 0x001fda0003f05270 */
[----:B------:R-:W-:Y:S05]  /*ec90*/  @P0 BRA `(.L_x_10) ;  /* 0x00000000009c0947 */ /* 0x000fea0003800000 */
[----:B------:R-:W-:-:S13]  /*eca0*/  ELECT P0, URZ, PT ;  /* 0x00000000003f782f */ /* 0x000fda0003800000 */
[----:B------:R-:W-:Y:S05]  /*ecb0*/  @!P0 BRA `(.L_x_10) ;  /* 0x0000000000948947 */ /* 0x000fea0003800000 */
[----:B------:R-:W2:Y:S02]  /*ecc0*/  LDL.LU R3, [R1+0x1c] ;  /* 0x00001c0001037983 */ /* 0x000ea40000300800 */
[----:B--2---:R-:W-:-:S04]  /*ecd0*/  LOP3.LUT R2, R3, 0x2, RZ, 0xfc, !PT ;  /* 0x0000000203027812 */ /* 0x004fc800078efcff */
[----:B------:R-:W-:-:S13]  /*ece0*/  ISETP.NE.AND P0, PT, R2, 0x3, PT ;  /* 0x000000030200780c */ /* 0x000fda0003f05270 */
[----:B------:R-:W-:Y:S05]  /*ecf0*/  @!P0 BRA `(.L_x_87) ;  /* 0x0000000000048947 */ /* 0x000fea0003800000 */
[----:B------:R-:W-:Y:S01]  /*ed00*/  BPT.TRAP 0x1 ;  /* 0x000000040000795c */ /* 0x000fe20000300000 */
.L_x_87:
[----:B------:R-:W-:Y:S01]  /*ed10*/  VIADD R7, R9, 0x29840 ;  /* 0x0002984009077836 */ /* 0x000fe20000000000 */
[----:B------:R-:W-:Y:S01]  /*ed20*/  SHF.L.U32 R4, R20, 0x1f, RZ ;  /* 0x0000001f14047819 */ /* 0x000fe200000006ff */
[C---:B------:R-:W-:Y:S02]  /*ed30*/  VIADD R2, R0.reuse, 0x1 ;  /* 0x0000000100027836 */ /* 0x040fe40000000000 */
[----:B------:R-:W-:-:S03]  /*ed40*/  IMAD R5, R0, 0x8, R7 ;  /* 0x0000000800057824 */ /* 0x000fc600078e0207 */
[----:B------:R-:W-:Y:S01]  /*ed50*/  ISETP.NE.AND P2, PT, R2, 0x2, PT ;  /* 0x000000020200780c */ /* 0x000fe20003f45270 */
[----:B------:R-:W0:Y:S03]  /*ed60*/  SYNCS.PHASECHK.TRANS64.TRYWAIT P1, [R5+URZ], R4 ;  /* 0x00000004050075a7 */ /* 0x000e26000802017f */
[----:B------:R-:W-:-:S04]  /*ed70*/  SEL R3, RZ, 0x1, P2 ;  /* 0x00000001ff037807 */ /* 0x000fc80001000000 */
[----:B------:R-:W-:Y:S02]  /*ed80*/  LOP3.LUT R20, R20, R3, RZ, 0x3c, !PT ;  /* 0x0000000314147212 */ /* 0x000fe400078e3cff */
[----:B------:R-:W-:Y:S02]  /*ed90*/  SEL R3, R2, RZ, P2 ;  /* 0x000000ff02037207 */ /* 0x000fe40001000000 */
[----:B------:R-:W-:-:S03]  /*eda0*/  SHF.L.U32 R2, R20, 0x1f, RZ ;  /* 0x0000001f14027819 */ /* 0x000fc600000006ff */
[----:B------:R-:W-:Y:S01]  /*edb0*/  IMAD R7, R3, 0x8, R7 ;  /* 0x0000000803077824 */ /* 0x000fe200078e0207 */
[----:B0-----:R-:W-:Y:S06]  /*edc0*/  @!P1 BRA `(.L_x_88) ;  /* 0x0000000c00489947 */ /* 0x001fec0003800000 */
.L_x_122:
[----:B------:R-:W1:Y:S02]  /*edd0*/  SYNCS.PHASECHK.TRANS64.TRYWAIT P1, [R7+URZ], R2 ;  /* 0x00000002070075a7 */ /* 0x000e64000802017f */
[----:B-1----:R-:W-:Y:S05]  /*ede0*/  @!P1 BRA `(.L_x_89) ;  /* 0x0000000c00549947 */ /* 0x002fea0003800000 */
.L_x_123:
[----:B------:R-:W-:Y:S05]  /*edf0*/  @!P0 BRA `(.L_x_90) ;  /* 0x0000000000048947 */ /* 0x000fea0003800000 */
[----:B------:R-:W-:Y:S01]  /*ee00*/  BPT.TRAP 0x1 ;  /* 0x000000040000795c */ /* 0x000fe20000300000 */
.L_x_90:
[----:B0-----:R-:W-:-:S04]  /*ee10*/  IMAD R5, R0, 0x8, R9 ;  /* 0x0000000800057824 */ /* 0x001fc800078e0209 */
[----:B------:R-:W0:Y:S02]  /*ee20*/  SYNCS.PHASECHK.TRANS64.TRYWAIT P1, [R5+URZ+0x29860], R4 ;  /* 0x02986004050075a7 */ /* 0x000e24000802017f */
[----:B0-----:R-:W-:Y:S05]  /*ee30*/  @!P1 BRA `(.L_x_91) ;  /* 0x0000000c00549947 */ /* 0x001fea0003800000 */
.L_x_124:
[----:B------:R-:W-:Y:S05]  /*ee40*/  @!P0 BRA `(.L_x_92) ;  /* 0x0000000000048947 */ /* 0x000fea0003800000 */
[----:B------:R-:W-:Y:S01]  /*ee50*/  BPT.TRAP 0x1 ;  /* 0x000000040000795c */ /* 0x000fe20000300000 */
.L_x_92:
[----:B------:R-:W-:-:S04]  /*ee60*/  IMAD R3, R3, 0x8, R9 ;  /* 0x0000000803037824 */ /* 0x000fc800078e0209 */
[----:B------:R-:W2:Y:S02]  /*ee70*/  SYNCS.PHASECHK.TRANS64.TRYWAIT P1, [R3+URZ+0x29860], R2 ;  /* 0x02986002030075a7 */ /* 0x000ea4000802017f */
[----:B--2---:R-:W-:Y:S05]  /*ee80*/  @!P1 BRA `(.L_x_93) ;  /* 0x0000000c00549947 */ /* 0x004fea0003800000 */
.L_x_125:
[----:B------:R-:W-:Y:S05]  /*ee90*/  @!P0 BRA `(.L_x_94) ;  /* 0x0000000000048947 */ /* 0x000fea0003800000 */
[----:B------:R-:W-:Y:S01]  /*eea0*/  BPT.TRAP 0x1 ;  /* 0x000000040000795c */ /* 0x000fe20000300000 */
.L_x_94:
[----:B------:R-:W3:Y:S02]  /*eeb0*/  SYNCS.PHASECHK.TRANS64.TRYWAIT P0, [R5+URZ+0x29880], R4 ;  /* 0x02988004050075a7 */ /* 0x000ee4000800017f */
[----:B---3--:R-:W-:Y:S05]  /*eec0*/  @!P0 BRA `(.L_x_95) ;  /* 0x0000000c00588947 */ /* 0x008fea0003800000 */
.L_x_96:
[----:B----4-:R4:W0:Y:S02]  /*eed0*/  SYNCS.PHASECHK.TRANS64.TRYWAIT P0, [R3+URZ+0x29880], R2 ;  /* 0x02988002030075a7 */ /* 0x010824000800017f */
[----:B0-----:R-:W-:Y:S05]  /*eee0*/  @!P0 NANOSLEEP.SYNCS 0x989680 ;  /* 0x009896800000895d */ /* 0x001fea0003900000 */
[----:B------:R-:W0:Y:S02]  /*eef0*/  @!P0 SYNCS.PHASECHK.TRANS64 P0, [R3+URZ+0x29880], R2 ;  /* 0x02988002030085a7 */ /* 0x000e24000800007f */
[----:B0-----:R-:W-:Y:S05]  /*ef00*/  @!P0 BRA `(.L_x_96) ;  /* 0xfffffffc00f08947 */ /* 0x001fea000383ffff */
.L_x_10:
[----:B------:R-:W-:Y:S05]  /*ef10*/  BSYNC B6 ;  /* 0x0000000000067941 */ /* 0x000fea0003800000 */
.L_x_7:
[----:B------:R-:W-:Y:S05]  /*ef20*/  EXIT ;  /* 0x000000000000794d */ /* 0x000fea0003800000 */
.L_x_14:
[----:B0-----:R-:W-:-:S04]  /*ef30*/  IMAD.U32 R4, RZ, RZ, UR40 ;  /* 0x00000028ff047e24 */ /* 0x001fc8000f8e00ff */
[----:B------:R0:W1:Y:S03]  /*ef40*/  SYNCS.PHASECHK.TRANS64.TRYWAIT P1, [R4+URZ+0x29800], R5 ;  /* 0x02980005040075a7 */ /* 0x000066000802017f */
[----:B-1----:R-:W-:Y:S05]  /*ef50*/  @!P1 NANOSLEEP.SYNCS 0x989680 ;  /* 0x009896800000995d */ /* 0x002fea0003900000 */
[----:B------:R-:W1:Y:S02]  /*ef60*/  @!P1 SYNCS.PHASECHK.TRANS64 P1, [R4+URZ+0x29800], R5 ;  /* 0x02980005040095a7 */ /* 0x000e64000802007f */
[----:B-1----:R-:W-:Y:S05]  /*ef70*/  @!P1 BRA `(.L_x_14) ;  /* 0xfffffffc00ec9947 */ /* 0x002fea000383ffff */
[----:B------:R-:W-:Y:S05]  /*ef80*/  BRA `(.L_x_97) ;  /* 0xffffff2400787947 */ /* 0x000fea000383ffff */
.L_x_18:
[----:B0-----:R-:W-:-:S04]  /*ef90*/  IMAD.U32 R4, RZ, RZ, UR40 ;  /* 0x00000028ff047e24 */ /* 0x001fc8000f8e00ff */
[----:B------:R0:W2:Y:S03]  /*efa0*/  SYNCS.PHASECHK.TRANS64.TRYWAIT P2, [R4+URZ+0x29830], R5 ;  /* 0x02983005040075a7 */ /* 0x0000a6000804017f */
[----:B--2---:R-:W-:Y:S05]  /*efb0*/  @!P2 NANOSLEEP.SYNCS 0x989680 ;  /* 0x009896800000a95d */ /* 0x004fea0003900000 */
[----:B------:R-:W2:Y:S02]  /*efc0*/  @!P2 SYNCS.PHASECHK.TRANS64 P2, [R4+URZ+0x29830], R5 ;  /* 0x029830050400a5a7 */ /* 0x000ea4000804007f */
[----:B--2---:R-:W-:Y:S05]  /*efd0*/  @!P2 BRA `(.L_x_18) ;  /* 0xfffffffc00eca947 */ /* 0x004fea000383ffff */
[----:B------:R-:W-:Y:S05]  /*efe0*/  BRA `(.L_x_17) ;  /* 0xffffff2400907947 */ /* 0x000fea000383ffff */
.L_x_23:
[----:B-1----:R-:W-:-:S04]  /*eff0*/  IMAD.U32 R13, RZ, RZ, UR4 ;  /* 0x00000004ff0d7e24 */ /* 0x002fc8000f8e00ff */
[----:B------:R1:W2:Y:S03]  /*f000*/  SYNCS.PHASECHK.TRANS64.TRYWAIT P2, [R13+URZ+0x29830], R12 ;  /* 0x0298300c0d0075a7 */ /* 0x0002a6000804017f */
[----:B--2---:R-:W-:Y:S05]  /*f010*/  @!P2 NANOSLEEP.SYNCS 0x989680 ;  /* 0x009896800000a95d */ /* 0x004fea0003900000 */
[----:B------:R-:W2:Y:S02]  /*f020*/  @!P2 SYNCS.PHASECHK.TRANS64 P2, [R13+URZ+0x29830], R12 ;  /* 0x0298300c0d00a5a7 */ /* 0x000ea4000804007f */
[----:B--2---:R-:W-:Y:S05]  /*f030*/  @!P2 BRA `(.L_x_23) ;  /* 0xfffffffc00eca947 */ /* 0x004fea000383ffff */
[----:B------:R-:W-:Y:S05]  /*f040*/  BRA `(.L_x_20) ;  /* 0xffffff6000e07947 */ /* 0x000fea000383ffff */
.L_x_27:
[----:B-1----:R-:W-:-:S04]  /*f050*/  IMAD.U32 R12, RZ, RZ, UR4 ;  /* 0x00000004ff0c7e24 */ /* 0x002fc8000f8e00ff */
[----:B------:R1:W2:Y:S03]  /*f060*/  SYNCS.PHASECHK.TRANS64.TRYWAIT P2, [R12+URZ+0x29850], R11 ;  /* 0x0298500b0c0075a7 */ /* 0x0002a6000804017f */
[----:B--2---:R-:W-:Y:S05]  /*f070*/  @!P2 NANOSLEEP.SYNCS 0x989680 ;  /* 0x009896800000a95d */ /* 0x004fea0003900000 */
[----:B------:R-:W2:Y:S02]  /*f080*/  @!P2 SYNCS.PHASECHK.TRANS64 P2, [R12+URZ+0x29850], R11 ;  /* 0x0298500b0c00a5a7 */ /* 0x000ea4000804007f */
[----:B--2---:R-:W-:Y:S05]  /*f090*/  @!P2 BRA `(.L_x_27) ;  /* 0xfffffffc00eca947 */ /* 0x004fea000383ffff */
[----:B------:R-:W-:Y:S05]  /*f0a0*/  BRA `(.L_x_24) ;  /* 0xffffff7000047947 */ /* 0x000fea000383ffff */
.L_x_33:
[----:B-1----:R-:W-:-:S04]  /*f0b0*/  IMAD.U32 R5, RZ, RZ, UR5 ;  /* 0x00000005ff057e24 */ /* 0x002fc8000f8e00ff */
[----:B------:R1:W2:Y:S03]  /*f0c0*/  SYNCS.PHASECHK.TRANS64.TRYWAIT P1, [R5+URZ+0x29850], R8 ;  /* 0x02985008050075a7 */ /* 0x0002a6000802017f */
[----:B--2---:R-:W-:Y:S05]  /*f0d0*/  @!P1 NANOSLEEP.SYNCS 0x989680 ;  /* 0x009896800000995d */ /* 0x004fea0003900000 */
[----:B------:R-:W2:Y:S02]  /*f0e0*/  @!P1 SYNCS.PHASECHK.TRANS64 P1, [R5+URZ+0x29850], R8 ;  /* 0x02985008050095a7 */ /* 0x000ea4000802007f */
[----:B--2---:R-:W-:Y:S05]  /*f0f0*/  @!P1 BRA `(.L_x_33) ;  /* 0xfffffffc00ec9947 */ /* 0x004fea000383ffff */
[----:B------:R-:W-:Y:S05]  /*f100*/  BRA `(.L_x_32) ;  /* 0xffffff9800587947 */ /* 0x000fea000383ffff */
.L_x_46:
[----:B------:R-:W-:Y:S01]  /*f110*/  IMAD.MOV.U32 R13, RZ, RZ, R6 ;  /* 0x000000ffff0d7224 */ /* 0x000fe200078e0006 */
[----:B------:R-:W-:Y:S01]  /*f120*/  MOV R11, 0x1f ;  /* 0x0000001f000b7802 */ /* 0x000fe20000000f00 */
[----:B------:R-:W-:Y:S02]  /*f130*/  IMAD.MOV.U32 R12, RZ, RZ, RZ ;  /* 0x000000ffff0c7224 */ /* 0x000fe400078e00ff */
[----:B------:R-:W-:-:S07]  /*f140*/  IMAD.MOV.U32 R15, RZ, RZ, -0x1 ;  /* 0xffffffffff0f7424 */ /* 0x000fce00078e00ff */
[----:B0-----:R-:W-:Y:S05]  /*f150*/  WARPSYNC.COLLECTIVE R15, `(.L_x_98) ;  /* 0x000000000f087348 */ /* 0x001fea0003c00000 */
[----:B------:R1:W2:Y:S02]  /*f160*/  SHFL.IDX P6, R14, R13, R12, R11 ;  /* 0x0000000c0d0e7389 */ /* 0x0002a400000c000b */
[----:B012---:R-:W-:Y:S01]  /*f170*/  ENDCOLLECTIVE ;  /* 0x000000000000791b */ /* 0x007fe20003800000 */
.L_x_98:
[----:B------:R-:W-:Y:S05]  /*f180*/  BRA `(.L_x_99) ;  /* 0xffffffd400207947 */ /* 0x000fea000383ffff */
.L_x_48:
[----:B------:R-:W-:Y:S01]  /*f190*/  BSSY B0, `(.L_x_100) ;  /* 0x0000006000007945 */ /* 0x000fe20003800000 */
[----:B------:R-:W-:-:S07]  /*f1a0*/  IMAD.MOV.U32 R15, RZ, RZ, -0x1 ;  /* 0xffffffffff0f7424 */ /* 0x000fce00078e00ff */
[----:B-1----:R-:W-:Y:S05]  /*f1b0*/  WARPSYNC.COLLECTIVE R15, `(.L_x_101) ;  /* 0x000000000f0c7348 */ /* 0x002fea0003c00000 */
[----:B------:R-:W-:Y:S02]  /*f1c0*/  ELECT P6, UR62, PT ;  /* 0x00000000003e782f */ /* 0x000fe400038c0000 */
[----:B------:R-:W-:Y:S01]  /*f1d0*/  MOV R14, UR62 ;  /* 0x0000003e000e7c02 */ /* 0x000fe20008000f00 */
[----:B-1----:R-:W-:Y:S10]  /*f1e0*/  ENDCOLLECTIVE ;  /* 0x000000000000791b */ /* 0x002ff40003800000 */
.L_x_101:
[----:B------:R-:W-:Y:S05]  /*f1f0*/  BSYNC B0 ;  /* 0x0000000000007941 */ /* 0x000fea0003800000 */
.L_x_100:
[----:B------:R-:W-:Y:S05]  /*f200*/  BRA `(.L_x_102) ;  /* 0xffffffd4002c7947 */ /* 0x000fea000383ffff */
.L_x_50:
[----:B0-----:R-:W-:-:S04]  /*f210*/  IMAD.U32 R3, RZ, RZ, UR40 ;  /* 0x00000028ff037e24 */ /* 0x001fc8000f8e00ff */
[----:B------:R0:W2:Y:S03]  /*f220*/  SYNCS.PHASECHK.TRANS64.TRYWAIT P0, [R3+URZ+0x29880], R2 ;  /* 0x02988002030075a7 */ /* 0x0000a6000800017f */
[----:B--2---:R-:W-:Y:S05]  /*f230*/  @!P0 NANOSLEEP.SYNCS 0x989680 ;  /* 0x009896800000895d */ /* 0x004fea0003900000 */
[----:B------:R-:W2:Y:S02]  /*f240*/  @!P0 SYNCS.PHASECHK.TRANS64 P0, [R3+URZ+0x29880], R2 ;  /* 0x02988002030085a7 */ /* 0x000ea4000800007f */
[----:B--2---:R-:W-:Y:S05]  /*f250*/  @!P0 BRA `(.L_x_50) ;  /* 0xfffffffc00ec8947 */ /* 0x004fea000383ffff */
[----:B------:R-:W-:Y:S05]  /*f260*/  BRA `(.L_x_103) ;  /* 0xffffffd400787947 */ /* 0x000fea000383ffff */
.L_x_52:
[----:B0-----:R-:W-:-:S04]  /*f270*/  IMAD.U32 R3, RZ, RZ, UR40 ;  /* 0x00000028ff037e24 */ /* 0x001fc8000f8e00ff */
[----:B------:R0:W2:Y:S03]  /*f280*/  SYNCS.PHASECHK.TRANS64.TRYWAIT P0, [R3+URZ+0x29840], R2 ;  /* 0x02984002030075a7 */ /* 0x0000a6000800017f */
[----:B--2---:R-:W-:Y:S05]  /*f290*/  @!P0 NANOSLEEP.SYNCS 0x989680 ;  /* 0x009896800000895d */ /* 0x004fea0003900000 */
[----:B------:R-:W2:Y:S02]  /*f2a0*/  @!P0 SYNCS.PHASECHK.TRANS64 P0, [R3+URZ+0x29840], R2 ;  /* 0x02984002030085a7 */ /* 0x000ea4000800007f */
[----:B--2---:R-:W-:Y:S05]  /*f2b0*/  @!P0 BRA `(.L_x_52) ;  /* 0xfffffffc00ec8947 */ /* 0x004fea000383ffff */
[----:B------:R-:W-:Y:S05]  /*f2c0*/  BRA `(.L_x_104) ;  /* 0xffffffd400b47947 */ /* 0x000fea000383ffff */
.L_x_55:
[----:B------:R-:W-:Y:S02]  /*f2d0*/  IMAD.MOV.U32 R13, RZ, RZ, R5 ;  /* 0x000000ffff0d7224 */ /* 0x000fe400078e0005 */
[----:B------:R-:W-:Y:S02]  /*f2e0*/  IMAD.MOV.U32 R12, RZ, RZ, RZ ;  /* 0x000000ffff0c7224 */ /* 0x000fe400078e00ff */
[----:B------:R-:W-:Y:S02]  /*f2f0*/  IMAD.MOV.U32 R11, RZ, RZ, 0x1c1f ;  /* 0x00001c1fff0b7424 */ /* 0x000fe400078e00ff */
[----:B------:R-:W-:Y:S02]  /*f300*/  IMAD.MOV.U32 R15, RZ, RZ, -0x1 ;  /* 0xffffffffff0f7424 */ /* 0x000fe400078e00ff */
[----:B------:R-:W-:-:S07]  /*f310*/  IMAD R7, R10, 0x80, R7 ;  /* 0x000000800a077824 */ /* 0x000fce00078e0207 */
[----:B------:R-:W-:Y:S05]  /*f320*/  WARPSYNC.COLLECTIVE R15, `(.L_x_105) ;  /* 0x000000000f087348 */ /* 0x000fea0003c00000 */
[----:B------:R0:W1:Y:S02]  /*f330*/  SHFL.IDX P6, R14, R13, R12, R11 ;  /* 0x0000000c0d0e7389 */ /* 0x00006400000c000b */
[----:B01----:R-:W-:Y:S01]  /*f340*/  ENDCOLLECTIVE ;  /* 0x000000000000791b */ /* 0x003fe20003800000 */
.L_x_105:
[----:B------:R-:W-:Y:S02]  /*f350*/  VIADD R21, R7, 0x40 ;  /* 0x0000004007157836 */ /* 0x000fe40000000000 */
[----:B------:R-:W-:Y:S02]  /*f360*/  IMAD.MOV.U32 R13, RZ, RZ, R6 ;  /* 0x000000ffff0d7224 */ /* 0x000fe400078e0006 */
[----:B------:R-:W-:-:S07]  /*f370*/  IMAD.MOV.U32 R2, RZ, RZ, R14 ;  /* 0x000000ffff027224 */ /* 0x000fce00078e000e */
[----:B------:R-:W-:Y:S05]  /*f380*/  WARPSYNC.COLLECTIVE R15, `(.L_x_106) ;  /* 0x000000000f087348 */ /* 0x000fea0003c00000 */
[----:B------:R0:W1:Y:S02]  /*f390*/  SHFL.IDX P6, R14, R13, R12, R11 ;  /* 0x0000000c0d0e7389 */ /* 0x00006400000c000b */
[----:B01----:R-:W-:Y:S01]  /*f3a0*/  ENDCOLLECTIVE ;  /* 0x000000000000791b */ /* 0x003fe20003800000 */
.L_x_106:
[----:B------:R-:W-:Y:S02]  /*f3b0*/  ULDC UR4, c[0x0][0x288] ;  /* 0x0000a20000047ab9 */ /* 0x000fe40000000800 */
[----:B------:R-:W-:-:S05]  /*f3c0*/  IMAD R4, R9, UR4, RZ ;  /* 0x0000000409047c24 */ /* 0x000fca000f8e02ff */
[C---:B------:R-:W-:Y:S01]  /*f3d0*/  ISETP.GE.AND P4, PT, R7.reuse, R4, PT ;  /* 0x000000040700720c */ /* 0x040fe20003f86270 */
[----:B------:R-:W-:Y:S02]  /*f3e0*/  VIADD R11, R7, 0x20 ;  /* 0x00000020070b7836 */ /* 0x000fe40000000000 */
[----:B------:R-:W-:Y:S02]  /*f3f0*/  IMAD.MOV.U32 R13, RZ, RZ, R5 ;  /* 0x000000ffff0d7224 */ /* 0x000fe400078e0005 */
[----:B------:R-:W-:-:S08]  /*f400*/  IMAD.MOV.U32 R12, RZ, RZ, 0x1 ;  /* 0x00000001ff0c7424 */ /* 0x000fd000078e00ff */
[----:B------:R-:W-:Y:S02]  /*f410*/  @!P4 VIADD R9, R0, UR40 ;  /* 0x000000280009cc36 */ /* 0x000fe40008000000 */
[----:B------:R-:W-:-:S05]  /*f420*/  IMAD.MOV.U32 R3, RZ, RZ, R14 ;  /* 0x000000ffff037224 */ /* 0x000fca00078e000e */
[----:B------:R-:W-:-:S05]  /*f430*/  @!P4 IADD3 R3, P3, R8, R3, RZ ;  /* 0x000000030803c210 */ /* 0x000fca0007f7e0ff */
[----:B------:R-:W-:Y:S01]  /*f440*/  @!P4 IMAD.X R2, RZ, RZ, R2, P3 ;  /* 0x000000ffff02c224 */ /* 0x000fe200018e0602 */
[----:B------:R-:W-:Y:S02]  /*f450*/  ISETP.GE.AND P3, PT, R11, R4, PT ;  /* 0x000000040b00720c */ /* 0x000fe40003f66270 */
[----:B------:R-:W-:Y:S02]  /*f460*/  MOV R11, 0x1c1f ;  /* 0x00001c1f000b7802 */ /* 0x000fe40000000f00 */
[----:B------:R-:W-:-:S09]  /*f470*/  @!P4 LOP3.LUT R3, R3, R2, RZ, 0x3c, !PT ;  /* 0x000000020303c212 */ /* 0x000fd200078e3cff */
[----:B------:R-:W-:Y:S05]  /*f480*/  WARPSYNC.COLLECTIVE R15, `(.L_x_107) ;  /* 0x000000000f087348 */ /* 0x000fea0003c00000 */
[----:B------:R0:W1:Y:S02]  /*f490*/  SHFL.IDX P6, R14, R13, R12, R11 ;  /* 0x0000000c0d0e7389 */ /* 0x00006400000c000b */
[----:B01----:R-:W-:Y:S01]  /*f4a0*/  ENDCOLLECTIVE ;  /* 0x000000000000791b */ /* 0x003fe20003800000 */
.L_x_107:
[----:B------:R-:W-:-:S04]  /*f4b0*/  @!P4 LOP3.LUT R2, R3, R2, RZ, 0x3c, !PT ;  /* 0x000000020302c212 */ /* 0x000fc800078e3cff */
[----:B------:R-:W-:-:S05]  /*f4c0*/  @!P4 LOP3.LUT R3, R3, R2, RZ, 0x3c, !PT ;  /* 0x000000020303c212 */ /* 0x000fca00078e3cff */
[----:B------:R-:W-:Y:S01]  /*f4d0*/  @!PT LDS RZ, [RZ] ;  /* 0x00000000fffff984 */ /* 0x000fe20000000800 */
[----:B------:R-:W-:Y:S01]  /*f4e0*/  @!PT LDS RZ, [RZ] ;  /* 0x00000000fffff984 */ /* 0x000fe20000000800 */
[----:B------:R-:W-:Y:S01]  /*f4f0*/  @!PT LDS RZ, [RZ] ;  /* 0x00000000fffff984 */ /* 0x000fe20000000800 */
[----:B------:R-:W-:Y:S01]  /*f500*/  @!P4 LDGSTS.E.BYPASS.LTC128B.128 [R9+0x14400], desc[UR38][R2.64], !P2 ;  /* 0x144000000209cfae */ /* 0x000fe2000d101d66 */
[----:B------:R-:W-:-:S03]  /*f510*/  IMAD.MOV.U32 R13, RZ, RZ, R6 ;  /* 0x000000ffff0d7224 */ /* 0x000fc600078e0006 */
[----:B------:R-:W-:Y:S04]  /*f520*/  @!P4 LDGSTS.E.BYPASS.LTC128B.128 [R9+0x16400], desc[UR38][R2.64+0x40], !P0 ;  /* 0x164000400209cfae */ /* 0x000fe8000c101d66 */
[----:B------:R0:W-:Y:S02]  /*f530*/  @!P4 LDGSTS.E.BYPASS.LTC128B.128 [R9+0x18400], desc[UR38][R2.64+0x80], !P1 ;  /* 0x184000800209cfae */ /* 0x0001e4000c901d66 */
[----:B0-----:R-:W-:-:S07]  /*f540*/  IMAD.MOV.U32 R2, RZ, RZ, R14 ;  /* 0x000000ffff027224 */ /* 0x001fce00078e000e */
[----:B------:R-:W-:Y:S05]  /*f550*/  WARPSYNC.COLLECTIVE R15, `(.L_x_108) ;  /* 0x000000000f087348 */ /* 0x000fea0003c00000 */
[----:B------:R0:W1:Y:S02]  /*f560*/  SHFL.IDX P6, R14, R13, R12, R11 ;  /* 0x0000000c0d0e7389 */ /* 0x00006400000c000b */
[----:B01----:R-:W-:Y:S01]  /*f570*/  ENDCOLLECTIVE ;  /* 0x000000000000791b */ /* 0x003fe20003800000 */
.L_x_108:
[----:B------:R-:W-:Y:S02]  /*f580*/  @!P3 VIADD R9, R0, UR40 ;  /* 0x000000280009bc36 */ /* 0x000fe40008000000 */
[----:B------:R-:W-:Y:S02]  /*f590*/  IMAD.MOV.U32 R13, RZ, RZ, R5 ;  /* 0x000000ffff0d7224 */ /* 0x000fe400078e0005 */
[----:B------:R-:W-:Y:S01]  /*f5a0*/  IMAD.MOV.U32 R12, RZ, RZ, 0x2 ;  /* 0x00000002ff0c7424 */ /* 0x000fe200078e00ff */
[----:B------:R-:W-:-:S13]  /*f5b0*/  @!P3 IADD3 R3, P4, R8, R14, RZ ;  /* 0x0000000e0803b210 */ /* 0x000fda0007f9e0ff */
[----:B------:R-:W-:Y:S05]  /*f5c0*/  WARPSYNC.COLLECTIVE R15, `(.L_x_109) ;  /* 0x000000000f087348 */ /* 0x000fea0003c00000 */
[----:B------:R0:W1:Y:S02]  /*f5d0*/  SHFL.IDX P6, R14, R13, R12, R11 ;  /* 0x0000000c0d0e7389 */ /* 0x00006400000c000b */
[----:B01----:R-:W-:Y:S01]  /*f5e0*/  ENDCOLLECTIVE ;  /* 0x000000000000791b */ /* 0x003fe20003800000 */
.L_x_109:
[----:B------:R-:W-:-:S05]  /*f5f0*/  @!P3 IMAD.X R2, RZ, RZ, R2, P4 ;  /* 0x000000ffff02b224 */ /* 0x000fca00020e0602 */
[----:B------:R-:W-:-:S04]  /*f600*/  @!P3 LOP3.LUT R3, R3, R2, RZ, 0x3c, !PT ;  /* 0x000000020303b212 */ /* 0x000fc800078e3cff */
[----:B------:R-:W-:Y:S01]  /*f610*/  @!P3 LOP3.LUT R2, R3, R2, RZ, 0x3c, !PT ;  /* 0x000000020302b212 */ /* 0x000fe200078e3cff */
[----:B------:R-:W-:-:S03]  /*f620*/  IMAD.MOV.U32 R13, RZ, RZ, R6 ;  /* 0x000000ffff0d7224 */ /* 0x000fc600078e0006 */
[----:B------:R-:W-:-:S05]  /*f630*/  @!P3 LOP3.LUT R3, R3, R2, RZ, 0x3c, !PT ;  /* 0x000000020303b212 */ /* 0x000fca00078e3cff */
[----:B------:R-:W-:Y:S01]  /*f640*/  @!PT LDS RZ, [RZ] ;  /* 0x00000000fffff984 */ /* 0x000fe20000000800 */
[----:B------:R-:W-:Y:S01]  /*f650*/  @!PT LDS RZ, [RZ] ;  /* 0x00000000fffff984 */ /* 0x000fe20000000800 */
[----:B------:R-:W-:Y:S01]  /*f660*/  @!PT LDS RZ, [RZ] ;  /* 0x00000000fffff984 */ /* 0x000fe20000000800 */
[----:B------:R-:W-:Y:S04]  /*f670*/  @!P3 LDGSTS.E.BYPASS.LTC128B.128 [R9+0x14c00], desc[UR38][R2.64], !P2 ;  /* 0x14c000000209bfae */ /* 0x000fe8000d101d66 */
[----:B------:R-:W-:Y:S04]  /*f680*/  @!P3 LDGSTS.E.BYPASS.LTC128B.128 [R9+0x16c00], desc[UR38][R2.64+0x40], !P0 ;  /* 0x16c000400209bfae */ /* 0x000fe8000c101d66 */
[----:B------:R0:W-:Y:S01]  /*f690*/  @!P3 LDGSTS.E.BYPASS.LTC128B.128 [R9+0x18c00], desc[UR38][R2.64+0x80], !P1 ;  /* 0x18c000800209bfae */ /* 0x0001e2000c901d66 */
[----:B------:R-:W-:Y:S01]  /*f6a0*/  ISETP.GE.AND P3, PT, R21, R4, PT ;  /* 0x000000041500720c */ /* 0x000fe20003f66270 */
[----:B0-----:R-:W-:-:S12]  /*f6b0*/  IMAD.MOV.U32 R2, RZ, RZ, R14 ;  /* 0x000000ffff027224 */ /* 0x001fd800078e000e */
[----:B------:R-:W-:Y:S05]  /*f6c0*/  WARPSYNC.COLLECTIVE R15, `(.L_x_110) ;  /* 0x000000000f087348 */ /* 0x000fea0003c00000 */
[----:B------:R0:W1:Y:S02]  /*f6d0*/  SHFL.IDX P6, R14, R13, R12, R11 ;  /* 0x0000000c0d0e7389 */ /* 0x00006400000c000b */
[----:B01----:R-:W-:Y:S01]  /*f6e0*/  ENDCOLLECTIVE ;  /* 0x000000000000791b */ /* 0x003fe20003800000 */
.L_x_110:
[----:B------:R-:W-:Y:S02]  /*f6f0*/  @!P3 VIADD R21, R0, UR40 ;  /* 0x000000280015bc36 */ /* 0x000fe40008000000 */
[----:B------:R-:W-:Y:S02]  /*f700*/  IMAD.MOV.U32 R13, RZ, RZ, R5 ;  /* 0x000000ffff0d7224 */ /* 0x000fe400078e0005 */
[----:B------:R-:W-:Y:S01]  /*f710*/  IMAD.MOV.U32 R12, RZ, RZ, 0x3 ;  /* 0x00000003ff0c7424 */ /* 0x000fe200078e00ff */
[----:B------:R-:W-:-:S13]  /*f720*/  @!P3 IADD3 R3, P4, R8, R14, RZ ;  /* 0x0000000e0803b210 */ /* 0x000fda0007f9e0ff */
[----:B------:R-:W-:Y:S05]  /*f730*/  WARPSYNC.COLLECTIVE R15, `(.L_x_111) ;  /* 0x000000000f087348 */ /* 0x000fea0003c00000 */
[----:B------:R0:W1:Y:S02]  /*f740*/  SHFL.IDX P6, R14, R13, R12, R11 ;  /* 0x0000000c0d0e7389 */ /* 0x00006400000c000b */
[----:B01----:R-:W-:Y:S01]  /*f750*/  ENDCOLLECTIVE ;  /* 0x000000000000791b */ /* 0x003fe20003800000 */
.L_x_111:
        /* <DEDUP_REMOVED lines=8> */
[----:B------:R0:W-:Y:S01]  /*f7e0*/  @!P3 LDGSTS.E.BYPASS.LTC128B.128 [R21+0x15400], desc[UR38][R2.64], !P2 ;  /* 0x154000000215bfae */ /* 0x0001e2000d101d66 */
[----:B------:R-:W-:-:S03]  /*f7f0*/  IMAD.MOV.U32 R5, RZ, RZ, R14 ;  /* 0x000000ffff057224 */ /* 0x000fc600078e000e */
[----:B------:R0:W-:Y:S04]  /*f800*/  @!P3 LDGSTS.E.BYPASS.LTC128B.128 [R21+0x17400], desc[UR38][R2.64+0x40], !P0 ;  /* 0x174000400215bfae */ /* 0x0001e8000c101d66 */
[----:B------:R0:W-:Y:S02]  /*f810*/  @!P3 LDGSTS.E.BYPASS.LTC128B.128 [R21+0x19400], desc[UR38][R2.64+0x80], !P1 ;  /* 0x194000800215bfae */ /* 0x0001e4000c901d66 */
[----:B0-----:R-:W-:Y:S05]  /*f820*/  WARPSYNC.COLLECTIVE R15, `(.L_x_112) ;  /* 0x000000000f087348 */ /* 0x001fea0003c00000 */
[----:B------:R1:W2:Y:S02]  /*f830*/  SHFL.IDX P6, R14, R13, R12, R11 ;  /* 0x0000000c0d0e7389 */ /* 0x0002a400000c000b */
[----:B012---:R-:W-:Y:S01]  /*f840*/  ENDCOLLECTIVE ;  /* 0x000000000000791b */ /* 0x007fe20003800000 */
.L_x_112:
[----:B------:R-:W-:Y:S05]  /*f850*/  BRA `(.L_x_113) ;  /* 0xffffffd800dc7947 */ /* 0x000fea000383ffff */
.L_x_58:
[----:B0-----:R-:W-:-:S04]  /*f860*/  IMAD.U32 R3, RZ, RZ, UR40 ;  /* 0x00000028ff037e24 */ /* 0x001fc8000f8e00ff */
[----:B------:R0:W1:Y:S03]  /*f870*/  SYNCS.PHASECHK.TRANS64.TRYWAIT P0, [R3+URZ+0x29820], R0 ;  /* 0x02982000030075a7 */ /* 0x000066000800017f */
[----:B-1----:R-:W-:Y:S05]  /*f880*/  @!P0 NANOSLEEP.SYNCS 0x989680 ;  /* 0x009896800000895d */ /* 0x002fea0003900000 */
[----:B------:R-:W1:Y:S02]  /*f890*/  @!P0 SYNCS.PHASECHK.TRANS64 P0, [R3+URZ+0x29820], R0 ;  /* 0x02982000030085a7 */ /* 0x000e64000800007f */
[----:B-1----:R-:W-:Y:S05]  /*f8a0*/  @!P0 BRA `(.L_x_58) ;  /* 0xfffffffc00ec8947 */ /* 0x002fea000383ffff */
[----:B------:R-:W-:Y:S05]  /*f8b0*/  BRA `(.L_x_114) ;  /* 0xffffffdc002c7947 */ /* 0x000fea000383ffff */
.L_x_63:
[----:B0-----:R0:W1:Y:S02]  /*f8c0*/  SYNCS.PHASECHK.TRANS64.TRYWAIT P0, [R6+URZ+0x29880], R4 ;  /* 0x02988004060075a7 */ /* 0x001064000800017f */
[----:B-1----:R-:W-:Y:S05]  /*f8d0*/  @!P0 NANOSLEEP.SYNCS 0x989680 ;  /* 0x009896800000895d */ /* 0x002fea0003900000 */
[----:B------:R-:W1:Y:S02]  /*f8e0*/  @!P0 SYNCS.PHASECHK.TRANS64 P0, [R6+URZ+0x29880], R4 ;  /* 0x02988004060085a7 */ /* 0x000e64000800007f */
[----:B-1----:R-:W-:Y:S05]  /*f8f0*/  @!P0 BRA `(.L_x_63) ;  /* 0xfffffffc00f08947 */ /* 0x002fea000383ffff */
[----:B------:R-:W-:Y:S05]  /*f900*/  BRA `(.L_x_115) ;  /* 0xffffffdc00d47947 */ /* 0x000fea000383ffff */
.L_x_67:
[----:B-1----:R1:W2:Y:S02]  /*f910*/  SYNCS.PHASECHK.TRANS64.TRYWAIT P0, [R6+URZ+0x29840], R4 ;  /* 0x02984004060075a7 */ /* 0x0022a4000800017f */
[----:B--2---:R-:W-:Y:S05]  /*f920*/  @!P0 NANOSLEEP.SYNCS 0x989680 ;  /* 0x009896800000895d */ /* 0x004fea0003900000 */
[----:B------:R-:W2:Y:S02]  /*f930*/  @!P0 SYNCS.PHASECHK.TRANS64 P0, [R6+URZ+0x29840], R4 ;  /* 0x02984004060085a7 */ /* 0x000ea4000800007f */
[----:B--2---:R-:W-:Y:S05]  /*f940*/  @!P0 BRA `(.L_x_67) ;  /* 0xfffffffc00f08947 */ /* 0x004fea000383ffff */
[----:B------:R-:W-:Y:S05]  /*f950*/  BRA `(.L_x_116) ;  /* 0xffffffe000447947 */ /* 0x000fea000383ffff */
.L_x_74:
[----:B0-----:R0:W1:Y:S02]  /*f960*/  SYNCS.PHASECHK.TRANS64.TRYWAIT P0, [R18+URZ+0x29870], R5 ;  /* 0x02987005120075a7 */ /* 0x001064000800017f */
[----:B-1----:R-:W-:Y:S05]  /*f970*/  @!P0 NANOSLEEP.SYNCS 0x989680 ;  /* 0x009896800000895d */ /* 0x002fea0003900000 */
[----:B------:R-:W1:Y:S02]  /*f980*/  @!P0 SYNCS.PHASECHK.TRANS64 P0, [R18+URZ+0x29870], R5 ;  /* 0x02987005120085a7 */ /* 0x000e64000800007f */
[----:B-1----:R-:W-:Y:S05]  /*f990*/  @!P0 BRA `(.L_x_74) ;  /* 0xfffffffc00f08947 */ /* 0x002fea000383ffff */
[----:B------:R-:W-:Y:S05]  /*f9a0*/  BRA `(.L_x_117) ;  /* 0xffffffe400447947 */ /* 0x000fea000383ffff */
.L_x_76:
[----:B0-----:R0:W1:Y:S02]  /*f9b0*/  SYNCS.PHASECHK.TRANS64.TRYWAIT P0, [R18+URZ+0x29860], R5 ;  /* 0x02986005120075a7 */ /* 0x001064000800017f */
[----:B-1----:R-:W-:Y:S05]  /*f9c0*/  @!P0 NANOSLEEP.SYNCS 0x989680 ;  /* 0x009896800000895d */ /* 0x002fea0003900000 */
[----:B------:R-:W1:Y:S02]  /*f9d0*/  @!P0 SYNCS.PHASECHK.TRANS64 P0, [R18+URZ+0x29860], R5 ;  /* 0x02986005120085a7 */ /* 0x000e64000800007f */
[----:B-1----:R-:W-:Y:S05]  /*f9e0*/  @!P0 BRA `(.L_x_76) ;  /* 0xfffffffc00f08947 */ /* 0x002fea000383ffff */
[----:B------:R-:W-:Y:S05]  /*f9f0*/  BRA `(.L_x_118) ;  /* 0xffffffe400487947 */ /* 0x000fea000383ffff */
.L_x_82:
[----:B0-----:R0:W1:Y:S02]  /*fa00*/  SYNCS.PHASECHK.TRANS64.TRYWAIT P0, [R3+URZ+0x29870], R0 ;  /* 0x02987000030075a7 */ /* 0x001064000800017f */
[----:B-1----:R-:W-:Y:S05]  /*fa10*/  @!P0 NANOSLEEP.SYNCS 0x989680 ;  /* 0x009896800000895d */ /* 0x002fea0003900000 */
[----:B------:R-:W1:Y:S02]  /*fa20*/  @!P0 SYNCS.PHASECHK.TRANS64 P0, [R3+URZ+0x29870], R0 ;  /* 0x02987000030085a7 */ /* 0x000e64000800007f */
[----:B-1----:R-:W-:Y:S05]  /*fa30*/  @!P0 BRA `(.L_x_82) ;  /* 0xfffffffc00f08947 */ /* 0x002fea000383ffff */
[----:B------:R-:W-:Y:S05]  /*fa40*/  BRA `(.L_x_119) ;  /* 0xffffffe800dc7947 */ /* 0x000fea000383ffff */
.L_x_84:
[----:B0-----:R0:W1:Y:S02]  /*fa50*/  SYNCS.PHASECHK.TRANS64.TRYWAIT P0, [R3+URZ+0x29860], R2 ;  /* 0x02986002030075a7 */ /* 0x001064000800017f */
[----:B-1----:R-:W-:Y:S05]  /*fa60*/  @!P0 NANOSLEEP.SYNCS 0x989680 ;  /* 0x009896800000895d */ /* 0x002fea0003900000 */
[----:B------:R-:W1:Y:S02]  /*fa70*/  @!P0 SYNCS.PHASECHK.TRANS64 P0, [R3+URZ+0x29860], R2 ;  /* 0x02986002030085a7 */ /* 0x000e64000800007f */
[----:B-1----:R-:W-:Y:S05]  /*fa80*/  @!P0 BRA `(.L_x_84) ;  /* 0xfffffffc00f08947 */ /* 0x002fea000383ffff */
[----:B------:R-:W-:Y:S05]  /*fa90*/  BRA `(.L_x_120) ;  /* 0xffffffe800ec7947 */ /* 0x000fea000383ffff */
.L_x_86:
[----:B0-----:R0:W1:Y:S02]  /*faa0*/  SYNCS.PHASECHK.TRANS64.TRYWAIT P0, [R9+URZ+0x29820], R2 ;  /* 0x02982002090075a7 */ /* 0x001064000800017f */
[----:B-1----:R-:W-:Y:S05]  /*fab0*/  @!P0 NANOSLEEP.SYNCS 0x989680 ;  /* 0x009896800000895d */ /* 0x002fea0003900000 */
[----:B------:R-:W1:Y:S02]  /*fac0*/  @!P0 SYNCS.PHASECHK.TRANS64 P0, [R9+URZ+0x29820], R2 ;  /* 0x02982002090085a7 */ /* 0x000e64000800007f */
[----:B-1----:R-:W-:Y:S05]  /*fad0*/  @!P0 BRA `(.L_x_86) ;  /* 0xfffffffc00f08947 */ /* 0x002fea000383ffff */
[----:B------:R-:W-:Y:S05]  /*fae0*/  BRA `(.L_x_121) ;  /* 0xfffffff000547947 */ /* 0x000fea000383ffff */
.L_x_88:
[----:B0-----:R0:W1:Y:S02]  /*faf0*/  SYNCS.PHASECHK.TRANS64.TRYWAIT P1, [R5+URZ], R4 ;  /* 0x00000004050075a7 */ /* 0x001064000802017f */
[----:B-1----:R-:W-:Y:S05]  /*fb00*/  @!P1 NANOSLEEP.SYNCS 0x989680 ;  /* 0x009896800000995d */ /* 0x002fea0003900000 */
[----:B------:R-:W1:Y:S02]  /*fb10*/  @!P1 SYNCS.PHASECHK.TRANS64 P1, [R5+URZ], R4 ;  /* 0x00000004050095a7 */ /* 0x000e64000802007f */
[----:B-1----:R-:W-:Y:S05]  /*fb20*/  @!P1 BRA `(.L_x_88) ;  /* 0xfffffffc00f09947 */ /* 0x002fea000383ffff */
[----:B------:R-:W-:Y:S05]  /*fb30*/  BRA `(.L_x_122) ;  /* 0xfffffff000a47947 */ /* 0x000fea000383ffff */
.L_x_89:
[----:B-1----:R1:W2:Y:S02]  /*fb40*/  SYNCS.PHASECHK.TRANS64.TRYWAIT P1, [R7+URZ], R2 ;  /* 0x00000002070075a7 */ /* 0x0022a4000802017f */
[----:B--2---:R-:W-:Y:S05]  /*fb50*/  @!P1 NANOSLEEP.SYNCS 0x989680 ;  /* 0x009896800000995d */ /* 0x004fea0003900000 */
[----:B------:R-:W2:Y:S02]  /*fb60*/  @!P1 SYNCS.PHASECHK.TRANS64 P1, [R7+URZ], R2 ;  /* 0x00000002070095a7 */ /* 0x000ea4000802007f */
[----:B--2---:R-:W-:Y:S05]  /*fb70*/  @!P1 BRA `(.L_x_89) ;  /* 0xfffffffc00f09947 */ /* 0x004fea000383ffff */
[----:B------:R-:W-:Y:S05]  /*fb80*/  BRA `(.L_x_123) ;  /* 0xfffffff000987947 */ /* 0x000fea000383ffff */
.L_x_91:
[----:B0-----:R0:W2:Y:S02]  /*fb90*/  SYNCS.PHASECHK.TRANS64.TRYWAIT P1, [R5+URZ+0x29860], R4 ;  /* 0x02986004050075a7 */ /* 0x0010a4000802017f */
[----:B--2---:R-:W-:Y:S05]  /*fba0*/  @!P1 NANOSLEEP.SYNCS 0x989680 ;  /* 0x009896800000995d */ /* 0x004fea0003900000 */
[----:B------:R-:W2:Y:S02]  /*fbb0*/  @!P1 SYNCS.PHASECHK.TRANS64 P1, [R5+URZ+0x29860], R4 ;  /* 0x02986004050095a7 */ /* 0x000ea4000802007f */
[----:B--2---:R-:W-:Y:S05]  /*fbc0*/  @!P1 BRA `(.L_x_91) ;  /* 0xfffffffc00f09947 */ /* 0x004fea000383ffff */
[----:B------:R-:W-:Y:S05]  /*fbd0*/  BRA `(.L_x_124) ;  /* 0xfffffff000987947 */ /* 0x000fea000383ffff */
.L_x_93:
[----:B--2---:R2:W3:Y:S02]  /*fbe0*/  SYNCS.PHASECHK.TRANS64.TRYWAIT P1, [R3+URZ+0x29860], R2 ;  /* 0x02986002030075a7 */ /* 0x0044e4000802017f */
[----:B---3--:R-:W-:Y:S05]  /*fbf0*/  @!P1 NANOSLEEP.SYNCS 0x989680 ;  /* 0x009896800000995d */ /* 0x008fea0003900000 */
[----:B------:R-:W3:Y:S02]  /*fc00*/  @!P1 SYNCS.PHASECHK.TRANS64 P1, [R3+URZ+0x29860], R2 ;  /* 0x02986002030095a7 */ /* 0x000ee4000802007f */
[----:B---3--:R-:W-:Y:S05]  /*fc10*/  @!P1 BRA `(.L_x_93) ;  /* 0xfffffffc00f09947 */ /* 0x008fea000383ffff */
[----:B------:R-:W-:Y:S05]  /*fc20*/  BRA `(.L_x_125) ;  /* 0xfffffff000987947 */ /* 0x000fea000383ffff */
.L_x_95:
[----:B---3--:R3:W4:Y:S02]  /*fc30*/  SYNCS.PHASECHK.TRANS64.TRYWAIT P0, [R5+URZ+0x29880], R4 ;  /* 0x02988004050075a7 */ /* 0x008724000800017f */
[----:B----4-:R-:W-:Y:S05]  /*fc40*/  @!P0 NANOSLEEP.SYNCS 0x989680 ;  /* 0x009896800000895d */ /* 0x010fea0003900000 */
[----:B------:R-:W4:Y:S02]  /*fc50*/  @!P0 SYNCS.PHASECHK.TRANS64 P0, [R5+URZ+0x29880], R4 ;  /* 0x02988004050085a7 */ /* 0x000f24000800007f */
[----:B----4-:R-:W-:Y:S05]  /*fc60*/  @!P0 BRA `(.L_x_95) ;  /* 0xfffffffc00f08947 */ /* 0x010fea000383ffff */
[----:B------:R-:W-:Y:S05]  /*fc70*/  BRA `(.L_x_96) ;  /* 0xfffffff000947947 */ /* 0x000fea000383ffff */
.L_x_126:
[----:B------:R-:W-:-:S00]  /*fc80*/  BRA `(.L_x_126) ;  /* 0xfffffffc00fc7947 */ /* 0x000fc0000383ffff */
[----:B------:R-:W-:-:S00]  /*fc90*/  NOP ;  /* 0x0000000000007918 */ /* 0x000fc00000000000 */
        /* <DEDUP_REMOVED lines=14> */
.L_x_2800:


//--------------------- .text._ZN7cutlass13device_kernelIN5flash11enable_sm90INS1_16FlashAttnFwdSm90INS1_25CollectiveMainloopFwdSm90ILi2EN4cute5tupleIJNS5_1CILi1EEES8_S8_EEENS6_IJNS7_ILi128EEENS7_ILi160EEENS7_ILi192EEEEEELi128ENS_12float_e4m3_tEfNS_4arch4Sm90ELb0ELb0ELb1ELb1ELb0ELb0ELb0ELb1ELb1ELb1ELb1ELb0EEENS1_21CollectiveEpilogueFwdINS6_IJSA_SA_SB_EEES9_NS_10bfloat16_tESG_Li256ELb1ELb1ELb1ELb1EEENS1_36VarlenDynamicPersistentTileSchedulerILi128ELi160ELi256ELi128ELb1ELb1ELb1ELb0ELb1ELb1EEEEEEEEEvNT_6ParamsE --------------------------
	.section	.text._ZN7cutlass13device_kernelIN5flash11enable_sm90INS1_16FlashAttnFwdSm90INS1_25CollectiveMainloopFwdSm90ILi2EN4cute5tupleIJNS5_1CILi1EEES8_S8_EEENS6_IJNS7_ILi128EEENS7_ILi160EEENS7_ILi192EEEEEELi128ENS_12float_e4m3_tEfNS_4arch4Sm90ELb0ELb0ELb1ELb1ELb0ELb0ELb0ELb1ELb1ELb1ELb1ELb0EEENS1_21CollectiveEpilogueFwdINS6_IJSA_SA_SB_EEES9_NS_10bfloat16_tESG_Li256ELb1ELb1ELb1ELb1EEENS1_36VarlenDynamicPersistentTileSchedulerILi128ELi160ELi256ELi128ELb1ELb1ELb1ELb0ELb1ELb1EEEEEEEEEvNT_6ParamsE,"ax",@progbits
	.align	128
.text._ZN7cutlass13device_kernelIN5flash11enable_sm90INS1_16FlashAttnFwdSm90INS1_25CollectiveMainloopFwdSm90ILi2EN4cute5tupleIJNS5_1CILi1EEES8_S8_EEENS6_IJNS7_ILi128EEENS7_ILi160EEENS7_ILi192EEEEEELi128ENS_12float_e4m3_tEfNS_4arch4Sm90ELb0ELb0ELb1ELb1ELb0ELb0ELb0ELb1ELb1ELb1ELb1ELb0EEENS1_21CollectiveEpilogueFwdINS6_IJSA_SA_SB_EEES9_NS_10bfloat16_tESG_Li256ELb1ELb1ELb1ELb1EEENS1_36VarlenDynamicPersistentTileSchedulerILi128ELi160ELi256ELi128ELb1ELb1ELb1ELb0ELb1ELb1EEEEEEEEEvNT_6ParamsE:
        .type           _ZN7cutlass13device_kernelIN5flash11enable_sm90INS1_16FlashAttnFwdSm90INS1_25CollectiveMainloopFwdSm90ILi2EN4cute5tupleIJNS5_1CILi1EEES8_S8_EEENS6_IJNS7_ILi128EEENS7_ILi160EEENS7_ILi192EEEEEELi128ENS_12float_e4m3_tEfNS_4arch4Sm90ELb0ELb0ELb1ELb1ELb0ELb0ELb0ELb1ELb1ELb1ELb1ELb0EEENS1_21CollectiveEpilogueFwdINS6_IJSA_SA_SB_EEES9_NS_10bfloat16_tESG_Li256ELb1ELb1ELb1ELb1EEENS1_36VarlenDynamicPersistentTileSchedulerILi128ELi160ELi256ELi128ELb1ELb1ELb1ELb0ELb1ELb1EEEEEEEEEvNT_6ParamsE,@function
        .size           _ZN7cutlass13device_kernelIN5flash11enable_sm90INS1_16FlashAttnFwdSm90INS1_25CollectiveMainloopFwdSm90ILi2EN4cute5tupleIJNS5_1CILi1EEES8_S8_EEENS6_IJNS7_ILi128EEENS7_ILi160EEENS7_ILi192EEEEEELi128ENS_12float_e4m3_tEfNS_4arch4Sm90ELb0ELb0ELb1ELb1ELb0ELb0ELb0ELb1ELb1ELb1ELb1ELb0EEENS1_21CollectiveEpilogueFwdINS6_IJSA_SA_SB_EEES9_NS_10bfloat16_tESG_Li256ELb1ELb1ELb1ELb1EEENS1_36VarlenDynamicPersistentTileSchedulerILi128ELi160ELi256ELi128ELb1ELb1ELb1ELb0ELb1ELb1EEEEEEEEEvNT_6ParamsE,(.L_x_2801 - _ZN7cutlass13device_kernelIN5flash11enable_sm90INS1_16FlashAttnFwdSm90INS1_25CollectiveMainloopFwdSm90ILi2EN4cute5tupleIJNS5_1CILi1EEES8_S8_EEENS6_IJNS7_ILi128EEENS7_ILi160EEENS7_ILi192EEEEEELi128ENS_12float_e4m3_tEfNS_4arch4Sm90ELb0ELb0ELb1ELb1ELb0ELb0ELb0ELb1ELb1ELb1ELb1ELb0EEENS1_21CollectiveEpilogueFwdINS6_IJSA_SA_SB_EEES9_NS_10bfloat16_tESG_Li256ELb1ELb1ELb1ELb1EEENS1_36VarlenDynamicPersistentTileSchedulerILi128ELi160ELi256ELi128ELb1ELb1ELb1ELb0ELb1ELb1EEEEEEEEEvNT_6ParamsE)
        .other          _ZN7cutlass13device_kernelIN5flash11enable_sm90INS1_16FlashAttnFwdSm90INS1_25CollectiveMainloopFwdSm90ILi2EN4cute5tupleIJNS5_1CILi1EEES8_S8_EEENS6_IJNS7_ILi128EEENS7_ILi160EEENS7_ILi192EEEEEELi128ENS_12float_e4m3_tEfNS_4arch4Sm90ELb0ELb0ELb1ELb1ELb0ELb0ELb0ELb1ELb1ELb1ELb1ELb0EEENS1_21CollectiveEpilogueFwdINS6_IJSA_SA_SB_EEES9_NS_10bfloat16_tESG_Li256ELb1ELb1ELb1ELb1EEENS1_36VarlenDynamicPersistentTileSchedulerILi128ELi160ELi256ELi128ELb1ELb1ELb1ELb0ELb1ELb1EEEEEEEEEvNT_6ParamsE,@"STO_CUDA_ENTRY STV_DEFAULT"
_ZN7cutlass13device_kernelIN5flash11enable_sm90INS1_16FlashAttnFwdSm90INS1_25CollectiveMainloopFwdSm90ILi2EN4cute5tupleIJNS5_1CILi1EEES8_S8_EEENS6_IJNS7_ILi128EEENS7_ILi160EEENS7_ILi192EEEEEELi128ENS_12float_e4m3_tEfNS_4arch4Sm90ELb0ELb0ELb1ELb1ELb0ELb0ELb0ELb1ELb1ELb1ELb1ELb0EEENS1_21CollectiveEpilogueFwdINS6_IJSA_SA_SB_EEES9_NS_10bfloat16_tESG_Li256ELb1ELb1ELb1ELb1EEENS1_36VarlenDynamicPersistentTileSchedulerILi128ELi160ELi256ELi128ELb1ELb1ELb1ELb0ELb1ELb1EEEEEEEEEvNT_6ParamsE:
[----:B------:R-:W0:Y:S02]  /*0000*/  LDC R1, c[0x0][0x28] ;  /* 0x00000a00ff017b82 */ /* 0x000e240000000800 */
[----:B0-----:R-:W-:Y:S01]  /*0010*/  VIADD R1, R1, 0xffffffc8 ;  /* 0xffffffc801017836 */ /* 0x001fe20000000000 */
[----:B------:R-:W0:Y:S01]  /*0020*/  S2R R3, SR_TID.X ;  /* 0x0000000000037919 */ /* 0x000e220000002100 */
[----:B------:R-:W-:Y:S01]  /*0030*/  ELECT P0, URZ, PT ;  /* 0x00000000003f782f */ /* 0x000fe20003800000 */
[----:B------:R-:W-:Y:S01]  /*0040*/  BSSY B0, `(.L_x_127) ;  /* 0x000000e000007945 */ /* 0x000fe20003800000 */
[--C-:B0-----:R-:W-:Y:S02]  /*0050*/  SHF.R.U32.HI R0, RZ, 0x5, R3.reuse ;  /* 0x00000005ff007819 */ /* 0x101fe40000011603 */
[----:B------:R-:W-:-:S03]  /*0060*/  SHF.R.U32.HI R3, RZ, 0x7, R3 ;  /* 0x00000007ff037819 */ /* 0x000fc60000011603 */
        /* <DEDUP_REMOVED lines=11> */
.L_x_128:
[----:B------:R-:W-:Y:S05]  /*0120*/  BSYNC B0 ;  /* 0x0000000000007941 */ /* 0x000fea0003800000 */
.L_x_127:
[----:B------:R-:W-:Y:S01]  /*0130*/  VOTEU.ANY UP0, P0 ;  /* 0x00000000003f7886 */ /* 0x000fe20000000100 */
[----:B------:R-:W0:Y:S01]  /*0140*/  SHFL.IDX PT, R3, R3, RZ, 0x1f ;  /* 0x00001fff03037589 */ /* 0x000e2200000e0000 */
[----:B------:R-:W-:Y:S01]  /*0150*/  UMOV UR4, 0x80 ;  /* 0x0000008000047882 */ /* 0x000fe20000000000 */
[----:B------:R-:W-:Y:S01]  /*0160*/  UMOV UR7, 0x100 ;  /* 0x0000010000077882 */ /* 0x000fe20000000000 */
[----:B------:R-:W-:Y:S01]  /*0170*/  VOTEU.ANY UP1, P0 ;  /* 0x00000000003f7886 */ /* 0x000fe20000020100 */
[----:B------:R-:W1:Y:S01]  /*0180*/  @UP0 S2UR UR8, SR_CgaCtaId ;  /* 0x00000000000809c3 */ /* 0x000e620000008800 */
[----:B------:R-:W2:Y:S01]  /*0190*/  SHFL.IDX PT, R2, R0, RZ, 0x1f ;  /* 0x00001fff00027589 */ /* 0x000ea200000e0000 */
[----:B------:R-:W-:Y:S01]  /*01a0*/  @UP0 UMOV UR6, 0x400 ;  /* 0x0000040000060882 */ /* 0x000fe20000000000 */
[----:B------:R-:W-:-:S04]  /*01b0*/  @UP0 UIADD3 UR4, -UR4, 0x100000, URZ ;  /* 0x0010000004040890 */ /* 0x000fc8000fffe13f */
[----:B------:R-:W-:Y:S02]  /*01c0*/  @UP0 USHF.L.U32 UR5, UR4, 0xb, URZ ;  /* 0x0000000b04050899 */ /* 0x000fe4000800063f */
[----:B------:R-:W-:Y:S01]  /*01d0*/  @UP0 USHF.L.U32 UR4, UR4, 0x1, URZ ;  /* 0x0000000104040899 */ /* 0x000fe2000800063f */
[----:B------:R-:W-:Y:S01]  /*01e0*/  VOTEU.ANY UP2, P0 ;  /* 0x00000000003f7886 */ /* 0x000fe20000040100 */
[----:B0-----:R-:W-:Y:S01]  /*01f0*/  R2UR UR9, R3 ;  /* 0x00000000030972ca */ /* 0x001fe200000e0000 */
[----:B-1----:R-:W-:Y:S01]  /*0200*/  @UP0 ULEA UR8, UR8, UR6, 0x18 ;  /* 0x0000000608080291 */ /* 0x002fe2000f8ec03f */
[----:B--2---:R-:W-:Y:S01]  /*0210*/  ISETP.NE.AND P1, PT, R2, RZ, PT ;  /* 0x000000ff0200720c */ /* 0x004fe20003f25270 */
[----:B------:R-:W-:-:S04]  /*0220*/  @UP0 UIADD3 UR6, -UR7, 0x100000, URZ ;  /* 0x0010000007060890 */ /* 0x000fc8000fffe13f */
[----:B------:R-:W-:Y:S02]  /*0230*/  @UP0 USHF.L.U32 UR7, UR6, 0xb, URZ ;  /* 0x0000000b06070899 */ /* 0x000fe4000800063f */
[----:B------:R-:W-:-:S04]  /*0240*/  @UP0 USHF.L.U32 UR6, UR6, 0x1, URZ ;  /* 0x0000000106060899 */ /* 0x000fc8000800063f */
[----:B------:R-:W-:Y:S01]  /*0250*/  UISETP.NE.AND UP0, UPT, UR9, URZ, UPT ;  /* 0x0000003f0900728c */ /* 0x000fe2000bf05270 */
[----:B------:R-:W0:Y:S02]  /*0260*/  FENCE.VIEW.ASYNC.S ;  /* 0x00000000000073c6 */ /* 0x000e240000000000 */
[----:B0-----:R0:W1:Y:S05]  /*0270*/  @UP1 SYNCS.EXCH.64 URZ, [UR8+0x29800], UR4 ;  /* 0x02980004083f15b2 */ /* 0x00106a0008000100 */
[----:B------:R0:W2:Y:S01]  /*0280*/  @UP2 SYNCS.EXCH.64 URZ, [UR8+0x29820], UR6 ;  /* 0x02982006083f25b2 */ /* 0x0000a20008000100 */
        /* <DEDUP_REMOVED lines=17> */
[----:B------:R3:W0:Y:S02]  /*03a0*/  SYNCS.EXCH.64 URZ, [UR8+0x29848], UR6 ;  /* 0x02984806083f75b2 */ /* 0x0006240008000100 */
[----:B---3--:R-:W-:Y:S01]  /*03b0*/  NOP ;  /* 0x0000000000007918 */ /* 0x008fe20000000000 */
.L_x_129:
[----:B------:R-:W3:Y:S01]  /*03c0*/  SHFL.IDX PT, R2, R0, RZ, 0x1f ;  /* 0x00001fff00027589 */ /* 0x000ee200000e0000 */
[----:B------:R-:W-:Y:S01]  /*03d0*/  NOP ;  /* 0x0000000000007918 */ /* 0x000fe20000000000 */
[----:B---3--:R-:W-:-:S13]  /*03e0*/  ISETP.NE.AND P0, PT, R2, RZ, PT ;  /* 0x000000ff0200720c */ /* 0x008fda0003f05270 */
        /* <DEDUP_REMOVED lines=17> */
[----:B------:R3:W0:Y:S02]  /*0500*/  SYNCS.EXCH.64 URZ, [UR8+0x29868], UR6 ;  /* 0x02986806083f75b2 */ /* 0x0006240008000100 */
[----:B---3--:R-:W-:Y:S01]  /*0510*/  NOP ;  /* 0x0000000000007918 */ /* 0x008fe20000000000 */
.L_x_130:
[----:B------:R-:W3:Y:S01]  /*0520*/  SHFL.IDX PT, R2, R0, RZ, 0x1f ;  /* 0x00001fff00027589 */ /* 0x000ee200000e0000 */
[----:B------:R-:W-:Y:S01]  /*0530*/  NOP ;  /* 0x0000000000007918 */ /* 0x000fe20000000000 */
[----:B---3--:R-:W-:-:S13]  /*0540*/  ISETP.NE.AND P0, PT, R2, RZ, PT ;  /* 0x000000ff0200720c */ /* 0x008fda0003f05270 */
        /* <DEDUP_REMOVED lines=13> */
[----:B------:R3:W0:Y:S02]  /*0620*/  SYNCS.EXCH.64 URZ, [UR6+0x29888], UR4 ;  /* 0x02988804063f75b2 */ /* 0x0006240008000100 */
[----:B---3--:R-:W-:Y:S01]  /*0630*/  NOP ;  /* 0x0000000000007918 */ /* 0x008fe20000000000 */
.L_x_131:
        /* <DEDUP_REMOVED lines=22> */
.L_x_132:
        /* <DEDUP_REMOVED lines=22> */
.L_x_133:
[----:B------:R-:W-:Y:S01]  /*0900*/  PLOP3.LUT P0, PT, PT, PT, UP0, 0x80, 0x0 ;  /* 0x000000000000781c */ /* 0x000fe20003f0f008 */
[----:B------:R-:W-:Y:S01]  /*0910*/  UMOV UR38, 0x1 ;  /* 0x0000000100267882 */ /* 0x000fe20000000000 */
[----:B------:R-:W-:Y:S01]  /*0920*/  NOP ;  /* 0x0000000000007918 */ /* 0x000fe20000000000 */
[----:B------:R-:W-:Y:S01]  /*0930*/  USEL UR38, UR38, 0x2, !UP0 ;  /* 0x0000000226267887 */ /* 0x000fe2000c000000 */
[----:B------:R-:W-:Y:S01]  /*0940*/  ULDC.64 UR50, c[0x0][0x208] ;  /* 0x0000820000327ab9 */ /* 0x000fe20000000a00 */
[----:B012-4-:R-:W-:Y:S08]  /*0950*/  BAR.SYNC.DEFER_BLOCKING 0x0 ;  /* 0x0000000000007b1d */ /* 0x017ff00000010000 */
[----:B------:R-:W-:Y:S05]  /*0960*/  @!P0 BRA `(.L_x_134) ;  /* 0x000000cc00ec8947 */ /* 0x000fea0003800000 */
.L_x_135:
[----:B------:R-:W-:-:S08]  /*0970*/  NOP ;  /* 0x0000000000007918 */ /* 0x000fd00000000000 */
[----:B------:R-:W0:Y:S02]  /*0980*/  USETMAXREG.TRY_ALLOC.CTAPOOL UP0, 0xf0 ;  /* 0x000000f0000079c8 */ /* 0x000e240008000600 */
[----:B0-----:R-:W-:-:S13]  /*0990*/  PLOP3.LUT P0, PT, PT, PT, UP0, 0x80, 0x0 ;  /* 0x000000000000781c */ /* 0x001fda0003f0f008 */
[----:B------:R-:W-:Y:S05]  /*09a0*/  @!P0 BRA `(.L_x_135) ;  /* 0xfffffffc00f08947 */ /* 0x000fea000383ffff */
[----:B------:R-:W0:Y:S01]  /*09b0*/  S2R R2, SR_TID.X ;  /* 0x0000000000027919 */ /* 0x000e220000002100 */
[----:B------:R-:W1:Y:S01]  /*09c0*/  S2UR UR5, SR_CgaCtaId ;  /* 0x00000000000579c3 */ /* 0x000e620000008800 */
[----:B------:R-:W-:-:S07]  /*09d0*/  UMOV UR4, 0x400 ;  /* 0x0000040000047882 */ /* 0x000fce0000000000 */
[----:B------:R-:W-:Y:S06]  /*09e0*/  BAR.ARV 0x8, 0x180 ;  /* 0x0206000000007b1d */ /* 0x000fec0000002000 */
[----:B-1----:R-:W-:Y:S01]  /*09f0*/  ULEA UR4, UR5, UR4, 0x18 ;  /* 0x0000000405047291 */ /* 0x002fe2000f8ec03f */
[----:B0-----:R-:W-:-:S04]  /*0a00*/  LOP3.LUT R0, R2, 0xffffff80, RZ, 0xc0, !PT ;  /* 0xffffff8002007812 */ /* 0x001fc800078ec0ff */
[----:B------:R-:W-:-:S13]  /*0a10*/  ISETP.NE.AND P0, PT, R0, 0x80, PT ;  /* 0x000000800000780c */ /* 0x000fda0003f05270 */
[----:B------:R-:W-:Y:S08]  /*0a20*/  @!P0 BAR.ARV 0x9, 0x100 ;  /* 0x0244000000008b1d */ /* 0x000ff00000002000 */
[----:B------:R-:W-:Y:S06]  /*0a30*/  BAR.SYNC.DEFER_BLOCKING 0x5, 0x180 ;  /* 0x0146000000007b1d */ /* 0x000fec0000010000 */
[----:B------:R-:W0:Y:S01]  /*0a40*/  LDS.128 R36, [UR4+0x298d0] ;  /* 0x0298d004ff247984 */ /* 0x000e220008000c00 */
[----:B------:R-:W-:Y:S01]  /*0a50*/  ULDC UR4, c[0x0][0xc3c] ;  /* 0x00030f0000047ab9 */ /* 0x000fe20000000800 */
[----:B------:R-:W-:Y:S06]  /*0a60*/  BAR.ARV 0x4, 0x180 ;  /* 0x0106000000007b1d */ /* 0x000fec0000002000 */
[----:B0-----:R-:W-:-:S13]  /*0a70*/  ISETP.GE.AND P0, PT, R39, UR4, PT ;  /* 0x0000000427007c0c */ /* 0x001fda000bf06270 */
[----:B------:R-:W-:Y:S05]  /*0a80*/  @P0 EXIT ;  /* 0x000000000000094d */ /* 0x000fea0003800000 */
[----:B------:R-:W-:Y:S01]  /*0a90*/  VIADD R223, R2, 0xffffff80 ;  /* 0xffffff8002df7836 */ /* 0x000fe20000000000 */
[----:B------:R-:W-:Y:S01]  /*0aa0*/  R2UR UR6, R37 ;  /* 0x00000000250672ca */ /* 0x000fe200000e0000 */
[----:B------:R-:W-:Y:S01]  /*0ab0*/  ULOP3.LUT UR47, UR38, 0x1, URZ, 0xfc, !UPT ;  /* 0x00000001262f7892 */ /* 0x000fe2000f8efc3f */
[----:B------:R-:W-:Y:S01]  /*0ac0*/  R2UR UR5, R38 ;  /* 0x00000000260572ca */ /* 0x000fe200000e0000 */
[----:B------:R-:W-:Y:S01]  /*0ad0*/  UMOV UR46, URZ ;  /* 0x0000003f002e7c82 */ /* 0x000fe20008000000 */
[----:B------:R-:W-:Y:S01]  /*0ae0*/  SHF.R.S32.HI R0, RZ, 0x1f, R223 ;  /* 0x0000001fff007819 */ /* 0x000fe200000114df */
[----:B------:R-:W-:Y:S01]  /*0af0*/  UMOV UR45, URZ ;  /* 0x0000003f002d7c82 */ /* 0x000fe20008000000 */
[----:B------:R-:W-:Y:S02]  /*0b00*/  UMOV UR52, URZ ;  /* 0x0000003f00347c82 */ /* 0x000fe40008000000 */
[CC--:B------:R-:W-:Y:S02]  /*0b10*/  LEA.HI R2, R0.reuse, R223.reuse, RZ, 0x7 ;  /* 0x000000df00027211 */ /* 0x0c0fe400078f38ff */
[----:B------:R-:W-:-:S02]  /*0b20*/  LEA.HI R3, R0, R223, RZ, 0x4 ;  /* 0x000000df00037211 */ /* 0x000fc400078f20ff */
[----:B------:R-:W-:Y:S02]  /*0b30*/  LOP3.LUT R4, R2, 0xffffff80, RZ, 0xc0, !PT ;  /* 0xffffff8002047812 */ /* 0x000fe400078ec0ff */
[----:B------:R-:W-:Y:S02]  /*0b40*/  SHF.R.S32.HI R6, RZ, 0x4, R3 ;  /* 0x00000004ff067819 */ /* 0x000fe40000011403 */
[----:B------:R-:W-:Y:S01]  /*0b50*/  SHF.R.S32.HI R217, RZ, 0x7, R2 ;  /* 0x00000007ffd97819 */ /* 0x000fe20000011402 */
[----:B------:R-:W-:Y:S01]  /*0b60*/  IMAD.IADD R201, R223, 0x1, -R4 ;  /* 0x00000001dfc97824 */ /* 0x000fe200078e0a04 */
[----:B------:R-:W-:Y:S02]  /*0b70*/  LEA.HI R4, R0, R223, RZ, 0x5 ;  /* 0x000000df00047211 */ /* 0x000fe400078f28ff */
[----:B------:R-:W-:Y:S02]  /*0b80*/  LEA.HI R2, R2, R217, RZ, 0x1 ;  /* 0x000000d902027211 */ /* 0x000fe400078f08ff */
[----:B------:R-:W-:Y:S01]  /*0b90*/  SHF.R.S32.HI R8, RZ, 0x1f, R201 ;  /* 0x0000001fff087819 */ /* 0x000fe200000114c9 */
[----:B------:R-:W-:Y:S01]  /*0ba0*/  IMAD.SHL.U32 R5, R4, 0x20, RZ ;  /* 0x0000002004057824 */ /* 0x000fe200078e00ff */
[----:B------:R-:W-:-:S02]  /*0bb0*/  LOP3.LUT R4, R3, 0x3fffff0, RZ, 0xc0, !PT ;  /* 0x03fffff003047812 */ /* 0x000fc400078ec0ff */
[----:B------:R-:W-:Y:S02]  /*0bc0*/  LEA.HI R3, R3, R6, RZ, 0x1 ;  /* 0x0000000603037211 */ /* 0x000fe400078f08ff */
[----:B------:R-:W-:Y:S01]  /*0bd0*/  LOP3.LUT R5, R5, 0xfffffc00, RZ, 0xc0, !PT ;  /* 0xfffffc0005057812 */ /* 0x000fe200078ec0ff */
[----:B------:R-:W-:Y:S01]  /*0be0*/  IMAD.IADD R4, R223, 0x1, -R4 ;  /* 0x00000001df047824 */ /* 0x000fe200078e0a04 */
[----:B------:R-:W-:Y:S02]  /*0bf0*/  LOP3.LUT R3, R3, 0x1ffffffe, RZ, 0xc0, !PT ;  /* 0x1ffffffe03037812 */ /* 0x000fe400078ec0ff */
[----:B------:R-:W-:Y:S01]  /*0c00*/  LEA.HI R7, R8, R201, RZ, 0x2 ;  /* 0x000000c908077211 */ /* 0x000fe200078f10ff */
[----:B------:R-:W-:Y:S01]  /*0c10*/  IMAD R4, R4, 0x40, R5 ;  /* 0x0000004004047824 */ /* 0x000fe200078e0205 */
[----:B------:R-:W-:Y:S01]  /*0c20*/  LEA.HI R5, R0, R223, RZ, 0x2 ;  /* 0x000000df00057211 */ /* 0x000fe200078f10ff */
[----:B------:R-:W-:Y:S01]  /*0c30*/  IMAD.IADD R3, R6, 0x1, -R3 ;  /* 0x0000000106037824 */ /* 0x000fe200078e0a03 */
[----:B------:R-:W-:-:S02]  /*0c40*/  SHF.R.S32.HI R9, RZ, 0x2, R7 ;  /* 0x00000002ff097819 */ /* 0x000fc40000011407 */
[----:B------:R-:W-:Y:S01]  /*0c50*/  LOP3.LUT R6, R5, 0xfffffffc, RZ, 0xc0, !PT ;  /* 0xfffffffc05067812 */ /* 0x000fe200078ec0ff */
[----:B------:R-:W-:Y:S01]  /*0c60*/  IMAD R220, R3, 0x8, R4 ;  /* 0x0000000803dc7824 */ /* 0x000fe200078e0204 */
[----:B------:R-:W-:Y:S02]  /*0c70*/  SHF.R.S32.HI R10, RZ, 0x1f, R7 ;  /* 0x0000001fff0a7819 */ /* 0x000fe40000011407 */
[----:B------:R-:W-:Y:S01]  /*0c80*/  LEA.HI R0, R0, R223, RZ, 0x3 ;  /* 0x000000df00007211 */ /* 0x000fe200078f18ff */
[----:B------:R-:W-:Y:S01]  /*0c90*/  IMAD.IADD R6, R223, 0x1, -R6 ;  /* 0x00000001df067824 */ /* 0x000fe200078e0a06 */
[----:B------:R-:W-:Y:S02]  /*0ca0*/  LEA.HI R10, R10, R9, RZ, 0x3 ;  /* 0x000000090a0a7211 */ /* 0x000fe400078f18ff */
[----:B------:R-:W-:Y:S02]  /*0cb0*/  LOP3.LUT R4, R2, 0x3fffffe, RZ, 0xc0, !PT ;  /* 0x03fffffe02047812 */ /* 0x000fe400078ec0ff */
[----:B------:R-:W-:-:S02]  /*0cc0*/  LEA.HI R3, R6, R6, RZ, 0x1 ;  /* 0x0000000606037211 */ /* 0x000fc400078f08ff */
[----:B------:R-:W-:Y:S01]  /*0cd0*/  LOP3.LUT R2, R0, 0xfffffff8, RZ, 0xc0, !PT ;  /* 0xfffffff800027812 */ /* 0x000fe200078ec0ff */
[----:B------:R-:W-:Y:S01]  /*0ce0*/  IMAD.IADD R4, R217, 0x1, -R4 ;  /* 0x00000001d9047824 */ /* 0x000fe200078e0a04 */
[----:B------:R-:W-:Y:S02]  /*0cf0*/  LOP3.LUT R3, R3, 0x1ffffffe, RZ, 0xc0, !PT ;  /* 0x1ffffffe03037812 */ /* 0x000fe400078ec0ff */
[----:B------:R-:W-:Y:S01]  /*0d00*/  LOP3.LUT R10, R10, 0xfffffff8, RZ, 0xc0, !PT ;  /* 0xfffffff80a0a7812 */ /* 0x000fe200078ec0ff */
[----:B------:R-:W-:Y:S01]  /*0d10*/  IMAD.IADD R17, R223, 0x1, -R2 ;  /* 0x00000001df117824 */ /* 0x000fe200078e0a02 */
[----:B------:R-:W-:Y:S01]  /*0d20*/  LEA.HI R8, R8, R201, RZ, 0x5 ;  /* 0x000000c908087211 */ /* 0x000fe200078f28ff */
[----:B------:R-:W-:Y:S01]  /*0d30*/  IMAD.IADD R3, R6, 0x1, -R3 ;  /* 0x0000000106037824 */ /* 0x000fe200078e0a03 */
[----:B------:R-:W-:Y:S01]  /*0d40*/  LOP3.LUT R6, R7, 0x7ffffffc, RZ, 0xc0, !PT ;  /* 0x7ffffffc07067812 */ /* 0x000fe200078ec0ff */
[----:B------:R-:W-:Y:S01]  /*0d50*/  IMAD.IADD R9, R9, 0x1, -R10 ;  /* 0x0000000109097824 */ /* 0x000fe200078e0a0a */
[----:B------:R-:W-:Y:S01]  /*0d60*/  SHF.R.S32.HI R8, RZ, 0x5, R8 ;  /* 0x00000005ff087819 */ /* 0x000fe20000011408 */
[----:B------:R-:W-:Y:S01]  /*0d70*/  IMAD.SHL.U32 R2, R17, 0x8, RZ ;  /* 0x0000000811027824 */ /* 0x000fe200078e00ff */
[----:B------:R-:W-:Y:S01]  /*0d80*/  SHF.R.S32.HI R200, RZ, 0x3, R0 ;  /* 0x00000003ffc87819 */ /* 0x000fe20000011400 */
[----:B------:R-:W-:-:S02]  /*0d90*/  IMAD.IADD R6, R201, 0x1, -R6 ;  /* 0x00000001c9067824 */ /* 0x000fc400078e0a06 */
[----:B------:R-:W-:Y:S01]  /*0da0*/  IMAD R9, R8, 0x10, R9 ;  /* 0x0000001008097824 */ /* 0x000fe200078e0209 */
[----:B------:R-:W-:Y:S01]  /*0db0*/  SHF.R.S32.HI R222, RZ, 0x1f, R2 ;  /* 0x0000001fffde7819 */ /* 0x000fe20000011402 */
[----:B------:R-:W-:Y:S02]  /*0dc0*/  IMAD.SHL.U32 R199, R6, 0x2, RZ ;  /* 0x0000000206c77824 */ /* 0x000fe400078e00ff */
[----:B------:R-:W-:Y:S02]  /*0dd0*/  VIADD R16, R2, 0x40 ;  /* 0x0000004002107836 */ /* 0x000fe40000000000 */
[C---:B------:R-:W-:Y:S02]  /*0de0*/  VIADD R198, R199.reuse, 0x8 ;  /* 0x00000008c7c67836 */ /* 0x040fe40000000000 */
[C---:B------:R-:W-:Y:S01]  /*0df0*/  VIADD R197, R199.reuse, 0x10 ;  /* 0x00000010c7c57836 */ /* 0x040fe20000000000 */
[----:B------:R-:W-:Y:S01]  /*0e00*/  SHF.R.S32.HI R221, RZ, 0x1f, R16 ;  /* 0x0000001fffdd7819 */ /* 0x000fe20000011410 */
        /* <DEDUP_REMOVED lines=24> */
[----:B------:R-:W-:Y:S01]  /*0f90*/  VIADD R18, R199, 0x78 ;  /* 0x00000078c7127836 */ /* 0x000fe20000000000 */
[----:B------:R-:W-:Y:S01]  /*0fa0*/  SHF.R.S32.HI R204, RZ, 0x1f, R22 ;  /* 0x0000001fffcc7819 */ /* 0x000fe20000011416 */
[----:B------:R-:W-:Y:S01]  /*0fb0*/  IMAD R218, R4, 0x40, R9 ;  /* 0x0000004004da7824 */ /* 0x000fe200078e0209 */
[----:B------:R-:W-:-:S02]  /*0fc0*/  SHF.R.S32.HI R203, RZ, 0x1f, R19 ;  /* 0x0000001fffcb7819 */ /* 0x000fc40000011413 */
[----:B------:R-:W-:Y:S01]  /*0fd0*/  SHF.R.S32.HI R202, RZ, 0x1f, R18 ;  /* 0x0000001fffca7819 */ /* 0x000fe20000011412 */
[----:B------:R-:W-:-:S07]  /*0fe0*/  IMAD R219, R3, 0x8, R218 ;  /* 0x0000000803db7824 */ /* 0x000fce00078e02da */
.L_x_183:
[----:B012-4-:R-:W0:Y:S01]  /*0ff0*/  LDC.64 R4, c[0x0][0xc88] ;  /* 0x00032200ff047b82 */ /* 0x017e220000000a00 */
[----:B------:R-:W-:Y:S01]  /*1000*/  ULDC.64 UR8, c[0x0][0xa28] ;  /* 0x00028a0000087ab9 */ /* 0x000fe20000000a00 */
[----:B------:R-:W-:Y:S01]  /*1010*/  ULDC.64 UR10, c[0x0][0xa20] ;  /* 0x00028800000a7ab9 */ /* 0x000fe20000000a00 */
[----:B------:R-:W-:Y:S01]  /*1020*/  ULDC UR4, c[0x0][0x424] ;  /* 0x0001090000047ab9 */ /* 0x000fe20000000800 */
[----:B------:R-:W-:Y:S01]  /*1030*/  ULDC UR7, c[0x0][0x2f0] ;  /* 0x0000bc0000077ab9 */ /* 0x000fe20000000800 */
[----:B0-----:R-:W-:-:S06]  /*1040*/  IMAD.WIDE R4, R39, 0x4, R4 ;  /* 0x0000000427047825 */ /* 0x001fcc00078e0204 */
[----:B------:R-:W2:Y:S01]  /*1050*/  LDG.E R4, desc[UR50][R4.64] ;  /* 0x0000003204047981 */ /* 0x000ea2000c1e1900 */
[----:B------:R-:W-:Y:S02]  /*1060*/  UISETP.NE.U32.AND UP0, UPT, UR8, URZ, UPT ;  /* 0x0000003f0800728c */ /* 0x000fe4000bf05070 */
[----:B------:R-:W-:Y:S02]  /*1070*/  UISETP.NE.U32.AND UP1, UPT, UR10, URZ, UPT ;  /* 0x0000003f0a00728c */ /* 0x000fe4000bf25070 */
[----:B------:R-:W-:Y:S02]  /*1080*/  UISETP.NE.AND.EX UP0, UPT, UR9, URZ, UPT, UP0 ;  /* 0x0000003f0900728c */ /* 0x000fe4000bf05300 */
[----:B------:R-:W-:-:S04]  /*1090*/  UISETP.NE.AND.EX UP1, UPT, UR11, URZ, UPT, UP1 ;  /* 0x0000003f0b00728c */ /* 0x000fc8000bf25310 */
[----:B------:R-:W-:Y:S02]  /*10a0*/  PLOP3.LUT P0, PT, PT, PT, UP0, 0x80, 0x0 ;  /* 0x000000000000781c */ /* 0x000fe40003f0f008 */
[----:B------:R-:W-:Y:S02]  /*10b0*/  PLOP3.LUT P1, PT, PT, PT, UP1, 0x80, 0x0 ;  /* 0x000000000000781c */ /* 0x000fe40003f2f018 */
[----:B--2---:R-:W-:-:S13]  /*10c0*/  R2UR UR36, R4 ;  /* 0x00000000042472ca */ /* 0x004fda00000e0000 */
[----:B------:R-:W-:Y:S02]  /*10d0*/  USHF.R.S32.HI UR37, URZ, 0x1f, UR36 ;  /* 0x0000001f3f257899 */ /* 0x000fe40008011424 */
[----:B------:R-:W-:-:S04]  /*10e0*/  @UP0 ULEA UR8, UP2, UR36, UR8, 0x2 ;  /* 0x0000000824080291 */ /* 0x000fc8000f84103f */
[----:B------:R-:W-:Y:S02]  /*10f0*/  @UP0 ULEA.HI.X UR9, UR36, UR9, UR37, 0x2, UP2 ;  /* 0x0000000924090291 */ /* 0x000fe400090f1425 */
[----:B------:R-:W-:Y:S01]  /*1100*/  @UP1 ULEA UR10, UP0, UR36, UR10, 0x2 ;  /* 0x0000000a240a1291 */ /* 0x000fe2000f80103f */
[----:B------:R-:W-:-:S03]  /*1110*/  IMAD.U32 R4, RZ, RZ, UR8 ;  /* 0x00000008ff047e24 */ /* 0x000fc6000f8e00ff */
[----:B------:R-:W-:Y:S01]  /*1120*/  @UP1 ULEA.HI.X UR11, UR36, UR11, UR37, 0x2, UP0 ;  /* 0x0000000b240b1291 */ /* 0x000fe200080f1425 */
[----:B------:R-:W-:Y:S01]  /*1130*/  IMAD.U32 R5, RZ, RZ, UR9 ;  /* 0x00000009ff057e24 */ /* 0x000fe2000f8e00ff */
[----:B------:R-:W-:Y:S01]  /*1140*/  ULDC.64 UR8, c[0x0][0x418] ;  /* 0x0001060000087ab9 */ /* 0x000fe20000000a00 */
[----:B------:R-:W-:-:S03]  /*1150*/  IMAD.U32 R6, RZ, RZ, UR10 ;  /* 0x0000000aff067e24 */ /* 0x000fc6000f8e00ff */
[----:B---3--:R-:W-:Y:S01]  /*1160*/  IMAD.U32 R7, RZ, RZ, UR11 ;  /* 0x0000000bff077e24 */ /* 0x008fe2000f8e00ff */
[----:B------:R-:W2:Y:S04]  /*1170*/  @P0 LDG.E R4, desc[UR50][R4.64] ;  /* 0x0000003204040981 */ /* 0x000ea8000c1e1900 */
[----:B------:R-:W3:Y:S01]  /*1180*/  @P1 LDG.E R6, desc[UR50][R6.64] ;  /* 0x0000003206061981 */ /* 0x000ee2000c1e1900 */
[----:B------:R-:W-:Y:S01]  /*1190*/  UISETP.NE.U32.AND UP0, UPT, UR8, URZ, UPT ;  /* 0x0000003f0800728c */ /* 0x000fe2000bf05070 */
[----:B------:R-:W-:Y:S01]  /*11a0*/  UMOV UR42, UR6 ;  /* 0x00000006002a7c82 */ /* 0x000fe20008000000 */
[----:B------:R-:W-:Y:S02]  /*11b0*/  UMOV UR53, URZ ;  /* 0x0000003f00357c82 */ /* 0x000fe40008000000 */
[----:B------:R-:W-:-:S02]  /*11c0*/  UISETP.NE.AND.EX UP0, UPT, UR9, URZ, UPT, UP0 ;  /* 0x0000003f0900728c */ /* 0x000fc4000bf05300 */
[----:B------:R-:W-:Y:S02]  /*11d0*/  ULOP3.LUT UR39, UR5, 0xffff, URZ, 0xc0, !UPT ;  /* 0x0000ffff05277892 */ /* 0x000fe4000f8ec03f */
[----:B------:R-:W-:Y:S02]  /*11e0*/  USEL UR4, UR4, 0x1, UP0 ;  /* 0x0000000104047887 */ /* 0x000fe40008000000 */
[----:B------:R-:W-:Y:S02]  /*11f0*/  ULOP3.LUT UR6, UR5, 0xff0000, URZ, 0xc0, !UPT ;  /* 0x00ff000005067892 */ /* 0x000fe4000f8ec03f */
[----:B------:R-:W-:Y:S02]  /*1200*/  UIMAD UR4, UR4, UR7, URZ ;  /* 0x00000007040472a4 */ /* 0x000fe4000f8e023f */
[----:B------:R-:W-:Y:S01]  /*1210*/  ULOP3.LUT UR7, UR5, 0xff000000, URZ, 0xc0, !UPT ;  /* 0xff00000005077892 */ /* 0x000fe2000f8ec03f */
[----:B--2---:R-:W-:-:S04]  /*1220*/  @P0 R2UR UR53, R4 ;  /* 0x00000000043502ca */ /* 0x004fc800000e0000 */
[----:B---3--:R-:W-:Y:S01]  /*1230*/  @P1 R2UR UR4, R6 ;  /* 0x00000000060412ca */ /* 0x008fe200000e0000 */
[----:B-----5:R-:W-:-:S14]  /*1240*/  @P1 BRA `(.L_x_136) ;  /* 0x0000000000341947 */ /* 0x020fdc0003800000 */
[----:B------:R-:W-:Y:S02]  /*1250*/  ULDC.64 UR8, c[0x0][0xa08] ;  /* 0x0002820000087ab9 */ /* 0x000fe40000000a00 */
[----:B------:R-:W-:-:S04]  /*1260*/  ISETP.NE.U32.AND P0, PT, RZ, UR8, PT ;  /* 0x00000008ff007c0c */ /* 0x000fc8000bf05070 */
[----:B------:R-:W-:-:S13]  /*1270*/  ISETP.NE.AND.EX P0, PT, RZ, UR9, PT, P0 ;  /* 0x00000009ff007c0c */ /* 0x000fda000bf05300 */
[----:B------:R-:W-:Y:S05]  /*1280*/  @!P0 BRA `(.L_x_136) ;  /* 0x0000000000248947 */ /* 0x000fea0003800000 */
[----:B------:R-:W-:Y:S02]  /*1290*/  ULDC.64 UR4, c[0x0][0xa08] ;  /* 0x0002820000047ab9 */ /* 0x000fe40000000a00 */
[----:B------:R-:W-:-:S06]  /*12a0*/  UIMAD.WIDE UR4, UR36, 0x4, UR4 ;  /* 0x00000004240478a5 */ /* 0x000fcc000f8e0204 */
[----:B------:R-:W-:Y:S02]  /*12b0*/  IMAD.U32 R4, RZ, RZ, UR4 ;  /* 0x00000004ff047e24 */ /* 0x000fe4000f8e00ff */
[----:B------:R-:W-:-:S05]  /*12c0*/  IMAD.U32 R5, RZ, RZ, UR5 ;  /* 0x00000005ff057e24 */ /* 0x000fca000f8e00ff */
[----:B------:R-:W2:Y:S04]  /*12d0*/  LDG.E R3, desc[UR50][R4.64] ;  /* 0x0000003204037981 */ /* 0x000ea8000c1e1900 */
[----:B------:R-:W3:Y:S01]  /*12e0*/  LDG.E R0, desc[UR50][R4.64+0x4] ;  /* 0x0000043204007981 */ /* 0x000ee2000c1e1900 */
[----:B--2---:R-:W-:Y:S02]  /*12f0*/  R2UR UR4, R3 ;  /* 0x00000000030472ca */ /* 0x004fe400000e0000 */
[----:B---3--:R-:W-:-:S13]  /*1300*/  R2UR UR5, R0 ;  /* 0x00000000000572ca */ /* 0x008fda00000e0000 */
[----:B------:R-:W-:-:S12]  /*1310*/  UIADD3 UR4, -UR4, UR5, URZ ;  /* 0x0000000504047290 */ /* 0x000fd8000fffe13f */
.L_x_136:
[----:B------:R-:W-:Y:S02]  /*1320*/  UIADD3 UR53, -UR53, UR4, URZ ;  /* 0x0000000435357290 */ /* 0x000fe4000fffe13f */
[----:B------:R-:W-:Y:S02]  /*1330*/  USHF.R.U32.HI UR7, URZ, 0x8, UR7 ;  /* 0x000000083f077899 */ /* 0x000fe40008011607 */
[----:B------:R-:W-:Y:S02]  /*1340*/  UISETP.GE.AND UP0, UPT, UR53, 0x1, UPT ;  /* 0x000000013500788c */ /* 0x000fe4000bf06270 */
[----:B------:R-:W-:Y:S02]  /*1350*/  UIADD3 UR4, UR53, 0x9f, URZ ;  /* 0x0000009f35047890 */ /* 0x000fe4000fffe03f */
[----:B------:R-:W-:Y:S02]  /*1360*/  ULEA.HI UR7, UR6, UR7, URZ, 0x10 ;  /* 0x0000000706077291 */ /* 0x000fe4000f8f803f */
[----:B------:R-:W-:Y:S01]  /*1370*/  PLOP3.LUT P0, PT, PT, PT, UP0, 0x80, 0x0 ;  /* 0x000000000000781c */ /* 0x000fe20003f0f008 */
[----:B------:R-:W-:-:S02]  /*1380*/  UIMAD.WIDE UR4, UR4, 0x66666667, URZ ;  /* 0x66666667040478a5 */ /* 0x000fc4000f8e023f */
[----:B------:R-:W-:Y:S02]  /*1390*/  ULOP3.LUT UR40, UR7, 0xff, URZ, 0xc0, !UPT ;  /* 0x000000ff07287892 */ /* 0x000fe4000f8ec03f */
[----:B------:R-:W-:Y:S02]  /*13a0*/  USHF.R.U32.HI UR6, URZ, 0x1f, UR5 ;  /* 0x0000001f3f067899 */ /* 0x000fe40008011605 */
[----:B------:R-:W-:Y:S01]  /*13b0*/  USHF.R.U32.HI UR44, URZ, 0x10, UR7 ;  /* 0x000000103f2c7899 */ /* 0x000fe20008011607 */
[----:B------:R-:W-:Y:S01]  /*13c0*/  UMOV UR4, URZ ;  /* 0x0000003f00047c82 */ /* 0x000fe20008000000 */
[----:B------:R-:W-:-:S04]  /*13d0*/  ULEA.HI.SX32 UR9, UR5, UR6, 0x1a ;  /* 0x0000000605097291 */ /* 0x000fc8000f8fd23f */
[----:B------:R-:W-:Y:S08]  /*13e0*/  @!P0 BRA `(.L_x_137) ;  /* 0x0000000000908947 */ /* 0x000ff00003800000 */
[----:B------:R-:W-:Y:S01]  /*13f0*/  UISETP.NE.AND UP0, UPT, UR44, URZ, UPT ;  /* 0x0000003f2c00728c */ /* 0x000fe2000bf05270 */
[----:B------:R-:W-:-:S03]  /*1400*/  ULDC UR4, c[0x0][0x9f0] ;  /* 0x00027c0000047ab9 */ /* 0x000fc60000000800 */
[----:B------:R-:W-:-:S03]  /*1410*/  USEL UR10, UR44, UR4, UP0 ;  /* 0x000000042c0a7287 */ /* 0x000fc60008000000 */
[----:B------:R-:W-:Y:S01]  /*1420*/  UMOV UR4, URZ ;  /* 0x0000003f00047c82 */ /* 0x000fe20008000000 */
[----:B------:R-:W-:Y:S02]  /*1430*/  UIADD3 UR6, UR9, -0x1, UR10 ;  /* 0xffffffff09067890 */ /* 0x000fe4000fffe00a */
[----:B------:R-:W-:-:S04]  /*1440*/  IMAD.U32 R4, RZ, RZ, UR10 ;  /* 0x0000000aff047e24 */ /* 0x000fc8000f8e00ff */
[----:B------:R-:W-:Y:S01]  /*1450*/  IMAD.U32 R5, RZ, RZ, UR6 ;  /* 0x00000006ff057e24 */ /* 0x000fe2000f8e00ff */
[-C--:B------:R-:W-:Y:S01]  /*1460*/  IABS R0, R4.reuse ;  /* 0x0000000400007213 */ /* 0x080fe20000000000 */
[----:B------:R-:W-:Y:S01]  /*1470*/  ULOP3.LUT UR6, UR6, UR10, URZ, 0x3c, !UPT ;  /* 0x0000000a06067292 */ /* 0x000fe2000f8e3c3f */
[----:B------:R-:W-:Y:S02]  /*1480*/  IABS R6, R4 ;  /* 0x0000000400067213 */ /* 0x000fe40000000000 */
[----:B------:R-:W-:Y:S02]  /*1490*/  R2UR UR11, R0 ;  /* 0x00000000000b72ca */ /* 0x000fe400000e0000 */
[----:B------:R-:W-:-:S05]  /*14a0*/  IABS R5, R5 ;  /* 0x0000000500057213 */ /* 0x000fca0000000000 */
[----:B------:R-:W-:-:S05]  /*14b0*/  IMAD.MOV.U32 R4, RZ, RZ, R5 ;  /* 0x000000ffff047224 */ /* 0x000fca00078e0005 */
[----:B------:R-:W-:Y:S01]  /*14c0*/  R2UR UR8, R4 ;  /* 0x00000000040872ca */ /* 0x000fe200000e0000 */
[----:B------:R-:W0:Y:S08]  /*14d0*/  I2F.RP R0, UR11 ;  /* 0x0000000b00007d06 */ /* 0x000e300008209400 */
[----:B0-----:R-:W0:Y:S02]  /*14e0*/  MUFU.RCP R0, R0 ;  /* 0x0000000000007308 */ /* 0x001e240000001000 */
[----:B0-----:R-:W-:-:S02]  /*14f0*/  VIADD R3, R0, 0xffffffe ;  /* 0x0ffffffe00037836 */ /* 0x001fc40000000000 */
[----:B------:R-:W-:-:S04]  /*1500*/  IMAD.MOV R0, RZ, RZ, -R6 ;  /* 0x000000ffff007224 */ /* 0x000fc800078e0a06 */
[----:B------:R-:W0:Y:S02]  /*1510*/  F2I.FTZ.U32.TRUNC.NTZ R3, R3 ;  /* 0x0000000300037305 */ /* 0x000e24000021f000 */
[----:B0-----:R-:W-:-:S13]  /*1520*/  R2UR UR5, R3 ;  /* 0x00000000030572ca */ /* 0x001fda00000e0000 */
[----:B------:R-:W-:-:S04]  /*1530*/  UIADD3 UR7, URZ, -UR5, URZ ;  /* 0x800000053f077290 */ /* 0x000fc8000fffe03f */
[----:B------:R-:W-:-:S04]  /*1540*/  UIMAD UR7, UR7, UR11, URZ ;  /* 0x0000000b070772a4 */ /* 0x000fc8000f8e023f */
[----:B------:R-:W-:-:S03]  /*1550*/  UIMAD.WIDE.U32 UR4, UR5, UR7, UR4 ;  /* 0x00000007050472a5 */ /* 0x000fc6000f8e0004 */
[----:B------:R-:W-:Y:S01]  /*1560*/  R2UR UR7, R0 ;  /* 0x00000000000772ca */ /* 0x000fe200000e0000 */
[----:B------:R-:W-:-:S12]  /*1570*/  UIMAD.WIDE.U32 UR4, UR5, UR8, URZ ;  /* 0x00000008050472a5 */ /* 0x000fd8000f8e003f */
[----:B------:R-:W-:-:S04]  /*1580*/  UIMAD UR4, UR5, UR7, UR8 ;  /* 0x00000007050472a4 */ /* 0x000fc8000f8e0208 */
[----:B------:R-:W-:-:S11]  /*1590*/  UISETP.GT.U32.AND UP1, UPT, UR11, UR4, UPT ;  /* 0x000000040b00728c */ /* 0x000fd6000bf24070 */
[----:B------:R-:W-:Y:S02]  /*15a0*/  @!UP1 UIADD3 UR4, UR4, -UR11, URZ ;  /* 0x8000000b04049290 */ /* 0x000fe4000fffe03f */
[----:B------:R-:W-:Y:S02]  /*15b0*/  @!UP1 UIADD3 UR5, UR5, 0x1, URZ ;  /* 0x0000000105059890 */ /* 0x000fe4000fffe03f */
[----:B------:R-:W-:Y:S02]  /*15c0*/  UISETP.GE.U32.AND UP0, UPT, UR4, UR11, UPT ;  /* 0x0000000b0400728c */ /* 0x000fe4000bf06070 */
[----:B------:R-:W-:-:S09]  /*15d0*/  UISETP.GE.AND UP1, UPT, UR6, URZ, UPT ;  /* 0x0000003f0600728c */ /* 0x000fd2000bf26270 */
[----:B------:R-:W-:Y:S02]  /*15e0*/  @UP0 UIADD3 UR5, UR5, 0x1, URZ ;  /* 0x0000000105050890 */ /* 0x000fe4000fffe03f */
[----:B------:R-:W-:-:S05]  /*15f0*/  UISETP.NE.AND UP0, UPT, UR10, URZ, UPT ;  /* 0x0000003f0a00728c */ /* 0x000fca000bf05270 */
[----:B------:R-:W-:Y:S02]  /*1600*/  UMOV UR4, UR5 ;  /* 0x0000000500047c82 */ /* 0x000fe40008000000 */
[----:B------:R-:W-:-:S04]  /*1610*/  @!UP1 UIADD3 UR4, -UR4, URZ, URZ ;  /* 0x0000003f04049290 */ /* 0x000fc8000fffe13f */
[----:B------:R-:W-:-:S12]  /*1620*/  @!UP0 ULOP3.LUT UR4, URZ, UR10, URZ, 0x33, !UPT ;  /* 0x0000000a3f048292 */ /* 0x000fd8000f8e333f */
.L_x_137:
[----:B------:R-:W-:Y:S01]  /*1630*/  UIMAD UR41, UR40, UR4, URZ ;  /* 0x00000004282972a4 */ /* 0x000fe2000f8e023f */
[----:B------:R-:W-:Y:S01]  /*1640*/  IMAD.U32 R0, RZ, RZ, UR9 ;  /* 0x00000009ff007e24 */ /* 0x000fe2000f8e00ff */
[----:B------:R-:W-:Y:S01]  /*1650*/  PLOP3.LUT P0, PT, PT, PT, PT, 0x80, 0x0 ;  /* 0x000000000000781c */ /* 0x000fe20003f0f070 */
[----:B------:R-:W-:Y:S01]  /*1660*/  IMAD.U32 R3, RZ, RZ, UR4 ;  /* 0x00000004ff037e24 */ /* 0x000fe2000f8e00ff */
[----:B------:R-:W-:Y:S01]  /*1670*/  CS2R R6, SRZ ;  /* 0x0000000000067805 */ /* 0x000fe2000001ff00 */
[----:B------:R-:W-:Y:S01]  /*1680*/  IMAD.MOV.U32 R29, RZ, RZ, RZ ;  /* 0x000000ffff1d7224 */ /* 0x000fe200078e00ff */
[----:B------:R-:W-:Y:S02]  /*1690*/  CS2R R48, SRZ ;  /* 0x0000000000307805 */ /* 0x000fe4000001ff00 */
[----:B------:R-:W-:Y:S02]  /*16a0*/  CS2R R8, SRZ ;  /* 0x0000000000087805 */ /* 0x000fe4000001ff00 */
[----:B------:R-:W-:Y:S01]  /*16b0*/  VIADDMNMX R0, R3, UR41, R0, PT ;  /* 0x0000002903007c46 */ /* 0x000fe2000b800100 */
[----:B------:R-:W-:Y:S01]  /*16c0*/  IMAD.MOV.U32 R3, RZ, RZ, RZ ;  /* 0x000000ffff037224 */ /* 0x000fe200078e00ff */
[----:B------:R-:W-:-:S02]  /*16d0*/  CS2R R10, SRZ ;  /* 0x00000000000a7805 */ /* 0x000fc4000001ff00 */
[----:B------:R-:W-:Y:S02]  /*16e0*/  CS2R R12, SRZ ;  /* 0x00000000000c7805 */ /* 0x000fe4000001ff00 */
[----:B------:R-:W-:Y:S01]  /*16f0*/  R2UR UR49, R0 ;  /* 0x00000000003172ca */ /* 0x000fe200000e0000 */
[----:B------:R-:W-:Y:S01]  /*1700*/  IMAD.MOV.U32 R0, RZ, RZ, RZ ;  /* 0x000000ffff007224 */ /* 0x000fe200078e00ff */
[----:B------:R-:W-:Y:S02]  /*1710*/  CS2R R14, SRZ ;  /* 0x00000000000e7805 */ /* 0x000fe4000001ff00 */
[----:B------:R-:W-:Y:S01]  /*1720*/  CS2R R20, SRZ ;  /* 0x0000000000147805 */ /* 0x000fe2000001ff00 */
[----:B------:R-:W-:Y:S01]  /*1730*/  IMAD.MOV.U32 R33, RZ, RZ, RZ ;  /* 0x000000ffff217224 */ /* 0x000fe200078e00ff */
[----:B------:R-:W-:Y:S01]  /*1740*/  CS2R R24, SRZ ;  /* 0x0000000000187805 */ /* 0x000fe2000001ff00 */
[----:B------:R-:W-:Y:S01]  /*1750*/  IMAD.MOV.U32 R47, RZ, RZ, RZ ;  /* 0x000000ffff2f7224 */ /* 0x000fe200078e00ff */
[----:B------:R-:W-:-:S02]  /*1760*/  CS2R R44, SRZ ;  /* 0x00000000002c7805 */ /* 0x000fc4000001ff00 */
[----:B------:R-:W-:Y:S02]  /*1770*/  CS2R R52, SRZ ;  /* 0x0000000000347805 */ /* 0x000fe4000001ff00 */
[----:B------:R-:W-:Y:S01]  /*1780*/  CS2R R40, SRZ ;  /* 0x0000000000287805 */ /* 0x000fe2000001ff00 */
[----:B------:R-:W-:Y:S01]  /*1790*/  IMAD.MOV.U32 R50, RZ, RZ, RZ ;  /* 0x000000ffff327224 */ /* 0x000fe200078e00ff */
[----:B------:R-:W-:Y:S02]  /*17a0*/  CS2R R88, SRZ ;  /* 0x0000000000587805 */ /* 0x000fe4000001ff00 */
[----:B------:R-:W-:Y:S01]  /*17b0*/  CS2R R54, SRZ ;  /* 0x0000000000367805 */ /* 0x000fe2000001ff00 */
[----:B------:R-:W-:Y:S01]  /*17c0*/  UISETP.GT.AND UP0, UPT, UR49, UR41, UPT ;  /* 0x000000293100728c */ /* 0x000fe2000bf04270 */
[----:B------:R-:W-:Y:S02]  /*17d0*/  CS2R R56, SRZ ;  /* 0x0000000000387805 */ /* 0x000fe4000001ff00 */
[----:B------:R-:W-:-:S02]  /*17e0*/  CS2R R90, SRZ ;  /* 0x00000000005a7805 */ /* 0x000fc4000001ff00 */
[----:B------:R-:W-:Y:S02]  /*17f0*/  CS2R R60, SRZ ;  /* 0x00000000003c7805 */ /* 0x000fe4000001ff00 */
[----:B------:R-:W-:Y:S02]  /*1800*/  CS2R R62, SRZ ;  /* 0x00000000003e7805 */ /* 0x000fe4000001ff00 */
[----:B------:R-:W-:Y:S02]  /*1810*/  CS2R R58, SRZ ;  /* 0x00000000003a7805 */ /* 0x000fe4000001ff00 */
[----:B------:R-:W-:Y:S01]  /*1820*/  PLOP3.LUT P1, PT, PT, PT, UP0, 0x80, 0x0 ;  /* 0x000000000000781c */ /* 0x000fe20003f2f008 */
[----:B------:R-:W-:Y:S01]  /*1830*/  IMAD.MOV.U32 R64, RZ, RZ, RZ ;  /* 0x000000ffff407224 */ /* 0x000fe200078e00ff */
[----:B------:R-:W-:Y:S02]  /*1840*/  CS2R R68, SRZ ;  /* 0x0000000000447805 */ /* 0x000fe4000001ff00 */
[----:B------:R-:W-:-:S02]  /*1850*/  CS2R R70, SRZ ;  /* 0x0000000000467805 */ /* 0x000fc4000001ff00 */
[----:B------:R-:W-:Y:S02]  /*1860*/  CS2R R66, SRZ ;  /* 0x0000000000427805 */ /* 0x000fe4000001ff00 */
[----:B------:R-:W-:Y:S02]  /*1870*/  CS2R R72, SRZ ;  /* 0x0000000000487805 */ /* 0x000fe4000001ff00 */
[----:B------:R-:W-:Y:S01]  /*1880*/  CS2R R76, SRZ ;  /* 0x00000000004c7805 */ /* 0x000fe2000001ff00 */
[----:B------:R-:W-:Y:S01]  /*1890*/  IMAD.MOV.U32 R92, RZ, RZ, RZ ;  /* 0x000000ffff5c7224 */ /* 0x000fe200078e00ff */
[----:B------:R-:W-:Y:S02]  /*18a0*/  CS2R R78, SRZ ;  /* 0x00000000004e7805 */ /* 0x000fe4000001ff00 */
[----:B------:R-:W-:Y:S02]  /*18b0*/  CS2R R74, SRZ ;  /* 0x00000000004a7805 */ /* 0x000fe4000001ff00 */
[----:B------:R-:W-:-:S02]  /*18c0*/  CS2R R84, SRZ ;  /* 0x0000000000547805 */ /* 0x000fc4000001ff00 */
[----:B------:R-:W-:Y:S02]  /*18d0*/  CS2R R80, SRZ ;  /* 0x0000000000507805 */ /* 0x000fe4000001ff00 */
[----:B------:R-:W-:Y:S02]  /*18e0*/  CS2R R86, SRZ ;  /* 0x0000000000567805 */ /* 0x000fe4000001ff00 */
[----:B------:R-:W-:Y:S01]  /*18f0*/  CS2R R82, SRZ ;  /* 0x0000000000527805 */ /* 0x000fe2000001ff00 */
[----:B------:R-:W-:Y:S06]  /*1900*/  @!P1 BRA `(.L_x_138) ;  /* 0x00000084001c9947 */ /* 0x000fec0003800000 */
[----:B------:R-:W0:Y:S01]  /*1910*/  SHFL.IDX PT, R0, R217, RZ, 0x1f ;  /* 0x00001fffd9007589 */ /* 0x000e2200000e0000 */
[----:B------:R-:W1:Y:S01]  /*1920*/  S2UR UR6, SR_CgaCtaId ;  /* 0x00000000000679c3 */ /* 0x000e620000008800 */
[----:B------:R-:W-:Y:S01]  /*1930*/  UMOV UR5, 0x400 ;  /* 0x0000040000057882 */ /* 0x000fe20000000000 */
[----:B0-----:R-:W-:Y:S01]  /*1940*/  R2UR UR43, R0 ;  /* 0x00000000002b72ca */ /* 0x001fe200000e0000 */
[----:B-1----:R-:W-:-:S04]  /*1950*/  ULEA UR5, UR6, UR5, 0x18 ;  /* 0x0000000506057291 */ /* 0x002fc8000f8ec03f */
[----:B------:R-:W-:-:S04]  /*1960*/  UIADD3 UR5, UR5, 0x14400, URZ ;  /* 0x0001440005057890 */ /* 0x000fc8000fffe03f */
[----:B------:R-:W-:-:S04]  /*1970*/  ULOP3.LUT UP0, URZ, UR5, 0x9f, URZ, 0xc0, !UPT ;  /* 0x0000009f053f7892 */ /* 0x000fc8000f80c03f */
[----:B------:R-:W-:Y:S02]  /*1980*/  ULEA.HI UR4, UR43, UR43, URZ, 0x1 ;  /* 0x0000002b2b047291 */ /* 0x000fe4000f8f083f */
[----:B------:R-:W-:Y:S02]  /*1990*/  PLOP3.LUT P0, PT, PT, PT, UP0, 0x80, 0x0 ;  /* 0x000000000000781c */ /* 0x000fe40003f0f008 */
        /* <DEDUP_REMOVED lines=13> */
[----:B------:R-:W-:Y:S02]  /*1a70*/  IMAD.U32 R10, RZ, RZ, UR6 ;  /* 0x00000006ff0a7e24 */ /* 0x000fe4000f8e00ff */
[----:B------:R-:W-:Y:S02]  /*1a80*/  IMAD.U32 R6, RZ, RZ, UR4 ;  /* 0x00000004ff067e24 */ /* 0x000fe4000f8e00ff */
[----:B------:R-:W-:-:S02]  /*1a90*/  IMAD.U32 R7, RZ, RZ, UR5 ;  /* 0x00000005ff077e24 */ /* 0x000fc4000f8e00ff */
[----:B------:R-:W-:Y:S02]  /*1aa0*/  IMAD.U32 R11, RZ, RZ, UR7 ;  /* 0x00000007ff0b7e24 */ /* 0x000fe4000f8e00ff */
[----:B------:R-:W-:Y:S02]  /*1ab0*/  IMAD.MOV.U32 R8, RZ, RZ, 0x70 ;  /* 0x00000070ff087424 */ /* 0x000fe400078e00ff */
[----:B------:R-:W-:Y:S02]  /*1ac0*/  IMAD.MOV.U32 R12, RZ, RZ, 0x1 ;  /* 0x00000001ff0c7424 */ /* 0x000fe400078e00ff */
[----:B0-----:R-:W-:-:S07]  /*1ad0*/  IMAD.MOV.U32 R13, RZ, RZ, RZ ;  /* 0x000000ffff0d7224 */ /* 0x001fce00078e00ff */
[----:B------:R-:W-:-:S07]  /*1ae0*/  LEPC R20, `(.L_x_139) ;  /* 0x000000001014794e */ /* 0x000fce0000000000 */
[----:B-1----:R-:W-:Y:S05]  /*1af0*/  CALL.ABS.NOINC R14 ;  /* 0x000000000e007343 */ /* 0x002fea0003c00000 */
.L_x_139:
[----:B------:R-:W-:Y:S01]  /*1b00*/  ULDC.64 UR6, c[0x0][0x998] ;  /* 0x0002660000067ab9 */ /* 0x000fe20000000a00 */
[----:B------:R-:W-:Y:S01]  /*1b10*/  ULDC.64 UR4, c[0x0][0x990] ;  /* 0x0002640000047ab9 */ /* 0x000fe20000000a00 */
[----:B------:R-:W-:Y:S02]  /*1b20*/  ISETP.NE.U32.AND P1, PT, RZ, UR6, PT ;  /* 0x00000006ff007c0c */ /* 0x000fe4000bf25070 */
[----:B------:R-:W-:Y:S02]  /*1b30*/  ISETP.NE.U32.AND P0, PT, RZ, UR4, PT ;  /* 0x00000004ff007c0c */ /* 0x000fe4000bf05070 */
[----:B------:R-:W-:Y:S02]  /*1b40*/  ISETP.NE.AND.EX P1, PT, RZ, UR7, PT, P1 ;  /* 0x00000007ff007c0c */ /* 0x000fe4000bf25310 */
[----:B------:R-:W-:-:S11]  /*1b50*/  ISETP.NE.AND.EX P0, PT, RZ, UR5, PT, P0 ;  /* 0x00000005ff007c0c */ /* 0x000fd6000bf05300 */
[----:B------:R-:W0:Y:S08]  /*1b60*/  @P1 LDC.64 R8, c[0x0][0x9b8] ;  /* 0x00026e00ff081b82 */ /* 0x000e300000000a00 */
[----:B------:R-:W1:Y:S08]  /*1b70*/  @P0 LDC.64 R6, c[0x0][0x9a8] ;  /* 0x00026a00ff060b82 */ /* 0x000e700000000a00 */
[----:B------:R-:W2:Y:S08]  /*1b80*/  @P1 LDC.64 R12, c[0x0][0x9c0] ;  /* 0x00027000ff0c1b82 */ /* 0x000eb00000000a00 */
[----:B------:R-:W3:Y:S01]  /*1b90*/  @P0 LDC.64 R10, c[0x0][0x9b0] ;  /* 0x00026c00ff0a0b82 */ /* 0x000ee20000000a00 */
[----:B0-----:R-:W-:-:S04]  /*1ba0*/  @P1 IMAD R4, R8, UR37, RZ ;  /* 0x0000002508041c24 */ /* 0x001fc8000f8e02ff */
[----:B------:R-:W-:Y:S02]  /*1bb0*/  @P1 IMAD R9, R9, UR36, R4 ;  /* 0x0000002409091c24 */ /* 0x000fe4000f8e0204 */
[C---:B-1----:R-:W-:Y:S02]  /*1bc0*/  @P0 IMAD R0, R6.reuse, UR37, RZ ;  /* 0x0000002506000c24 */ /* 0x042fe4000f8e02ff */
[----:B------:R-:W-:-:S04]  /*1bd0*/  @P0 IMAD.WIDE.U32 R4, R6, UR36, RZ ;  /* 0x0000002406040c25 */ /* 0x000fc8000f8e00ff */
[----:B------:R-:W-:Y:S02]  /*1be0*/  @P0 IMAD R3, R7, UR36, R0 ;  /* 0x0000002407030c24 */ /* 0x000fe4000f8e0200 */
[----:B------:R-:W-:-:S04]  /*1bf0*/  @P1 IMAD.WIDE.U32 R6, R8, UR36, RZ ;  /* 0x0000002408061c25 */ /* 0x000fc8000f8e00ff */
[----:B------:R-:W-:Y:S02]  /*1c00*/  @P1 IMAD.IADD R7, R7, 0x1, R9 ;  /* 0x0000000107071824 */ /* 0x000fe400078e0209 */
[----:B------:R-:W-:Y:S02]  /*1c10*/  @P0 IMAD.IADD R5, R5, 0x1, R3 ;  /* 0x0000000105050824 */ /* 0x000fe400078e0203 */
[----:B--2---:R-:W-:-:S04]  /*1c20*/  @P1 IMAD.WIDE.U32 R8, R12, UR39, R6 ;  /* 0x000000270c081c25 */ /* 0x004fc8000f8e0006 */
[----:B---3--:R-:W-:Y:S01]  /*1c30*/  @P0 IMAD.WIDE.U32 R4, R10, UR39, R4 ;  /* 0x000000270a040c25 */ /* 0x008fe2000f8e0004 */
[----:B------:R-:W-:-:S03]  /*1c40*/  @P1 LEA R10, P3, R8, UR6, 0x2 ;  /* 0x00000006080a1c11 */ /* 0x000fc6000f8610ff */
[----:B------:R-:W-:Y:S01]  /*1c50*/  @P1 IMAD R3, R13, UR39, R9 ;  /* 0x000000270d031c24 */ /* 0x000fe2000f8e0209 */
[----:B------:R-:W-:Y:S01]  /*1c60*/  @P0 LEA R6, P2, R4, UR4, 0x2 ;  /* 0x0000000404060c11 */ /* 0x000fe2000f8410ff */
[----:B------:R-:W-:Y:S02]  /*1c70*/  @P0 IMAD R5, R11, UR39, R5 ;  /* 0x000000270b050c24 */ /* 0x000fe4000f8e0205 */
[----:B------:R-:W-:Y:S01]  /*1c80*/  IMAD.MOV.U32 R0, RZ, RZ, 0x3f800000 ;  /* 0x3f800000ff007424 */ /* 0x000fe200078e00ff */
[----:B------:R-:W-:Y:S01]  /*1c90*/  @P1 LEA.HI.X R11, R8, UR7, R3, 0x2, P3 ;  /* 0x00000007080b1c11 */ /* 0x000fe200098f1403 */
[----:B------:R-:W-:Y:S01]  /*1ca0*/  IMAD.MOV.U32 R3, RZ, RZ, 0x3f800000 ;  /* 0x3f800000ff037424 */ /* 0x000fe200078e00ff */
[----:B------:R-:W-:-:S03]  /*1cb0*/  @P0 LEA.HI.X R7, R4, UR5, R5, 0x2, P2 ;  /* 0x0000000504070c11 */ /* 0x000fc600090f1405 */
[----:B------:R-:W2:Y:S04]  /*1cc0*/  @P1 LDG.E R0, desc[UR50][R10.64] ;  /* 0x000000320a001981 */ /* 0x000ea8000c1e1900 */
[----:B------:R0:W2:Y:S01]  /*1cd0*/  @P0 LDG.E R3, desc[UR50][R6.64] ;  /* 0x0000003206030981 */ /* 0x0000a2000c1e1900 */
[----:B------:R-:W1:Y:S01]  /*1ce0*/  S2UR UR5, SR_CgaCtaId ;  /* 0x00000000000579c3 */ /* 0x000e620000008800 */
[----:B------:R-:W-:-:S04]  /*1cf0*/  ULEA.HI UR4, UR46, UR46, URZ, 0x1 ;  /* 0x0000002e2e047291 */ /* 0x000fc8000f8f083f */
[----:B------:R-:W-:-:S04]  /*1d00*/  ULOP3.LUT UR4, UR4, 0xfffffffe, URZ, 0xc0, !UPT ;  /* 0xfffffffe04047892 */ /* 0x000fc8000f8ec03f */
[----:B------:R-:W-:Y:S01]  /*1d10*/  UIADD3 UR4, UR46, -UR4, URZ ;  /* 0x800000042e047290 */ /* 0x000fe2000fffe03f */
[----:B------:R-:W-:-:S05]  /*1d20*/  MOV R4, 0x400 ;  /* 0x0000040000047802 */ /* 0x000fca0000000f00 */
[----:B------:R-:W-:Y:S01]  /*1d30*/  IMAD.U32 R9, RZ, RZ, UR4 ;  /* 0x00000004ff097e24 */ /* 0x000fe2000f8e00ff */
[----:B------:R-:W-:Y:S01]  /*1d40*/  ULDC UR4, c[0x0][0x9d8] ;  /* 0x0002760000047ab9 */ /* 0x000fe20000000800 */
[----:B-1----:R-:W-:-:S03]  /*1d50*/  IMAD.U32 R5, RZ, RZ, UR5 ;  /* 0x00000005ff057e24 */ /* 0x002fc6000f8e00ff */
[----:B------:R-:W-:Y:S02]  /*1d60*/  SHF.L.U32 R9, R9, 0x1f, RZ ;  /* 0x0000001f09097819 */ /* 0x000fe400000006ff */
[----:B------:R-:W-:-:S04]  /*1d70*/  LEA R4, R5, R4, 0x18 ;  /* 0x0000000405047211 */ /* 0x000fc800078ec0ff */
[----:B------:R-:W1:Y:S01]  /*1d80*/  SYNCS.PHASECHK.TRANS64.TRYWAIT P1, [R4+URZ+0x29800], R9 ;  /* 0x02980009040075a7 */ /* 0x000e62000802017f */
[----:B0-----:R-:W-:-:S05]  /*1d90*/  IMAD.U32 R6, RZ, RZ, UR47 ;  /* 0x0000002fff067e24 */ /* 0x001fca000f8e00ff */
[----:B------:R-:W-:Y:S01]  /*1da0*/  ISETP.NE.AND P0, PT, R6, 0x3, PT ;  /* 0x000000030600780c */ /* 0x000fe20003f05270 */
[----:B--2---:R-:W-:-:S04]  /*1db0*/  FMUL.FTZ R3, R3, R0 ;  /* 0x0000000003037220 */ /* 0x004fc80000410000 */
[----:B------:R-:W-:Y:S01]  /*1dc0*/  FMUL.FTZ R3, R3, UR4 ;  /* 0x0000000403037c20 */ /* 0x000fe20008410000 */
[----:B-1----:R-:W-:Y:S07]  /*1dd0*/  @!P1 BRA `(.L_x_140) ;  /* 0x00000114003c9947 */ /* 0x002fee0003800000 */
.L_x_278:
[----:B------:R-:W-:Y:S05]  /*1de0*/  @!P0 BRA `(.L_x_141) ;  /* 0x0000000000048947 */ /* 0x000fea0003800000 */
[----:B------:R-:W-:Y:S01]  /*1df0*/  BPT.TRAP 0x1 ;  /* 0x000000040000795c */ /* 0x000fe20000300000 */
.L_x_141:
[----:B------:R-:W-:Y:S02]  /*1e00*/  IMAD.U32 R7, RZ, RZ, UR52 ;  /* 0x00000034ff077e24 */ /* 0x000fe4000f8e00ff */
[----:B------:R-:W-:Y:S02]  /*1e10*/  IMAD.U32 R0, RZ, RZ, UR45 ;  /* 0x0000002dff007e24 */ /* 0x000fe4000f8e00ff */
[----:B------:R-:W-:-:S03]  /*1e20*/  IMAD R6, R7, 0x8, R4 ;  /* 0x0000000807067824 */ /* 0x000fc600078e0204 */
[----:B------:R-:W-:-:S04]  /*1e30*/  SHF.L.U32 R7, R0, 0x1f, RZ ;  /* 0x0000001f00077819 */ /* 0x000fc800000006ff */
[----:B------:R1:W2:Y:S01]  /*1e40*/  SYNCS.PHASECHK.TRANS64.TRYWAIT P2, [R6+URZ+0x29830], R7 ;  /* 0x02983007060075a7 */ /* 0x0002a2000804017f */
[----:B------:R-:W-:Y:S05]  /*1e50*/  @!P0 BRA `(.L_x_142) ;  /* 0x0000000000048947 */ /* 0x000fea0003800000 */
[----:B------:R-:W-:Y:S01]  /*1e60*/  BPT.TRAP 0x1 ;  /* 0x000000040000795c */ /* 0x000fe20000300000 */
.L_x_142:
[----:B------:R-:W3:Y:S01]  /*1e70*/  S2R R0, SR_TID.X ;  /* 0x0000000000007919 */ /* 0x000ee20000002100 */
[----:B------:R-:W-:Y:S01]  /*1e80*/  IMAD.MOV.U32 R25, RZ, RZ, RZ ;  /* 0x000000ffff197224 */ /* 0x000fe200078e00ff */
[----:B---3--:R-:W-:Y:S01]  /*1e90*/  LOP3.LUT P1, R0, R0, 0x7f, RZ, 0xc0, !PT ;  /* 0x0000007f00007812 */ /* 0x008fe2000782c0ff */
[----:B--2---:R-:W-:-:S12]  /*1ea0*/  @P2 BRA `(.L_x_143) ;  /* 0x0000000000082947 */ /* 0x004fd80003800000 */
[----:B------:R-:W2:Y:S02]  /*1eb0*/  SYNCS.PHASECHK.TRANS64.TRYWAIT P2, [R6+URZ+0x29830], R7 ;  /* 0x02983007060075a7 */ /* 0x000ea4000804017f */
[----:B--2---:R-:W-:Y:S05]  /*1ec0*/  @!P2 BRA `(.L_x_144) ;  /* 0x000001140014a947 */ /* 0x004fea0003800000 */
.L_x_143:
[----:B------:R-:W-:Y:S05]  /*1ed0*/  WARPSYNC.ALL ;  /* 0x0000000000007948 */ /* 0x000fea0003800000 */
[----:B------:R-:W-:Y:S01]  /*1ee0*/  R2UR UR4, R4 ;  /* 0x00000000040472ca */ /* 0x000fe200000e0000 */
[----:B------:R-:W-:Y:S01]  /*1ef0*/  ULOP3.LUT UR28, UR54, 0x10000, URZ, 0xfc, !UPT ;  /* 0x00010000361c7892 */ /* 0x000fe2000f8efc3f */
[----:B------:R-:W-:Y:S01]  /*1f00*/  WARPGROUP.ARRIVE ;  /* 0x00000000000079c5 */ /* 0x000fe20000000000 */
[----:B------:R-:W-:Y:S01]  /*1f10*/  UMOV UR25, 0x80000020 ;  /* 0x8000002000197882 */ /* 0x000fe20000000000 */
[----:B------:R-:W-:Y:S01]  /*1f20*/  UMOV UR27, 0x80000020 ;  /* 0x80000020001b7882 */ /* 0x000fe20000000000 */
[----:B------:R-:W-:Y:S01]  /*1f30*/  UMOV UR5, UR25 ;  /* 0x0000001900057c82 */ /* 0x000fe20008000000 */
[----:B------:R-:W-:Y:S01]  /*1f40*/  UMOV UR7, 0x80000020 ;  /* 0x8000002000077882 */ /* 0x000fe20000000000 */
[----:B------:R-:W-:Y:S01]  /*1f50*/  UMOV UR9, UR25 ;  /* 0x0000001900097c82 */ /* 0x000fe20008000000 */
[----:B------:R-:W-:Y:S01]  /*1f60*/  UMOV UR24, UR28 ;  /* 0x0000001c00187c82 */ /* 0x000fe20008000000 */
[----:B------:R-:W-:Y:S01]  /*1f70*/  UMOV UR11, 0x80000020 ;  /* 0x80000020000b7882 */ /* 0x000fe20000000000 */
[----:B------:R-:W-:Y:S01]  /*1f80*/  UMOV UR8, UR24 ;  /* 0x0000001800087c82 */ /* 0x000fe20008000000 */
[----:B------:R-:W-:Y:S01]  /*1f90*/  UIADD3 UR12, UR28, 0x2, URZ ;  /* 0x000000021c0c7890 */ /* 0x000fe2000fffe03f */
[----:B------:R-:W-:Y:S01]  /*1fa0*/  P2R R108, PR, RZ, 0x1 ;  /* 0x00000001ff6c7803 */ /* 0x000fe20000000000 */
[----:B------:R-:W-:Y:S01]  /*1fb0*/  UIADD3 UR4, UR4, 0x1a400, URZ ;  /* 0x0001a40004047890 */ /* 0x000fe2000fffe03f */
[----:B-12---:R-:W-:Y:S01]  /*1fc0*/  @!P1 VIADD R6, R6, 0x29840 ;  /* 0x0002984006069836 */ /* 0x006fe20000000000 */
[----:B------:R-:W-:Y:S01]  /*1fd0*/  UMOV UR15, 0x80000020 ;  /* 0x80000020000f7882 */ /* 0x000fe20000000000 */
[----:B------:R-:W-:-:S02]  /*1fe0*/  UIADD3 UR16, UR28, 0x200, URZ ;  /* 0x000002001c107890 */ /* 0x000fc4000fffe03f */
[----:B------:R-:W-:Y:S01]  /*1ff0*/  USHF.R.U32.HI UR4, URZ, 0x4, UR4 ;  /* 0x000000043f047899 */ /* 0x000fe20008011604 */
[----:B------:R-:W-:Y:S01]  /*2000*/  UMOV UR19, 0x80000020 ;  /* 0x8000002000137882 */ /* 0x000fe20000000000 */
[----:B------:R-:W-:Y:S02]  /*2010*/  UMOV UR23, 0x80000020 ;  /* 0x8000002000177882 */ /* 0x000fe40000000000 */
[----:B------:R-:W-:Y:S01]  /*2020*/  ULOP3.LUT UR4, UR4, 0x3fff, URZ, 0xc0, !UPT ;  /* 0x00003fff04047892 */ /* 0x000fe2000f8ec03f */
[----:B------:R-:W-:-:S03]  /*2030*/  UMOV UR31, 0x80000020 ;  /* 0x80000020001f7882 */ /* 0x000fc60000000000 */
[----:B------:R-:W-:-:S03]  /*2040*/  ULOP3.LUT UR48, UR4, 0x10000, URZ, 0xfc, !UPT ;  /* 0x0001000004307892 */ /* 0x000fc6000f8efc3f */
[----:B------:R-:W-:Y:S01]  /*2050*/  UMOV UR4, UR24 ;  /* 0x0000001800047c82 */ /* 0x000fe20008000000 */
[----:B------:R-:W-:-:S04]  /*2060*/  UIMAD UR32, UR52, 0x780, UR48 ;  /* 0x00000780342078a4 */ /* 0x000fc8000f8e0230 */
[----:B------:R-:W-:Y:S02]  /*2070*/  UIADD3 UR6, UR32, 0x100, URZ ;  /* 0x0000010020067890 */ /* 0x000fe4000fffe03f */
[----:B------:R-:W-:Y:S02]  /*2080*/  UIADD3 UR10, UR32, 0x180, URZ ;  /* 0x00000180200a7890 */ /* 0x000fe4000fffe03f */
[----:B------:R-:W-:Y:S01]  /*2090*/  UMOV UR26, UR32 ;  /* 0x00000020001a7c82 */ /* 0x000fe20008000000 */
[----:B------:R-:W-:Y:S01]  /*20a0*/  UIADD3 UR14, UR32, 0x182, URZ ;  /* 0x00000182200e7890 */ /* 0x000fe2000fffe03f */
[----:B------:R-:W-:Y:S01]  /*20b0*/  QGMMA.64x32x32.F32.E4M3.E4M3 R92, gdesc[UR24], RZ, !UPT, gsb0 ;  /* 0x00600000185c79f3 */ /* 0x000fe2000c0008ff */
[----:B------:R-:W-:Y:S01]  /*20c0*/  UIADD3 UR26, UR32, 0x80, URZ ;  /* 0x00000080201a7890 */ /* 0x000fe2000fffe03f */
[----:B------:R-:W-:Y:S01]  /*20d0*/  UMOV UR27, 0x80000020 ;  /* 0x80000020001b7882 */ /* 0x000fe20000000000 */
[----:B------:R-:W-:Y:S02]  /*20e0*/  UIADD3 UR18, UR32, 0x400, URZ ;  /* 0x0000040020127890 */ /* 0x000fe4000fffe03f */
[----:B------:R-:W-:-:S02]  /*20f0*/  UIADD3 UR22, UR32, 0x402, URZ ;  /* 0x0000040220167890 */ /* 0x000fc4000fffe03f */
[----:B------:R-:W-:Y:S01]  /*2100*/  UIADD3 UR30, UR32, 0x680, URZ ;  /* 0x00000680201e7890 */ /* 0x000fe2000fffe03f */
[----:B------:R-:W-:Y:S02]  /*2110*/  WARPGROUP.DEPBAR.LE gsb0, 0x0 ;  /* 0x00008000000079c5 */ /* 0x000fe40000010000 */
[----:B------:R-:W-:-:S06]  /*2120*/  WARPGROUP.ARRIVE ;  /* 0x00000000000079c5 */ /* 0x000fcc0000000000 */
[----:B------:R-:W-:Y:S01]  /*2130*/  QGMMA.64x32x32.F32.E4M3.E4M3 R76, gdesc[UR24], RZ, !UPT, gsb0 ;  /* 0x00600000184c79f3 */ /* 0x000fe2000c0008ff */
[----:B------:R-:W-:Y:S01]  /*2140*/  UIADD3 UR26, UR32, 0x200, URZ ;  /* 0x00000200201a7890 */ /* 0x000fe2000fffe03f */
[----:B------:R-:W-:Y:S01]  /*2150*/  UMOV UR27, 0x80000020 ;  /* 0x80000020001b7882 */ /* 0x000fe20000000000 */
[----:B------:R-:W-:Y:S02]  /*2160*/  WARPGROUP.DEPBAR.LE gsb0, 0x0 ;  /* 0x00008000000079c5 */ /* 0x000fe40000010000 */
[----:B------:R-:W-:-:S06]  /*2170*/  WARPGROUP.ARRIVE ;  /* 0x00000000000079c5 */ /* 0x000fcc0000000000 */
[----:B------:R-:W-:Y:S01]  /*2180*/  QGMMA.64x32x32.F32.E4M3.E4M3 R60, gdesc[UR4], RZ, !UPT, gsb0 ;  /* 0x00600000043c79f3 */ /* 0x000fe2000c0008ff */
[----:B------:R-:W-:Y:S01]  /*2190*/  UIADD3 UR6, UR32, 0x2, URZ ;  /* 0x0000000220067890 */ /* 0x000fe2000fffe03f */
[----:B------:R-:W-:Y:S01]  /*21a0*/  UMOV UR4, UR12 ;  /* 0x0000000c00047c82 */ /* 0x000fe20008000000 */
[----:B------:R-:W-:Y:S01]  /*21b0*/  UMOV UR5, 0x80000020 ;  /* 0x8000002000057882 */ /* 0x000fe20000000000 */
[----:B------:R-:W-:Y:S01]  /*21c0*/  UMOV UR7, 0x80000020 ;  /* 0x8000002000077882 */ /* 0x000fe20000000000 */
[----:B------:R-:W-:Y:S01]  /*21d0*/  UMOV UR12, UR4 ;  /* 0x00000004000c7c82 */ /* 0x000fe20008000000 */
[----:B------:R-:W-:Y:S01]  /*21e0*/  UMOV UR13, UR5 ;  /* 0x00000005000d7c82 */ /* 0x000fe20008000000 */
[----:B------:R-:W-:Y:S02]  /*21f0*/  WARPGROUP.DEPBAR.LE gsb0, 0x0 ;  /* 0x00008000000079c5 */ /* 0x000fe40000010000 */
[----:B------:R-:W-:-:S06]  /*2200*/  WARPGROUP.ARRIVE ;  /* 0x00000000000079c5 */ /* 0x000fcc0000000000 */
[----:B------:R-:W-:Y:S01]  /*2210*/  QGMMA.64x32x32.F32.E4M3.E4M3 R44, gdesc[UR8], RZ, !UPT, gsb0 ;  /* 0x00600000082c79f3 */ /* 0x000fe2000c0008ff */
[----:B------:R-:W-:Y:S01]  /*2220*/  UIADD3 UR10, UR32, 0x102, URZ ;  /* 0x00000102200a7890 */ /* 0x000fe2000fffe03f */
[----:B------:R-:W-:Y:S01]  /*2230*/  UMOV UR8, UR4 ;  /* 0x0000000400087c82 */ /* 0x000fe20008000000 */
[----:B------:R-:W-:Y:S01]  /*2240*/  UMOV UR9, UR5 ;  /* 0x0000000500097c82 */ /* 0x000fe20008000000 */
[----:B------:R-:W-:Y:S01]  /*2250*/  UMOV UR11, 0x80000020 ;  /* 0x80000020000b7882 */ /* 0x000fe20000000000 */
        /* <DEDUP_REMOVED lines=32> */
[----:B------:R-:W-:Y:S02]  /*2460*/  UIADD3 UR6, UR28, 0x202, URZ ;  /* 0x000002021c067890 */ /* 0x000fe4000fffe03f */
        /* <DEDUP_REMOVED lines=30> */
[----:B------:R-:W-:Y:S02]  /*2650*/  ULDC UR10, c[0x0][0x988] ;  /* 0x00026200000a7ab9 */ /* 0x000fe40000000800 */
        /* <DEDUP_REMOVED lines=17> */
[----:B------:R-:W-:Y:S01]  /*2770*/  UIADD3 UR6, UR28, 0x402, URZ ;  /* 0x000004021c067890 */ /* 0x000fe2000fffe03f */
[----:B------:R-:W-:Y:S02]  /*2780*/  UMOV UR29, UR17 ;  /* 0x00000011001d7c82 */ /* 0x000fe40008000000 */
        /* <DEDUP_REMOVED lines=28> */
[----:B------:R-:W-:Y:S02]  /*2950*/  WARPGROUP.DEPBAR.LE gsb0, 0x0 ;  /* 0x00008000000079c5 */ /* 0x000fe40000010000 */
[----:B------:R-:W-:-:S06]  /*2960*/  WARPGROUP.ARRIVE ;  /* 0x00000000000079c5 */ /* 0x000fcc0000000000 */
[----:B------:R-:W-:Y:S03]  /*2970*/  QGMMA.64x32x32.F32.E4M3.E4M3 R44, gdesc[UR28], R44, gsb0 ;  /* 0x006000001c2c79f3 */ /* 0x000fe6000800082c */
        /* <DEDUP_REMOVED lines=12> */
[C---:B0-----:R-:W-:Y:S01]  /*2a40*/  FMUL.FTZ R9, R3.reuse, R93 ;  /* 0x0000005d03097220 */ /* 0x041fe20000410000 */
[C---:B------:R-:W-:Y:S01]  /*2a50*/  FMUL.FTZ R10, R3.reuse, R96 ;  /* 0x00000060030a7220 */ /* 0x040fe20000410000 */
[C---:B------:R-:W-:Y:S01]  /*2a60*/  FMUL.FTZ R14, R3.reuse, R98 ;  /* 0x00000062030e7220 */ /* 0x040fe20000410000 */
[----:B------:R-:W-:Y:S01]  /*2a70*/  QGMMA.64x32x32.F32.E4M3.E4M3 R76, gdesc[UR20], R76, gsb0 ;  /* 0x00600000144c79f3 */ /* 0x000fe2000800084c */
[----:B------:R-:W-:Y:S01]  /*2a80*/  UIADD3 UR22, UR32, 0x602, URZ ;  /* 0x0000060220167890 */ /* 0x000fe2000fffe03f */
[C---:B------:R-:W-:Y:S01]  /*2a90*/  FMUL.FTZ R11, R3.reuse, R97 ;  /* 0x00000061030b7220 */ /* 0x040fe20000410000 */
[----:B------:R-:W-:Y:S01]  /*2aa0*/  UMOV UR23, 0x80000020 ;  /* 0x8000002000177882 */ /* 0x000fe20000000000 */
[C---:B------:R-:W-:Y:S01]  /*2ab0*/  FMUL.FTZ R24, R3.reuse, R102 ;  /* 0x0000006603187220 */ /* 0x040fe20000410000 */
        /* <DEDUP_REMOVED lines=9> */
[C---:B------:R-:W-:Y:S01]  /*2b50*/  FMUL.FTZ R93, R3.reuse, R107 ;  /* 0x0000006b035d7220 */ /* 0x040fe20000410000 */
[----:B------:R-:W-:-:S06]  /*2b60*/  FMUL.FTZ R92, R3, R106 ;  /* 0x0000006a035c7220 */ /* 0x000fcc0000410000 */
[----:B------:R-:W-:Y:S08]  /*2b70*/  MUFU.TANH R10, R10 ;  /* 0x0000000a000a7308 */ /* 0x000ff00000002400 */
[----:B------:R-:W2:Y:S08]  /*2b80*/  MUFU.TANH R14, R14 ;  /* 0x0000000e000e7308 */ /* 0x000eb00000002400 */
[----:B------:R-:W3:Y:S08]  /*2b90*/  MUFU.TANH R11, R11 ;  /* 0x0000000b000b7308 */ /* 0x000ef00000002400 */
[----:B------:R-:W4:Y:S08]  /*2ba0*/  MUFU.TANH R24, R24 ;  /* 0x0000001800187308 */ /* 0x000f300000002400 */
[----:B------:R-:W5:Y:S01]  /*2bb0*/  MUFU.TANH R7, R7 ;  /* 0x0000000700077308 */ /* 0x000f620000002400 */
[----:B------:R-:W-:-:S02]  /*2bc0*/  WARPGROUP.DEPBAR.LE gsb0, 0x0 ;  /* 0x00008000000079c5 */ /* 0x000fc40000010000 */
[----:B------:R-:W-:Y:S01]  /*2bd0*/  WARPGROUP.ARRIVE ;  /* 0x00000000000079c5 */ /* 0x000fe20000000000 */
[C---:B------:R-:W-:Y:S01]  /*2be0*/  FMUL.FTZ R94, R3.reuse, R77 ;  /* 0x0000004d035e7220 */ /* 0x040fe20000410000 */
[----:B------:R-:W-:-:S03]  /*2bf0*/  FMUL.FTZ R77, R3, R80 ;  /* 0x00000050034d7220 */ /* 0x000fc60000410000 */
[----:B------:R-:W5:Y:S01]  /*2c00*/  MUFU.TANH R27, R27 ;  /* 0x0000001b001b7308 */ /* 0x000f620000002400 */
[C---:B------:R-:W-:Y:S01]  /*2c10*/  FMUL.FTZ R79, R3.reuse, R79 ;  /* 0x0000004f034f7220 */ /* 0x040fe20000410000 */
[C---:B------:R-:W-:Y:S01]  /*2c20*/  FMUL.FTZ R95, R3.reuse, R78 ;  /* 0x0000004e035f7220 */ /* 0x040fe20000410000 */
[----:B------:R-:W-:Y:S01]  /*2c30*/  QGMMA.64x32x32.F32.E4M3.E4M3 R60, gdesc[UR20], R60, gsb0 ;  /* 0x00600000143c79f3 */ /* 0x000fe2000800083c */
[----:B------:R-:W-:Y:S01]  /*2c40*/  UIADD3 UR22, UR32, 0x682, URZ ;  /* 0x0000068220167890 */ /* 0x000fe2000fffe03f */
[C---:B------:R-:W-:Y:S01]  /*2c50*/  FMUL.FTZ R78, R3.reuse, R83 ;  /* 0x00000053034e7220 */ /* 0x040fe20000410000 */
[----:B------:R-:W-:Y:S01]  /*2c60*/  UMOV UR23, 0x80000020 ;  /* 0x8000002000177882 */ /* 0x000fe20000000000 */
[C---:B------:R-:W-:Y:S01]  /*2c70*/  FMUL.FTZ R82, R3.reuse, R82 ;  /* 0x0000005203527220 */ /* 0x040fe20000410000 */
[----:B------:R-:W5:Y:S01]  /*2c80*/  MUFU.TANH R12, R12 ;  /* 0x0000000c000c7308 */ /* 0x000f620000002400 */
[C---:B------:R-:W-:Y:S01]  /*2c90*/  FMUL.FTZ R83, R3.reuse, R84 ;  /* 0x0000005403537220 */ /* 0x040fe20000410000 */
[C---:B------:R-:W-:Y:S01]  /*2ca0*/  FMUL.FTZ R76, R3.reuse, R76 ;  /* 0x0000004c034c7220 */ /* 0x040fe20000410000 */
[C---:B------:R-:W-:Y:S01]  /*2cb0*/  FMUL.FTZ R81, R3.reuse, R81 ;  /* 0x0000005103517220 */ /* 0x040fe20000410000 */
[C---:B------:R-:W-:Y:S01]  /*2cc0*/  FMUL.FTZ R88, R3.reuse, R88 ;  /* 0x0000005803587220 */ /* 0x040fe20000410000 */
[C---:B------:R-:W-:Y:S01]  /*2cd0*/  FMUL.FTZ R85, R3.reuse, R85 ;  /* 0x0000005503557220 */ /* 0x040fe20000410000 */
[C---:B------:R-:W-:Y:S01]  /*2ce0*/  FMUL.FTZ R89, R3.reuse, R89 ;  /* 0x0000005903597220 */ /* 0x040fe20000410000 */
[C---:B------:R-:W-:Y:S01]  /*2cf0*/  FMUL.FTZ R91, R3.reuse, R91 ;  /* 0x0000005b035b7220 */ /* 0x040fe20000410000 */
[----:B------:R-:W5:Y:S01]  /*2d00*/  MUFU.TANH R26, R26 ;  /* 0x0000001a001a7308 */ /* 0x000f620000002400 */
[C---:B------:R-:W-:Y:S01]  /*2d10*/  FMUL.FTZ R86, R3.reuse, R86 ;  /* 0x0000005603567220 */ /* 0x040fe20000410000 */
[C---:B------:R-:W-:Y:S01]  /*2d20*/  FMUL.FTZ R90, R3.reuse, R90 ;  /* 0x0000005a035a7220 */ /* 0x040fe20000410000 */
[----:B------:R-:W-:-:S05]  /*2d30*/  FMUL.FTZ R87, R3, R87 ;  /* 0x0000005703577220 */ /* 0x000fca0000410000 */
[----:B------:R-:W5:Y:S08]  /*2d40*/  MUFU.TANH R13, R13 ;  /* 0x0000000d000d7308 */ /* 0x000f700000002400 */
[----:B------:R0:W-:Y:S08]  /*2d50*/  MUFU.TANH R96, R79 ;  /* 0x0000004f00607308 */ /* 0x0001f00000002400 */
[----:B------:R-:W5:Y:S08]  /*2d60*/  MUFU.TANH R20, R20 ;  /* 0x0000001400147308 */ /* 0x000f700000002400 */
[----:B------:R-:W-:Y:S08]  /*2d70*/  MUFU.TANH R98, R82 ;  /* 0x0000005200627308 */ /* 0x000ff00000002400 */
[----:B------:R-:W5:Y:S01]  /*2d80*/  MUFU.TANH R21, R21 ;  /* 0x0000001500157308 */ /* 0x000f620000002400 */
[----:B------:R-:W-:-:S02]  /*2d90*/  WARPGROUP.DEPBAR.LE gsb0, 0x0 ;  /* 0x00008000000079c5 */ /* 0x000fc40000010000 */
[----:B------:R-:W-:Y:S01]  /*2da0*/  WARPGROUP.ARRIVE ;  /* 0x00000000000079c5 */ /* 0x000fe20000000000 */
[C---:B------:R-:W-:Y:S01]  /*2db0*/  FMUL.FTZ R61, R3.reuse, R61 ;  /* 0x0000003d033d7220 */ /* 0x040fe20000410000 */
[C---:B------:R-:W-:Y:S01]  /*2dc0*/  FMUL.FTZ R84, R3.reuse, R70 ;  /* 0x0000004603547220 */ /* 0x040fe20000410000 */
[C---:B0-----:R-:W-:Y:S01]  /*2dd0*/  FMUL.FTZ R79, R3.reuse, R72 ;  /* 0x00000048034f7220 */ /* 0x041fe20000410000 */
[C---:B------:R-:W-:Y:S01]  /*2de0*/  FMUL.FTZ R70, R3.reuse, R71 ;  /* 0x0000004703467220 */ /* 0x040fe20000410000 */
[----:B------:R0:W-:Y:S01]  /*2df0*/  MUFU.TANH R101, R61 ;  /* 0x0000003d00657308 */ /* 0x0001e20000002400 */
[----:B------:R-:W-:Y:S01]  /*2e00*/  QGMMA.64x32x32.F32.E4M3.E4M3 R44, gdesc[UR20], R44, gsb0 ;  /* 0x00600000142c79f3 */ /* 0x000fe2000800082c */
[----:B------:R-:W-:Y:S01]  /*2e10*/  UIADD3 UR22, UR32, 0x702, URZ ;  /* 0x0000070220167890 */ /* 0x000fe2000fffe03f */
[C---:B------:R-:W-:Y:S01]  /*2e20*/  FMUL.FTZ R72, R3.reuse, R73 ;  /* 0x0000004903487220 */ /* 0x040fe20000410000 */
[----:B------:R-:W-:Y:S01]  /*2e30*/  UMOV UR23, 0x80000020 ;  /* 0x8000002000177882 */ /* 0x000fe20000000000 */
[C---:B------:R-:W-:Y:S01]  /*2e40*/  FMUL.FTZ R67, R3.reuse, R67 ;  /* 0x0000004303437220 */ /* 0x040fe20000410000 */
[C---:B------:R-:W-:Y:S01]  /*2e50*/  FMUL.FTZ R64, R3.reuse, R64 ;  /* 0x0000004003407220 */ /* 0x040fe20000410000 */
[----:B------:R-:W-:Y:S01]  /*2e60*/  FMUL.FTZ R66, R3, R66 ;  /* 0x0000004203427220 */ /* 0x000fe20000410000 */
[----:B------:R-:W5:Y:S01]  /*2e70*/  MUFU.TANH R15, R15 ;  /* 0x0000000f000f7308 */ /* 0x000f620000002400 */
[----:B0-----:R-:W-:-:S02]  /*2e80*/  IMAD.U32 R61, RZ, RZ, UR49 ;  /* 0x00000031ff3d7e24 */ /* 0x001fc4000f8e00ff */
[C---:B------:R-:W-:Y:S01]  /*2e90*/  FMUL.FTZ R60, R3.reuse, R60 ;  /* 0x0000003c033c7220 */ /* 0x040fe20000410000 */
[C---:B------:R-:W-:Y:S01]  /*2ea0*/  FMUL.FTZ R62, R3.reuse, R62 ;  /* 0x0000003e033e7220 */ /* 0x040fe20000410000 */
[C---:B------:R-:W-:Y:S01]  /*2eb0*/  FMUL.FTZ R63, R3.reuse, R63 ;  /* 0x0000003f033f7220 */ /* 0x040fe20000410000 */
[C---:B------:R-:W-:Y:S01]  /*2ec0*/  FMUL.FTZ R65, R3.reuse, R65 ;  /* 0x0000004103417220 */ /* 0x040fe20000410000 */
[----:B------:R-:W-:Y:S01]  /*2ed0*/  FMUL.FTZ R75, R3, R75 ;  /* 0x0000004b034b7220 */ /* 0x000fe20000410000 */
[----:B------:R-:W-:Y:S01]  /*2ee0*/  UIADD3 UR49, UR49, -0x2, URZ ;  /* 0xfffffffe31317890 */ /* 0x000fe2000fffe03f */
[----:B------:R0:W-:Y:S03]  /*2ef0*/  MUFU.TANH R107, R67 ;  /* 0x00000043006b7308 */ /* 0x0001e60000002400 */
[----:B------:R-:W-:-:S05]  /*2f00*/  UISETP.GE.AND UP0, UPT, UR49, UR41, UPT ;  /* 0x000000293100728c */ /* 0x000fca000bf06270 */
[----:B------:R1:W-:Y:S08]  /*2f10*/  MUFU.TANH R104, R64 ;  /* 0x0000004000687308 */ /* 0x0003f00000002400 */
[----:B------:R-:W5:Y:S08]  /*2f20*/  MUFU.TANH R76, R76 ;  /* 0x0000004c004c7308 */ /* 0x000f700000002400 */
[----:B------:R2:W-:Y:S08]  /*2f30*/  MUFU.TANH R106, R66 ;  /* 0x00000042006a7308 */ /* 0x0005f00000002400 */
[----:B------:R-:W-:Y:S08]  /*2f40*/  MUFU.TANH R94, R94 ;  /* 0x0000005e005e7308 */ /* 0x000ff00000002400 */
[----:B------:R3:W-:Y:S01]  /*2f50*/  MUFU.TANH R100, R60 ;  /* 0x0000003c00647308 */ /* 0x0007e20000002400 */
[----:B------:R-:W-:-:S02]  /*2f60*/  WARPGROUP.DEPBAR.LE gsb0, 0x0 ;  /* 0x00008000000079c5 */ /* 0x000fc40000010000 */
[C---:B------:R-:W-:Y:S01]  /*2f70*/  FMUL.FTZ R80, R3.reuse, R46 ;  /* 0x0000002e03507220 */ /* 0x040fe20000410000 */
[----:B------:R-:W-:Y:S01]  /*2f80*/  IMAD.U32 R46, RZ, RZ, UR53 ;  /* 0x00000035ff2e7e24 */ /* 0x000fe2000f8e00ff */
[----:B------:R-:W-:Y:S01]  /*2f90*/  WARPGROUP.ARRIVE ;  /* 0x00000000000079c5 */ /* 0x000fe20000000000 */
[C---:B------:R-:W-:Y:S01]  /*2fa0*/  FMUL.FTZ R71, R3.reuse, R44 ;  /* 0x0000002c03477220 */ /* 0x040fe20000410000 */
[C---:B------:R-:W-:Y:S01]  /*2fb0*/  FMUL.FTZ R73, R3.reuse, R45 ;  /* 0x0000002d03497220 */ /* 0x040fe20000410000 */
[C---:B------:R-:W-:Y:S01]  /*2fc0*/  FMUL.FTZ R44, R3.reuse, R50 ;  /* 0x00000032032c7220 */ /* 0x040fe20000410000 */
[----:B------:R-:W-:Y:S01]  /*2fd0*/  IADD3 R46, R46, 0xa0, -R199 ;  /* 0x000000a02e2e7810 */ /* 0x000fe20007ffe8c7 */
[C---:B------:R-:W-:Y:S01]  /*2fe0*/  FMUL.FTZ R45, R3.reuse, R51 ;  /* 0x00000033032d7220 */ /* 0x040fe20000410000 */
[C---:B------:R-:W-:Y:S01]  /*2ff0*/  FMUL.FTZ R82, R3.reuse, R47 ;  /* 0x0000002f03527220 */ /* 0x040fe20000410000 */
[----:B------:R-:W-:Y:S01]  /*3000*/  FMUL.FTZ R47, R3, R53 ;  /* 0x00000035032f7220 */ /* 0x000fe20000410000 */
[----:B------:R-:W-:Y:S01]  /*3010*/  QGMMA.64x32x32.F32.E4M3.E4M3 R28, gdesc[UR20], R28, gsb0 ;  /* 0x00600000141c79f3 */ /* 0x000fe2000800081c */
[----:B------:R-:W-:-:S02]  /*3020*/  IMAD R46, R61, -0xa0, R46 ;  /* 0xffffff603d2e7824 */ /* 0x000fc400078e022e */
[C---:B------:R-:W-:Y:S01]  /*3030*/  FMUL.FTZ R61, R3.reuse, R54 ;  /* 0x00000036033d7220 */ /* 0x040fe20000410000 */
[C---:B0-----:R-:W-:Y:S01]  /*3040*/  FMUL.FTZ R67, R3.reuse, R58 ;  /* 0x0000003a03437220 */ /* 0x041fe20000410000 */
[C---:B-1----:R-:W-:Y:S01]  /*3050*/  FMUL.FTZ R64, R3.reuse, R55 ;  /* 0x0000003703407220 */ /* 0x042fe20000410000 */
[C---:B--2---:R-:W-:Y:S01]  /*3060*/  FMUL.FTZ R66, R3.reuse, R56 ;  /* 0x0000003803427220 */ /* 0x044fe20000410000 */
[C---:B------:R-:W-:Y:S01]  /*3070*/  ISETP.GT.AND P6, PT, R46.reuse, RZ, PT ;  /* 0x000000ff2e00720c */ /* 0x040fe20003fc4270 */
[----:B------:R-:W0:Y:S01]  /*3080*/  MUFU.TANH R92, R92 ;  /* 0x0000005c005c7308 */ /* 0x000e220000002400 */
[C---:B------:R-:W-:Y:S01]  /*3090*/  ISETP.GT.AND P5, PT, R46.reuse, 0x1, PT ;  /* 0x000000012e00780c */ /* 0x040fe20003fa4270 */
[C---:B---3--:R-:W-:Y:S01]  /*30a0*/  FMUL.FTZ R60, R3.reuse, R69 ;  /* 0x00000045033c7220 */ /* 0x048fe20000410000 */
[C---:B------:R-:W-:Y:S01]  /*30b0*/  ISETP.GT.AND P4, PT, R46.reuse, 0x8, PT ;  /* 0x000000082e00780c */ /* 0x040fe20003f84270 */
[C---:B------:R-:W-:Y:S01]  /*30c0*/  FMUL.FTZ R69, R3.reuse, R57 ;  /* 0x0000003903457220 */ /* 0x040fe20000410000 */
[C---:B------:R-:W-:Y:S01]  /*30d0*/  ISETP.GT.AND P3, PT, R46.reuse, 0x9, PT ;  /* 0x000000092e00780c */ /* 0x040fe20003f64270 */
[C---:B------:R-:W-:Y:S01]  /*30e0*/  FMUL.FTZ R48, R3.reuse, R48 ;  /* 0x0000003003307220 */ /* 0x040fe20000410000 */
[----:B------:R-:W-:Y:S01]  /*30f0*/  ISETP.GT.AND P2, PT, R46, 0x10, PT ;  /* 0x000000102e00780c */ /* 0x000fe20003f44270 */
[----:B------:R-:W1:Y:S01]  /*3100*/  MUFU.TANH R77, R77 ;  /* 0x0000004d004d7308 */ /* 0x000e620000002400 */
[----:B------:R-:W-:Y:S01]  /*3110*/  FSEL R50, R8, -INF , P6 ;  /* 0xff80000008327808 */ /* 0x000fe20003000000 */
[----:B------:R-:W-:Y:S01]  /*3120*/  FMUL.FTZ R52, R3, R52 ;  /* 0x0000003403347220 */ /* 0x000fe20000410000 */
[----:B------:R-:W-:Y:S01]  /*3130*/  FSEL R51, R9, -INF , P5 ;  /* 0xff80000009337808 */ /* 0x000fe20002800000 */
[----:B------:R-:W-:Y:S01]  /*3140*/  FMUL.FTZ R49, R3, R49 ;  /* 0x0000003103317220 */ /* 0x000fe20000410000 */
[----:B------:R-:W-:-:S02]  /*3150*/  FSEL R9, R14, -INF , P4 ;  /* 0xff8000000e097808 */ /* 0x000fc40002000000 */
[----:B------:R-:W-:Y:S01]  /*3160*/  FSEL R53, R10, -INF , P4 ;  /* 0xff8000000a357808 */ /* 0x000fe20002000000 */
[----:B------:R-:W-:Y:S01]  /*3170*/  MUFU.TANH R111, R44 ;  /* 0x0000002c006f7308 */ /* 0x000fe20000002400 */
[----:B------:R-:W-:Y:S02]  /*3180*/  FSEL R54, R11, -INF , P3 ;  /* 0xff8000000b367808 */ /* 0x000fe40001800000 */
[----:B------:R-:W-:Y:S02]  /*3190*/  ISETP.GT.AND P4, PT, R46, 0x19, PT ;  /* 0x000000192e00780c */ /* 0x000fe40003f84270 */
[----:B----4-:R-:W-:Y:S02]  /*31a0*/  FSEL R11, R24, -INF , P2 ;  /* 0xff800000180b7808 */ /* 0x010fe40001000000 */
[----:B------:R-:W-:Y:S01]  /*31b0*/  FMNMX.FTZ R24, R50, R51, !PT ;  /* 0x0000003332187209 */ /* 0x000fe20007810000 */
[----:B------:R-:W2:Y:S01]  /*31c0*/  MUFU.TANH R93, R93 ;  /* 0x0000005d005d7308 */ /* 0x000ea20000002400 */
[----:B-----5:R-:W-:-:S02]  /*31d0*/  FSEL R7, R7, -INF , P6 ;  /* 0xff80000007077808 */ /* 0x020fc40003000000 */
[----:B------:R-:W-:Y:S02]  /*31e0*/  ISETP.GT.AND P6, PT, R46, 0x11, PT ;  /* 0x000000112e00780c */ /* 0x000fe40003fc4270 */
[----:B------:R-:W-:Y:S02]  /*31f0*/  FSEL R58, R27, -INF , P4 ;  /* 0xff8000001b3a7808 */ /* 0x000fe40002000000 */
[----:B------:R-:W-:Y:S01]  /*3200*/  FMNMX.FTZ R27, R53, R24, !PT ;  /* 0x00000018351b7209 */ /* 0x000fe20007810000 */
[----:B------:R3:W-:Y:S01]  /*3210*/  MUFU.TANH R97, R81 ;  /* 0x0000005100617308 */ /* 0x0007e20000002400 */
[----:B------:R-:W-:Y:S02]  /*3220*/  FSEL R8, R12, -INF , P5 ;  /* 0xff8000000c087808 */ /* 0x000fe40002800000 */
[----:B------:R-:W-:Y:S02]  /*3230*/  FSEL R12, R26, -INF , P6 ;  /* 0xff8000001a0c7808 */ /* 0x000fe40003000000 */
[----:B------:R-:W-:-:S02]  /*3240*/  FSEL R55, R13, -INF , P2 ;  /* 0xff8000000d377808 */ /* 0x000fc40001000000 */
[----:B------:R-:W-:Y:S01]  /*3250*/  FMNMX.FTZ R26, R54, R27, !PT ;  /* 0x0000001b361a7209 */ /* 0x000fe20007810000 */
[----:B------:R4:W-:Y:S01]  /*3260*/  MUFU.TANH R112, R45 ;  /* 0x0000002d00707308 */ /* 0x0009e20000002400 */
[----:B------:R-:W-:Y:S01]  /*3270*/  ISETP.GT.AND P5, PT, R46, 0x18, PT ;  /* 0x000000182e00780c */ /* 0x000fe20003fa4270 */
[----:B---3--:R-:W-:Y:S01]  /*3280*/  FMUL.FTZ R81, R3, R68 ;  /* 0x0000004403517220 */ /* 0x008fe20000410000 */
[----:B------:R-:W-:Y:S02]  /*3290*/  FSEL R56, R20, -INF , P6 ;  /* 0xff80000014387808 */ /* 0x000fe40003000000 */
[----:B------:R-:W-:Y:S02]  /*32a0*/  FMNMX.FTZ R27, R55, R26, !PT ;  /* 0x0000001a371b7209 */ /* 0x000fe40007810000 */
[----:B------:R-:W-:Y:S01]  /*32b0*/  FSEL R57, R21, -INF , P5 ;  /* 0xff80000015397808 */ /* 0x000fe20002800000 */
[----:B------:R-:W3:Y:S01]  /*32c0*/  MUFU.TANH R95, R95 ;  /* 0x0000005f005f7308 */ /* 0x000ee20000002400 */
[----:B------:R-:W-:-:S02]  /*32d0*/  FMNMX.FTZ R44, R56, R27, !PT ;  /* 0x0000001b382c7209 */ /* 0x000fc40007810000 */
[----:B------:R-:W-:Y:S02]  /*32e0*/  FSEL R10, R15, -INF , P3 ;  /* 0xff8000000f0a7808 */ /* 0x000fe40001800000 */
[C---:B------:R-:W-:Y:S01]  /*32f0*/  ISETP.GT.AND P3, PT, R46.reuse, 0x20, PT ;  /* 0x000000202e00780c */ /* 0x040fe20003f64270 */
[----:B------:R-:W-:Y:S02]  /*3300*/  WARPGROUP.DEPBAR.LE gsb0, 0x0 ;  /* 0x00008000000079c5 */ /* 0x000fe40000010000 */
[----:B----4-:R-:W-:Y:S01]  /*3310*/  FMNMX.FTZ R45, R57, R44, !PT ;  /* 0x0000002c392d7209 */ /* 0x010fe20007810000 */
[----:B------:R-:W-:Y:S01]  /*3320*/  MUFU.TANH R83, R83 ;  /* 0x0000005300537308 */ /* 0x000fe20000002400 */
[----:B------:R-:W-:Y:S02]  /*3330*/  ISETP.GT.AND P2, PT, R46, 0x21, PT ;  /* 0x000000212e00780c */ /* 0x000fe40003f44270 */
[----:B------:R-:W-:Y:S02]  /*3340*/  FSEL R76, R76, -INF , P3 ;  /* 0xff8000004c4c7808 */ /* 0x000fe40001800000 */
[----:B------:R-:W-:-:S02]  /*3350*/  FMNMX.FTZ R45, R58, R45, !PT ;  /* 0x0000002d3a2d7209 */ /* 0x000fc40007810000 */
[----:B------:R-:W-:Y:S01]  /*3360*/  ISETP.GT.AND P6, PT, R46, 0x28, PT ;  /* 0x000000282e00780c */ /* 0x000fe20003fc4270 */
[----:B------:R4:W5:Y:S01]  /*3370*/  MUFU.TANH R99, R78 ;  /* 0x0000004e00637308 */ /* 0x0009620000002400 */
[----:B0-----:R-:W-:Y:S02]  /*3380*/  FSEL R13, R92, -INF , P5 ;  /* 0xff8000005c0d7808 */ /* 0x001fe40002800000 */
[----:B------:R-:W-:Y:S02]  /*3390*/  ISETP.GT.AND P5, PT, R46, 0x29, PT ;  /* 0x000000292e00780c */ /* 0x000fe40003fa4270 */
[----:B-1----:R-:W-:Y:S02]  /*33a0*/  FSEL R77, R77, -INF , P6 ;  /* 0xff8000004d4d7808 */ /* 0x002fe40003000000 */
[----:B--2---:R-:W-:Y:S01]  /*33b0*/  FSEL R14, R93, -INF , P4 ;  /* 0xff8000005d0e7808 */ /* 0x004fe20002000000 */
[----:B------:R-:W-:Y:S01]  /*33c0*/  MUFU.TANH R88, R88 ;  /* 0x0000005800587308 */ /* 0x000fe20000002400 */
[C---:B----4-:R-:W-:Y:S01]  /*33d0*/  FMUL.FTZ R78, R3.reuse, R74 ;  /* 0x0000004a034e7220 */ /* 0x050fe20000410000 */
[----:B------:R-:W-:Y:S01]  /*33e0*/  FMUL.FTZ R74, R3, R59 ;  /* 0x0000003b034a7220 */ /* 0x000fe20000410000 */
[----:B------:R-:W-:-:S02]  /*33f0*/  FSEL R59, R94, -INF , P2 ;  /* 0xff8000005e3b7808 */ /* 0x000fc40001000000 */
[----:B------:R-:W-:Y:S02]  /*3400*/  ISETP.GT.AND P4, PT, R46, 0x30, PT ;  /* 0x000000302e00780c */ /* 0x000fe40003f84270 */
[----:B------:R-:W-:Y:S01]  /*3410*/  FSEL R20, R96, -INF , P2 ;  /* 0xff80000060147808 */ /* 0x000fe20001000000 */
[----:B------:R-:W-:Y:S01]  /*3420*/  MUFU.TANH R85, R85 ;  /* 0x0000005500557308 */ /* 0x000fe20000002400 */
[----:B---3--:R-:W-:Y:S02]  /*3430*/  FSEL R15, R95, -INF , P3 ;  /* 0xff8000005f0f7808 */ /* 0x008fe40001800000 */
[C---:B------:R-:W-:Y:S02]  /*3440*/  ISETP.GT.AND P2, PT, R46.reuse, 0x38, PT ;  /* 0x000000382e00780c */ /* 0x040fe40003f44270 */
[----:B------:R-:W-:Y:S02]  /*3450*/  ISETP.GT.AND P3, PT, R46, 0x31, PT ;  /* 0x000000312e00780c */ /* 0x000fe40003f64270 */
[----:B------:R-:W-:Y:S01]  /*3460*/  FSEL R21, R98, -INF , P6 ;  /* 0xff80000062157808 */ /* 0x000fe20003000000 */
[----:B------:R0:W-:Y:S01]  /*3470*/  MUFU.TANH R109, R48 ;  /* 0x00000030006d7308 */ /* 0x0001e20000002400 */
[----:B------:R-:W-:-:S02]  /*3480*/  ISETP.GT.AND P6, PT, R46, 0x39, PT ;  /* 0x000000392e00780c */ /* 0x000fc40003fc4270 */
[----:B-----5:R-:W-:-:S05]  /*3490*/  FSEL R24, R99, -INF , P5 ;  /* 0xff80000063187808 */ /* 0x020fca0002800000 */
[----:B------:R-:W-:Y:S01]  /*34a0*/  MUFU.TANH R89, R89 ;  /* 0x0000005900597308 */ /* 0x000fe20000002400 */
[----:B0-----:R-:W-:-:S04]  /*34b0*/  FMNMX.FTZ R48, R76, R45, !PT ;  /* 0x0000002d4c307209 */ /* 0x001fc80007810000 */
[----:B------:R-:W-:-:S03]  /*34c0*/  FMNMX.FTZ R48, R59, R48, !PT ;  /* 0x000000303b307209 */ /* 0x000fc60007810000 */
[----:B------:R-:W0:Y:S08]  /*34d0*/  MUFU.TANH R91, R91 ;  /* 0x0000005b005b7308 */ /* 0x000e300000002400 */
[----:B------:R1:W-:Y:S08]  /*34e0*/  MUFU.TANH R113, R52 ;  /* 0x0000003400717308 */ /* 0x0003f00000002400 */
[----:B------:R2:W-:Y:S01]  /*34f0*/  MUFU.TANH R93, R61 ;  /* 0x0000003d005d7308 */ /* 0x0005e20000002400 */
[----:B-1----:R-:W-:-:S02]  /*3500*/  FMNMX.FTZ R52, R77, R48, !PT ;  /* 0x000000304d347209 */ /* 0x002fc40007810000 */
[----:B0-----:R-:W-:-:S05]  /*3510*/  FSEL R45, R91, -INF , P6 ;  /* 0xff8000005b2d7808 */ /* 0x001fca0003000000 */
[----:B------:R-:W0:Y:S01]  /*3520*/  MUFU.TANH R86, R86 ;  /* 0x0000005600567308 */ /* 0x000e220000002400 */
[----:B--2---:R-:W-:Y:S02]  /*3530*/  FSEL R61, R97, -INF , P5 ;  /* 0xff800000613d7808 */ /* 0x004fe40002800000 */
[----:B------:R-:W-:-:S05]  /*3540*/  ISETP.GT.AND P5, PT, R46, 0x40, PT ;  /* 0x000000402e00780c */ /* 0x000fca0003fa4270 */
[----:B------:R1:W-:Y:S08]  /*3550*/  MUFU.TANH R102, R62 ;  /* 0x0000003e00667308 */ /* 0x0003f00000002400 */
[----:B------:R-:W-:Y:S01]  /*3560*/  MUFU.TANH R81, R81 ;  /* 0x0000005100517308 */ /* 0x000fe20000002400 */
[----:B-1----:R-:W-:Y:S02]  /*3570*/  FSEL R62, R83, -INF , P4 ;  /* 0xff800000533e7808 */ /* 0x002fe40002000000 */
[----:B------:R-:W-:Y:S01]  /*3580*/  FMNMX.FTZ R83, R61, R52, !PT ;  /* 0x000000343d537209 */ /* 0x000fe20007810000 */
[----:B------:R-:W-:Y:S01]  /*3590*/  FMUL.FTZ R52, R3, R28 ;  /* 0x0000001c03347220 */ /* 0x000fe20000410000 */
[----:B0-----:R-:W-:-:S02]  /*35a0*/  FSEL R26, R86, -INF , P4 ;  /* 0xff800000561a7808 */ /* 0x001fc40002000000 */
[----:B------:R-:W-:Y:S01]  /*35b0*/  ISETP.GT.AND P4, PT, R46, 0x41, PT ;  /* 0x000000412e00780c */ /* 0x000fe20003f84270 */
[----:B------:R-:W0:Y:S08]  /*35c0*/  MUFU.TANH R90, R90 ;  /* 0x0000005a005a7308 */ /* 0x000e300000002400 */
[----:B------:R-:W1:Y:S08]  /*35d0*/  MUFU.TANH R87, R87 ;  /* 0x0000005700577308 */ /* 0x000e700000002400 */
[----:B------:R-:W2:Y:S01]  /*35e0*/  MUFU.TANH R84, R84 ;  /* 0x0000005400547308 */ /* 0x000ea20000002400 */
[----:B0-----:R-:W-:Y:S01]  /*35f0*/  FSEL R44, R90, -INF , P2 ;  /* 0xff8000005a2c7808 */ /* 0x001fe20001000000 */
[----:B------:R-:W-:-:S06]  /*3600*/  FMUL.FTZ R90, R3, R30 ;  /* 0x0000001e035a7220 */ /* 0x000fcc0000410000 */
[----:B------:R0:W-:Y:S01]  /*3610*/  MUFU.TANH R94, R64 ;  /* 0x00000040005e7308 */ /* 0x0001e20000002400 */
[----:B-1----:R-:W-:-:S07]  /*3620*/  FSEL R27, R87, -INF , P3 ;  /* 0xff800000571b7808 */ /* 0x002fce0001800000 */
[----:B------:R1:W3:Y:S01]  /*3630*/  MUFU.TANH R103, R63 ;  /* 0x0000003f00677308 */ /* 0x0002e20000002400 */
[----:B0-----:R-:W-:Y:S02]  /*3640*/  FSEL R64, R88, -INF , P2 ;  /* 0xff80000058407808 */ /* 0x001fe40001000000 */
[----:B------:R-:W-:Y:S02]  /*3650*/  FMNMX.FTZ R88, R62, R83, !PT ;  /* 0x000000533e587209 */ /* 0x000fe40007810000 */
[----:B------:R-:W-:-:S03]  /*3660*/  ISETP.GT.AND P2, PT, R46, 0x49, PT ;  /* 0x000000492e00780c */ /* 0x000fc60003f44270 */
[----:B------:R0:W-:Y:S01]  /*3670*/  MUFU.TANH R105, R65 ;  /* 0x0000004100697308 */ /* 0x0001e20000002400 */
[----:B-1----:R-:W-:Y:S02]  /*3680*/  FSEL R63, R85, -INF , P3 ;  /* 0xff800000553f7808 */ /* 0x002fe40001800000 */
[----:B------:R-:W-:Y:S02]  /*3690*/  ISETP.GT.AND P3, PT, R46, 0x48, PT ;  /* 0x000000482e00780c */ /* 0x000fe40003f64270 */
[----:B------:R-:W-:Y:S02]  /*36a0*/  FMNMX.FTZ R83, R63, R88, !PT ;  /* 0x000000583f537209 */ /* 0x000fe40007810000 */
[----:B------:R-:W-:Y:S01]  /*36b0*/  FSEL R68, R104, -INF , P3 ;  /* 0xff80000068447808 */ /* 0x000fe20001800000 */
[----:B------:R-:W-:Y:S01]  /*36c0*/  MUFU.TANH R78, R78 ;  /* 0x0000004e004e7308 */ /* 0x000fe20000002400 */
[----:B0-----:R-:W-:Y:S02]  /*36d0*/  FSEL R65, R89, -INF , P6 ;  /* 0xff80000059417808 */ /* 0x001fe40003000000 */
[----:B------:R-:W-:-:S02]  /*36e0*/  ISETP.GT.AND P6, PT, R46, 0x50, PT ;  /* 0x000000502e00780c */ /* 0x000fc40003fc4270 */
[----:B------:R-:W-:Y:S01]  /*36f0*/  FMNMX.FTZ R96, R64, R83, !PT ;  /* 0x0000005340607209 */ /* 0x000fe20007810000 */
[----:B------:R-:W-:Y:S01]  /*3700*/  FMUL.FTZ R83, R3, R29 ;  /* 0x0000001d03537220 */ /* 0x000fe20000410000 */
[----:B--2---:R-:W-:Y:S01]  /*3710*/  FSEL R30, R84, -INF , P6 ;  /* 0xff800000541e7808 */ /* 0x004fe20003000000 */
[----:B------:R0:W-:Y:S01]  /*3720*/  MUFU.TANH R89, R74 ;  /* 0x0000004a00597308 */ /* 0x0001e20000002400 */
[----:B---3--:R-:W-:Y:S02]  /*3730*/  FSEL R48, R103, -INF , P4 ;  /* 0xff80000067307808 */ /* 0x008fe40002000000 */
[----:B------:R-:W-:-:S05]  /*3740*/  FSEL R28, R107, -INF , P2 ;  /* 0xff8000006b1c7808 */ /* 0x000fca0001000000 */
[----:B------:R1:W-:Y:S01]  /*3750*/  MUFU.TANH R85, R66 ;  /* 0x0000004200557308 */ /* 0x0003e20000002400 */
[----:B0-----:R-:W-:Y:S02]  /*3760*/  FSEL R74, R81, -INF , P6 ;  /* 0xff800000514a7808 */ /* 0x001fe40003000000 */
[----:B------:R-:W-:Y:S02]  /*3770*/  FMNMX.FTZ R81, R65, R96, !PT ;  /* 0x0000006041517209 */ /* 0x000fe40007810000 */
[----:B------:R-:W-:-:S03]  /*3780*/  ISETP.GT.AND P6, PT, R46, 0x61, PT ;  /* 0x000000612e00780c */ /* 0x000fc60003fc4270 */
[----:B------:R-:W-:Y:S01]  /*3790*/  MUFU.TANH R60, R60 ;  /* 0x0000003c003c7308 */ /* 0x000fe20000002400 */
[----:B-1----:R-:W-:Y:S01]  /*37a0*/  FSEL R66, R100, -INF , P5 ;  /* 0xff80000064427808 */ /* 0x002fe20002800000 */
[----:B------:R-:W-:-:S03]  /*37b0*/  FMUL.FTZ R100, R3, R43 ;  /* 0x0000002b03647220 */ /* 0x000fc60000410000 */
[----:B------:R-:W-:-:S03]  /*37c0*/  FMNMX.FTZ R84, R66, R81, !PT ;  /* 0x0000005142547209 */ /* 0x000fc60007810000 */
[----:B------:R-:W-:Y:S08]  /*37d0*/  MUFU.TANH R70, R70 ;  /* 0x0000004600467308 */ /* 0x000ff00000002400 */
[----:B------:R0:W-:Y:S08]  /*37e0*/  MUFU.TANH R87, R67 ;  /* 0x0000004300577308 */ /* 0x0001f00000002400 */
[----:B------:R-:W-:Y:S01]  /*37f0*/  MUFU.TANH R80, R80 ;  /* 0x0000005000507308 */ /* 0x000fe20000002400 */
[----:B0-----:R-:W-:-:S02]  /*3800*/  FSEL R67, R101, -INF , P4 ;  /* 0xff80000065437808 */ /* 0x001fc40002000000 */
[----:B------:R-:W-:Y:S02]  /*3810*/  ISETP.GT.AND P4, PT, R46, 0x58, PT ;  /* 0x000000582e00780c */ /* 0x000fe40003f84270 */
[----:B------:R-:W-:-:S03]  /*3820*/  FMNMX.FTZ R95, R67, R84, !PT ;  /* 0x00000054435f7209 */ /* 0x000fc60007810000 */
[----:B------:R-:W0:Y:S08]  /*3830*/  MUFU.TANH R79, R79 ;  /* 0x0000004f004f7308 */ /* 0x000e300000002400 */
[----:B------:R-:W-:Y:S08]  /*3840*/  MUFU.TANH R75, R75 ;  /* 0x0000004b004b7308 */ /* 0x000ff00000002400 */
[----:B------:R1:W-:Y:S01]  /*3850*/  MUFU.TANH R88, R52 ;  /* 0x0000003400587308 */ /* 0x0003e20000002400 */
[----:B0-----:R-:W-:-:S07]  /*3860*/  FSEL R79, R79, -INF , P4 ;  /* 0xff8000004f4f7808 */ /* 0x001fce0002000000 */
[----:B------:R-:W-:Y:S01]  /*3870*/  MUFU.TANH R72, R72 ;  /* 0x0000004800487308 */ /* 0x000fe20000002400 */
[----:B-1----:R-:W-:Y:S02]  /*3880*/  FSEL R52, R78, -INF , P4 ;  /* 0xff8000004e347808 */ /* 0x002fe40002000000 */
[----:B------:R-:W-:Y:S02]  /*3890*/  FMNMX.FTZ R78, R68, R95, !PT ;  /* 0x0000005f444e7209 */ /* 0x000fe40007810000 */
[----:B------:R-:W-:-:S03]  /*38a0*/  ISETP.GT.AND P4, PT, R46, 0x69, PT ;  /* 0x000000692e00780c */ /* 0x000fc60003f84270 */
[----:B------:R0:W-:Y:S08]  /*38b0*/  MUFU.TANH R86, R69 ;  /* 0x0000004500567308 */ /* 0x0001f00000002400 */
[----:B------:R1:W-:Y:S01]  /*38c0*/  MUFU.TANH R92, R47 ;  /* 0x0000002f005c7308 */ /* 0x0003e20000002400 */
[----:B0-----:R-:W-:Y:S02]  /*38d0*/  FSEL R69, R105, -INF , P2 ;  /* 0xff80000069457808 */ /* 0x001fe40001000000 */
[----:B------:R-:W-:-:S02]  /*38e0*/  ISETP.GT.AND P2, PT, R46, 0x60, PT ;  /* 0x000000602e00780c */ /* 0x000fc40003f44270 */
[----:B------:R-:W-:-:S03]  /*38f0*/  FMNMX.FTZ R95, R69, R78, !PT ;  /* 0x0000004e455f7209 */ /* 0x000fc60007810000 */
[----:B------:R-:W0:Y:S01]  /*3900*/  MUFU.TANH R71, R71 ;  /* 0x0000004700477308 */ /* 0x000e220000002400 */
[----:B-1----:R-:W-:Y:S02]  /*3910*/  FSEL R47, R102, -INF , P5 ;  /* 0xff800000662f7808 */ /* 0x002fe40002800000 */
[----:B------:R-:W-:Y:S02]  /*3920*/  ISETP.GT.AND P5, PT, R46, 0x51, PT ;  /* 0x000000512e00780c */ /* 0x000fe40003fa4270 */
[----:B------:R-:W-:Y:S02]  /*3930*/  FMNMX.FTZ R84, R74, R95, !PT ;  /* 0x0000005f4a547209 */ /* 0x000fe40007810000 */
[----:B------:R-:W-:Y:S01]  /*3940*/  FSEL R81, R60, -INF , P5 ;  /* 0xff8000003c517808 */ /* 0x000fe20002800000 */
[----:B------:R-:W1:Y:S01]  /*3950*/  MUFU.TANH R73, R73 ;  /* 0x0000004900497308 */ /* 0x000e620000002400 */
[----:B------:R-:W-:Y:S01]  /*3960*/  FSEL R29, R70, -INF , P5 ;  /* 0xff800000461d7808 */ /* 0x000fe20002800000 */
[----:B------:R-:W-:Y:S01]  /*3970*/  FMUL.FTZ R60, R3, R31 ;  /* 0x0000001f033c7220 */ /* 0x000fe20000410000 */
[----:B------:R-:W-:-:S05]  /*3980*/  ISETP.GT.AND P5, PT, R46, 0x68, PT ;  /* 0x000000682e00780c */ /* 0x000fca0003fa4270 */
[----:B------:R2:W3:Y:S01]  /*3990*/  MUFU.TANH R110, R49 ;  /* 0x00000031006e7308 */ /* 0x0004e20000002400 */
[----:B0-----:R-:W-:-:S07]  /*39a0*/  FSEL R71, R71, -INF , P2 ;  /* 0xff80000047477808 */ /* 0x001fce0001000000 */
[----:B------:R0:W-:Y:S01]  /*39b0*/  MUFU.TANH R70, R83 ;  /* 0x0000005300467308 */ /* 0x0001e20000002400 */
[----:B--2---:R-:W-:Y:S02]  /*39c0*/  FSEL R49, R106, -INF , P3 ;  /* 0xff8000006a317808 */ /* 0x004fe40001800000 */
[----:B------:R-:W-:Y:S02]  /*39d0*/  ISETP.GT.AND P3, PT, R46, 0x59, PT ;  /* 0x000000592e00780c */ /* 0x000fe40003f64270 */
[----:B-1----:R-:W-:Y:S02]  /*39e0*/  FSEL R73, R73, -INF , P6 ;  /* 0xff80000049497808 */ /* 0x002fe40003000000 */
[----:B------:R-:W-:Y:S01]  /*39f0*/  FSEL R31, R75, -INF , P3 ;  /* 0xff8000004b1f7808 */ /* 0x000fe20001800000 */
[----:B------:R-:W1:Y:S01]  /*3a00*/  MUFU.TANH R82, R82 ;  /* 0x0000005200527308 */ /* 0x000e620000002400 */
[----:B0-----:R-:W-:Y:S01]  /*3a10*/  FMUL.FTZ R83, R3, R32 ;  /* 0x0000002003537220 */ /* 0x001fe20000410000 */
[----:B------:R-:W-:-:S02]  /*3a20*/  FSEL R32, R80, -INF , P2 ;  /* 0xff80000050207808 */ /* 0x000fc40001000000 */
[----:B------:R-:W-:Y:S01]  /*3a30*/  FMNMX.FTZ R80, R81, R84, !PT ;  /* 0x0000005451507209 */ /* 0x000fe20007810000 */
[----:B------:R-:W-:Y:S01]  /*3a40*/  FMUL.FTZ R84, R3, R34 ;  /* 0x0000002203547220 */ /* 0x000fe20000410000 */
[----:B------:R-:W-:Y:S02]  /*3a50*/  FSEL R72, R72, -INF , P3 ;  /* 0xff80000048487808 */ /* 0x000fe40001800000 */
[----:B------:R-:W-:Y:S01]  /*3a60*/  FMNMX.FTZ R75, R79, R80, !PT ;  /* 0x000000504f4b7209 */ /* 0x000fe20007810000 */
[----:B------:R-:W-:Y:S01]  /*3a70*/  MUFU.TANH R91, R90 ;  /* 0x0000005a005b7308 */ /* 0x000fe20000002400 */
[----:B------:R-:W-:Y:S02]  /*3a80*/  ISETP.GT.AND P3, PT, R46, 0x70, PT ;  /* 0x000000702e00780c */ /* 0x000fe40003f64270 */
[----:B------:R-:W-:Y:S02]  /*3a90*/  FMNMX.FTZ R80, R72, R75, !PT ;  /* 0x0000004b48507209 */ /* 0x000fe40007810000 */
[----:B------:R-:W-:-:S02]  /*3aa0*/  FSEL R75, R109, -INF , P5 ;  /* 0xff8000006d4b7808 */ /* 0x000fc40002800000 */
[----:B------:R-:W-:Y:S01]  /*3ab0*/  FMNMX.FTZ R96, R71, R80, !PT ;  /* 0x0000005047607209 */ /* 0x000fe20007810000 */
[----:B------:R0:W2:Y:S01]  /*3ac0*/  MUFU.TANH R90, R83 ;  /* 0x00000053005a7308 */ /* 0x0000a20000002400 */
[----:B---3--:R-:W-:Y:S02]  /*3ad0*/  FSEL R80, R110, -INF , P4 ;  /* 0xff8000006e507808 */ /* 0x008fe40002000000 */
[----:B------:R-:W-:Y:S02]  /*3ae0*/  FMNMX.FTZ R96, R73, R96, !PT ;  /* 0x0000006049607209 */ /* 0x000fe40007810000 */
[----:B------:R-:W-:Y:S02]  /*3af0*/  ISETP.GT.AND P2, PT, R46, 0x71, PT ;  /* 0x000000712e00780c */ /* 0x000fe40003f44270 */
[----:B------:R-:W-:Y:S01]  /*3b00*/  FMNMX.FTZ R97, R75, R96, !PT ;  /* 0x000000604b617209 */ /* 0x000fe20007810000 */
[----:B------:R-:W-:Y:S01]  /*3b10*/  FMUL.FTZ R96, R3, R36 ;  /* 0x0000002403607220 */ /* 0x000fe20000410000 */
[----:B0-----:R-:W-:Y:S01]  /*3b20*/  FSEL R83, R113, -INF , P3 ;  /* 0xff80000071537808 */ /* 0x001fe20001800000 */
[----:B------:R0:W-:Y:S01]  /*3b30*/  MUFU.TANH R95, R84 ;  /* 0x00000054005f7308 */ /* 0x0001e20000002400 */
[----:B------:R-:W-:-:S02]  /*3b40*/  FMNMX.FTZ R98, R80, R97, !PT ;  /* 0x0000006150627209 */ /* 0x000fc40007810000 */
[----:B-1----:R-:W-:Y:S01]  /*3b50*/  FSEL R34, R82, -INF , P6 ;  /* 0xff80000052227808 */ /* 0x002fe20003000000 */
[----:B------:R-:W-:Y:S01]  /*3b60*/  FMUL.FTZ R82, R3, R33 ;  /* 0x0000002103527220 */ /* 0x000fe20000410000 */
[----:B------:R-:W-:Y:S02]  /*3b70*/  FSEL R36, R93, -INF , P3 ;  /* 0xff8000005d247808 */ /* 0x000fe40001800000 */
[----:B------:R-:W-:Y:S01]  /*3b80*/  ISETP.GT.AND P6, PT, R46, 0x78, PT ;  /* 0x000000782e00780c */ /* 0x000fe20003fc4270 */
[----:B------:R1:W-:Y:S01]  /*3b90*/  MUFU.TANH R78, R60 ;  /* 0x0000003c004e7308 */ /* 0x0003e20000002400 */
[----:B0-----:R-:W-:Y:S01]  /*3ba0*/  FSEL R84, R92, -INF , P2 ;  /* 0xff8000005c547808 */ /* 0x001fe20001000000 */
[----:B------:R-:W-:Y:S01]  /*3bb0*/  FMUL.FTZ R92, R3, R37 ;  /* 0x00000025035c7220 */ /* 0x000fe20000410000 */
[----:B------:R-:W-:Y:S01]  /*3bc0*/  FMNMX.FTZ R93, R83, R98, !PT ;  /* 0x00000062535d7209 */ /* 0x000fe20007810000 */
[----:B------:R-:W-:Y:S01]  /*3bd0*/  FMUL.FTZ R98, R3, R42 ;  /* 0x0000002a03627220 */ /* 0x000fe20000410000 */
[----:B------:R-:W-:-:S02]  /*3be0*/  FSEL R37, R94, -INF , P2 ;  /* 0xff8000005e257808 */ /* 0x000fc40001000000 */
[----:B------:R-:W-:Y:S01]  /*3bf0*/  FSEL R85, R85, -INF , P6 ;  /* 0xff80000055557808 */ /* 0x000fe20003000000 */
[----:B------:R-:W0:Y:S01]  /*3c00*/  MUFU.TANH R82, R82 ;  /* 0x0000005200527308 */ /* 0x000e220000002400 */
[----:B-1----:R-:W-:Y:S02]  /*3c10*/  FSEL R60, R111, -INF , P5 ;  /* 0xff8000006f3c7808 */ /* 0x002fe40002800000 */
[----:B------:R-:W-:Y:S02]  /*3c20*/  ISETP.GT.AND P5, PT, R46, 0x79, PT ;  /* 0x000000792e00780c */ /* 0x000fe40003fa4270 */
[----:B------:R-:W-:Y:S01]  /*3c30*/  FMNMX.FTZ R94, R84, R93, !PT ;  /* 0x0000005d545e7209 */ /* 0x000fe20007810000 */
[----:B------:R-:W-:Y:S01]  /*3c40*/  FMUL.FTZ R93, R3, R40 ;  /* 0x00000028035d7220 */ /* 0x000fe20000410000 */
[----:B------:R-:W-:Y:S01]  /*3c50*/  FSEL R33, R112, -INF , P4 ;  /* 0xff80000070217808 */ /* 0x000fe20002000000 */
[----:B------:R-:W1:Y:S01]  /*3c60*/  MUFU.TANH R96, R96 ;  /* 0x0000006000607308 */ /* 0x000e620000002400 */
[----:B------:R-:W-:-:S02]  /*3c70*/  ISETP.GT.AND P4, PT, R46, 0x80, PT ;  /* 0x000000802e00780c */ /* 0x000fc40003f84270 */
[----:B------:R-:W-:Y:S02]  /*3c80*/  FSEL R86, R86, -INF , P5 ;  /* 0xff80000056567808 */ /* 0x000fe40002800000 */
[----:B------:R-:W-:Y:S02]  /*3c90*/  FMNMX.FTZ R97, R85, R94, !PT ;  /* 0x0000005e55617209 */ /* 0x000fe40007810000 */
[----:B------:R-:W-:Y:S01]  /*3ca0*/  FSEL R40, R87, -INF , P6 ;  /* 0xff80000057287808 */ /* 0x000fe20003000000 */
[----:B------:R-:W3:Y:S01]  /*3cb0*/  MUFU.TANH R92, R92 ;  /* 0x0000005c005c7308 */ /* 0x000ee20000002400 */
[----:B------:R-:W-:Y:S02]  /*3cc0*/  FSEL R87, R88, -INF , P4 ;  /* 0xff80000058577808 */ /* 0x000fe40002000000 */
[----:B------:R-:W-:Y:S02]  /*3cd0*/  FMNMX.FTZ R94, R86, R97, !PT ;  /* 0x00000061565e7209 */ /* 0x000fe40007810000 */
[----:B------:R-:W-:-:S02]  /*3ce0*/  ISETP.GT.AND P3, PT, R46, 0x81, PT ;  /* 0x000000812e00780c */ /* 0x000fc40003f64270 */
[----:B------:R-:W-:Y:S01]  /*3cf0*/  FMNMX.FTZ R97, R87, R94, !PT ;  /* 0x0000005e57617209 */ /* 0x000fe20007810000 */
[----:B------:R-:W-:Y:S01]  /*3d00*/  FMUL.FTZ R94, R3, R41 ;  /* 0x00000029035e7220 */ /* 0x000fe20000410000 */
[----:B------:R-:W-:Y:S01]  /*3d10*/  ISETP.GT.AND P2, PT, R46, 0x88, PT ;  /* 0x000000882e00780c */ /* 0x000fe20003f44270 */
[----:B------:R-:W4:Y:S01]  /*3d20*/  MUFU.TANH R93, R93 ;  /* 0x0000005d005d7308 */ /* 0x000f220000002400 */
[----:B------:R-:W-:Y:S02]  /*3d30*/  FSEL R88, R70, -INF , P3 ;  /* 0xff80000046587808 */ /* 0x000fe40001800000 */
[----:B------:R-:W-:Y:S02]  /*3d40*/  FSEL R41, R89, -INF , P5 ;  /* 0xff80000059297808 */ /* 0x000fe40002800000 */
[----:B------:R-:W-:Y:S02]  /*3d50*/  ISETP.GT.AND P6, PT, R46, 0x89, PT ;  /* 0x000000892e00780c */ /* 0x000fe40003fc4270 */
[----:B--2---:R-:W-:Y:S01]  /*3d60*/  FSEL R89, R90, -INF , P2 ;  /* 0xff8000005a597808 */ /* 0x004fe20001000000 */
[----:B------:R-:W2:Y:S01]  /*3d70*/  MUFU.TANH R94, R94 ;  /* 0x0000005e005e7308 */ /* 0x000ea20000002400 */
[----:B------:R-:W-:-:S02]  /*3d80*/  FMNMX.FTZ R70, R88, R97, !PT ;  /* 0x0000006158467209 */ /* 0x000fc40007810000 */
[----:B------:R-:W-:Y:S02]  /*3d90*/  ISETP.GT.AND P5, PT, R46, 0x90, PT ;  /* 0x000000902e00780c */ /* 0x000fe40003fa4270 */
[----:B0-----:R-:W-:Y:S02]  /*3da0*/  FSEL R90, R82, -INF , P6 ;  /* 0xff800000525a7808 */ /* 0x001fe40003000000 */
[----:B------:R-:W-:Y:S01]  /*3db0*/  FMNMX.FTZ R97, R89, R70, !PT ;  /* 0x0000004659617209 */ /* 0x000fe20007810000 */
[----:B------:R-:W-:Y:S01]  /*3dc0*/  MUFU.TANH R98, R98 ;  /* 0x0000006200627308 */ /* 0x000fe20000002400 */
[----:B------:R-:W-:Y:S02]  /*3dd0*/  FSEL R70, R91, -INF , P4 ;  /* 0xff8000005b467808 */ /* 0x000fe40002000000 */
[----:B------:R-:W-:Y:S02]  /*3de0*/  ISETP.GT.AND P4, PT, R46, 0x91, PT ;  /* 0x000000912e00780c */ /* 0x000fe40003f84270 */
[----:B-1----:R-:W-:-:S02]  /*3df0*/  FSEL R91, R96, -INF , P5 ;  /* 0xff800000605b7808 */ /* 0x002fc40002800000 */
[----:B------:R-:W-:Y:S01]  /*3e00*/  FMNMX.FTZ R82, R90, R97, !PT ;  /* 0x000000615a527209 */ /* 0x000fe20007810000 */
[----:B------:R-:W-:Y:S01]  /*3e10*/  MUFU.TANH R100, R100 ;  /* 0x0000006400647308 */ /* 0x000fe20000002400 */
[----:B------:R-:W-:Y:S02]  /*3e20*/  FSEL R78, R78, -INF , P3 ;  /* 0xff8000004e4e7808 */ /* 0x000fe40001800000 */
[----:B------:R-:W-:Y:S02]  /*3e30*/  ISETP.GT.AND P3, PT, R46, 0x98, PT ;  /* 0x000000982e00780c */ /* 0x000fe40003f64270 */
[----:B---3--:R-:W-:Y:S02]  /*3e40*/  FSEL R92, R92, -INF , P4 ;  /* 0xff8000005c5c7808 */ /* 0x008fe40002000000 */
[----:B------:R-:W-:Y:S02]  /*3e50*/  FMNMX.FTZ R97, R91, R82, !PT ;  /* 0x000000525b617209 */ /* 0x000fe40007810000 */
[----:B------:R-:W-:-:S02]  /*3e60*/  FSEL R82, R95, -INF , P2 ;  /* 0xff8000005f527808 */ /* 0x000fc40001000000 */
[----:B------:R-:W-:Y:S02]  /*3e70*/  ISETP.GT.AND P2, PT, R46, 0x99, PT ;  /* 0x000000992e00780c */ /* 0x000fe40003f44270 */
[----:B----4-:R-:W-:Y:S02]  /*3e80*/  FSEL R46, R93, -INF , P3 ;  /* 0xff8000005d2e7808 */ /* 0x010fe40001800000 */
[----:B------:R-:W-:Y:S02]  /*3e90*/  FMNMX.FTZ R97, R92, R97, !PT ;  /* 0x000000615c617209 */ /* 0x000fe40007810000 */
[----:B--2---:R-:W-:Y:S02]  /*3ea0*/  FSEL R93, R94, -INF , P2 ;  /* 0xff8000005e5d7808 */ /* 0x004fe40001000000 */
[----:B------:R-:W-:-:S04]  /*3eb0*/  FMNMX.FTZ R94, R46, R97, !PT ;  /* 0x000000612e5e7209 */ /* 0x000fc80007810000 */
[----:B------:R-:W-:-:S05]  /*3ec0*/  FMNMX.FTZ R96, R93, R94, !PT ;  /* 0x0000005e5d607209 */ /* 0x000fca0007810000 */
[----:B------:R-:W0:Y:S02]  /*3ed0*/  SHFL.BFLY PT, R95, R96, 0x2, 0x1f ;  /* 0x0c401f00605f7f89 */ /* 0x000e2400000e0000 */
[----:B0-----:R-:W-:Y:S01]  /*3ee0*/  FMNMX.FTZ R97, R96, R95, !PT ;  /* 0x0000005f60617209 */ /* 0x001fe20007810000 */
[C---:B------:R-:W-:Y:S01]  /*3ef0*/  FMUL.FTZ R95, R3.reuse, R35 ;  /* 0x00000023035f7220 */ /* 0x040fe20000410000 */
[----:B------:R-:W-:-:S03]  /*3f00*/  FMUL.FTZ R96, R3, R38 ;  /* 0x0000002603607220 */ /* 0x000fc60000410000 */
[----:B------:R-:W0:Y:S02]  /*3f10*/  SHFL.BFLY PT, R94, R97, 0x1, 0x1f ;  /* 0x0c201f00615e7f89 */ /* 0x000e2400000e0000 */
[----:B------:R-:W-:Y:S08]  /*3f20*/  MUFU.TANH R95, R95 ;  /* 0x0000005f005f7308 */ /* 0x000ff00000002400 */
[----:B------:R-:W-:Y:S01]  /*3f30*/  MUFU.TANH R96, R96 ;  /* 0x0000006000607308 */ /* 0x000fe20000002400 */
[----:B0-----:R-:W-:Y:S01]  /*3f40*/  FMNMX.FTZ R99, R97, R94, !PT ;  /* 0x0000005e61637209 */ /* 0x001fe20007810000 */
[----:B------:R-:W-:-:S02]  /*3f50*/  IMAD.U32 R94, RZ, RZ, UR10 ;  /* 0x0000000aff5e7e24 */ /* 0x000fc4000f8e00ff */
[----:B------:R-:W-:Y:S01]  /*3f60*/  FMUL.FTZ R97, R3, R39 ;  /* 0x0000002703617220 */ /* 0x000fe20000410000 */
[C---:B------:R-:W-:Y:S01]  /*3f70*/  FSETP.NEU.FTZ.AND P0, PT, R99.reuse, -INF , PT ;  /* 0xff8000006300780b */ /* 0x040fe20003f1d000 */
[----:B------:R-:W-:-:S04]  /*3f80*/  FFMA.FTZ R94, R99, R94, -8 ;  /* 0xc1000000635e7423 */ /* 0x000fc8000001005e */
[----:B------:R-:W-:Y:S01]  /*3f90*/  MUFU.TANH R97, R97 ;  /* 0x0000006100617308 */ /* 0x000fe20000002400 */
[----:B------:R-:W-:Y:S02]  /*3fa0*/  FSEL R94, R94, RZ, P0 ;  /* 0x000000ff5e5e7208 */ /* 0x000fe40000000000 */
[----:B------:R-:W-:-:S03]  /*3fb0*/  ISETP.NE.AND P0, PT, R108, RZ, PT ;  /* 0x000000ff6c00720c */ /* 0x000fc60003f05270 */
[--C-:B------:R-:W-:Y:S01]  /*3fc0*/  FFMA.FTZ R42, R54, UR10, -R94.reuse ;  /* 0x0000000a362a7c23 */ /* 0x100fe2000801085e */
[----:B------:R-:W-:Y:S01]  /*3fd0*/  FMNMX.FTZ R54, R7, R8, !PT ;  /* 0x0000000807367209 */ /* 0x000fe20007810000 */
[--C-:B------:R-:W-:Y:S01]  /*3fe0*/  FFMA.FTZ R39, R53, UR10, -R94.reuse ;  /* 0x0000000a35277c23 */ /* 0x100fe2000801085e */
[----:B------:R-:W-:-:S01]  /*3ff0*/  FFMA.FTZ R35, R50, UR10, -R94 ;  /* 0x0000000a32237c23 */ /* 0x000fc2000801085e */
        /* <DEDUP_REMOVED lines=10> */
[----:B------:R0:W-:Y:S01]  /*40a0*/  MUFU.EX2 R54, R57 ;  /* 0x0000003900367308 */ /* 0x0001e20000000800 */
[----:B------:R-:W-:-:S01]  /*40b0*/  FFMA.FTZ R61, R61, UR10, -R94 ;  /* 0x0000000a3d3d7c23 */ /* 0x000fc2000801085e */
[--C-:B------:R-:W-:Y:S01]  /*40c0*/  FFMA.FTZ R65, R65, UR10, -R94.reuse ;  /* 0x0000000a41417c23 */ /* 0x100fe2000801085e */
[----:B------:R-:W-:Y:S01]  /*40d0*/  FMNMX.FTZ R56, R12, R55, !PT ;  /* 0x000000370c387209 */ /* 0x000fe20007810000 */
[--C-:B------:R-:W-:Y:S01]  /*40e0*/  FFMA.FTZ R102, R74, UR10, -R94.reuse ;  /* 0x0000000a4a667c23 */ /* 0x100fe2000801085e */
[----:B------:R-:W-:-:S01]  /*40f0*/  FFMA.FTZ R101, R68, UR10, -R94 ;  /* 0x0000000a44657c23 */ /* 0x000fc2000801085e */
[--C-:B------:R-:W-:Y:S01]  /*4100*/  FFMA.FTZ R68, R69, UR10, -R94.reuse ;  /* 0x0000000a45447c23 */ /* 0x100fe2000801085e */
[----:B------:R-:W-:Y:S01]  /*4110*/  FMNMX.FTZ R55, R13, R56, !PT ;  /* 0x000000380d377209 */ /* 0x000fe20007810000 */
[----:B------:R-:W-:Y:S01]  /*4120*/  MUFU.EX2 R35, R35 ;  /* 0x0000002300237308 */ /* 0x000fe20000000800 */
[----:B------:R-:W-:-:S01]  /*4130*/  FFMA.FTZ R72, R72, UR10, -R94 ;  /* 0x0000000a48487c23 */ /* 0x000fc2000801085e */
[--C-:B------:R-:W-:Y:S01]  /*4140*/  FFMA.FTZ R71, R71, UR10, -R94.reuse ;  /* 0x0000000a47477c23 */ /* 0x100fe2000801085e */
[----:B------:R-:W-:Y:S01]  /*4150*/  FMNMX.FTZ R58, R14, R55, !PT ;  /* 0x000000370e3a7209 */ /* 0x000fe20007810000 */
[--C-:B------:R-:W-:Y:S01]  /*4160*/  FFMA.FTZ R55, R77, UR10, -R94.reuse ;  /* 0x0000000a4d377c23 */ /* 0x100fe2000801085e */
[----:B------:R-:W-:-:S01]  /*4170*/  FFMA.FTZ R77, R62, UR10, -R94 ;  /* 0x0000000a3e4d7c23 */ /* 0x000fc2000801085e */
[--C-:B------:R-:W-:Y:S01]  /*4180*/  FFMA.FTZ R80, R80, UR10, -R94.reuse ;  /* 0x0000000a50507c23 */ /* 0x100fe2000801085e */
[----:B0-----:R-:W-:Y:S01]  /*4190*/  FMNMX.FTZ R57, R15, R58, !PT ;  /* 0x0000003a0f397209 */ /* 0x001fe20007810000 */
        /* <DEDUP_REMOVED lines=9> */
[----:B------:R-:W-:-:S02]  /*4230*/  FFMA.FTZ R46, R46, UR10, -R94 ;  /* 0x0000000a2e2e7c23 */ /* 0x000fc4000801085e */
[----:B------:R-:W-:-:S04]  /*4240*/  FMNMX.FTZ R57, R24, R57, !PT ;  /* 0x0000003918397209 */ /* 0x000fc80007810000 */
[----:B------:R-:W-:Y:S01]  /*4250*/  FMNMX.FTZ R62, R26, R57, !PT ;  /* 0x000000391a3e7209 */ /* 0x000fe20007810000 */
[----:B------:R1:W-:Y:S03]  /*4260*/  MUFU.EX2 R58, R61 ;  /* 0x0000003d003a7308 */ /* 0x0003e60000000800 */
[----:B0-----:R-:W-:Y:S01]  /*4270*/  FMNMX.FTZ R59, R27, R62, !PT ;  /* 0x0000003e1b3b7209 */ /* 0x001fe20007810000 */
[----:B------:R-:W-:-:S03]  /*4280*/  FFMA.FTZ R62, R63, UR10, -R94 ;  /* 0x0000000a3f3e7c23 */ /* 0x000fc6000801085e */
[----:B------:R-:W-:Y:S01]  /*4290*/  FMNMX.FTZ R76, R44, R59, !PT ;  /* 0x0000003b2c4c7209 */ /* 0x000fe20007810000 */
[----:B------:R-:W-:-:S01]  /*42a0*/  FFMA.FTZ R59, R64, UR10, -R94 ;  /* 0x0000000a403b7c23 */ /* 0x000fc2000801085e */
[----:B------:R0:W-:Y:S02]  /*42b0*/  MUFU.EX2 R57, R77 ;  /* 0x0000004d00397308 */ /* 0x0001e40000000800 */
[----:B------:R-:W-:-:S04]  /*42c0*/  FMNMX.FTZ R76, R45, R76, !PT ;  /* 0x0000004c2d4c7209 */ /* 0x000fc80007810000 */
[----:B-1----:R-:W-:Y:S02]  /*42d0*/  FMNMX.FTZ R61, R47, R76, !PT ;  /* 0x0000004c2f3d7209 */ /* 0x002fe40007810000 */
[----:B------:R-:W-:Y:S01]  /*42e0*/  MUFU.EX2 R39, R39 ;  /* 0x0000002700277308 */ /* 0x000fe20000000800 */
[----:B0-----:R-:W-:-:S01]  /*42f0*/  FFMA.FTZ R77, R66, UR10, -R94 ;  /* 0x0000000a424d7c23 */ /* 0x001fc2000801085e */
[----:B------:R-:W-:-:S04]  /*4300*/  FMNMX.FTZ R64, R48, R61, !PT ;  /* 0x0000003d30407209 */ /* 0x000fc80007810000 */
[----:B------:R-:W-:Y:S02]  /*4310*/  FMNMX.FTZ R61, R49, R64, !PT ;  /* 0x00000040313d7209 */ /* 0x000fe40007810000 */
[----:B------:R0:W-:Y:S02]  /*4320*/  MUFU.EX2 R64, R65 ;  /* 0x0000004100407308 */ /* 0x0001e40000000800 */
[----:B------:R-:W-:-:S04]  /*4330*/  FMNMX.FTZ R61, R28, R61, !PT ;  /* 0x0000003d1c3d7209 */ /* 0x000fc80007810000 */
[----:B------:R-:W-:Y:S02]  /*4340*/  FMNMX.FTZ R66, R30, R61, !PT ;  /* 0x0000003d1e427209 */ /* 0x000fe40007810000 */
[----:B------:R-:W-:Y:S02]  /*4350*/  MUFU.EX2 R61, R77 ;  /* 0x0000004d003d7308 */ /* 0x000fe40000000800 */
[----:B------:R-:W-:Y:S01]  /*4360*/  FMNMX.FTZ R63, R29, R66, !PT ;  /* 0x000000421d3f7209 */ /* 0x000fe20007810000 */
[----:B------:R-:W-:-:S03]  /*4370*/  FFMA.FTZ R66, R67, UR10, -R94 ;  /* 0x0000000a43427c23 */ /* 0x000fc6000801085e */
[----:B------:R-:W-:Y:S02]  /*4380*/  FMNMX.FTZ R76, R52, R63, !PT ;  /* 0x0000003f344c7209 */ /* 0x000fe40007810000 */
[----:B------:R-:W1:Y:S02]  /*4390*/  MUFU.EX2 R42, R42 ;  /* 0x0000002a002a7308 */ /* 0x000e640000000800 */
[----:B------:R-:W-:-:S04]  /*43a0*/  FMNMX.FTZ R63, R31, R76, !PT ;  /* 0x0000004c1f3f7209 */ /* 0x000fc80007810000 */
[----:B0-----:R-:W-:Y:S02]  /*43b0*/  FMNMX.FTZ R65, R32, R63, !PT ;  /* 0x0000003f20417209 */ /* 0x001fe40007810000 */
[----:B------:R-:W-:Y:S02]  /*43c0*/  MUFU.EX2 R43, R43 ;  /* 0x0000002b002b7308 */ /* 0x000fe40000000800 */
[----:B------:R-:W-:-:S04]  /*43d0*/  FMNMX.FTZ R65, R34, R65, !PT ;  /* 0x0000004122417209 */ /* 0x000fc80007810000 */
[----:B------:R-:W-:Y:S02]  /*43e0*/  FMNMX.FTZ R76, R60, R65, !PT ;  /* 0x000000413c4c7209 */ /* 0x000fe40007810000 */
[----:B------:R-:W-:Y:S01]  /*43f0*/  MUFU.EX2 R50, R50 ;  /* 0x0000003200327308 */ /* 0x000fe20000000800 */
[----:B-1----:R-:W-:Y:S02]  /*4400*/  F2FP.SATFINITE.E4M3.F32.PACK_AB_MERGE_C R172, R42, R39, RZ ;  /* 0x000000272aac723e */ /* 0x002fe400048070ff */
[----:B------:R-:W-:Y:S02]  /*4410*/  FMNMX.FTZ R65, R33, R76, !PT ;  /* 0x0000004c21417209 */ /* 0x000fe40007810000 */
[----:B------:R-:W-:Y:S02]  /*4420*/  F2FP.SATFINITE.E4M3.F32.PACK_AB_MERGE_C R172, R38, R35, R172 ;  /* 0x0000002326ac723e */ /* 0x000fe400048070ac */
[----:B------:R-:W-:Y:S01]  /*4430*/  FMNMX.FTZ R74, R36, R65, !PT ;  /* 0x00000041244a7209 */ /* 0x000fe20007810000 */
[----:B------:R-:W-:Y:S03]  /*4440*/  MUFU.EX2 R63, R101 ;  /* 0x00000065003f7308 */ /* 0x000fe60000000800 */
[----:B------:R-:W-:Y:S01]  /*4450*/  FMNMX.FTZ R67, R37, R74, !PT ;  /* 0x0000004a25437209 */ /* 0x000fe20007810000 */
[--C-:B------:R-:W-:Y:S01]  /*4460*/  FFMA.FTZ R74, R81, UR10, -R94.reuse ;  /* 0x0000000a514a7c23 */ /* 0x100fe2000801085e */
[----:B------:R-:W-:-:S02]  /*4470*/  FFMA.FTZ R81, R79, UR10, -R94 ;  /* 0x0000000a4f517c23 */ /* 0x000fc4000801085e */
[----:B------:R-:W-:Y:S01]  /*4480*/  FMNMX.FTZ R76, R40, R67, !PT ;  /* 0x00000043284c7209 */ /* 0x000fe20007810000 */
[----:B------:R0:W-:Y:S03]  /*4490*/  MUFU.EX2 R65, R102 ;  /* 0x0000006600417308 */ /* 0x0001e60000000800 */
[----:B------:R-:W-:Y:S02]  /*44a0*/  FMNMX.FTZ R67, R41, R76, !PT ;  /* 0x0000004c29437209 */ /* 0x000fe40007810000 */
[----:B------:R-:W-:Y:S02]  /*44b0*/  FSEL R76, R96, -INF , P5 ;  /* 0xff800000604c7808 */ /* 0x000fe40002800000 */
[----:B------:R-:W-:Y:S01]  /*44c0*/  FMNMX.FTZ R69, R70, R67, !PT ;  /* 0x0000004346457209 */ /* 0x000fe20007810000 */
[----:B------:R-:W1:Y:S03]  /*44d0*/  MUFU.EX2 R51, R51 ;  /* 0x0000003300337308 */ /* 0x000e660000000800 */
[----:B------:R-:W-:-:S02]  /*44e0*/  FMNMX.FTZ R77, R78, R69, !PT ;  /* 0x000000454e4d7209 */ /* 0x000fc40007810000 */
[----:B------:R-:W-:Y:S02]  /*44f0*/  FSEL R69, R95, -INF , P6 ;  /* 0xff8000005f457808 */ /* 0x000fe40003000000 */
[----:B0-----:R-:W-:Y:S01]  /*4500*/  FMNMX.FTZ R102, R82, R77, !PT ;  /* 0x0000004d52667209 */ /* 0x001fe20007810000 */
[----:B------:R0:W-:Y:S01]  /*4510*/  MUFU.EX2 R67, R81 ;  /* 0x0000005100437308 */ /* 0x0001e20000000800 */
[----:B------:R-:W-:Y:S01]  /*4520*/  FSEL R77, R97, -INF , P4 ;  /* 0xff800000614d7808 */ /* 0x000fe20002000000 */
[--C-:B------:R-:W-:Y:S01]  /*4530*/  FFMA.FTZ R97, R73, UR10, -R94.reuse ;  /* 0x0000000a49617c23 */ /* 0x100fe2000801085e */
[----:B------:R-:W-:Y:S01]  /*4540*/  FMNMX.FTZ R79, R69, R102, !PT ;  /* 0x00000066454f7209 */ /* 0x000fe20007810000 */
[--C-:B------:R-:W-:Y:S01]  /*4550*/  FFMA.FTZ R73, R75, UR10, -R94.reuse ;  /* 0x0000000a4b497c23 */ /* 0x100fe2000801085e */
[----:B------:R-:W-:-:S01]  /*4560*/  FFMA.FTZ R75, R83, UR10, -R94 ;  /* 0x0000000a534b7c23 */ /* 0x000fc2000801085e */
[--C-:B------:R-:W-:Y:S01]  /*4570*/  FFMA.FTZ R83, R85, UR10, -R94.reuse ;  /* 0x0000000a55537c23 */ /* 0x100fe2000801085e */
[----:B------:R-:W-:Y:S01]  /*4580*/  FMNMX.FTZ R96, R76, R79, !PT ;  /* 0x0000004f4c607209 */ /* 0x000fe20007810000 */
[--C-:B------:R-:W-:Y:S01]  /*4590*/  FFMA.FTZ R85, R87, UR10, -R94.reuse ;  /* 0x0000000a57557c23 */ /* 0x100fe2000801085e */
[----:B------:R-:W-:Y:S01]  /*45a0*/  FSEL R79, R98, -INF , P3 ;  /* 0xff800000624f7808 */ /* 0x000fe20001800000 */
[--C-:B------:R-:W-:Y:S01]  /*45b0*/  FFMA.FTZ R87, R89, UR10, -R94.reuse ;  /* 0x0000000a59577c23 */ /* 0x100fe2000801085e */
[----:B------:R-:W-:Y:S01]  /*45c0*/  FMNMX.FTZ R96, R77, R96, !PT ;  /* 0x000000604d607209 */ /* 0x000fe20007810000 */
[--C-:B------:R-:W-:Y:S01]  /*45d0*/  FFMA.FTZ R89, R91, UR10, -R94.reuse ;  /* 0x0000000a5b597c23 */ /* 0x100fe2000801085e */
[----:B0-----:R-:W-:Y:S01]  /*45e0*/  FSEL R81, R100, -INF , P2 ;  /* 0xff80000064517808 */ /* 0x001fe20001000000 */
[----:B------:R-:W-:Y:S01]  /*45f0*/  FFMA.FTZ R91, R93, UR10, -R94 ;  /* 0x0000000a5d5b7c23 */ /* 0x000fe2000801085e */
[----:B------:R-:W-:Y:S01]  /*4600*/  FMNMX.FTZ R98, R79, R96, !PT ;  /* 0x000000604f627209 */ /* 0x000fe20007810000 */
[----:B------:R-:W-:Y:S01]  /*4610*/  MUFU.EX2 R53, R53 ;  /* 0x0000003500357308 */ /* 0x000fe20000000800 */
[----:B-1----:R-:W-:-:S02]  /*4620*/  F2FP.SATFINITE.E4M3.F32.PACK_AB_MERGE_C R174, R54, R51, RZ ;  /* 0x0000003336ae723e */ /* 0x002fc400048070ff */
[----:B------:R-:W-:Y:S02]  /*4630*/  FMNMX.FTZ R98, R81, R98, !PT ;  /* 0x0000006251627209 */ /* 0x000fe40007810000 */
[----:B------:R-:W-:-:S03]  /*4640*/  F2FP.SATFINITE.E4M3.F32.PACK_AB_MERGE_C R174, R50, R43, R174 ;  /* 0x0000002b32ae723e */ /* 0x000fc600048070ae */
[----:B------:R-:W0:Y:S01]  /*4650*/  SHFL.BFLY PT, R95, R98, 0x2, 0x1f ;  /* 0x0c401f00625f7f89 */ /* 0x000e2200000e0000 */
[----:B------:R-:W-:Y:S08]  /*4660*/  MUFU.EX2 R96, R97 ;  /* 0x0000006100607308 */ /* 0x000ff00000000800 */
[----:B------:R-:W-:Y:S08]  /*4670*/  MUFU.EX2 R55, R55 ;  /* 0x0000003700377308 */ /* 0x000ff00000000800 */
[----:B------:R-:W-:Y:S01]  /*4680*/  MUFU.EX2 R62, R62 ;  /* 0x0000003e003e7308 */ /* 0x000fe20000000800 */
[----:B0-----:R-:W-:-:S07]  /*4690*/  FMNMX.FTZ R95, R98, R95, !PT ;  /* 0x0000005f625f7209 */ /* 0x001fce0007810000 */
[----:B------:R-:W-:Y:S01]  /*46a0*/  MUFU.EX2 R59, R59 ;  /* 0x0000003b003b7308 */ /* 0x000fe20000000800 */
[----:B------:R-:W0:Y:S07]  /*46b0*/  SHFL.BFLY PT, R162, R95, 0x1, 0x1f ;  /* 0x0c201f005fa27f89 */ /* 0x000e2e00000e0000 */
[----:B------:R-:W-:Y:S08]  /*46c0*/  MUFU.EX2 R66, R66 ;  /* 0x0000004200427308 */ /* 0x000ff00000000800 */
[----:B------:R-:W-:Y:S08]  /*46d0*/  MUFU.EX2 R68, R68 ;  /* 0x0000004400447308 */ /* 0x000ff00000000800 */
[----:B------:R-:W-:Y:S01]  /*46e0*/  MUFU.EX2 R74, R74 ;  /* 0x0000004a004a7308 */ /* 0x000fe20000000800 */
[----:B0-----:R-:W-:Y:S01]  /*46f0*/  FMNMX.FTZ R162, R95, R162, !PT ;  /* 0x000000a25fa27209 */ /* 0x001fe20007810000 */
[----:B------:R-:W-:-:S03]  /*4700*/  IMAD.U32 R95, RZ, RZ, UR10 ;  /* 0x0000000aff5f7e24 */ /* 0x000fc6000f8e00ff */
[C---:B------:R-:W-:Y:S01]  /*4710*/  FSETP.NEU.FTZ.AND P2, PT, R162.reuse, -INF , PT ;  /* 0xff800000a200780b */ /* 0x040fe20003f5d000 */
[----:B------:R-:W-:-:S02]  /*4720*/  FFMA.FTZ R95, R162, R95, -8 ;  /* 0xc1000000a25f7423 */ /* 0x000fc4000001005f */
[----:B------:R-:W-:Y:S03]  /*4730*/  MUFU.EX2 R72, R72 ;  /* 0x0000004800487308 */ /* 0x000fe60000000800 */
[----:B------:R-:W-:-:S05]  /*4740*/  FSEL R95, R95, RZ, P2 ;  /* 0x000000ff5f5f7208 */ /* 0x000fca0001000000 */
[----:B------:R-:W-:Y:S01]  /*4750*/  MUFU.EX2 R71, R71 ;  /* 0x0000004700477308 */ /* 0x000fe20000000800 */
[----:B------:R-:W-:-:S01]  /*4760*/  FFMA.FTZ R7, R7, UR10, -R95 ;  /* 0x0000000a07077c23 */ /* 0x000fc2000801085f */
[--C-:B------:R-:W-:Y:S01]  /*4770*/  FFMA.FTZ R8, R8, UR10, -R95.reuse ;  /* 0x0000000a08087c23 */ /* 0x100fe2000801085f */
[----:B------:R-:W-:-:S01]  /*4780*/  FFMA.FTZ R93, R9, UR10, -R95 ;  /* 0x0000000a095d7c23 */ /* 0x000fc2000801085f */
[--C-:B------:R-:W-:Y:S01]  /*4790*/  FFMA.FTZ R94, R10, UR10, -R95.reuse ;  /* 0x0000000a0a5e7c23 */ /* 0x100fe2000801085f */
[----:B------:R-:W-:-:S01]  /*47a0*/  FFMA.FTZ R9, R11, UR10, -R95 ;  /* 0x0000000a0b097c23 */ /* 0x000fc2000801085f */
[--C-:B------:R-:W-:Y:S01]  /*47b0*/  FFMA.FTZ R10, R12, UR10, -R95.reuse ;  /* 0x0000000a0c0a7c23 */ /* 0x100fe2000801085f */
[----:B------:R-:W-:-:S01]  /*47c0*/  FFMA.FTZ R13, R13, UR10, -R95 ;  /* 0x0000000a0d0d7c23 */ /* 0x000fc2000801085f */
        /* <DEDUP_REMOVED lines=24> */
[----:B------:R-:W0:Y:S01]  /*4950*/  MUFU.EX2 R94, R94 ;  /* 0x0000005e005e7308 */ /* 0x000e220000000800 */
[----:B------:R-:W-:-:S01]  /*4960*/  FFMA.FTZ R78, R78, UR10, -R95 ;  /* 0x0000000a4e4e7c23 */ /* 0x000fc2000801085f */
[--C-:B------:R-:W-:Y:S01]  /*4970*/  FFMA.FTZ R82, R82, UR10, -R95.reuse ;  /* 0x0000000a52527c23 */ /* 0x100fe2000801085f */
[----:B------:R-:W-:-:S01]  /*4980*/  FFMA.FTZ R69, R69, UR10, -R95 ;  /* 0x0000000a45457c23 */ /* 0x000fc2000801085f */
[--C-:B------:R-:W-:Y:S01]  /*4990*/  FFMA.FTZ R76, R76, UR10, -R95.reuse ;  /* 0x0000000a4c4c7c23 */ /* 0x100fe2000801085f */
[----:B------:R-:W-:-:S01]  /*49a0*/  FFMA.FTZ R77, R77, UR10, -R95 ;  /* 0x0000000a4d4d7c23 */ /* 0x000fc2000801085f */
[--C-:B------:R-:W-:Y:S01]  /*49b0*/  FFMA.FTZ R79, R79, UR10, -R95.reuse ;  /* 0x0000000a4f4f7c23 */ /* 0x100fe2000801085f */
[----:B------:R-:W-:-:S01]  /*49c0*/  FFMA.FTZ R81, R81, UR10, -R95 ;  /* 0x0000000a51517c23 */ /* 0x000fc2000801085f */
[----:B------:R-:W-:Y:S08]  /*49d0*/  MUFU.EX2 R9, R9 ;  /* 0x0000000900097308 */ /* 0x000ff00000000800 */
[----:B------:R1:W-:Y:S01]  /*49e0*/  MUFU.EX2 R97, R13 ;  /* 0x0000000d00617308 */ /* 0x0003e20000000800 */
[----:B0-----:R-:W-:-:S04]  /*49f0*/  F2FP.SATFINITE.E4M3.F32.PACK_AB_MERGE_C R173, R94, R93, RZ ;  /* 0x0000005d5ead723e */ /* 0x001fc800048070ff */
[----:B------:R-:W-:-:S03]  /*4a00*/  F2FP.SATFINITE.E4M3.F32.PACK_AB_MERGE_C R173, R8, R7, R173 ;  /* 0x0000000708ad723e */ /* 0x000fc600048070ad */
[----:B------:R0:W-:Y:S01]  /*4a10*/  MUFU.EX2 R100, R21 ;  /* 0x0000001500647308 */ /* 0x0001e20000000800 */
[----:B-1----:R-:W-:-:S01]  /*4a20*/  FFMA.FTZ R13, R26, UR10, -R95 ;  /* 0x0000000a1a0d7c23 */ /* 0x002fc2000801085f */
[----:B------:R-:W-:Y:S01]  /*4a30*/  FADD.FTZ R26, R35, R38 ;  /* 0x00000026231a7221 */ /* 0x000fe20000010000 */
[----:B------:R-:W-:-:S05]  /*4a40*/  IMAD.MOV.U32 R38, RZ, RZ, R25 ;  /* 0x000000ffff267224 */ /* 0x000fca00078e0019 */
[----:B------:R-:W-:Y:S01]  /*4a50*/  MUFU.EX2 R10, R10 ;  /* 0x0000000a000a7308 */ /* 0x000fe20000000800 */
[----:B0-----:R-:W-:-:S01]  /*4a60*/  FFMA.FTZ R21, R30, UR10, -R95 ;  /* 0x0000000a1e157c23 */ /* 0x001fc2000801085f */
[----:B------:R-:W-:-:S06]  /*4a70*/  FADD.FTZ R30, R7, R8 ;  /* 0x00000008071e7221 */ /* 0x000fcc0000010000 */
[----:B------:R0:W1:Y:S08]  /*4a80*/  MUFU.EX2 R98, R14 ;  /* 0x0000000e00627308 */ /* 0x0000700000000800 */
[----:B------:R2:W-:Y:S01]  /*4a90*/  MUFU.EX2 R101, R24 ;  /* 0x0000001800657308 */ /* 0x0005e20000000800 */
[----:B0-----:R-:W-:-:S01]  /*4aa0*/  FFMA.FTZ R14, R27, UR10, -R95 ;  /* 0x0000000a1b0e7c23 */ /* 0x001fc2000801085f */
[----:B------:R-:W-:Y:S01]  /*4ab0*/  FADD.FTZ R27, R39, R26 ;  /* 0x0000001a271b7221 */ /* 0x000fe20000010000 */
[----:B------:R-:W-:-:S04]  /*4ac0*/  @!P1 PRMT R26, RZ, 0x654, R6 ;  /* 0x00000654ff1a9816 */ /* 0x000fc80000000006 */
[----:B------:R0:W-:Y:S01]  /*4ad0*/  @!P1 SYNCS.ARRIVE.TRANS64.RED.A1T0 RZ, [R26+URZ], RZ ;  /* 0x000000ff1aff99a7 */ /* 0x0001e2000810043f */
[----:B------:R-:W3:Y:S01]  /*4ae0*/  MUFU.EX2 R11, R11 ;  /* 0x0000000b000b7308 */ /* 0x000ee20000000800 */
[----:B--2---:R-:W-:-:S01]  /*4af0*/  FFMA.FTZ R24, R29, UR10, -R95 ;  /* 0x0000000a1d187c23 */ /* 0x004fc2000801085f */
[----:B------:R-:W-:Y:S01]  /*4b00*/  FADD.FTZ R29, R93, R30 ;  /* 0x0000001e5d1d7221 */ /* 0x000fe20000010000 */
[----:B------:R-:W-:-:S01]  /*4b10*/  FADD.FTZ R30, R42, R27 ;  /* 0x0000001b2a1e7221 */ /* 0x000fc20000010000 */
[----:B------:R-:W-:Y:S01]  /*4b20*/  FFMA.FTZ R27, R34, UR10, -R95 ;  /* 0x0000000a221b7c23 */ /* 0x000fe2000801085f */
[----:B-1----:R-:W-:Y:S01]  /*4b30*/  F2FP.SATFINITE.E4M3.F32.PACK_AB_MERGE_C R175, R98, R97, RZ ;  /* 0x0000006162af723e */ /* 0x002fe200048070ff */
[----:B------:R-:W-:Y:S01]  /*4b40*/  FADD.FTZ R48, R94, R29 ;  /* 0x0000001d5e307221 */ /* 0x000fe20000010000 */
[----:B------:R-:W-:-:S01]  /*4b50*/  FADD.FTZ R29, R43, R30 ;  /* 0x0000001e2b1d7221 */ /* 0x000fc20000010000 */
[----:B------:R-:W1:Y:S01]  /*4b60*/  MUFU.EX2 R12, R12 ;  /* 0x0000000c000c7308 */ /* 0x000e620000000800 */
[----:B------:R-:W-:Y:S01]  /*4b70*/  F2FP.SATFINITE.E4M3.F32.PACK_AB_MERGE_C R175, R10, R9, R175 ;  /* 0x000000090aaf723e */ /* 0x000fe200048070af */
[----:B------:R-:W-:Y:S01]  /*4b80*/  FADD.FTZ R47, R9, R48 ;  /* 0x00000030092f7221 */ /* 0x000fe20000010000 */
[----:B0-----:R-:W-:-:S01]  /*4b90*/  FADD.FTZ R26, R50, R29 ;  /* 0x0000001d321a7221 */ /* 0x001fc20000010000 */
[----:B------:R-:W-:Y:S01]  /*4ba0*/  PLOP3.LUT P1, PT, PT, PT, UP0, 0x80, 0x0 ;  /* 0x000000000000781c */ /* 0x000fe20003f2f008 */
[----:B------:R-:W-:-:S02]  /*4bb0*/  IMAD.MOV.U32 R34, RZ, RZ, R25 ;  /* 0x000000ffff227224 */ /* 0x000fc400078e0019 */
[----:B------:R-:W-:Y:S01]  /*4bc0*/  FADD.FTZ R30, R10, R47 ;  /* 0x0000002f0a1e7221 */ /* 0x000fe20000010000 */
[----:B------:R-:W-:-:S01]  /*4bd0*/  FADD.FTZ R29, R51, R26 ;  /* 0x0000001a331d7221 */ /* 0x000fc20000010000 */
[----:B------:R-:W0:Y:S01]  /*4be0*/  MUFU.EX2 R13, R13 ;  /* 0x0000000d000d7308 */ /* 0x000e220000000800 */
[----:B------:R-:W-:Y:S02]  /*4bf0*/  IMAD.MOV.U32 R43, RZ, RZ, R25 ;  /* 0x000000ffff2b7224 */ /* 0x000fe400078e0019 */
[----:B------:R-:W-:Y:S01]  /*4c00*/  FADD.FTZ R47, R97, R30 ;  /* 0x0000001e612f7221 */ /* 0x000fe20000010000 */
[----:B------:R-:W-:-:S01]  /*4c10*/  FADD.FTZ R26, R54, R29 ;  /* 0x0000001d361a7221 */ /* 0x000fc20000010000 */
[----:B------:R-:W-:Y:S02]  /*4c20*/  IMAD.MOV.U32 R42, RZ, RZ, R25 ;  /* 0x000000ffff2a7224 */ /* 0x000fe400078e0019 */
[----:B------:R-:W-:-:S01]  /*4c30*/  FADD.FTZ R30, R98, R47 ;  /* 0x0000002f621e7221 */ /* 0x000fc20000010000 */
[----:B------:R-:W-:Y:S01]  /*4c40*/  FADD.FTZ R29, R53, R26 ;  /* 0x0000001a351d7221 */ /* 0x000fe20000010000 */
[----:B------:R-:W2:Y:S01]  /*4c50*/  MUFU.EX2 R14, R14 ;  /* 0x0000000e000e7308 */ /* 0x000ea20000000800 */
[----:B------:R-:W-:-:S02]  /*4c60*/  IMAD.MOV.U32 R48, RZ, RZ, R25 ;  /* 0x000000ffff307224 */ /* 0x000fc400078e0019 */
[----:B---3--:R-:W-:Y:S01]  /*4c70*/  FADD.FTZ R47, R11, R30 ;  /* 0x0000001e0b2f7221 */ /* 0x008fe20000010000 */
[----:B------:R-:W-:-:S01]  /*4c80*/  FADD.FTZ R26, R56, R29 ;  /* 0x0000001d381a7221 */ /* 0x000fc20000010000 */
[----:B------:R-:W-:Y:S02]  /*4c90*/  IMAD.MOV.U32 R51, RZ, RZ, R25 ;  /* 0x000000ffff337224 */ /* 0x000fe400078e0019 */
[----:B-1----:R-:W-:-:S01]  /*4ca0*/  FADD.FTZ R47, R12, R47 ;  /* 0x0000002f0c2f7221 */ /* 0x002fc20000010000 */
[----:B------:R-:W-:Y:S01]  /*4cb0*/  FADD.FTZ R29, R55, R26 ;  /* 0x0000001a371d7221 */ /* 0x000fe20000010000 */
[----:B------:R-:W1:Y:S01]  /*4cc0*/  MUFU.EX2 R44, R44 ;  /* 0x0000002c002c7308 */ /* 0x000e620000000800 */
[----:B------:R-:W-:Y:S01]  /*4cd0*/  F2FP.SATFINITE.E4M3.F32.PACK_AB_MERGE_C R55, R58, R55, RZ ;  /* 0x000000373a37723e */ /* 0x000fe200048070ff */
[----:B------:R-:W-:Y:S01]  /*4ce0*/  FADD.FTZ R26, R100, R47 ;  /* 0x0000002f641a7221 */ /* 0x000fe20000010000 */
[----:B------:R-:W-:-:S01]  /*4cf0*/  FADD.FTZ R30, R58, R29 ;  /* 0x0000001d3a1e7221 */ /* 0x000fc20000010000 */
[----:B------:R-:W-:Y:S01]  /*4d00*/  F2FP.SATFINITE.E4M3.F32.PACK_AB_MERGE_C R100, R101, R100, RZ ;  /* 0x000000646564723e */ /* 0x000fe200048070ff */
[----:B------:R-:W-:-:S02]  /*4d10*/  IMAD.MOV.U32 R50, RZ, RZ, R25 ;  /* 0x000000ffff327224 */ /* 0x000fc400078e0019 */
[----:B------:R-:W-:Y:S01]  /*4d20*/  FADD.FTZ R26, R101, R26 ;  /* 0x0000001a651a7221 */ /* 0x000fe20000010000 */
[----:B------:R-:W-:-:S01]  /*4d30*/  FADD.FTZ R29, R57, R30 ;  /* 0x0000001e391d7221 */ /* 0x000fc20000010000 */
[----:B------:R-:W3:Y:S01]  /*4d40*/  MUFU.EX2 R45, R45 ;  /* 0x0000002d002d7308 */ /* 0x000ee20000000800 */
[----:B------:R-:W-:Y:S01]  /*4d50*/  F2FP.SATFINITE.E4M3.F32.PACK_AB_MERGE_C R176, R56, R53, R55 ;  /* 0x0000003538b0723e */ /* 0x000fe20004807037 */
[----:B0-----:R-:W-:Y:S01]  /*4d60*/  FADD.FTZ R47, R13, R26 ;  /* 0x0000001a0d2f7221 */ /* 0x001fe20000010000 */
[----:B------:R-:W-:-:S01]  /*4d70*/  FADD.FTZ R26, R62, R29 ;  /* 0x0000001d3e1a7221 */ /* 0x000fc20000010000 */
[----:B------:R-:W-:Y:S01]  /*4d80*/  F2FP.SATFINITE.E4M3.F32.PACK_AB_MERGE_C R177, R12, R11, R100 ;  /* 0x0000000b0cb1723e */ /* 0x000fe20004807064 */
[----:B------:R-:W-:Y:S02]  /*4d90*/  IMAD.MOV.U32 R53, RZ, RZ, R25 ;  /* 0x000000ffff357224 */ /* 0x000fe400078e0019 */
[----:B--2---:R-:W-:Y:S01]  /*4da0*/  FADD.FTZ R47, R14, R47 ;  /* 0x0000002f0e2f7221 */ /* 0x004fe20000010000 */
[----:B------:R-:W-:-:S01]  /*4db0*/  FADD.FTZ R29, R59, R26 ;  /* 0x0000001a3b1d7221 */ /* 0x000fc20000010000 */
[----:B------:R-:W0:Y:S01]  /*4dc0*/  MUFU.EX2 R15, R15 ;  /* 0x0000000f000f7308 */ /* 0x000e220000000800 */
[----:B------:R-:W-:Y:S01]  /*4dd0*/  F2FP.SATFINITE.E4M3.F32.PACK_AB_MERGE_C R59, R64, R59, RZ ;  /* 0x0000003b403b723e */ /* 0x000fe200048070ff */
[----:B-1----:R-:W-:Y:S01]  /*4de0*/  FADD.FTZ R26, R44, R47 ;  /* 0x0000002f2c1a7221 */ /* 0x002fe20000010000 */
[----:B------:R-:W-:-:S01]  /*4df0*/  FADD.FTZ R30, R64, R29 ;  /* 0x0000001d401e7221 */ /* 0x000fc20000010000 */
[----:B------:R-:W-:Y:S01]  /*4e00*/  IMAD.MOV.U32 R47, RZ, RZ, R25 ;  /* 0x000000ffff2f7224 */ /* 0x000fe200078e0019 */
[----:B------:R-:W-:Y:S01]  /*4e10*/  F2FP.SATFINITE.E4M3.F32.PACK_AB_MERGE_C R178, R62, R57, R59 ;  /* 0x000000393eb2723e */ /* 0x000fe2000480703b */
[----:B------:R-:W-:-:S02]  /*4e20*/  IMAD.MOV.U32 R55, RZ, RZ, R25 ;  /* 0x000000ffff377224 */ /* 0x000fc400078e0019 */
[----:B------:R-:W-:-:S01]  /*4e30*/  FADD.FTZ R29, R61, R30 ;  /* 0x0000001e3d1d7221 */ /* 0x000fc20000010000 */
[----:B------:R-:W1:Y:S01]  /*4e40*/  MUFU.EX2 R20, R20 ;  /* 0x0000001400147308 */ /* 0x000e620000000800 */
[----:B---3--:R-:W-:-:S01]  /*4e50*/  FADD.FTZ R26, R45, R26 ;  /* 0x0000001a2d1a7221 */ /* 0x008fc20000010000 */
[----:B------:R-:W-:Y:S01]  /*4e60*/  F2FP.SATFINITE.E4M3.F32.PACK_AB_MERGE_C R44, R45, R44, RZ ;  /* 0x0000002c2d2c723e */ /* 0x000fe200048070ff */
[--C-:B------:R-:W-:Y:S02]  /*4e70*/  IMAD.MOV.U32 R45, RZ, RZ, R25.reuse ;  /* 0x000000ffff2d7224 */ /* 0x100fe400078e0019 */
[--C-:B------:R-:W-:Y:S01]  /*4e80*/  IMAD.MOV.U32 R54, RZ, RZ, R25.reuse ;  /* 0x000000ffff367224 */ /* 0x100fe200078e0019 */
[----:B------:R-:W-:Y:S01]  /*4e90*/  F2FP.SATFINITE.E4M3.F32.PACK_AB_MERGE_C R179, R14, R13, R44 ;  /* 0x0000000d0eb3723e */ /* 0x000fe2000480702c */
[----:B------:R-:W-:Y:S01]  /*4ea0*/  IMAD.MOV.U32 R44, RZ, RZ, R25 ;  /* 0x000000ffff2c7224 */ /* 0x000fe200078e0019 */
[----:B------:R-:W2:Y:S01]  /*4eb0*/  MUFU.EX2 R49, R49 ;  /* 0x0000003100317308 */ /* 0x000ea20000000800 */
[----:B0-----:R-:W-:-:S01]  /*4ec0*/  FADD.FTZ R39, R15, R26 ;  /* 0x0000001a0f277221 */ /* 0x001fc20000010000 */
[----:B------:R-:W-:Y:S01]  /*4ed0*/  FADD.FTZ R26, R66, R29 ;  /* 0x0000001d421a7221 */ /* 0x000fe20000010000 */
[----:B------:R-:W-:-:S02]  /*4ee0*/  IMAD.MOV.U32 R57, RZ, RZ, R25 ;  /* 0x000000ffff397224 */ /* 0x000fc400078e0019 */
[----:B------:R-:W-:Y:S02]  /*4ef0*/  IMAD.MOV.U32 R56, RZ, RZ, R25 ;  /* 0x000000ffff387224 */ /* 0x000fe400078e0019 */
[----:B------:R-:W-:-:S01]  /*4f00*/  FADD.FTZ R29, R63, R26 ;  /* 0x0000001a3f1d7221 */ /* 0x000fc20000010000 */
[----:B------:R-:W-:Y:S01]  /*4f10*/  F2FP.SATFINITE.E4M3.F32.PACK_AB_MERGE_C R63, R68, R63, RZ ;  /* 0x0000003f443f723e */ /* 0x000fe200048070ff */
[----:B------:R-:W0:Y:S01]  /*4f20*/  MUFU.EX2 R28, R28 ;  /* 0x0000001c001c7308 */ /* 0x000e220000000800 */
[----:B-1----:R-:W-:-:S01]  /*4f30*/  FADD.FTZ R30, R20, R39 ;  /* 0x00000027141e7221 */ /* 0x002fc20000010000 */
[----:B------:R-:W-:Y:S01]  /*4f40*/  FADD.FTZ R26, R68, R29 ;  /* 0x0000001d441a7221 */ /* 0x000fe20000010000 */
[----:B------:R-:W-:Y:S01]  /*4f50*/  F2FP.SATFINITE.E4M3.F32.PACK_AB_MERGE_C R180, R66, R61, R63 ;  /* 0x0000003d42b4723e */ /* 0x000fe2000480703f */
[----:B------:R-:W-:Y:S02]  /*4f60*/  IMAD.MOV.U32 R59, RZ, RZ, R25 ;  /* 0x000000ffff3b7224 */ /* 0x000fe400078e0019 */
[----:B------:R-:W-:-:S01]  /*4f70*/  FADD.FTZ R29, R65, R26 ;  /* 0x0000001a411d7221 */ /* 0x000fc20000010000 */
[----:B------:R-:W-:Y:S01]  /*4f80*/  IMAD.MOV.U32 R58, RZ, RZ, R25 ;  /* 0x000000ffff3a7224 */ /* 0x000fe200078e0019 */
[----:B------:R-:W1:Y:S01]  /*4f90*/  MUFU.EX2 R21, R21 ;  /* 0x0000001500157308 */ /* 0x000e620000000800 */
[----:B--2---:R-:W-:-:S01]  /*4fa0*/  FADD.FTZ R39, R49, R30 ;  /* 0x0000001e31277221 */ /* 0x004fc20000010000 */
[----:B------:R-:W-:Y:S01]  /*4fb0*/  FADD.FTZ R26, R74, R29 ;  /* 0x0000001d4a1a7221 */ /* 0x000fe20000010000 */
[----:B------:R-:W-:-:S02]  /*4fc0*/  IMAD.MOV.U32 R61, RZ, RZ, R25 ;  /* 0x000000ffff3d7224 */ /* 0x000fc400078e0019 */
[----:B------:R-:W-:Y:S02]  /*4fd0*/  IMAD.MOV.U32 R63, RZ, RZ, R25 ;  /* 0x000000ffff3f7224 */ /* 0x000fe400078e0019 */
[----:B------:R-:W-:-:S01]  /*4fe0*/  FADD.FTZ R35, R67, R26 ;  /* 0x0000001a43237221 */ /* 0x000fc20000010000 */
[----:B------:R-:W-:Y:S01]  /*4ff0*/  F2FP.SATFINITE.E4M3.F32.PACK_AB_MERGE_C R67, R72, R67, RZ ;  /* 0x000000434843723e */ /* 0x000fe200048070ff */
[----:B------:R-:W2:Y:S01]  /*5000*/  MUFU.EX2 R24, R24 ;  /* 0x0000001800187308 */ /* 0x000ea20000000800 */
[----:B0-----:R-:W-:-:S01]  /*5010*/  FADD.FTZ R30, R28, R39 ;  /* 0x000000271c1e7221 */ /* 0x001fc20000010000 */
[----:B------:R-:W-:Y:S01]  /*5020*/  FADD.FTZ R72, R72, R35 ;  /* 0x0000002348487221 */ /* 0x000fe20000010000 */
[----:B------:R-:W-:Y:S01]  /*5030*/  F2FP.SATFINITE.E4M3.F32.PACK_AB_MERGE_C R28, R28, R49, RZ ;  /* 0x000000311c1c723e */ /* 0x000fe200048070ff */
[----:B------:R-:W-:Y:S01]  /*5040*/  IMAD.MOV.U32 R49, RZ, RZ, R25 ;  /* 0x000000ffff317224 */ /* 0x000fe200078e0019 */
[----:B------:R-:W-:Y:S01]  /*5050*/  F2FP.SATFINITE.E4M3.F32.PACK_AB_MERGE_C R182, R74, R65, R67 ;  /* 0x000000414ab6723e */ /* 0x000fe20004807043 */
[----:B------:R-:W-:Y:S01]  /*5060*/  FADD.FTZ R35, R71, R72 ;  /* 0x0000004847237221 */ /* 0x000fe20000010000 */
[----:B------:R-:W-:Y:S01]  /*5070*/  F2FP.SATFINITE.E4M3.F32.PACK_AB_MERGE_C R181, R20, R15, R28 ;  /* 0x0000000f14b5723e */ /* 0x000fe2000480701c */
[----:B------:R-:W0:Y:S01]  /*5080*/  MUFU.EX2 R52, R52 ;  /* 0x0000003400347308 */ /* 0x000e220000000800 */
[----:B-1----:R-:W-:-:S01]  /*5090*/  FADD.FTZ R39, R21, R30 ;  /* 0x0000001e15277221 */ /* 0x002fc20000010000 */
[----:B------:R-:W-:Y:S01]  /*50a0*/  FADD.FTZ R10, R96, R35 ;  /* 0x00000023600a7221 */ /* 0x000fe20000010000 */
[----:B------:R-:W-:-:S02]  /*50b0*/  IMAD.MOV.U32 R28, RZ, RZ, R25 ;  /* 0x000000ffff1c7224 */ /* 0x000fc400078e0019 */
[--C-:B------:R-:W-:Y:S02]  /*50c0*/  IMAD.MOV.U32 R30, RZ, RZ, R25.reuse ;  /* 0x000000ffff1e7224 */ /* 0x100fe400078e0019 */
[----:B------:R-:W-:Y:S01]  /*50d0*/  IMAD.MOV.U32 R35, RZ, RZ, R25 ;  /* 0x000000ffff237224 */ /* 0x000fe200078e0019 */
[----:B------:R-:W1:Y:S01]  /*50e0*/  MUFU.EX2 R31, R31 ;  /* 0x0000001f001f7308 */ /* 0x000e620000000800 */
[----:B--2---:R-:W-:-:S01]  /*50f0*/  FADD.FTZ R39, R24, R39 ;  /* 0x0000002718277221 */ /* 0x004fc20000010000 */
[--C-:B------:R-:W-:Y:S02]  /*5100*/  IMAD.MOV.U32 R62, RZ, RZ, R25.reuse ;  /* 0x000000ffff3e7224 */ /* 0x100fe400078e0019 */
[--C-:B------:R-:W-:Y:S02]  /*5110*/  IMAD.MOV.U32 R65, RZ, RZ, R25.reuse ;  /* 0x000000ffff417224 */ /* 0x100fe400078e0019 */
[----:B------:R-:W-:Y:S02]  /*5120*/  IMAD.MOV.U32 R64, RZ, RZ, R25 ;  /* 0x000000ffff407224 */ /* 0x000fe400078e0019 */
[----:B------:R-:W2:Y:S01]  /*5130*/  MUFU.EX2 R6, R32 ;  /* 0x0000002000067308 */ /* 0x000ea20000000800 */
[----:B0-----:R-:W-:-:S01]  /*5140*/  FADD.FTZ R26, R52, R39 ;  /* 0x00000027341a7221 */ /* 0x001fc20000010000 */
[----:B------:R-:W-:-:S02]  /*5150*/  IMAD.MOV.U32 R39, RZ, RZ, R25 ;  /* 0x000000ffff277224 */ /* 0x000fc400078e0019 */
[--C-:B------:R-:W-:Y:S02]  /*5160*/  IMAD.MOV.U32 R67, RZ, RZ, R25.reuse ;  /* 0x000000ffff437224 */ /* 0x100fe400078e0019 */
[--C-:B------:R-:W-:Y:S02]  /*5170*/  IMAD.MOV.U32 R66, RZ, RZ, R25.reuse ;  /* 0x000000ffff427224 */ /* 0x100fe400078e0019 */
[----:B------:R-:W0:Y:S01]  /*5180*/  MUFU.EX2 R27, R27 ;  /* 0x0000001b001b7308 */ /* 0x000e220000000800 */
[C---:B-1----:R-:W-:Y:S01]  /*5190*/  F2FP.SATFINITE.E4M3.F32.PACK_AB_MERGE_C R52, R31.reuse, R52, RZ ;  /* 0x000000341f34723e */ /* 0x042fe200048070ff */
[----:B------:R-:W-:Y:S01]  /*51a0*/  FADD.FTZ R31, R31, R26 ;  /* 0x0000001a1f1f7221 */ /* 0x000fe20000010000 */
[--C-:B------:R-:W-:Y:S02]  /*51b0*/  IMAD.MOV.U32 R26, RZ, RZ, R25.reuse ;  /* 0x000000ffff1a7224 */ /* 0x100fe400078e0019 */
[----:B------:R-:W-:Y:S01]  /*51c0*/  F2FP.SATFINITE.E4M3.F32.PACK_AB_MERGE_C R183, R24, R21, R52 ;  /* 0x0000001518b7723e */ /* 0x000fe20004807034 */
[----:B------:R-:W-:-:S02]  /*51d0*/  IMAD.MOV.U32 R24, RZ, RZ, R25 ;  /* 0x000000ffff187224 */ /* 0x000fc400078e0019 */
        /* <DEDUP_REMOVED lines=9> */
[----:B------:R-:W-:Y:S02]  /*5270*/  IMAD.MOV.U32 R74, RZ, RZ, R25 ;  /* 0x000000ffff4a7224 */ /* 0x000fe400078e0019 */
[----:B------:R-:W0:Y:S01]  /*5280*/  MUFU.EX2 R80, R80 ;  /* 0x0000005000507308 */ /* 0x000e220000000800 */
[----:B-1----:R-:W-:-:S07]  /*5290*/  FADD.FTZ R9, R73, R10 ;  /* 0x0000000a49097221 */ /* 0x002fce0000010000 */
[----:B------:R-:W1:Y:S01]  /*52a0*/  MUFU.EX2 R33, R33 ;  /* 0x0000002100217308 */ /* 0x000e620000000800 */
[----:B--2---:R-:W-:-:S07]  /*52b0*/  FADD.FTZ R8, R60, R7 ;  /* 0x000000073c087221 */ /* 0x004fce0000010000 */
[----:B------:R-:W2:Y:S01]  /*52c0*/  MUFU.EX2 R75, R75 ;  /* 0x0000004b004b7308 */ /* 0x000ea20000000800 */
[C---:B0-----:R-:W-:Y:S01]  /*52d0*/  F2FP.SATFINITE.E4M3.F32.PACK_AB_MERGE_C R73, R80.reuse, R73, RZ ;  /* 0x000000495049723e */ /* 0x041fe200048070ff */
[----:B------:R-:W-:-:S03]  /*52e0*/  FADD.FTZ R80, R80, R9 ;  /* 0x0000000950507221 */ /* 0x000fc60000010000 */
[----:B------:R-:W-:Y:S01]  /*52f0*/  F2FP.SATFINITE.E4M3.F32.PACK_AB_MERGE_C R184, R96, R71, R73 ;  /* 0x0000004760b8723e */ /* 0x000fe20004807049 */
[--C-:B------:R-:W-:Y:S02]  /*5300*/  IMAD.MOV.U32 R71, RZ, RZ, R25.reuse ;  /* 0x000000ffff477224 */ /* 0x100fe400078e0019 */
[----:B------:R-:W0:Y:S01]  /*5310*/  MUFU.EX2 R36, R36 ;  /* 0x0000002400247308 */ /* 0x000e220000000800 */
[C---:B-1----:R-:W-:Y:S01]  /*5320*/  F2FP.SATFINITE.E4M3.F32.PACK_AB_MERGE_C R60, R33.reuse, R60, RZ ;  /* 0x0000003c213c723e */ /* 0x042fe200048070ff */
[----:B------:R-:W-:Y:S01]  /*5330*/  FADD.FTZ R33, R33, R8 ;  /* 0x0000000821217221 */ /* 0x000fe20000010000 */
[--C-:B------:R-:W-:Y:S02]  /*5340*/  IMAD.MOV.U32 R73, RZ, RZ, R25.reuse ;  /* 0x000000ffff497224 */ /* 0x100fe400078e0019 */
[----:B------:R-:W-:Y:S01]  /*5350*/  F2FP.SATFINITE.E4M3.F32.PACK_AB_MERGE_C R185, R27, R6, R60 ;  /* 0x000000061bb9723e */ /* 0x000fe2000480703c */
[----:B------:R-:W-:Y:S02]  /*5360*/  IMAD.MOV.U32 R27, RZ, RZ, R25 ;  /* 0x000000ffff1b7224 */ /* 0x000fe400078e0019 */
[----:B------:R-:W1:Y:S01]  /*5370*/  MUFU.EX2 R84, R84 ;  /* 0x0000005400547308 */ /* 0x000e620000000800 */
[----:B--2---:R-:W-:-:S01]  /*5380*/  FADD.FTZ R7, R75, R80 ;  /* 0x000000504b077221 */ /* 0x004fc20000010000 */
[----:B------:R-:W-:-:S02]  /*5390*/  IMAD.MOV.U32 R60, RZ, RZ, R25 ;  /* 0x000000ffff3c7224 */ /* 0x000fc400078e0019 */
[----:B------:R-:W-:-:S04]  /*53a0*/  IMAD.MOV.U32 R80, RZ, RZ, R25 ;  /* 0x000000ffff507224 */ /* 0x000fc800078e0019 */
[----:B------:R-:W2:Y:S01]  /*53b0*/  MUFU.EX2 R37, R37 ;  /* 0x0000002500257308 */ /* 0x000ea20000000800 */
[----:B0-----:R-:W-:-:S01]  /*53c0*/  FADD.FTZ R8, R36, R33 ;  /* 0x0000002124087221 */ /* 0x001fc20000010000 */
[----:B------:R-:W-:-:S06]  /*53d0*/  IMAD.MOV.U32 R33, RZ, RZ, R25 ;  /* 0x000000ffff217224 */ /* 0x000fcc00078e0019 */
[----:B------:R-:W0:Y:S01]  /*53e0*/  MUFU.EX2 R83, R83 ;  /* 0x0000005300537308 */ /* 0x000e220000000800 */
[----:B-1----:R-:W-:-:S07]  /*53f0*/  FADD.FTZ R10, R84, R7 ;  /* 0x00000007540a7221 */ /* 0x002fce0000010000 */
[----:B------:R-:W1:Y:S01]  /*5400*/  MUFU.EX2 R40, R40 ;  /* 0x0000002800287308 */ /* 0x000e620000000800 */
[----:B--2---:R-:W-:-:S07]  /*5410*/  FADD.FTZ R7, R37, R8 ;  /* 0x0000000825077221 */ /* 0x004fce0000010000 */
[----:B------:R-:W2:Y:S01]  /*5420*/  MUFU.EX2 R86, R86 ;  /* 0x0000005600567308 */ /* 0x000ea20000000800 */
[----:B0-----:R-:W-:-:S07]  /*5430*/  FADD.FTZ R9, R83, R10 ;  /* 0x0000000a53097221 */ /* 0x001fce0000010000 */
[----:B------:R-:W0:Y:S01]  /*5440*/  MUFU.EX2 R41, R41 ;  /* 0x0000002900297308 */ /* 0x000e220000000800 */
[----:B-1----:R-:W-:-:S07]  /*5450*/  FADD.FTZ R8, R40, R7 ;  /* 0x0000000728087221 */ /* 0x002fce0000010000 */
[----:B------:R-:W1:Y:S01]  /*5460*/  MUFU.EX2 R85, R85 ;  /* 0x0000005500557308 */ /* 0x000e620000000800 */
[C---:B--2---:R-:W-:Y:S01]  /*5470*/  F2FP.SATFINITE.E4M3.F32.PACK_AB_MERGE_C R83, R86.reuse, R83, RZ ;  /* 0x000000535653723e */ /* 0x044fe200048070ff */
[----:B------:R-:W-:-:S03]  /*5480*/  FADD.FTZ R86, R86, R9 ;  /* 0x0000000956567221 */ /* 0x000fc60000010000 */
[----:B------:R-:W-:Y:S01]  /*5490*/  F2FP.SATFINITE.E4M3.F32.PACK_AB_MERGE_C R186, R84, R75, R83 ;  /* 0x0000004b54ba723e */ /* 0x000fe20004807053 */
[--C-:B------:R-:W-:Y:S02]  /*54a0*/  IMAD.MOV.U32 R75, RZ, RZ, R25.reuse ;  /* 0x000000ffff4b7224 */ /* 0x100fe400078e0019 */
[----:B------:R-:W2:Y:S01]  /*54b0*/  MUFU.EX2 R70, R70 ;  /* 0x0000004600467308 */ /* 0x000ea20000000800 */
[C---:B0-----:R-:W-:Y:S01]  /*54c0*/  F2FP.SATFINITE.E4M3.F32.PACK_AB_MERGE_C R40, R41.reuse, R40, RZ ;  /* 0x000000282928723e */ /* 0x041fe200048070ff */
[----:B------:R-:W-:Y:S01]  /*54d0*/  FADD.FTZ R41, R41, R8 ;  /* 0x0000000829297221 */ /* 0x000fe20000010000 */
[--C-:B------:R-:W-:Y:S02]  /*54e0*/  IMAD.MOV.U32 R83, RZ, RZ, R25.reuse ;  /* 0x000000ffff537224 */ /* 0x100fe400078e0019 */
[----:B------:R-:W-:Y:S01]  /*54f0*/  F2FP.SATFINITE.E4M3.F32.PACK_AB_MERGE_C R187, R37, R36, R40 ;  /* 0x0000002425bb723e */ /* 0x000fe20004807028 */
[----:B------:R-:W-:Y:S02]  /*5500*/  IMAD.MOV.U32 R37, RZ, RZ, R25 ;  /* 0x000000ffff257224 */ /* 0x000fe400078e0019 */
[----:B------:R-:W0:Y:S01]  /*5510*/  MUFU.EX2 R88, R88 ;  /* 0x0000005800587308 */ /* 0x000e220000000800 */
[----:B-1----:R-:W-:-:S01]  /*5520*/  FADD.FTZ R7, R85, R86 ;  /* 0x0000005655077221 */ /* 0x002fc20000010000 */
[----:B------:R-:W-:-:S02]  /*5530*/  IMAD.MOV.U32 R36, RZ, RZ, R25 ;  /* 0x000000ffff247224 */ /* 0x000fc400078e0019 */
[--C-:B------:R-:W-:Y:S02]  /*5540*/  IMAD.MOV.U32 R40, RZ, RZ, R25.reuse ;  /* 0x000000ffff287224 */ /* 0x100fe400078e0019 */
[----:B------:R-:W-:Y:S02]  /*5550*/  IMAD.MOV.U32 R84, RZ, RZ, R25 ;  /* 0x000000ffff547224 */ /* 0x000fe400078e0019 */
[----:B------:R1:W3:Y:S01]  /*5560*/  MUFU.EX2 R29, R78 ;  /* 0x0000004e001d7308 */ /* 0x0002e20000000800 */
[----:B--2---:R-:W-:-:S01]  /*5570*/  FADD.FTZ R8, R70, R41 ;  /* 0x0000002946087221 */ /* 0x004fc20000010000 */
[--C-:B------:R-:W-:Y:S02]  /*5580*/  IMAD.MOV.U32 R41, RZ, RZ, R25.reuse ;  /* 0x000000ffff297224 */ /* 0x100fe400078e0019 */
[----:B------:R-:W-:-:S04]  /*5590*/  IMAD.MOV.U32 R86, RZ, RZ, R25 ;  /* 0x000000ffff567224 */ /* 0x000fc800078e0019 */
[----:B------:R-:W2:Y:S01]  /*55a0*/  MUFU.EX2 R87, R87 ;  /* 0x0000005700577308 */ /* 0x000ea20000000800 */
[----:B0-----:R-:W-:-:S01]  /*55b0*/  FADD.FTZ R10, R88, R7 ;  /* 0x00000007580a7221 */ /* 0x001fc20000010000 */
[----:B-1----:R-:W-:-:S06]  /*55c0*/  IMAD.MOV.U32 R78, RZ, RZ, R25 ;  /* 0x000000ffff4e7224 */ /* 0x002fcc00078e0019 */
[----:B------:R-:W0:Y:S01]  /*55d0*/  MUFU.EX2 R82, R82 ;  /* 0x0000005200527308 */ /* 0x000e220000000800 */
[----:B---3--:R-:W-:-:S07]  /*55e0*/  FADD.FTZ R7, R29, R8 ;  /* 0x000000081d077221 */ /* 0x008fce0000010000 */
[----:B------:R-:W1:Y:S01]  /*55f0*/  MUFU.EX2 R90, R90 ;  /* 0x0000005a005a7308 */ /* 0x000e620000000800 */
[----:B--2---:R-:W-:-:S07]  /*5600*/  FADD.FTZ R9, R87, R10 ;  /* 0x0000000a57097221 */ /* 0x004fce0000010000 */
[----:B------:R-:W2:Y:S01]  /*5610*/  MUFU.EX2 R69, R69 ;  /* 0x0000004500457308 */ /* 0x000ea20000000800 */
[----:B0-----:R-:W-:-:S07]  /*5620*/  FADD.FTZ R6, R82, R7 ;  /* 0x0000000752067221 */ /* 0x001fce0000010000 */
[----:B------:R-:W0:Y:S01]  /*5630*/  MUFU.EX2 R89, R89 ;  /* 0x0000005900597308 */ /* 0x000e220000000800 */
[C---:B-1----:R-:W-:Y:S01]  /*5640*/  F2FP.SATFINITE.E4M3.F32.PACK_AB_MERGE_C R87, R90.reuse, R87, RZ ;  /* 0x000000575a57723e */ /* 0x042fe200048070ff */
[----:B------:R-:W-:-:S03]  /*5650*/  FADD.FTZ R90, R90, R9 ;  /* 0x000000095a5a7221 */ /* 0x000fc60000010000 */
[----:B------:R-:W-:Y:S01]  /*5660*/  F2FP.SATFINITE.E4M3.F32.PACK_AB_MERGE_C R188, R88, R85, R87 ;  /* 0x0000005558bc723e */ /* 0x000fe20004807057 */
[--C-:B------:R-:W-:Y:S02]  /*5670*/  IMAD.MOV.U32 R85, RZ, RZ, R25.reuse ;  /* 0x000000ffff557224 */ /* 0x100fe400078e0019 */
[----:B------:R-:W1:Y:S01]  /*5680*/  MUFU.EX2 R76, R76 ;  /* 0x0000004c004c7308 */ /* 0x000e620000000800 */
[C---:B--2---:R-:W-:Y:S01]  /*5690*/  F2FP.SATFINITE.E4M3.F32.PACK_AB_MERGE_C R82, R69.reuse, R82, RZ ;  /* 0x000000524552723e */ /* 0x044fe200048070ff */
[----:B------:R-:W-:Y:S01]  /*56a0*/  FADD.FTZ R69, R69, R6 ;  /* 0x0000000645457221 */ /* 0x000fe20000010000 */
[--C-:B------:R-:W-:Y:S02]  /*56b0*/  IMAD.MOV.U32 R87, RZ, RZ, R25.reuse ;  /* 0x000000ffff577224 */ /* 0x100fe400078e0019 */
[----:B------:R-:W-:Y:S01]  /*56c0*/  F2FP.SATFINITE.E4M3.F32.PACK_AB_MERGE_C R189, R29, R70, R82 ;  /* 0x000000461dbd723e */ /* 0x000fe20004807052 */
[----:B------:R-:W-:Y:S02]  /*56d0*/  IMAD.MOV.U32 R29, RZ, RZ, R25 ;  /* 0x000000ffff1d7224 */ /* 0x000fe400078e0019 */
[----:B------:R-:W2:Y:S01]  /*56e0*/  MUFU.EX2 R92, R92 ;  /* 0x0000005c005c7308 */ /* 0x000ea20000000800 */
[----:B0-----:R-:W-:-:S01]  /*56f0*/  FADD.FTZ R7, R89, R90 ;  /* 0x0000005a59077221 */ /* 0x001fc20000010000 */
[----:B------:R-:W-:-:S02]  /*5700*/  IMAD.MOV.U32 R70, RZ, RZ, R25 ;  /* 0x000000ffff467224 */ /* 0x000fc400078e0019 */
[----:B------:R-:W-:-:S04]  /*5710*/  IMAD.MOV.U32 R82, RZ, RZ, R25 ;  /* 0x000000ffff527224 */ /* 0x000fc800078e0019 */
[----:B------:R-:W0:Y:S01]  /*5720*/  MUFU.EX2 R77, R77 ;  /* 0x0000004d004d7308 */ /* 0x000e220000000800 */
[----:B-1----:R-:W-:-:S01]  /*5730*/  FADD.FTZ R6, R76, R69 ;  /* 0x000000454c067221 */ /* 0x002fc20000010000 */
[----:B------:R-:W-:-:S06]  /*5740*/  IMAD.MOV.U32 R69, RZ, RZ, R25 ;  /* 0x000000ffff457224 */ /* 0x000fcc00078e0019 */
[----:B------:R-:W-:Y:S01]  /*5750*/  MUFU.EX2 R46, R46 ;  /* 0x0000002e002e7308 */ /* 0x000fe20000000800 */
[----:B--2---:R-:W-:-:S07]  /*5760*/  FADD.FTZ R7, R92, R7 ;  /* 0x000000075c077221 */ /* 0x004fce0000010000 */
[----:B------:R-:W1:Y:S01]  /*5770*/  MUFU.EX2 R91, R91 ;  /* 0x0000005b005b7308 */ /* 0x000e620000000800 */
[----:B0-----:R-:W-:-:S07]  /*5780*/  FADD.FTZ R6, R77, R6 ;  /* 0x000000064d067221 */ /* 0x001fce0000010000 */
[----:B------:R-:W-:Y:S08]  /*5790*/  MUFU.EX2 R79, R79 ;  /* 0x0000004f004f7308 */ /* 0x000ff00000000800 */
[----:B------:R0:W2:Y:S01]  /*57a0*/  MUFU.EX2 R8, R81 ;  /* 0x0000005100087308 */ /* 0x0000a20000000800 */
[----:B-1----:R-:W-:Y:S01]  /*57b0*/  F2FP.SATFINITE.E4M3.F32.PACK_AB_MERGE_C R9, R91, R46, RZ ;  /* 0x0000002e5b09723e */ /* 0x002fe200048070ff */
[----:B------:R-:W-:-:S03]  /*57c0*/  FADD.FTZ R46, R46, R7 ;  /* 0x000000072e2e7221 */ /* 0x000fc60000010000 */
[----:B------:R-:W-:Y:S01]  /*57d0*/  F2FP.SATFINITE.E4M3.F32.PACK_AB_MERGE_C R190, R92, R89, R9 ;  /* 0x000000595cbe723e */ /* 0x000fe20004807009 */
[----:B------:R-:W-:-:S01]  /*57e0*/  FADD.FTZ R7, R91, R46 ;  /* 0x0000002e5b077221 */ /* 0x000fc20000010000 */
[--C-:B------:R-:W-:Y:S02]  /*57f0*/  IMAD.MOV.U32 R46, RZ, RZ, R25.reuse ;  /* 0x000000ffff2e7224 */ /* 0x100fe400078e0019 */
[----:B0-----:R-:W-:Y:S01]  /*5800*/  IMAD.MOV.U32 R81, RZ, RZ, R25 ;  /* 0x000000ffff517224 */ /* 0x001fe200078e0019 */
[----:B--2---:R-:W-:Y:S01]  /*5810*/  F2FP.SATFINITE.E4M3.F32.PACK_AB_MERGE_C R10, R8, R79, RZ ;  /* 0x0000004f080a723e */ /* 0x004fe200048070ff */
[----:B------:R-:W-:-:S03]  /*5820*/  FADD.FTZ R79, R79, R6 ;  /* 0x000000064f4f7221 */ /* 0x000fc60000010000 */
[----:B------:R-:W-:Y:S01]  /*5830*/  F2FP.SATFINITE.E4M3.F32.PACK_AB_MERGE_C R191, R77, R76, R10 ;  /* 0x0000004c4dbf723e */ /* 0x000fe2000480700a */
[----:B------:R-:W-:-:S01]  /*5840*/  FADD.FTZ R8, R8, R79 ;  /* 0x0000004f08087221 */ /* 0x000fc20000010000 */
[--C-:B------:R-:W-:Y:S02]  /*5850*/  IMAD.MOV.U32 R77, RZ, RZ, R25.reuse ;  /* 0x000000ffff4d7224 */ /* 0x100fe400078e0019 */
[--C-:B------:R-:W-:Y:S02]  /*5860*/  IMAD.MOV.U32 R76, RZ, RZ, R25.reuse ;  /* 0x000000ffff4c7224 */ /* 0x100fe400078e0019 */
[----:B------:R-:W-:Y:S01]  /*5870*/  IMAD.MOV.U32 R79, RZ, RZ, R25 ;  /* 0x000000ffff4f7224 */ /* 0x000fe200078e0019 */
[----:B------:R-:W-:Y:S06]  /*5880*/  @!P1 BRA `(.L_x_145) ;  /* 0x0000003800789947 */ /* 0x000fec0003800000 */
[----:B------:R-:W-:Y:S01]  /*5890*/  IMAD.MOV.U32 R9, RZ, RZ, R162 ;  /* 0x000000ffff097224 */ /* 0x000fe200078e00a2 */
[----:B------:R-:W-:Y:S01]  /*58a0*/  CS2R R86, SRZ ;  /* 0x0000000000567805 */ /* 0x000fe2000001ff00 */
[----:B------:R-:W-:Y:S01]  /*58b0*/  IMAD.MOV.U32 R6, RZ, RZ, R99 ;  /* 0x000000ffff067224 */ /* 0x000fe200078e0063 */
        /* <DEDUP_REMOVED lines=31> */
[----:B------:R-:W-:Y:S01]  /*5ab0*/  UMOV UR54, UR52 ;  /* 0x0000003400367c82 */ /* 0x000fe20008000000 */
[----:B------:R-:W-:Y:S01]  /*5ac0*/  UMOV UR55, UR45 ;  /* 0x0000002d00377c82 */ /* 0x000fe20008000000 */
[----:B------:R-:W-:-:S05]  /*5ad0*/  ULDC UR52, c[0x0][0x988] ;  /* 0x0002620000347ab9 */ /* 0x000fca0000000800 */
.L_x_155:
[----:B------:R-:W-:Y:S01]  /*5ae0*/  ISETP.NE.AND P2, PT, RZ, UR43, PT ;  /* 0x0000002bff007c0c */ /* 0x000fe2000bf45270 */
[----:B------:R-:W-:-:S04]  /*5af0*/  UISETP.NE.AND UP0, UPT, UR54, 0x1, UPT ;  /* 0x000000013600788c */ /* 0x000fc8000bf05270 */
[----:B------:R-:W-:-:S04]  /*5b00*/  USEL UR45, URZ, 0x1, UP0 ;  /* 0x000000013f2d7887 */ /* 0x000fc80008000000 */
[----:B------:R-:W-:-:S04]  /*5b10*/  ULOP3.LUT UR45, UR55, UR45, URZ, 0x3c, !UPT ;  /* 0x0000002d372d7292 */ /* 0x000fc8000f8e3c3f */
[----:B------:R-:W-:Y:S08]  /*5b20*/  @P2 BRA `(.L_x_146) ;  /* 0x0000000000442947 */ /* 0x000ff00003800000 */
[----:B------:R-:W-:Y:S05]  /*5b30*/  @!P0 BRA `(.L_x_147) ;  /* 0x0000000000048947 */ /* 0x000fea0003800000 */
[----:B------:R-:W-:Y:S01]  /*5b40*/  BPT.TRAP 0x1 ;  /* 0x000000040000795c */ /* 0x000fe20000300000 */
.L_x_147:
[----:B------:R-:W0:Y:S01]  /*5b50*/  S2UR UR10, SR_CgaCtaId ;  /* 0x00000000000a79c3 */ /* 0x000e220000008800 */
[----:B------:R-:W-:Y:S01]  /*5b60*/  UIADD3 UR6, UR54, 0x1, URZ ;  /* 0x0000000136067890 */ /* 0x000fe2000fffe03f */
[----:B------:R-:W-:Y:S01]  /*5b70*/  IMAD.U32 R4, RZ, RZ, UR45 ;  /* 0x0000002dff047e24 */ /* 0x000fe2000f8e00ff */
[----:B------:R-:W-:Y:S02]  /*5b80*/  UMOV UR7, 0x400 ;  /* 0x0000040000077882 */ /* 0x000fe40000000000 */
[----:B------:R-:W-:Y:S02]  /*5b90*/  UISETP.NE.AND UP0, UPT, UR6, 0x2, UPT ;  /* 0x000000020600788c */ /* 0x000fe4000bf05270 */
[----:B------:R-:W-:Y:S02]  /*5ba0*/  SHF.L.U32 R4, R4, 0x1f, RZ ;  /* 0x0000001f04047819 */ /* 0x000fe400000006ff */
[----:B------:R-:W-:Y:S02]  /*5bb0*/  USEL UR6, UR6, URZ, UP0 ;  /* 0x0000003f06067287 */ /* 0x000fe40008000000 */
[----:B0-----:R-:W-:-:S04]  /*5bc0*/  ULEA UR7, UR10, UR7, 0x18 ;  /* 0x000000070a077291 */ /* 0x001fc8000f8ec03f */
[----:B------:R-:W-:-:S09]  /*5bd0*/  ULEA UR6, UR6, UR7, 0x3 ;  /* 0x0000000706067291 */ /* 0x000fd2000f8e183f */
[----:B------:R0:W1:Y:S01]  /*5be0*/  SYNCS.PHASECHK.TRANS64.TRYWAIT P1, [UR6+0x29830], R4 ;  /* 0x02983004ff0075a7 */ /* 0x0000620008020146 */
[----:B------:R-:W-:Y:S05]  /*5bf0*/  @!P0 BRA `(.L_x_148) ;  /* 0x0000000000048947 */ /* 0x000fea0003800000 */
[----:B------:R-:W-:Y:S01]  /*5c00*/  BPT.TRAP 0x1 ;  /* 0x000000040000795c */ /* 0x000fe20000300000 */
.L_x_148:
[----:B-1----:R-:W-:Y:S05]  /*5c10*/  @P1 BRA `(.L_x_146) ;  /* 0x0000000000081947 */ /* 0x002fea0003800000 */
[----:B------:R-:W1:Y:S02]  /*5c20*/  SYNCS.PHASECHK.TRANS64.TRYWAIT P1, [UR6+0x29830], R4 ;  /* 0x02983004ff0075a7 */ /* 0x000e640008020146 */
[----:B-1----:R-:W-:Y:S05]  /*5c30*/  @!P1 BRA `(.L_x_149) ;  /* 0x000000d400cc9947 */ /* 0x002fea0003800000 */
.L_x_146:
[----:B-1----:R-:W1:Y:S01]  /*5c40*/  S2R R5, SR_TID.X ;  /* 0x0000000000057919 */ /* 0x002e620000002100 */
[----:B------:R-:W-:Y:S01]  /*5c50*/  UIADD3 UR53, UR54, 0x1, URZ ;  /* 0x0000000136357890 */ /* 0x000fe2000fffe03f */
[----:B------:R-:W-:Y:S01]  /*5c60*/  UMOV UR27, 0x80000020 ;  /* 0x80000020001b7882 */ /* 0x000fe20000000000 */
[----:B------:R-:W-:Y:S02]  /*5c70*/  UMOV UR28, UR24 ;  /* 0x00000018001c7c82 */ /* 0x000fe40008000000 */
[----:B------:R-:W-:Y:S01]  /*5c80*/  UISETP.NE.AND UP0, UPT, UR53, 0x2, UPT ;  /* 0x000000023500788c */ /* 0x000fe2000bf05270 */
[----:B------:R-:W-:Y:S01]  /*5c90*/  UMOV UR29, UR25 ;  /* 0x00000019001d7c82 */ /* 0x000fe20008000000 */
[----:B------:R-:W-:Y:S02]  /*5ca0*/  UMOV UR31, 0x80000020 ;  /* 0x80000020001f7882 */ /* 0x000fe40000000000 */
[----:B------:R-:W-:Y:S01]  /*5cb0*/  USEL UR53, UR53, URZ, UP0 ;  /* 0x0000003f35357287 */ /* 0x000fe20008000000 */
[----:B------:R-:W-:Y:S01]  /*5cc0*/  UMOV UR32, UR24 ;  /* 0x0000001800207c82 */ /* 0x000fe20008000000 */
[----:B------:R-:W-:-:S02]  /*5cd0*/  UMOV UR33, UR25 ;  /* 0x0000001900217c82 */ /* 0x000fc40008000000 */
[----:B------:R-:W-:Y:S01]  /*5ce0*/  UIMAD UR56, UR53, 0x780, UR48 ;  /* 0x00000780353878a4 */ /* 0x000fe2000f8e0230 */
[----:B------:R-:W-:Y:S01]  /*5cf0*/  UMOV UR35, 0x80000020 ;  /* 0x8000002000237882 */ /* 0x000fe20000000000 */
[----:B------:R-:W-:Y:S02]  /*5d00*/  UMOV UR7, 0x80000020 ;  /* 0x8000002000077882 */ /* 0x000fe40000000000 */
[----:B------:R-:W-:Y:S02]  /*5d10*/  UIADD3 UR30, UR56, 0x80, URZ ;  /* 0x00000080381e7890 */ /* 0x000fe4000fffe03f */
[----:B------:R-:W-:Y:S02]  /*5d20*/  UIADD3 UR34, UR56, 0x100, URZ ;  /* 0x0000010038227890 */ /* 0x000fe4000fffe03f */
[----:B------:R-:W-:Y:S01]  /*5d30*/  UMOV UR26, UR56 ;  /* 0x00000038001a7c82 */ /* 0x000fe20008000000 */
[----:B------:R-:W-:Y:S02]  /*5d40*/  UIADD3 UR6, UR56, 0x200, URZ ;  /* 0x0000020038067890 */ /* 0x000fe4000fffe03f */
[----:B------:R-:W-:Y:S01]  /*5d50*/  UIADD3 UR10, UR56, 0x202, URZ ;  /* 0x00000202380a7890 */ /* 0x000fe2000fffe03f */
[----:B------:R-:W-:Y:S01]  /*5d60*/  UMOV UR11, 0x80000020 ;  /* 0x80000020000b7882 */ /* 0x000fe20000000000 */
[----:B------:R-:W-:Y:S01]  /*5d70*/  UIADD3 UR14, UR56, 0x282, URZ ;  /* 0x00000282380e7890 */ /* 0x000fe2000fffe03f */
[----:B------:R-:W-:Y:S01]  /*5d80*/  UMOV UR15, 0x80000020 ;  /* 0x80000020000f7882 */ /* 0x000fe20000000000 */
[----:B------:R-:W-:Y:S01]  /*5d90*/  UIADD3 UR18, UR56, 0x500, URZ ;  /* 0x0000050038127890 */ /* 0x000fe2000fffe03f */
[----:B-1----:R-:W-:Y:S01]  /*5da0*/  SHF.R.U32.HI R5, RZ, 0x7, R5 ;  /* 0x00000007ff057819 */ /* 0x002fe20000011605 */
[----:B------:R-:W-:Y:S01]  /*5db0*/  UMOV UR19, 0x80000020 ;  /* 0x8000002000137882 */ /* 0x000fe20000000000 */
[----:B------:R-:W-:Y:S01]  /*5dc0*/  UIADD3 UR22, UR56, 0x502, URZ ;  /* 0x0000050238167890 */ /* 0x000fe2000fffe03f */
[----:B------:R-:W-:-:S02]  /*5dd0*/  UMOV UR23, 0x80000020 ;  /* 0x8000002000177882 */ /* 0x000fc40000000000 */
[----:B0-----:R-:W-:-:S05]  /*5de0*/  VIADD R4, R5, 0x8 ;  /* 0x0000000805047836 */ /* 0x001fca0000000000 */
[----:B------:R0:W-:Y:S06]  /*5df0*/  BAR.SYNC.DEFER_BLOCKING R4, 0x100 ;  /* 0x000400040000751d */ /* 0x0001ec0000010000 */
        /* <DEDUP_REMOVED lines=21> */
[----:B------:R-:W-:Y:S01]  /*5f50*/  UMOV UR26, UR6 ;  /* 0x00000006001a7c82 */ /* 0x000fe20008000000 */
[----:B------:R-:W-:Y:S01]  /*5f60*/  UMOV UR27, 0x80000020 ;  /* 0x80000020001b7882 */ /* 0x000fe20000000000 */
[----:B------:R-:W-:Y:S01]  /*5f70*/  UIADD3 UR6, UR56, 0x2, URZ ;  /* 0x0000000238067890 */ /* 0x000fe2000fffe03f */
        /* <DEDUP_REMOVED lines=120> */
[----:B------:R-:W-:Y:S01]  /*6700*/  UIADD3 UR56, UR56, 0x702, URZ ;  /* 0x0000070238387890 */ /* 0x000fe2000fffe03f */
        /* <DEDUP_REMOVED lines=18> */
.L_x_151:
[----:B------:R-:W0:Y:S01]  /*6830*/  S2UR UR7, SR_CgaCtaId ;  /* 0x00000000000779c3 */ /* 0x000e220000008800 */
[----:B------:R-:W-:Y:S01]  /*6840*/  UMOV UR6, 0x400 ;  /* 0x0000040000067882 */ /* 0x000fe20000000000 */
[----:B------:R-:W-:-:S05]  /*6850*/  IMAD.U32 R4, RZ, RZ, UR55 ;  /* 0x00000037ff047e24 */ /* 0x000fca000f8e00ff */
[----:B------:R-:W-:Y:S01]  /*6860*/  SHF.L.U32 R4, R4, 0x1f, RZ ;  /* 0x0000001f04047819 */ /* 0x000fe200000006ff */
[----:B0-----:R-:W-:-:S04]  /*6870*/  ULEA UR6, UR7, UR6, 0x18 ;  /* 0x0000000607067291 */ /* 0x001fc8000f8ec03f */
[----:B------:R-:W-:-:S09]  /*6880*/  ULEA UR6, UR54, UR6, 0x3 ;  /* 0x0000000636067291 */ /* 0x000fd2000f8e183f */
[----:B------:R0:W1:Y:S01]  /*6890*/  SYNCS.PHASECHK.TRANS64.TRYWAIT P1, [UR6+0x29850], R4 ;  /* 0x02985004ff0075a7 */ /* 0x0000620008020146 */
[----:B------:R-:W-:Y:S05]  /*68a0*/  @!P0 BRA `(.L_x_152) ;  /* 0x0000000000048947 */ /* 0x000fea0003800000 */
[----:B------:R-:W-:Y:S01]  /*68b0*/  BPT.TRAP 0x1 ;  /* 0x000000040000795c */ /* 0x000fe20000300000 */
.L_x_152:
[----:B-1----:R-:W-:Y:S05]  /*68c0*/  @P1 BRA `(.L_x_150) ;  /* 0x0000000000081947 */ /* 0x002fea0003800000 */
[----:B------:R-:W1:Y:S02]  /*68d0*/  SYNCS.PHASECHK.TRANS64.TRYWAIT P1, [UR6+0x29850], R4 ;  /* 0x02985004ff0075a7 */ /* 0x000e640008020146 */
[----:B-1----:R-:W-:Y:S05]  /*68e0*/  @!P1 BRA `(.L_x_153) ;  /* 0x000000c800b89947 */ /* 0x002fea0003800000 */
.L_x_150:
        /* <DEDUP_REMOVED lines=8> */
[C---:B------:R-:W-:Y:S01]  /*6970*/  FMUL.FTZ R152, R3.reuse, R160 ;  /* 0x000000a003987220 */ /* 0x040fe20000410000 */
[C---:B------:R-:W-:Y:S01]  /*6980*/  FMUL.FTZ R21, R3.reuse, R159 ;  /* 0x0000009f03157220 */ /* 0x040fe20000410000 */
[C---:B------:R-:W-:Y:S01]  /*6990*/  FMUL.FTZ R153, R3.reuse, R161 ;  /* 0x000000a103997220 */ /* 0x040fe20000410000 */
[C---:B------:R-:W-:Y:S01]  /*69a0*/  FMUL.FTZ R154, R3.reuse, R162 ;  /* 0x000000a2039a7220 */ /* 0x040fe20000410000 */
[C---:B------:R-:W-:Y:S01]  /*69b0*/  FMUL.FTZ R156, R3.reuse, R164 ;  /* 0x000000a4039c7220 */ /* 0x040fe20000410000 */
[C---:B------:R-:W-:Y:S01]  /*69c0*/  FMUL.FTZ R155, R3.reuse, R163 ;  /* 0x000000a3039b7220 */ /* 0x040fe20000410000 */
[----:B------:R-:W2:Y:S01]  /*69d0*/  MUFU.TANH R10, R10 ;  /* 0x0000000a000a7308 */ /* 0x000ea20000002400 */
[C---:B------:R-:W-:Y:S01]  /*69e0*/  FMUL.FTZ R157, R3.reuse, R165 ;  /* 0x000000a5039d7220 */ /* 0x040fe20000410000 */
        /* <DEDUP_REMOVED lines=84> */
[----:B------:R-:W-:Y:S01]  /*6f30*/  FMUL.FTZ R103, R3, R103 ;  /* 0x0000006703677220 */ /* 0x000fe20000410000 */
[----:B------:R-:W1:Y:S01]  /*6f40*/  S2UR UR6, SR_CgaCtaId ;  /* 0x00000000000679c3 */ /* 0x000e620000008800 */
[----:B------:R-:W3:Y:S01]  /*6f50*/  MUFU.TANH R155, R155 ;  /* 0x0000009b009b7308 */ /* 0x000ee20000002400 */
[----:B--2---:R-:W-:Y:S01]  /*6f60*/  FMNMX.FTZ R4, R154, R5, !PT ;  /* 0x000000059a047209 */ /* 0x004fe20007810000 */
[----:B------:R-:W-:Y:S01]  /*6f70*/  WARPGROUP.ARRIVE ;  /* 0x00000000000079c5 */ /* 0x000fe20000000000 */
[----:B------:R-:W-:Y:S01]  /*6f80*/  UMOV UR7, 0xc0000010 ;  /* 0xc000001000077882 */ /* 0x000fe20000000000 */
[----:B------:R-:W-:-:S04]  /*6f90*/  UMOV UR10, UR52 ;  /* 0x00000034000a7c82 */ /* 0x000fc80008000000 */
[----:B------:R-:W2:Y:S01]  /*6fa0*/  S2R R224, SR_TID.X ;  /* 0x0000000000e07919 */ /* 0x000ea20000002100 */
[----:B------:R-:W-:Y:S01]  /*6fb0*/  ISETP.NE.AND P1, PT, R0, RZ, PT ;  /* 0x000000ff0000720c */ /* 0x000fe20003f25270 */
[----:B------:R-:W4:Y:S01]  /*6fc0*/  MUFU.TANH R157, R157 ;  /* 0x0000009d009d7308 */ /* 0x000f220000002400 */
[----:B0-----:R-:W-:-:S07]  /*6fd0*/  FMNMX.FTZ R160, R156, R161, !PT ;  /* 0x000000a19ca07209 */ /* 0x001fce0007810000 */
[----:B------:R-:W0:Y:S01]  /*6fe0*/  MUFU.TANH R158, R158 ;  /* 0x0000009e009e7308 */ /* 0x000e220000002400 */
[----:B---3--:R-:W-:-:S07]  /*6ff0*/  FMNMX.FTZ R5, R155, R4, !PT ;  /* 0x000000049b057209 */ /* 0x008fce0007810000 */
[----:B------:R-:W3:Y:S01]  /*7000*/  MUFU.TANH R136, R136 ;  /* 0x0000008800887308 */ /* 0x000ee20000002400 */
[----:B----4-:R-:W-:-:S07]  /*7010*/  FMNMX.FTZ R161, R157, R160, !PT ;  /* 0x000000a09da17209 */ /* 0x010fce0007810000 */
[----:B------:R-:W4:Y:S01]  /*7020*/  MUFU.TANH R159, R159 ;  /* 0x0000009f009f7308 */ /* 0x000f220000002400 */
[----:B0-----:R-:W-:Y:S02]  /*7030*/  FMNMX.FTZ R4, R158, R5, !PT ;  /* 0x000000059e047209 */ /* 0x001fe40007810000 */
[----:B--2---:R-:W-:-:S05]  /*7040*/  SHF.R.U32.HI R224, RZ, 0x7, R224 ;  /* 0x00000007ffe07819 */ /* 0x004fca00000116e0 */
[----:B------:R-:W0:Y:S01]  /*7050*/  MUFU.TANH R137, R137 ;  /* 0x0000008900897308 */ /* 0x000e220000002400 */
[----:B---3--:R-:W-:-:S07]  /*7060*/  FMNMX.FTZ R160, R136, R161, !PT ;  /* 0x000000a188a07209 */ /* 0x008fce0007810000 */
[----:B------:R-:W2:Y:S01]  /*7070*/  MUFU.TANH R138, R138 ;  /* 0x0000008a008a7308 */ /* 0x000ea20000002400 */
[----:B----4-:R-:W-:-:S07]  /*7080*/  FMNMX.FTZ R5, R159, R4, !PT ;  /* 0x000000049f057209 */ /* 0x010fce0007810000 */
[----:B------:R-:W3:Y:S01]  /*7090*/  MUFU.TANH R140, R140 ;  /* 0x0000008c008c7308 */ /* 0x000ee20000002400 */
[----:B0-----:R-:W-:-:S07]  /*70a0*/  FMNMX.FTZ R161, R137, R160, !PT ;  /* 0x000000a089a17209 */ /* 0x001fce0007810000 */
[----:B------:R-:W0:Y:S01]  /*70b0*/  MUFU.TANH R139, R139 ;  /* 0x0000008b008b7308 */ /* 0x000e220000002400 */
[----:B--2---:R-:W-:-:S07]  /*70c0*/  FMNMX.FTZ R4, R138, R5, !PT ;  /* 0x000000058a047209 */ /* 0x004fce0007810000 */
[----:B------:R-:W2:Y:S01]  /*70d0*/  MUFU.TANH R141, R141 ;  /* 0x0000008d008d7308 */ /* 0x000ea20000002400 */
[----:B---3--:R-:W-:-:S07]  /*70e0*/  FMNMX.FTZ R160, R140, R161, !PT ;  /* 0x000000a18ca07209 */ /* 0x008fce0007810000 */
        /* <DEDUP_REMOVED lines=67> */
[----:B0-----:R-:W-:Y:S01]  /*7520*/  FMNMX.FTZ R161, R109, R160, !PT ;  /* 0x000000a06da17209 */ /* 0x001fe20007810000 */
[----:B------:R-:W-:-:S06]  /*7530*/  FMUL.FTZ R160, R3, R99 ;  /* 0x0000006303a07220 */ /* 0x000fcc0000410000 */
        /* <DEDUP_REMOVED lines=47> */
[----:B0-----:R-:W-:-:S05]  /*7830*/  FMNMX.FTZ R99, R101, R4, !PT ;  /* 0x0000000465637209 */ /* 0x001fca0007810000 */
[----:B------:R-:W0:Y:S01]  /*7840*/  SHFL.BFLY PT, R162, R99, 0x2, 0x1f ;  /* 0x0c401f0063a27f89 */ /* 0x000e2200000e0000 */
[----:B--2---:R-:W-:Y:S01]  /*7850*/  FMNMX.FTZ R4, R102, R5, !PT ;  /* 0x0000000566047209 */ /* 0x004fe20007810000 */
[----:B-1----:R-:W-:-:S03]  /*7860*/  IMAD.U32 R5, RZ, RZ, UR6 ;  /* 0x00000006ff057e24 */ /* 0x002fc6000f8e00ff */
[----:B---3--:R-:W-:-:S05]  /*7870*/  FMNMX.FTZ R161, R103, R4, !PT ;  /* 0x0000000467a17209 */ /* 0x008fca0007810000 */
[----:B------:R-:W1:Y:S01]  /*7880*/  SHFL.BFLY PT, R4, R161, 0x2, 0x1f ;  /* 0x0c401f00a1047f89 */ /* 0x000e6200000e0000 */
[----:B0-----:R-:W-:-:S05]  /*7890*/  FMNMX.FTZ R162, R99, R162, !PT ;  /* 0x000000a263a27209 */ /* 0x001fca0007810000 */
[----:B------:R-:W0:Y:S01]  /*78a0*/  SHFL.BFLY PT, R163, R162, 0x1, 0x1f ;  /* 0x0c201f00a2a37f89 */ /* 0x000e2200000e0000 */
[----:B-1----:R-:W-:Y:S02]  /*78b0*/  FMNMX.FTZ R164, R161, R4, !PT ;  /* 0x00000004a1a47209 */ /* 0x002fe40007810000 */
[----:B------:R-:W-:-:S03]  /*78c0*/  MOV R4, 0x400 ;  /* 0x0000040000047802 */ /* 0x000fc60000000f00 */
[----:B------:R-:W1:Y:S01]  /*78d0*/  SHFL.BFLY PT, R165, R164, 0x1, 0x1f ;  /* 0x0c201f00a4a57f89 */ /* 0x000e6200000e0000 */
[----:B------:R-:W-:-:S04]  /*78e0*/  LEA R4, R5, R4, 0x18 ;  /* 0x0000000405047211 */ /* 0x000fc800078ec0ff */
[----:B------:R-:W-:Y:S02]  /*78f0*/  R2UR UR6, R4 ;  /* 0x00000000040672ca */ /* 0x000fe400000e0000 */
[----:B0-----:R-:W-:Y:S01]  /*7900*/  FMNMX.FTZ R99, R162, R163, !PT ;  /* 0x000000a3a2637209 */ /* 0x001fe20007810000 */
[----:B------:R-:W-:-:S04]  /*7910*/  IMAD.U32 R163, RZ, RZ, UR10 ;  /* 0x0000000affa37e24 */ /* 0x000fc8000f8e00ff */
[----:B------:R-:W-:-:S04]  /*7920*/  FADD.FTZ R6, -R99, R6 ;  /* 0x0000000663067221 */ /* 0x000fc80000010100 */
[----:B------:R-:W-:Y:S02]  /*7930*/  FMUL.FTZ R6, R6, UR10 ;  /* 0x0000000a06067c20 */ /* 0x000fe40008410000 */
[----:B------:R-:W-:-:S04]  /*7940*/  UIADD3 UR6, UR6, 0x400, URZ ;  /* 0x0000040006067890 */ /* 0x000fc8000fffe03f */
[----:B------:R-:W-:Y:S01]  /*7950*/  USHF.R.U32.HI UR6, URZ, 0x4, UR6 ;  /* 0x000000043f067899 */ /* 0x000fe20008011606 */
[----:B------:R-:W-:Y:S01]  /*7960*/  MUFU.EX2 R6, R6 ;  /* 0x0000000600067308 */ /* 0x000fe20000000800 */
[----:B-1----:R-:W-:Y:S01]  /*7970*/  FMNMX.FTZ R162, R164, R165, !PT ;  /* 0x000000a5a4a27209 */ /* 0x002fe20007810000 */
[----:B------:R-:W-:Y:S01]  /*7980*/  IMAD.U32 R164, RZ, RZ, UR10 ;  /* 0x0000000affa47e24 */ /* 0x000fe2000f8e00ff */
[----:B------:R-:W-:-:S03]  /*7990*/  ULOP3.LUT UR6, UR6, 0x3fff, URZ, 0xc0, !UPT ;  /* 0x00003fff06067892 */ /* 0x000fc6000f8ec03f */
[----:B------:R-:W-:Y:S01]  /*79a0*/  FFMA.FTZ R161, R99, R164, -8 ;  /* 0xc100000063a17423 */ /* 0x000fe200000100a4 */
[----:B------:R-:W-:Y:S01]  /*79b0*/  ULOP3.LUT UR6, UR6, 0x10000, URZ, 0xfc, !UPT ;  /* 0x0001000006067892 */ /* 0x000fe2000f8efc3f */
[----:B------:R-:W-:Y:S02]  /*79c0*/  FADD.FTZ R9, -R162, R9 ;  /* 0x00000009a2097221 */ /* 0x000fe40000010100 */
[----:B------:R-:W-:-:S01]  /*79d0*/  FFMA.FTZ R11, R11, UR10, -R161 ;  /* 0x0000000a0b0b7c23 */ /* 0x000fc200080108a1 */
[----:B------:R-:W-:Y:S01]  /*79e0*/  UIMAD UR11, UR54, 0x500, UR6 ;  /* 0x00000500360b78a4 */ /* 0x000fe2000f8e0206 */
[----:B------:R-:W-:-:S01]  /*79f0*/  FFMA.FTZ R10, R10, UR10, -R161 ;  /* 0x0000000a0a0a7c23 */ /* 0x000fc200080108a1 */
[--C-:B------:R-:W-:Y:S01]  /*7a00*/  FFMA.FTZ R14, R14, UR10, -R161.reuse ;  /* 0x0000000a0e0e7c23 */ /* 0x100fe200080108a1 */
[----:B------:R-:W-:-:S01]  /*7a10*/  FFMA.FTZ R15, R15, UR10, -R161 ;  /* 0x0000000a0f0f7c23 */ /* 0x000fc200080108a1 */
[--C-:B------:R-:W-:Y:S01]  /*7a20*/  FFMA.FTZ R152, R152, UR10, -R161.reuse ;  /* 0x0000000a98987c23 */ /* 0x100fe200080108a1 */
[----:B------:R-:W-:-:S01]  /*7a30*/  FFMA.FTZ R153, R153, UR10, -R161 ;  /* 0x0000000a99997c23 */ /* 0x000fc200080108a1 */
[--C-:B------:R-:W-:Y:S01]  /*7a40*/  FFMA.FTZ R156, R156, UR10, -R161.reuse ;  /* 0x0000000a9c9c7c23 */ /* 0x100fe200080108a1 */
[----:B------:R-:W-:Y:S01]  /*7a50*/  UMOV UR6, UR11 ;  /* 0x0000000b00067c82 */ /* 0x000fe20008000000 */
[--C-:B------:R-:W-:Y:S01]  /*7a60*/  FFMA.FTZ R157, R157, UR10, -R161.reuse ;  /* 0x0000000a9d9d7c23 */ /* 0x100fe200080108a1 */
[----:B------:R-:W-:Y:S01]  /*7a70*/  QGMMA.64x128x32.F32.E4M3.E4M3 R24, R172, gdesc[UR4], R24, gsb0 ;  /* 0x01e00004ac187df3 */ /* 0x000fe20008000818 */
[----:B------:R-:W-:Y:S01]  /*7a80*/  UIADD3 UR6, UR11, 0x100, URZ ;  /* 0x000001000b067890 */ /* 0x000fe2000fffe03f */
[--C-:B------:R-:W-:Y:S01]  /*7a90*/  FFMA.FTZ R136, R136, UR10, -R161.reuse ;  /* 0x0000000a88887c23 */ /* 0x100fe200080108a1 */
[----:B------:R-:W-:Y:S01]  /*7aa0*/  UMOV UR7, 0xc0000010 ;  /* 0xc000001000077882 */ /* 0x000fe20000000000 */
[--C-:B------:R-:W-:Y:S01]  /*7ab0*/  FFMA.FTZ R137, R137, UR10, -R161.reuse ;  /* 0x0000000a89897c23 */ /* 0x100fe200080108a1 */
[----:B------:R-:W-:-:S01]  /*7ac0*/  FFMA.FTZ R140, R140, UR10, -R161 ;  /* 0x0000000a8c8c7c23 */ /* 0x000fc200080108a1 */
        /* <DEDUP_REMOVED lines=28> */
[----:B------:R-:W-:Y:S01]  /*7c90*/  FFMA.FTZ R101, R101, UR10, -R161 ;  /* 0x0000000a65657c23 */ /* 0x000fe200080108a1 */
[----:B------:R-:W-:-:S01]  /*7ca0*/  FFMA.FTZ R161, R162, R163, -8 ;  /* 0xc1000000a2a17423 */ /* 0x000fc200000100a3 */
[----:B------:R-:W-:Y:S01]  /*7cb0*/  FMUL.FTZ R9, R9, UR10 ;  /* 0x0000000a09097c20 */ /* 0x000fe20008410000 */
[----:B------:R-:W0:Y:S02]  /*7cc0*/  MUFU.EX2 R11, R11 ;  /* 0x0000000b000b7308 */ /* 0x000e240000000800 */
[----:B------:R-:W-:-:S01]  /*7cd0*/  FFMA.FTZ R12, R12, UR10, -R161 ;  /* 0x0000000a0c0c7c23 */ /* 0x000fc200080108a1 */
[--C-:B------:R-:W-:Y:S01]  /*7ce0*/  FFMA.FTZ R13, R13, UR10, -R161.reuse ;  /* 0x0000000a0d0d7c23 */ /* 0x100fe200080108a1 */
[----:B------:R-:W-:-:S01]  /*7cf0*/  FFMA.FTZ R20, R20, UR10, -R161 ;  /* 0x0000000a14147c23 */ /* 0x000fc200080108a1 */
[--C-:B------:R-:W-:Y:S01]  /*7d00*/  FFMA.FTZ R21, R21, UR10, -R161.reuse ;  /* 0x0000000a15157c23 */ /* 0x100fe200080108a1 */
[----:B------:R-:W-:-:S01]  /*7d10*/  FFMA.FTZ R154, R154, UR10, -R161 ;  /* 0x0000000a9a9a7c23 */ /* 0x000fc200080108a1 */
[--C-:B------:R-:W-:Y:S01]  /*7d20*/  FFMA.FTZ R155, R155, UR10, -R161.reuse ;  /* 0x0000000a9b9b7c23 */ /* 0x100fe200080108a1 */
        /* <DEDUP_REMOVED lines=8> */
[----:B------:R-:W1:Y:S01]  /*7db0*/  MUFU.EX2 R12, R12 ;  /* 0x0000000c000c7308 */ /* 0x000e620000000800 */
[----:B0-----:R-:W-:-:S01]  /*7dc0*/  FFMA.FTZ R7, R6, R7, R11 ;  /* 0x0000000706077223 */ /* 0x001fc2000001000b */
        /* <DEDUP_REMOVED lines=14> */
[----:B------:R-:W2:Y:S01]  /*7eb0*/  MUFU.EX2 R13, R13 ;  /* 0x0000000d000d7308 */ /* 0x000ea20000000800 */
[----:B-1----:R-:W-:-:S01]  /*7ec0*/  FFMA.FTZ R8, R9, R8, R12 ;  /* 0x0000000809087223 */ /* 0x002fc2000001000c */
[--C-:B------:R-:W-:Y:S01]  /*7ed0*/  FFMA.FTZ R110, R110, UR10, -R161.reuse ;  /* 0x0000000a6e6e7c23 */ /* 0x100fe200080108a1 */
[----:B------:R-:W-:-:S01]  /*7ee0*/  FFMA.FTZ R111, R111, UR10, -R161 ;  /* 0x0000000a6f6f7c23 */ /* 0x000fc200080108a1 */
[--C-:B------:R-:W-:Y:S01]  /*7ef0*/  FFMA.FTZ R114, R114, UR10, -R161.reuse ;  /* 0x0000000a72727c23 */ /* 0x100fe200080108a1 */
[----:B------:R-:W-:-:S01]  /*7f00*/  FFMA.FTZ R115, R115, UR10, -R161 ;  /* 0x0000000a73737c23 */ /* 0x000fc200080108a1 */
[--C-:B------:R-:W-:Y:S01]  /*7f10*/  FFMA.FTZ R118, R118, UR10, -R161.reuse ;  /* 0x0000000a76767c23 */ /* 0x100fe200080108a1 */
[----:B------:R-:W-:-:S01]  /*7f20*/  FFMA.FTZ R119, R119, UR10, -R161 ;  /* 0x0000000a77777c23 */ /* 0x000fc200080108a1 */
[----:B------:R-:W1:Y:S01]  /*7f30*/  MUFU.EX2 R14, R14 ;  /* 0x0000000e000e7308 */ /* 0x000e620000000800 */
[----:B0-----:R-:W-:-:S01]  /*7f40*/  FADD.FTZ R7, R10, R7 ;  /* 0x000000070a077221 */ /* 0x001fc20000010000 */
[--C-:B------:R-:W-:Y:S01]  /*7f50*/  FFMA.FTZ R90, R90, UR10, -R161.reuse ;  /* 0x0000000a5a5a7c23 */ /* 0x100fe200080108a1 */
[----:B------:R-:W-:-:S01]  /*7f60*/  FFMA.FTZ R91, R91, UR10, -R161 ;  /* 0x0000000a5b5b7c23 */ /* 0x000fc200080108a1 */
[--C-:B------:R-:W-:Y:S01]  /*7f70*/  FFMA.FTZ R94, R94, UR10, -R161.reuse ;  /* 0x0000000a5e5e7c23 */ /* 0x100fe200080108a1 */
[----:B------:R-:W-:-:S01]  /*7f80*/  FFMA.FTZ R95, R95, UR10, -R161 ;  /* 0x0000000a5f5f7c23 */ /* 0x000fc200080108a1 */
[--C-:B------:R-:W-:Y:S01]  /*7f90*/  FFMA.FTZ R98, R98, UR10, -R161.reuse ;  /* 0x0000000a62627c23 */ /* 0x100fe200080108a1 */
[----:B------:R-:W-:-:S01]  /*7fa0*/  FFMA.FTZ R102, R102, UR10, -R161 ;  /* 0x0000000a66667c23 */ /* 0x000fc200080108a1 */
[----:B------:R-:W0:Y:S01]  /*7fb0*/  MUFU.EX2 R20, R20 ;  /* 0x0000001400147308 */ /* 0x000e220000000800 */
[----:B--2---:R-:W-:-:S01]  /*7fc0*/  FADD.FTZ R163, R13, R8 ;  /* 0x000000080da37221 */ /* 0x004fc20000010000 */
[----:B------:R-:W-:-:S06]  /*7fd0*/  FFMA.FTZ R103, R103, UR10, -R161 ;  /* 0x0000000a67677c23 */ /* 0x000fcc00080108a1 */
        /* <DEDUP_REMOVED lines=13> */
[----:B------:R-:W-:Y:S02]  /*80b0*/  WARPGROUP.DEPBAR.LE gsb0, 0x0 ;  /* 0x00008000000079c5 */ /* 0x000fe40000010000 */
[----:B------:R-:W-:Y:S01]  /*80c0*/  WARPGROUP.ARRIVE ;  /* 0x00000000000079c5 */ /* 0x000fe20000000000 */
[----:B-1----:R-:W-:-:S01]  /*80d0*/  FADD.FTZ R7, R153, R8 ;  /* 0x0000000899077221 */ /* 0x002fc20000010000 */
[----:B------:R-:W-:-:S03]  /*80e0*/  IMAD.U32 R173, RZ, RZ, UR53 ;  /* 0x00000035ffad7e24 */ /* 0x000fc6000f8e00ff */
[----:B------:R-:W1:Y:S01]  /*80f0*/  MUFU.EX2 R158, R158 ;  /* 0x0000009e009e7308 */ /* 0x000e620000000800 */
[----:B------:R-:W-:Y:S01]  /*8100*/  QGMMA.64x128x32.F32.E4M3.E4M3 R24, R176, gdesc[UR4], R24, gsb0 ;  /* 0x01e00004b0187df3 */ /* 0x000fe20008000818 */
[----:B------:R-:W-:Y:S01]  /*8110*/  UIADD3 UR6, UR11, 0x200, URZ ;  /* 0x000002000b067890 */ /* 0x000fe2000fffe03f */
[----:B0-----:R-:W-:Y:S01]  /*8120*/  FADD.FTZ R163, R155, R164 ;  /* 0x000000a49ba37221 */ /* 0x001fe20000010000 */
[----:B------:R-:W-:-:S04]  /*8130*/  UMOV UR7, 0xc0000010 ;  /* 0xc000001000077882 */ /* 0x000fc80000000000 */
        /* <DEDUP_REMOVED lines=34> */
[----:B------:R-:W-:Y:S02]  /*8360*/  WARPGROUP.DEPBAR.LE gsb0, 0x0 ;  /* 0x00008000000079c5 */ /* 0x000fe40000010000 */
[----:B------:R-:W-:-:S04]  /*8370*/  WARPGROUP.ARRIVE ;  /* 0x00000000000079c5 */ /* 0x000fc80000000000 */
[----:B------:R-:W1:Y:S01]  /*8380*/  MUFU.EX2 R151, R151 ;  /* 0x0000009700977308 */ /* 0x000e620000000800 */
[----:B0-----:R-:W-:-:S01]  /*8390*/  FADD.FTZ R164, R150, R163 ;  /* 0x000000a396a47221 */ /* 0x001fc20000010000 */
[----:B------:R-:W-:Y:S01]  /*83a0*/  QGMMA.64x128x32.F32.E4M3.E4M3 R24, R180, gdesc[UR4], R24, gsb0 ;  /* 0x01e00004b4187df3 */ /* 0x000fe20008000818 */
[----:B------:R-:W-:Y:S01]  /*83b0*/  UIADD3 UR6, UR11, 0x300, URZ ;  /* 0x000003000b067890 */ /* 0x000fe2000fffe03f */
[----:B--2---:R-:W-:Y:S01]  /*83c0*/  FADD.FTZ R7, R149, R8 ;  /* 0x0000000895077221 */ /* 0x004fe20000010000 */
[----:B------:R-:W-:-:S03]  /*83d0*/  UMOV UR7, 0xc0000010 ;  /* 0xc000001000077882 */ /* 0x000fc60000000000 */
[----:B------:R-:W0:Y:S08]  /*83e0*/  MUFU.EX2 R120, R120 ;  /* 0x0000007800787308 */ /* 0x000e300000000800 */
        /* <DEDUP_REMOVED lines=34> */
[----:B------:R-:W-:Y:S02]  /*8610*/  WARPGROUP.DEPBAR.LE gsb0, 0x0 ;  /* 0x00008000000079c5 */ /* 0x000fe40000010000 */
[----:B------:R-:W-:-:S04]  /*8620*/  WARPGROUP.ARRIVE ;  /* 0x00000000000079c5 */ /* 0x000fc80000000000 */
[----:B------:R-:W0:Y:S01]  /*8630*/  MUFU.EX2 R105, R105 ;  /* 0x0000006900697308 */ /* 0x000e220000000800 */
[----:B--2---:R-:W-:-:S01]  /*8640*/  FADD.FTZ R8, R104, R7 ;  /* 0x0000000768087221 */ /* 0x004fc20000010000 */
[----:B------:R-:W-:Y:S01]  /*8650*/  QGMMA.64x128x32.F32.E4M3.E4M3 R24, R184, gdesc[UR4], R24, gsb0 ;  /* 0x01e00004b8187df3 */ /* 0x000fe20008000818 */
[----:B------:R-:W-:Y:S01]  /*8660*/  UIADD3 UR6, UR11, 0x400, URZ ;  /* 0x000004000b067890 */ /* 0x000fe2000fffe03f */
[----:B------:R-:W-:-:S04]  /*8670*/  UMOV UR7, 0xc0000010 ;  /* 0xc000001000077882 */ /* 0x000fc80000000000 */
        /* <DEDUP_REMOVED lines=16> */
[----:B------:R-:W-:-:S06]  /*8780*/  IADD3 R7, -R224, 0xb, RZ ;  /* 0x0000000be0077810 */ /* 0x000fcc0007ffe1ff */
[----:B------:R-:W0:Y:S01]  /*8790*/  MUFU.EX2 R115, R115 ;  /* 0x0000007300737308 */ /* 0x000e220000000800 */
[----:B--2---:R-:W-:-:S01]  /*87a0*/  FADD.FTZ R164, R114, R163 ;  /* 0x000000a372a47221 */ /* 0x004fc20000010000 */
[----:B------:R-:W-:-:S06]  /*87b0*/  FFMA.FTZ R163, R160, UR10, -R161 ;  /* 0x0000000aa0a37c23 */ /* 0x000fcc00080108a1 */
[----:B------:R-:W2:Y:S01]  /*87c0*/  MUFU.EX2 R116, R116 ;  /* 0x0000007400747308 */ /* 0x000ea20000000800 */
[----:B-1----:R-:W-:-:S07]  /*87d0*/  FADD.FTZ R165, R113, R8 ;  /* 0x0000000871a57221 */ /* 0x002fce0000010000 */
[----:B------:R-:W1:Y:S01]  /*87e0*/  MUFU.EX2 R118, R118 ;  /* 0x0000007600767308 */ /* 0x000e620000000800 */
[----:B0-----:R-:W-:-:S01]  /*87f0*/  FADD.FTZ R167, R115, R164 ;  /* 0x000000a473a77221 */ /* 0x001fc20000010000 */
[----:B------:R-:W-:-:S06]  /*8800*/  @!P1 IMAD R164, R173, 0x8, R4 ;  /* 0x00000008ada49824 */ /* 0x000fcc00078e0204 */
        /* <DEDUP_REMOVED lines=17> */
[----:B-1----:R-:W-:-:S05]  /*8920*/  FADD.FTZ R167, R91, R160 ;  /* 0x000000a05ba77221 */ /* 0x002fca0000010000 */
[----:B------:R-:W1:Y:S08]  /*8930*/  MUFU.EX2 R94, R94 ;  /* 0x0000005e005e7308 */ /* 0x000e700000000800 */
[----:B------:R-:W-:Y:S01]  /*8940*/  MUFU.EX2 R93, R93 ;  /* 0x0000005d005d7308 */ /* 0x000fe20000000800 */
[----:B0-----:R-:W-:-:S07]  /*8950*/  FADD.FTZ R8, R92, R165 ;  /* 0x000000a55c087221 */ /* 0x001fce0000010000 */
[----:B------:R-:W0:Y:S01]  /*8960*/  MUFU.EX2 R95, R95 ;  /* 0x0000005f005f7308 */ /* 0x000e220000000800 */
[----:B-1----:R-:W-:-:S07]  /*8970*/  FADD.FTZ R160, R94, R167 ;  /* 0x000000a75ea07221 */ /* 0x002fce0000010000 */
[----:B------:R-:W-:Y:S08]  /*8980*/  MUFU.EX2 R96, R96 ;  /* 0x0000006000607308 */ /* 0x000ff00000000800 */
[----:B------:R-:W1:Y:S01]  /*8990*/  MUFU.EX2 R98, R98 ;  /* 0x0000006200627308 */ /* 0x000e620000000800 */
[----:B0-----:R-:W-:-:S07]  /*89a0*/  FADD.FTZ R161, R95, R160 ;  /* 0x000000a05fa17221 */ /* 0x001fce0000010000 */
[----:B------:R-:W-:Y:S08]  /*89b0*/  MUFU.EX2 R97, R97 ;  /* 0x0000006100617308 */ /* 0x000ff00000000800 */
[----:B------:R-:W0:Y:S08]  /*89c0*/  MUFU.EX2 R163, R163 ;  /* 0x000000a300a37308 */ /* 0x000e300000000800 */
[----:B------:R-:W-:Y:S08]  /*89d0*/  MUFU.EX2 R100, R100 ;  /* 0x0000006400647308 */ /* 0x000ff00000000800 */
[----:B------:R1:W2:Y:S08]  /*89e0*/  MUFU.EX2 R173, R102 ;  /* 0x0000006600ad7308 */ /* 0x0002b00000000800 */
[----:B------:R-:W3:Y:S01]  /*89f0*/  MUFU.EX2 R101, R101 ;  /* 0x0000006500657308 */ /* 0x000ee20000000800 */
[----:B-1----:R-:W-:-:S04]  /*8a00*/  FADD.FTZ R102, R98, R161 ;  /* 0x000000a162667221 */ /* 0x002fc80000010000 */
[----:B0-----:R-:W-:-:S03]  /*8a10*/  FADD.FTZ R102, R163, R102 ;  /* 0x00000066a3667221 */ /* 0x001fc60000010000 */
[----:B------:R-:W0:Y:S01]  /*8a20*/  MUFU.EX2 R103, R103 ;  /* 0x0000006700677308 */ /* 0x000e220000000800 */
[----:B--2---:R-:W-:-:S01]  /*8a30*/  FADD.FTZ R102, R173, R102 ;  /* 0x00000066ad667221 */ /* 0x004fc20000010000 */
[----:B------:R-:W-:Y:S02]  /*8a40*/  WARPGROUP.DEPBAR.LE gsb0, 0x0 ;  /* 0x00008000000079c5 */ /* 0x000fe40000010000 */
[----:B------:R1:W-:Y:S06]  /*8a50*/  BAR.ARV R7, 0x100 ;  /* 0x000400070000751d */ /* 0x0003ec0000002000 */
[----:B-1----:R-:W-:-:S05]  /*8a60*/  @!P1 VIADD R7, R164, 0x29840 ;  /* 0x00029840a4079836 */ /* 0x002fca0000000000 */
[----:B------:R-:W-:-:S04]  /*8a70*/  @!P1 PRMT R7, RZ, 0x654, R7 ;  /* 0x00000654ff079816 */ /* 0x000fc80000000007 */
[----:B------:R1:W-:Y:S02]  /*8a80*/  @!P1 SYNCS.ARRIVE.TRANS64.RED.A1T0 RZ, [R7+URZ], RZ ;  /* 0x000000ff07ff99a7 */ /* 0x0003e4000810043f */
[----:B-1----:R-:W-:-:S04]  /*8a90*/  FADD.FTZ R7, R93, R8 ;  /* 0x000000085d077221 */ /* 0x002fc80000010000 */
[----:B------:R-:W-:-:S04]  /*8aa0*/  FADD.FTZ R8, R96, R7 ;  /* 0x0000000760087221 */ /* 0x000fc80000010000 */
[----:B------:R-:W-:-:S04]  /*8ab0*/  FADD.FTZ R7, R97, R8 ;  /* 0x0000000861077221 */ /* 0x000fc80000010000 */
[----:B------:R-:W-:-:S04]  /*8ac0*/  FADD.FTZ R8, R100, R7 ;  /* 0x0000000764087221 */ /* 0x000fc80000010000 */
[----:B---3--:R-:W-:Y:S01]  /*8ad0*/  FADD.FTZ R7, R101, R8 ;  /* 0x0000000865077221 */ /* 0x008fe20000010000 */
[----:B0-----:R-:W-:-:S01]  /*8ae0*/  FADD.FTZ R8, R103, R102 ;  /* 0x0000006667087221 */ /* 0x001fc20000010000 */
[----:B------:R-:W-:Y:S06]  /*8af0*/  @!P0 BRA `(.L_x_154) ;  /* 0x0000000000048947 */ /* 0x000fec0003800000 */
[----:B------:R-:W-:Y:S01]  /*8b00*/  BPT.TRAP 0x1 ;  /* 0x000000040000795c */ /* 0x000fe20000300000 */
.L_x_154:
[----:B------:R-:W-:Y:S01]  /*8b10*/  F2FP.SATFINITE.E4M3.F32.PACK_AB_MERGE_C R14, R15, R14, RZ ;  /* 0x0000000e0f0e723e */ /* 0x000fe200048070ff */
[----:B------:R-:W-:Y:S01]  /*8b20*/  UISETP.GT.AND UP0, UPT, UR49, UR41, UPT ;  /* 0x000000293100728c */ /* 0x000fe2000bf04270 */
[----:B------:R-:W-:Y:S01]  /*8b30*/  F2FP.SATFINITE.E4M3.F32.PACK_AB_MERGE_C R20, R21, R20, RZ ;  /* 0x000000141514723e */ /* 0x000fe200048070ff */
[----:B------:R-:W-:Y:S01]  /*8b40*/  UIADD3 UR49, UR49, -0x1, URZ ;  /* 0xffffffff31317890 */ /* 0x000fe2000fffe03f */
[----:B------:R-:W-:Y:S01]  /*8b50*/  F2FP.SATFINITE.E4M3.F32.PACK_AB_MERGE_C R172, R10, R11, R14 ;  /* 0x0000000b0aac723e */ /* 0x000fe2000480700e */
[----:B------:R-:W-:Y:S01]  /*8b60*/  IMAD.U32 R11, RZ, RZ, UR54 ;  /* 0x00000036ff0b7e24 */ /* 0x000fe2000f8e00ff */
[----:B------:R-:W-:Y:S01]  /*8b70*/  F2FP.SATFINITE.E4M3.F32.PACK_AB_MERGE_C R156, R157, R156, RZ ;  /* 0x0000009c9d9c723e */ /* 0x000fe200048070ff */
[----:B------:R-:W-:Y:S01]  /*8b80*/  UMOV UR55, UR45 ;  /* 0x0000002d00377c82 */ /* 0x000fe20008000000 */
[----:B------:R-:W-:Y:S01]  /*8b90*/  PLOP3.LUT P1, PT, PT, PT, UP0, 0x80, 0x0 ;  /* 0x000000000000781c */ /* 0x000fe20003f2f008 */
[----:B------:R-:W-:Y:S01]  /*8ba0*/  IMAD R10, R11, 0x8, R4 ;  /* 0x000000080b0a7824 */ /* 0x000fe200078e0204 */
[----:B------:R-:W-:Y:S01]  /*8bb0*/  F2FP.SATFINITE.E4M3.F32.PACK_AB_MERGE_C R158, R159, R158, RZ ;  /* 0x0000009e9f9e723e */ /* 0x000fe200048070ff */
[----:B------:R-:W-:Y:S01]  /*8bc0*/  UMOV UR54, UR53 ;  /* 0x0000003500367c82 */ /* 0x000fe20008000000 */
[----:B------:R-:W-:Y:S01]  /*8bd0*/  F2FP.SATFINITE.E4M3.F32.PACK_AB_MERGE_C R140, R141, R140, RZ ;  /* 0x0000008c8d8c723e */ /* 0x000fe200048070ff */
[----:B------:R-:W-:Y:S01]  /*8be0*/  VIADD R10, R10, 0x29860 ;  /* 0x000298600a0a7836 */ /* 0x000fe20000000000 */
[----:B------:R-:W-:Y:S01]  /*8bf0*/  F2FP.SATFINITE.E4M3.F32.PACK_AB_MERGE_C R142, R143, R142, RZ ;  /* 0x0000008e8f8e723e */ /* 0x000fe200048070ff */
[----:B------:R-:W-:Y:S01]  /*8c00*/  FMUL.FTZ R24, R24, R6 ;  /* 0x0000000618187220 */ /* 0x000fe20000410000 */
[----:B------:R-:W-:Y:S01]  /*8c10*/  F2FP.SATFINITE.E4M3.F32.PACK_AB_MERGE_C R148, R149, R148, RZ ;  /* 0x000000949594723e */ /* 0x000fe200048070ff */
[-C--:B------:R-:W-:Y:S01]  /*8c20*/  FMUL.FTZ R25, R25, R6.reuse ;  /* 0x0000000619197220 */ /* 0x080fe20000410000 */
[----:B------:R-:W-:Y:S01]  /*8c30*/  PRMT R10, R5, 0x654, R10 ;  /* 0x00000654050a7816 */ /* 0x000fe2000000000a */
[----:B------:R-:W-:Y:S01]  /*8c40*/  FMUL.FTZ R28, R28, R6 ;  /* 0x000000061c1c7220 */ /* 0x000fe20000410000 */
[----:B------:R-:W-:Y:S01]  /*8c50*/  F2FP.SATFINITE.E4M3.F32.PACK_AB_MERGE_C R150, R151, R150, RZ ;  /* 0x000000969796723e */ /* 0x000fe200048070ff */
[----:B------:R-:W-:Y:S01]  /*8c60*/  FMUL.FTZ R29, R29, R6 ;  /* 0x000000061d1d7220 */ /* 0x000fe20000410000 */
[----:B------:R-:W-:Y:S01]  /*8c70*/  F2FP.SATFINITE.E4M3.F32.PACK_AB_MERGE_C R124, R125, R124, RZ ;  /* 0x0000007c7d7c723e */ /* 0x000fe200048070ff */
[----:B------:R0:W-:Y:S01]  /*8c80*/  SYNCS.ARRIVE.TRANS64.RED.A1T0 RZ, [R10+URZ], RZ ;  /* 0x000000ff0aff79a7 */ /* 0x0001e2000810043f */
        /* <DEDUP_REMOVED lines=91> */
[----:B------:R-:W-:Y:S01]  /*9240*/  F2FP.SATFINITE.E4M3.F32.PACK_AB_MERGE_C R191, R163, R98, R15 ;  /* 0x00000062a3bf723e */ /* 0x000fe2000480700f */
[----:B0-----:R-:W-:Y:S06]  /*9250*/  @P1 BRA `(.L_x_155) ;  /* 0xffffffc800201947 */ /* 0x001fec000383ffff */
[----:B------:R-:W-:-:S05]  /*9260*/  UMOV UR52, UR53 ;  /* 0x0000003500347c82 */ /* 0x000fca0008000000 */
.L_x_145:
[----:B------:R-:W-:Y:S06]  /*9270*/  BAR.ARV 0x8, 0x180 ;  /* 0x0206000000007b1d */ /* 0x000fec0000002000 */
[----:B------:R-:W-:Y:S05]  /*9280*/  @!P0 BRA `(.L_x_156) ;  /* 0x0000000000048947 */ /* 0x000fea0003800000 */
[----:B------:R-:W-:Y:S01]  /*9290*/  BPT.TRAP 0x1 ;  /* 0x000000040000795c */ /* 0x000fe20000300000 */
.L_x_156:
[----:B------:R-:W-:Y:S02]  /*92a0*/  IMAD.U32 R0, RZ, RZ, UR45 ;  /* 0x0000002dff007e24 */ /* 0x000fe4000f8e00ff */
[----:B------:R-:W-:-:S03]  /*92b0*/  IMAD.U32 R21, RZ, RZ, UR52 ;  /* 0x00000034ff157e24 */ /* 0x000fc6000f8e00ff */
[----:B------:R-:W-:Y:S01]  /*92c0*/  SHF.L.U32 R0, R0, 0x1f, RZ ;  /* 0x0000001f00007819 */ /* 0x000fe200000006ff */
[----:B------:R-:W-:-:S04]  /*92d0*/  IMAD R21, R21, 0x8, R4 ;  /* 0x0000000815157824 */ /* 0x000fc800078e0204 */
[----:B------:R0:W1:Y:S01]  /*92e0*/  SYNCS.PHASECHK.TRANS64.TRYWAIT P1, [R21+URZ+0x29850], R0 ;  /* 0x02985000150075a7 */ /* 0x000062000802017f */
[----:B------:R-:W-:Y:S05]  /*92f0*/  @!P0 BRA `(.L_x_157) ;  /* 0x0000000000048947 */ /* 0x000fea0003800000 */
[----:B------:R-:W-:Y:S01]  /*9300*/  BPT.TRAP 0x1 ;  /* 0x000000040000795c */ /* 0x000fe20000300000 */
.L_x_157:
[----:B------:R-:W-:Y:S02]  /*9310*/  VIADD R4, R4, 0x400 ;  /* 0x0000040004047836 */ /* 0x000fe40000000000 */
[----:B------:R-:W-:-:S03]  /*9320*/  IMAD.U32 R11, RZ, RZ, UR52 ;  /* 0x00000034ff0b7e24 */ /* 0x000fc6000f8e00ff */
[----:B------:R-:W-:-:S04]  /*9330*/  SHF.R.U32.HI R4, RZ, 0x4, R4 ;  /* 0x00000004ff047819 */ /* 0x000fc80000011604 */
[----:B------:R-:W-:-:S04]  /*9340*/  LOP3.LUT R4, R4, 0x3fff, RZ, 0xc0, !PT ;  /* 0x00003fff04047812 */ /* 0x000fc800078ec0ff */
[----:B------:R-:W-:Y:S01]  /*9350*/  LOP3.LUT R4, R4, 0x10000, RZ, 0xfc, !PT ;  /* 0x0001000004047812 */ /* 0x000fe200078efcff */
[----:B-1----:R-:W-:Y:S06]  /*9360*/  @P1 BRA `(.L_x_158) ;  /* 0x0000000000081947 */ /* 0x002fec0003800000 */
[----:B------:R-:W1:Y:S02]  /*9370*/  SYNCS.PHASECHK.TRANS64.TRYWAIT P1, [R21+URZ+0x29850], R0 ;  /* 0x02985000150075a7 */ /* 0x000e64000802017f */
[----:B-1----:R-:W-:Y:S05]  /*9380*/  @!P1 BRA `(.L_x_159) ;  /* 0x000000a000289947 */ /* 0x002fea0003800000 */
.L_x_158:
[----:B------:R-:W-:Y:S01]  /*9390*/  IMAD R10, R11, 0x500, R4 ;  /* 0x000005000b0a7824 */ /* 0x000fe200078e0204 */
[----:B------:R-:W-:Y:S05]  /*93a0*/  WARPSYNC.ALL ;  /* 0x0000000000007948 */ /* 0x000fea0003800000 */
[----:B------:R-:W-:Y:S01]  /*93b0*/  IMAD.MOV.U32 R11, RZ, RZ, -0x3ffffff0 ;  /* 0xc0000010ff0b7424 */ /* 0x000fe200078e00ff */
[C---:B------:R-:W-:Y:S01]  /*93c0*/  R2UR UR6, R10.reuse ;  /* 0x000000000a0672ca */ /* 0x040fe200000e0000 */
[----:B------:R-:W-:Y:S01]  /*93d0*/  WARPGROUP.ARRIVE ;  /* 0x00000000000079c5 */ /* 0x000fe20000000000 */
[C---:B------:R-:W-:Y:S01]  /*93e0*/  VIADD R12, R10.reuse, 0x100 ;  /* 0x000001000a0c7836 */ /* 0x040fe20000000000 */
[----:B------:R-:W-:Y:S01]  /*93f0*/  ULDC.64 UR4, c[0x0][0x9a0] ;  /* 0x0002680000047ab9 */ /* 0x000fe20000000a00 */
[----:B------:R-:W-:Y:S01]  /*9400*/  R2UR UR7, R11 ;  /* 0x000000000b0772ca */ /* 0x000fe200000e0000 */
[----:B------:R-:W-:Y:S01]  /*9410*/  IMAD.MOV.U32 R13, RZ, RZ, -0x3ffffff0 ;  /* 0xc0000010ff0d7424 */ /* 0x000fe200078e00ff */
[----:B------:R-:W-:Y:S01]  /*9420*/  ISETP.NE.U32.AND P1, PT, RZ, UR4, PT ;  /* 0x00000004ff007c0c */ /* 0x000fe2000bf25070 */
[----:B------:R-:W-:-:S02]  /*9430*/  VIADD R88, R10, 0x200 ;  /* 0x000002000a587836 */ /* 0x000fc40000000000 */
[----:B------:R-:W-:Y:S01]  /*9440*/  IMAD.MOV.U32 R89, RZ, RZ, -0x3ffffff0 ;  /* 0xc0000010ff597424 */ /* 0x000fe200078e00ff */
[----:B------:R-:W-:Y:S01]  /*9450*/  ISETP.NE.AND.EX P1, PT, RZ, UR5, PT, P1 ;  /* 0x00000005ff007c0c */ /* 0x000fe2000bf25310 */
[----:B------:R-:W-:-:S06]  /*9460*/  IMAD.MOV.U32 R4, RZ, RZ, 0x3f800000 ;  /* 0x3f800000ff047424 */ /* 0x000fcc00078e00ff */
[----:B------:R-:W-:Y:S01]  /*9470*/  QGMMA.64x128x32.F32.E4M3.E4M3 R24, R172, gdesc[UR4], R24, gsb0 ;  /* 0x01e00004ac187df3 */ /* 0x000fe20008000818 */
[----:B------:R-:W-:Y:S02]  /*9480*/  R2UR UR6, R12 ;  /* 0x000000000c0672ca */ /* 0x000fe400000e0000 */
[----:B------:R-:W-:-:S03]  /*9490*/  R2UR UR7, R13 ;  /* 0x000000000d0772ca */ /* 0x000fc600000e0000 */
[----:B------:R-:W0:Y:S08]  /*94a0*/  @P1 LDC.64 R12, c[0x0][0x9c8] ;  /* 0x00027200ff0c1b82 */ /* 0x000e300000000a00 */
[----:B------:R-:W2:Y:S01]  /*94b0*/  @P1 LDC.64 R14, c[0x0][0x9d0] ;  /* 0x00027400ff0e1b82 */ /* 0x000ea20000000a00 */
[----:B01----:R-:W-:-:S04]  /*94c0*/  @P1 IMAD R0, R12, UR37, RZ ;  /* 0x000000250c001c24 */ /* 0x003fc8000f8e02ff */
[----:B------:R-:W-:Y:S02]  /*94d0*/  @P1 IMAD R3, R13, UR36, R0 ;  /* 0x000000240d031c24 */ /* 0x000fe4000f8e0200 */
[----:B------:R-:W-:-:S04]  /*94e0*/  @P1 IMAD.WIDE.U32 R12, R12, UR36, RZ ;  /* 0x000000240c0c1c25 */ /* 0x000fc8000f8e00ff */
[----:B------:R-:W-:Y:S02]  /*94f0*/  @P1 IMAD.IADD R13, R13, 0x1, R3 ;  /* 0x000000010d0d1824 */ /* 0x000fe400078e0203 */
[----:B--2---:R-:W-:-:S04]  /*9500*/  @P1 IMAD.WIDE.U32 R12, R14, UR39, R12 ;  /* 0x000000270e0c1c25 */ /* 0x004fc8000f8e000c */
[----:B------:R-:W-:Y:S01]  /*9510*/  @P1 IMAD R3, R15, UR39, R13 ;  /* 0x000000270f031c24 */ /* 0x000fe2000f8e020d */
[----:B------:R-:W-:-:S04]  /*9520*/  @P1 LEA R14, P2, R12, UR4, 0x2 ;  /* 0x000000040c0e1c11 */ /* 0x000fc8000f8410ff */
[----:B------:R-:W-:-:S05]  /*9530*/  @P1 LEA.HI.X R15, R12, UR5, R3, 0x2, P2 ;  /* 0x000000050c0f1c11 */ /* 0x000fca00090f1403 */
[----:B------:R0:W2:Y:S01]  /*9540*/  @P1 LDG.E R4, desc[UR50][R14.64] ;  /* 0x000000320e041981 */ /* 0x0000a2000c1e1900 */
[----:B------:R-:W-:Y:S02]  /*9550*/  WARPGROUP.DEPBAR.LE gsb0, 0x0 ;  /* 0x00008000000079c5 */ /* 0x000fe40000010000 */
[----:B------:R-:W-:-:S06]  /*9560*/  WARPGROUP.ARRIVE ;  /* 0x00000000000079c5 */ /* 0x000fcc0000000000 */
[----:B------:R-:W-:Y:S01]  /*9570*/  QGMMA.64x128x32.F32.E4M3.E4M3 R24, R176, gdesc[UR4], R24, gsb0 ;  /* 0x01e00004b0187df3 */ /* 0x000fe20008000818 */
[----:B------:R-:W-:Y:S02]  /*9580*/  R2UR UR6, R88 ;  /* 0x00000000580672ca */ /* 0x000fe400000e0000 */
[----:B------:R-:W-:Y:S01]  /*9590*/  R2UR UR7, R89 ;  /* 0x00000000590772ca */ /* 0x000fe200000e0000 */
[----:B------:R-:W-:Y:S02]  /*95a0*/  VIADD R12, R10, 0x300 ;  /* 0x000003000a0c7836 */ /* 0x000fe40000000000 */
[----:B------:R-:W-:Y:S01]  /*95b0*/  IMAD.MOV.U32 R13, RZ, RZ, -0x3ffffff0 ;  /* 0xc0000010ff0d7424 */ /* 0x000fe200078e00ff */
[----:B------:R-:W-:Y:S02]  /*95c0*/  WARPGROUP.DEPBAR.LE gsb0, 0x0 ;  /* 0x00008000000079c5 */ /* 0x000fe40000010000 */
[----:B------:R-:W-:-:S07]  /*95d0*/  WARPGROUP.ARRIVE ;  /* 0x00000000000079c5 */ /* 0x000fce0000000000 */
[----:B------:R-:W-:Y:S01]  /*95e0*/  QGMMA.64x128x32.F32.E4M3.E4M3 R24, R180, gdesc[UR4], R24, gsb0 ;  /* 0x01e00004b4187df3 */ /* 0x000fe20008000818 */
[----:B------:R-:W-:Y:S02]  /*95f0*/  R2UR UR6, R12 ;  /* 0x000000000c0672ca */ /* 0x000fe400000e0000 */
[----:B------:R-:W-:Y:S01]  /*9600*/  R2UR UR7, R13 ;  /* 0x000000000d0772ca */ /* 0x000fe200000e0000 */
[----:B------:R-:W-:Y:S02]  /*9610*/  VIADD R10, R10, 0x400 ;  /* 0x000004000a0a7836 */ /* 0x000fe40000000000 */
[----:B------:R-:W-:Y:S01]  /*9620*/  IMAD.MOV.U32 R11, RZ, RZ, -0x3ffffff0 ;  /* 0xc0000010ff0b7424 */ /* 0x000fe200078e00ff */
[----:B------:R-:W1:Y:S04]  /*9630*/  SHFL.BFLY PT, R0, R7, 0x2, 0x1f ;  /* 0x0c401f0007007f89 */ /* 0x000e6800000e0000 */
[----:B------:R-:W3:Y:S01]  /*9640*/  SHFL.BFLY PT, R9, R8, 0x2, 0x1f ;  /* 0x0c401f0008097f89 */ /* 0x000ee200000e0000 */
[----:B------:R-:W-:-:S02]  /*9650*/  WARPGROUP.DEPBAR.LE gsb0, 0x0 ;  /* 0x00008000000079c5 */ /* 0x000fc40000010000 */
[----:B------:R-:W-:-:S06]  /*9660*/  WARPGROUP.ARRIVE ;  /* 0x00000000000079c5 */ /* 0x000fcc0000000000 */
[----:B------:R-:W-:Y:S01]  /*9670*/  QGMMA.64x128x32.F32.E4M3.E4M3 R24, R184, gdesc[UR4], R24, gsb0 ;  /* 0x01e00004b8187df3 */ /* 0x000fe20008000818 */
[----:B------:R-:W-:Y:S02]  /*9680*/  R2UR UR6, R10 ;  /* 0x000000000a0672ca */ /* 0x000fe400000e0000 */
[----:B------:R-:W-:Y:S01]  /*9690*/  R2UR UR7, R11 ;  /* 0x000000000b0772ca */ /* 0x000fe200000e0000 */
[----:B-1----:R-:W-:-:S01]  /*96a0*/  FADD.FTZ R0, R0, R7 ;  /* 0x0000000700007221 */ /* 0x002fc20000010000 */
[----:B---3--:R-:W-:-:S04]  /*96b0*/  FADD.FTZ R9, R9, R8 ;  /* 0x0000000809097221 */ /* 0x008fc80000010000 */
[----:B------:R-:W1:Y:S04]  /*96c0*/  SHFL.BFLY PT, R3, R0, 0x1, 0x1f ;  /* 0x0c201f0000037f89 */ /* 0x000e6800000e0000 */
[----:B------:R-:W0:Y:S01]  /*96d0*/  SHFL.BFLY PT, R6, R9, 0x1, 0x1f ;  /* 0x0c201f0009067f89 */ /* 0x000e2200000e0000 */
[----:B------:R-:W-:Y:S02]  /*96e0*/  IMAD.MOV.U32 R7, RZ, RZ, RZ ;  /* 0x000000ffff077224 */ /* 0x000fe400078e00ff */
[----:B-1----:R-:W-:Y:S01]  /*96f0*/  FADD.FTZ R12, R0, R3 ;  /* 0x00000003000c7221 */ /* 0x002fe20000010000 */
[----:B0-----:R-:W-:-:S04]  /*9700*/  FADD.FTZ R14, R9, R6 ;  /* 0x00000006090e7221 */ /* 0x001fc80000010000 */
[C---:B------:R-:W-:Y:S01]  /*9710*/  FSETP.NE.FTZ.AND P1, PT, R12.reuse, RZ, PT ;  /* 0x000000ff0c00720b */ /* 0x040fe20003f35000 */
[----:B------:R-:W-:Y:S01]  /*9720*/  FMUL.FTZ R13, R12, 0.00390625 ;  /* 0x3b8000000c0d7820 */ /* 0x000fe20000410000 */
[----:B------:R-:W-:-:S04]  /*9730*/  FMUL.FTZ R10, R14, 0.00390625 ;  /* 0x3b8000000e0a7820 */ /* 0x000fc80000410000 */
[----:B------:R-:W-:Y:S02]  /*9740*/  FSETP.NE.FTZ.AND P2, PT, R13, RZ, PT ;  /* 0x000000ff0d00720b */ /* 0x000fe40003f55000 */
[----:B------:R-:W-:-:S05]  /*9750*/  FSETP.NE.FTZ.AND P3, PT, R10, RZ, PT ;  /* 0x000000ff0a00720b */ /* 0x000fca0003f75000 */
[----:B------:R0:W-:Y:S01]  /*9760*/  @P1 MUFU.RCP R7, R12 ;  /* 0x0000000c00071308 */ /* 0x0001e20000001000 */
[----:B------:R-:W-:Y:S01]  /*9770*/  FSETP.NE.FTZ.AND P1, PT, R14, RZ, PT ;  /* 0x000000ff0e00720b */ /* 0x000fe20003f35000 */
[----:B------:R-:W-:Y:S01]  /*9780*/  IMAD.MOV.U32 R11, RZ, RZ, RZ ;  /* 0x000000ffff0b7224 */ /* 0x000fe200078e00ff */
[----:B------:R-:W-:Y:S02]  /*9790*/  WARPGROUP.DEPBAR.LE gsb0, 0x0 ;  /* 0x00008000000079c5 */ /* 0x000fe40000010000 */
[----:B------:R-:W-:-:S06]  /*97a0*/  WARPGROUP.ARRIVE ;  /* 0x00000000000079c5 */ /* 0x000fcc0000000000 */
[----:B------:R-:W-:Y:S01]  /*97b0*/  QGMMA.64x128x32.F32.E4M3.E4M3 R24, R188, gdesc[UR4], R24, gsb0 ;  /* 0x01e00004bc187df3 */ /* 0x000fe20008000818 */
[----:B------:R-:W1:Y:S08]  /*97c0*/  @P2 MUFU.LG2 R8, R13 ;  /* 0x0000000d00082308 */ /* 0x000e700000000c00 */
[----:B------:R-:W3:Y:S01]  /*97d0*/  @P3 MUFU.LG2 R10, R10 ;  /* 0x0000000a000a3308 */ /* 0x000ee20000000c00 */
[----:B------:R-:W-:-:S07]  /*97e0*/  IMAD.U32 R9, RZ, RZ, UR10 ;  /* 0x0000000aff097e24 */ /* 0x000fce000f8e00ff */
[----:B------:R-:W4:Y:S01]  /*97f0*/  @P1 MUFU.RCP R11, R14 ;  /* 0x0000000e000b1308 */ /* 0x000f220000001000 */
[----:B------:R-:W-:Y:S02]  /*9800*/  IMAD.U32 R6, RZ, RZ, UR10 ;  /* 0x0000000aff067e24 */ /* 0x000fe4000f8e00ff */
[----:B0-----:R-:W-:Y:S01]  /*9810*/  @P3 FMUL.FTZ R12, R9, 0.69314718246459960938 ;  /* 0x3f317218090c3820 */ /* 0x001fe20000410000 */
[----:B-1----:R-:W-:Y:S01]  /*9820*/  @P2 FMUL.FTZ R9, R8, 0.69314718246459960938 ;  /* 0x3f31721808092820 */ /* 0x002fe20000410000 */
[----:B------:R-:W-:Y:S01]  /*9830*/  @P2 FMUL.FTZ R6, R6, 0.69314718246459960938 ;  /* 0x3f31721806062820 */ /* 0x000fe20000410000 */
[----:B------:R-:W-:Y:S02]  /*9840*/  IMAD.MOV.U32 R3, RZ, RZ, -0x800000 ;  /* 0xff800000ff037424 */ /* 0x000fe400078e00ff */
[----:B---3--:R-:W-:Y:S01]  /*9850*/  @P3 FMUL.FTZ R13, R10, 0.69314718246459960938 ;  /* 0x3f3172180a0d3820 */ /* 0x008fe20000410000 */
[----:B------:R-:W-:Y:S02]  /*9860*/  IMAD.MOV.U32 R0, RZ, RZ, -0x800000 ;  /* 0xff800000ff007424 */ /* 0x000fe400078e00ff */
[----:B------:R-:W-:Y:S01]  /*9870*/  @P2 FFMA.FTZ R3, R6, R99, R9 ;  /* 0x0000006306032223 */ /* 0x000fe20000010009 */
[----:B--2---:R-:W-:Y:S01]  /*9880*/  FMUL.FTZ R9, R7, R4 ;  /* 0x0000000407097220 */ /* 0x004fe20000410000 */
[----:B------:R-:W-:Y:S01]  /*9890*/  @P3 FFMA.FTZ R0, R12, R162, R13 ;  /* 0x000000a20c003223 */ /* 0x000fe2000001000d */
[----:B----4-:R-:W-:Y:S01]  /*98a0*/  FMUL.FTZ R93, R11, R4 ;  /* 0x000000040b5d7220 */ /* 0x010fe20000410000 */
[----:B------:R-:W-:-:S02]  /*98b0*/  WARPGROUP.DEPBAR.LE gsb0, 0x0 ;  /* 0x00008000000079c5 */ /* 0x000fc40000010000 */
[----:B------:R-:W-:Y:S05]  /*98c0*/  @!P0 BRA `(.L_x_160) ;  /* 0x0000000000048947 */ /* 0x000fea0003800000 */
[----:B------:R-:W-:Y:S01]  /*98d0*/  BPT.TRAP 0x1 ;  /* 0x000000040000795c */ /* 0x000fe20000300000 */
.L_x_160:
[----:B------:R-:W-:Y:S01]  /*98e0*/  VIADD R4, R21, 0x29860 ;  /* 0x0002986015047836 */ /* 0x000fe20000000000 */
[----:B------:R-:W-:Y:S01]  /*98f0*/  UIADD3 UR52, UR52, 0x1, URZ ;  /* 0x0000000134347890 */ /* 0x000fe2000fffe03f */
[-C--:B------:R-:W-:Y:S01]  /*9900*/  FMUL.FTZ R15, R40, R9.reuse ;  /* 0x00000009280f7220 */ /* 0x080fe20000410000 */
[-C--:B------:R-:W-:Y:S01]  /*9910*/  FMUL.FTZ R7, R25, R9.reuse ;  /* 0x0000000919077220 */ /* 0x080fe20000410000 */
[-C--:B------:R-:W-:Y:S01]  /*9920*/  FMUL.FTZ R8, R29, R9.reuse ;  /* 0x000000091d087220 */ /* 0x080fe20000410000 */
[----:B------:R-:W-:Y:S01]  /*9930*/  PRMT R4, R5, 0x654, R4 ;  /* 0x0000065405047816 */ /* 0x000fe20000000004 */
[----:B------:R-:W-:Y:S01]  /*9940*/  UISETP.NE.AND UP0, UPT, UR52, 0x2, UPT ;  /* 0x000000023400788c */ /* 0x000fe2000bf05270 */
[-C--:B------:R-:W-:Y:S01]  /*9950*/  FMUL.FTZ R89, R56, R9.reuse ;  /* 0x0000000938597220 */ /* 0x080fe20000410000 */
[-C--:B------:R-:W-:Y:S01]  /*9960*/  FMUL.FTZ R91, R64, R9.reuse ;  /* 0x00000009405b7220 */ /* 0x080fe20000410000 */
[----:B------:R0:W-:Y:S01]  /*9970*/  SYNCS.ARRIVE.TRANS64.RED.A1T0 RZ, [R4+URZ], RZ ;  /* 0x000000ff04ff79a7 */ /* 0x0001e2000810043f */
        /* <DEDUP_REMOVED lines=29> */
[----:B------:R-:W-:Y:S01]  /*9b50*/  USEL UR4, URZ, 0x1, UP0 ;  /* 0x000000013f047887 */ /* 0x000fe20008000000 */
        /* <DEDUP_REMOVED lines=30> */
[----:B------:R-:W-:Y:S01]  /*9d40*/  FMUL.FTZ R83, R83, R93 ;  /* 0x0000005d53537220 */ /* 0x000fe20000410000 */
[----:B------:R-:W-:-:S02]  /*9d50*/  UIADD3 UR46, UR46, 0x1, URZ ;  /* 0x000000012e2e7890 */ /* 0x000fc4000fffe03f */
[----:B------:R-:W-:Y:S02]  /*9d60*/  USEL UR52, UR52, URZ, UP0 ;  /* 0x0000003f34347287 */ /* 0x000fe40008000000 */
[----:B0-----:R-:W-:-:S12]  /*9d70*/  ULOP3.LUT UR45, UR45, UR4, URZ, 0x3c, !UPT ;  /* 0x000000042d2d7292 */ /* 0x001fd8000f8e3c3f */
.L_x_138:
[----:B------:R-:W0:Y:S01]  /*9d80*/  S2R R5, SR_CgaCtaId ;  /* 0x0000000000057919 */ /* 0x000e220000008800 */
[----:B------:R-:W-:Y:S01]  /*9d90*/  MOV R32, 0x400 ;  /* 0x0000040000207802 */ /* 0x000fe20000000f00 */
[----:B------:R-:W-:Y:S01]  /*9da0*/  UISETP.NE.AND UP0, UPT, UR44, URZ, UPT ;  /* 0x0000003f2c00728c */ /* 0x000fe2000bf05270 */
[----:B------:R-:W-:Y:S01]  /*9db0*/  BSSY B0, `(.L_x_161) ;  /* 0x00003b2000007945 */ /* 0x000fe20003800000 */
[----:B------:R-:W-:Y:S09]  /*9dc0*/  BAR.SYNC.DEFER_BLOCKING 0x5, 0x180 ;  /* 0x0146000000007b1d */ /* 0x000ff20000010000 */
[----:B------:R-:W-:Y:S01]  /*9dd0*/  @!UP0 ULDC UR44, c[0x0][0xad4] ;  /* 0x0002b500002c8ab9 */ /* 0x000fe20000000800 */
[----:B0-----:R-:W-:-:S05]  /*9de0*/  LEA R32, R5, R32, 0x18 ;  /* 0x0000002005207211 */ /* 0x001fca00078ec0ff */
[----:B------:R-:W0:Y:S02]  /*9df0*/  LDS.128 R36, [R32+0x298d0] ;  /* 0x0298d00020247984 */ /* 0x000e240000000c00 */
[----:B0-----:R-:W-:Y:S02]  /*9e00*/  R2UR UR6, R37 ;  /* 0x00000000250672ca */ /* 0x001fe400000e0000 */
[----:B------:R-:W-:Y:S01]  /*9e10*/  R2UR UR5, R38 ;  /* 0x00000000260572ca */ /* 0x000fe200000e0000 */
[----:B------:R-:W-:Y:S06]  /*9e20*/  BAR.ARV 0x4, 0x180 ;  /* 0x0106000000007b1d */ /* 0x000fec0000002000 */
[----:B------:R-:W-:Y:S08]  /*9e30*/  @P0 BRA `(.L_x_162) ;  /* 0x0000002c008c0947 */ /* 0x000ff00003800000 */
[----:B------:R-:W0:Y:S01]  /*9e40*/  S2R R27, SR_TID.X ;  /* 0x00000000001b7919 */ /* 0x000e220000002100 */
[----:B------:R-:W-:Y:S01]  /*9e50*/  ULDC.64 UR8, c[0x4][0x40] ;  /* 0x0100100000087ab9 */ /* 0x000fe20000000a00 */
[----:B------:R-:W-:Y:S01]  /*9e60*/  USHF.L.U32 UR4, UR36, 0x2, URZ ;  /* 0x0000000224047899 */ /* 0x000fe2000800063f */
[----:B------:R-:W-:Y:S01]  /*9e70*/  ULDC.64 UR10, c[0x0][0xc00] ;  /* 0x00030000000a7ab9 */ /* 0x000fe20000000a00 */
[----:B0-----:R-:W-:-:S05]  /*9e80*/  IMAD.SHL.U32 R4, R27, 0x4, RZ ;  /* 0x000000041b047824 */ /* 0x001fca00078e00ff */
[----:B------:R-:W-:Y:S01]  /*9e90*/  LOP3.LUT R4, R4, 0xc, RZ, 0xc0, !PT ;  /* 0x0000000c04047812 */ /* 0x000fe200078ec0ff */
[----:B------:R-:W-:Y:S03]  /*9ea0*/  BAR.SYNC.DEFER_BLOCKING 0x1, 0x100 ;  /* 0x0044000000007b1d */ /* 0x000fe60000010000 */
[----:B------:R-:W-:-:S05]  /*9eb0*/  IADD3 R4, P0, R4, UR8, RZ ;  /* 0x0000000804047c10 */ /* 0x000fca000ff1e0ff */
[----:B------:R-:W-:-:S05]  /*9ec0*/  IMAD.X R5, RZ, RZ, UR9, P0 ;  /* 0x00000009ff057e24 */ /* 0x000fca00080e06ff */
[----:B------:R0:W2:Y:S01]  /*9ed0*/  LDG.E.CONSTANT R26, desc[UR50][R4.64] ;  /* 0x00000032041a7981 */ /* 0x0000a2000c1e9900 */
[----:B------:R-:W-:Y:S01]  /*9ee0*/  LOP3.LUT P0, R27, R27, 0x3, RZ, 0xc0, !PT ;  /* 0x000000031b1b7812 */ /* 0x000fe2000780c0ff */
[----:B------:R-:W-:Y:S02]  /*9ef0*/  USHF.L.U64.HI UR12, UR36, 0x2, UR37 ;  /* 0x00000002240c7899 */ /* 0x000fe40008010225 */
[----:B------:R-:W-:Y:S01]  /*9f00*/  UIADD3 UR7, UP0, UR4, UR10, URZ ;  /* 0x0000000a04077290 */ /* 0x000fe2000ff1e03f */
[----:B------:R-:W-:-:S03]  /*9f10*/  ISETP.EQ.OR P0, PT, R27, 0x3, !P0 ;  /* 0x000000031b00780c */ /* 0x000fc60004702670 */
[----:B------:R-:W-:Y:S01]  /*9f20*/  UIADD3.X UR8, UR12, UR11, URZ, UP0, !UPT ;  /* 0x0000000b0c087290 */ /* 0x000fe200087fe43f */
[----:B------:R-:W-:Y:S01]  /*9f30*/  SEL R131, R88, R41, P0 ;  /* 0x0000002958837207 */ /* 0x000fe20000000000 */
[----:B0-----:R-:W0:Y:S01]  /*9f40*/  S2R R5, SR_SWINHI ;  /* 0x0000000000057919 */ /* 0x001e220000002f00 */
        /* <DEDUP_REMOVED lines=16> */
[----:B------:R-:W-:-:S02]  /*a050*/  MOV R20, R32 ;  /* 0x0000002000147202 */ /* 0x000fc40000000f00 */
[----:B0-----:R-:W-:Y:S02]  /*a060*/  MOV R21, R5 ;  /* 0x0000000500157202 */ /* 0x001fe40000000f00 */
[----:B------:R-:W-:Y:S02]  /*a070*/  SEL R69, R84, R85, P0 ;  /* 0x0000005554457207 */ /* 0x000fe40000000000 */
[----:B------:R-:W-:Y:S01]  /*a080*/  SEL R46, R85, R84, P0 ;  /* 0x00000054552e7207 */ /* 0x000fe20000000000 */
[----:B------:R-:W-:Y:S01]  /*a090*/  IMAD.WIDE R8, R220, 0x2, R20 ;  /* 0x00000002dc087825 */ /* 0x000fe200078e0214 */
[----:B------:R-:W-:Y:S02]  /*a0a0*/  SEL R53, R52, R53, P0 ;  /* 0x0000003534357207 */ /* 0x000fe40000000000 */
[----:B------:R-:W-:Y:S02]  /*a0b0*/  SEL R85, R56, R57, P0 ;  /* 0x0000003938557207 */ /* 0x000fe40000000000 */
[----:B------:R-:W-:-:S02]  /*a0c0*/  SEL R52, R57, R56, P0 ;  /* 0x0000003839347207 */ /* 0x000fc40000000000 */
[----:B------:R-:W-:Y:S02]  /*a0d0*/  IADD3 R57, P1, R8, 0x40, RZ ;  /* 0x0000004008397810 */ /* 0x000fe40007f3e0ff */
[----:B------:R-:W-:Y:S02]  /*a0e0*/  SEL R139, R12, R33, P0 ;  /* 0x000000210c8b7207 */ /* 0x000fe40000000000 */
[----:B------:R-:W-:Y:S01]  /*a0f0*/  SEL R28, R33, R12, P0 ;  /* 0x0000000c211c7207 */ /* 0x000fe20000000000 */
[----:B------:R-:W-:Y:S01]  /*a100*/  IMAD.X R11, RZ, RZ, R9, P1 ;  /* 0x000000ffff0b7224 */ /* 0x000fe200008e0609 */
[----:B------:R-:W-:Y:S02]  /*a110*/  SEL R143, R6, R7, P0 ;  /* 0x00000007068f7207 */ /* 0x000fe40000000000 */
[----:B------:R-:W-:Y:S02]  /*a120*/  SEL R27, R7, R6, P0 ;  /* 0x00000006071b7207 */ /* 0x000fe40000000000 */
[----:B------:R-:W-:-:S02]  /*a130*/  IADD3 R33, P6, R8, 0x20, RZ ;  /* 0x0000002008217810 */ /* 0x000fc40007fde0ff */
[----:B------:R-:W-:Y:S02]  /*a140*/  LOP3.LUT R6, R57, 0x380, RZ, 0xc0, !PT ;  /* 0x0000038039067812 */ /* 0x000fe400078ec0ff */
[----:B------:R-:W-:Y:S02]  /*a150*/  SEL R119, R92, R73, P0 ;  /* 0x000000495c777207 */ /* 0x000fe40000000000 */
[----:B------:R-:W-:Y:S02]  /*a160*/  SEL R42, R73, R92, P0 ;  /* 0x0000005c492a7207 */ /* 0x000fe40000000000 */
[----:B------:R-:W-:Y:S02]  /*a170*/  SEL R73, R66, R67, P0 ;  /* 0x0000004342497207 */ /* 0x000fe40000000000 */
[----:B------:R-:W-:Y:S02]  /*a180*/  SEL R95, R67, R66, P0 ;  /* 0x00000042435f7207 */ /* 0x000fe40000000000 */
[----:B------:R-:W-:-:S02]  /*a190*/  LOP3.LUT R4, R33, 0x380, RZ, 0xc0, !PT ;  /* 0x0000038021047812 */ /* 0x000fc400078ec0ff */
[----:B------:R-:W-:Y:S02]  /*a1a0*/  SEL R127, R89, R64, P0 ;  /* 0x00000040597f7207 */ /* 0x000fe40000000000 */
[----:B------:R-:W-:Y:S02]  /*a1b0*/  SEL R35, R64, R89, P0 ;  /* 0x0000005940237207 */ /* 0x000fe40000000000 */
[----:B------:R-:W-:Y:S02]  /*a1c0*/  SEL R67, R82, R83, P0 ;  /* 0x0000005352437207 */ /* 0x000fe40000000000 */
[----:B------:R-:W-:Y:S02]  /*a1d0*/  SEL R109, R83, R82, P0 ;  /* 0x00000052536d7207 */ /* 0x000fe40000000000 */
[----:B------:R-:W-:Y:S02]  /*a1e0*/  SHF.R.U64 R6, R6, 0x3, RZ ;  /* 0x0000000306067819 */ /* 0x000fe400000012ff */
[----:B------:R-:W-:-:S02]  /*a1f0*/  SEL R89, R54, R55, P0 ;  /* 0x0000003736597207 */ /* 0x000fc40000000000 */
[----:B------:R-:W-:Y:S02]  /*a200*/  IADD3 R83, P4, R8, 0x4020, RZ ;  /* 0x0000402008537810 */ /* 0x000fe40007f9e0ff */
[----:B------:R-:W-:Y:S02]  /*a210*/  SEL R123, R91, R72, P0 ;  /* 0x000000485b7b7207 */ /* 0x000fe40000000000 */
[----:B------:R-:W-:Y:S01]  /*a220*/  SEL R37, R72, R91, P0 ;  /* 0x0000005b48257207 */ /* 0x000fe20000000000 */
[----:B------:R-:W-:Y:S01]  /*a230*/  IMAD.X R7, RZ, RZ, R9, P4 ;  /* 0x000000ffff077224 */ /* 0x000fe200020e0609 */
        /* <DEDUP_REMOVED lines=13> */
[----:B------:R-:W-:Y:S02]  /*a310*/  SHF.R.U64 R4, R4, 0x3, RZ ;  /* 0x0000000304047819 */ /* 0x000fe400000012ff */
[----:B------:R-:W-:-:S02]  /*a320*/  SEL R133, R25, R90, P0 ;  /* 0x0000005a19857207 */ /* 0x000fc40000000000 */
[----:B------:R-:W-:Y:S01]  /*a330*/  SEL R40, R90, R25, P0 ;  /* 0x000000195a287207 */ /* 0x000fe20000000000 */
[----:B------:R-:W-:Y:S01]  /*a340*/  IMAD.X R25, RZ, RZ, R9, P6 ;  /* 0x000000ffff197224 */ /* 0x000fe200030e0609 */
[----:B------:R-:W-:Y:S02]  /*a350*/  SEL R65, R62, R63, P0 ;  /* 0x0000003f3e417207 */ /* 0x000fe40000000000 */
[----:B------:R-:W-:Y:S02]  /*a360*/  SEL R111, R63, R62, P0 ;  /* 0x0000003e3f6f7207 */ /* 0x000fe40000000000 */
[----:B------:R-:W-:Y:S02]  /*a370*/  SEL R77, R70, R71, P0 ;  /* 0x00000047464d7207 */ /* 0x000fe40000000000 */
[----:B------:R-:W-:Y:S02]  /*a380*/  SEL R103, R71, R70, P0 ;  /* 0x0000004647677207 */ /* 0x000fe40000000000 */
[----:B------:R-:W-:-:S02]  /*a390*/  SEL R75, R78, R79, P0 ;  /* 0x0000004f4e4b7207 */ /* 0x000fc40000000000 */
[----:B------:R-:W-:Y:S02]  /*a3a0*/  SEL R107, R79, R78, P0 ;  /* 0x0000004e4f6b7207 */ /* 0x000fe40000000000 */
[C---:B------:R-:W-:Y:S02]  /*a3b0*/  IADD3 R59, P2, R8.reuse, 0x60, RZ ;  /* 0x00000060083b7810 */ /* 0x040fe40007f5e0ff */
[----:B------:R-:W-:Y:S02]  /*a3c0*/  IADD3 R38, P5, R8, 0x4040, RZ ;  /* 0x0000404008267810 */ /* 0x000fe40007fbe0ff */
[----:B------:R-:W-:Y:S01]  /*a3d0*/  LOP3.LUT R10, R6, R57, RZ, 0x3c, !PT ;  /* 0x00000039060a7212 */ /* 0x000fe200078e3cff */
[--C-:B------:R-:W-:Y:S01]  /*a3e0*/  IMAD.X R15, RZ, RZ, R9.reuse, P2 ;  /* 0x000000ffff0f7224 */ /* 0x100fe200010e0609 */
[----:B------:R-:W-:Y:S01]  /*a3f0*/  SEL R71, R86, R87, P0 ;  /* 0x0000005756477207 */ /* 0x000fe20000000000 */
[----:B------:R-:W-:Y:S01]  /*a400*/  IMAD.X R101, RZ, RZ, R9, P5 ;  /* 0x000000ffff657224 */ /* 0x000fe200028e0609 */
[----:B------:R-:W-:-:S02]  /*a410*/  SEL R79, R87, R86, P0 ;  /* 0x00000056574f7207 */ /* 0x000fc40000000000 */
[----:B------:R-:W-:Y:S02]  /*a420*/  IADD3 R63, P3, R8, 0x4000, RZ ;  /* 0x00004000083f7810 */ /* 0x000fe40007f7e0ff */
[----:B------:R-:W-:Y:S02]  /*a430*/  LOP3.LUT R6, R83, 0x380, RZ, 0xc0, !PT ;  /* 0x0000038053067812 */ /* 0x000fe400078ec0ff */
[----:B------:R-:W-:Y:S02]  /*a440*/  SEL R99, R13, R24, P0 ;  /* 0x000000180d637207 */ /* 0x000fe40000000000 */
[----:B------:R-:W-:Y:S01]  /*a450*/  SEL R51, R24, R13, P0 ;  /* 0x0000000d18337207 */ /* 0x000fe20000000000 */
[----:B------:R-:W-:Y:S01]  /*a460*/  IMAD.X R13, RZ, RZ, R9, P3 ;  /* 0x000000ffff0d7224 */ /* 0x000fe200018e0609 */
[----:B------:R-:W-:Y:S02]  /*a470*/  IADD3 R87, P6, R8, 0x4060, RZ ;  /* 0x0000406008577810 */ /* 0x000fe40007fde0ff */
[----:B------:R-:W-:-:S02]  /*a480*/  LOP3.LUT R24, R4, R33, RZ, 0x3c, !PT ;  /* 0x0000002104187212 */ /* 0x000fc400078e3cff */
[----:B------:R-:W-:Y:S02]  /*a490*/  LOP3.LUT R12, R59, 0x380, RZ, 0xc0, !PT ;  /* 0x000003803b0c7812 */ /* 0x000fe400078ec0ff */
[----:B------:R-:W-:Y:S02]  /*a4a0*/  LOP3.LUT R33, R38, 0x380, RZ, 0xc0, !PT ;  /* 0x0000038026217812 */ /* 0x000fe400078ec0ff */
[----:B------:R-:W-:Y:S02]  /*a4b0*/  LOP3.LUT R5, R8, 0x380, RZ, 0xc0, !PT ;  /* 0x0000038008057812 */ /* 0x000fe400078ec0ff */
[----:B------:R-:W-:Y:S02]  /*a4c0*/  LOP3.LUT R4, R63, 0x380, RZ, 0xc0, !PT ;  /* 0x000003803f047812 */ /* 0x000fe400078ec0ff */
[----:B------:R-:W-:Y:S02]  /*a4d0*/  SHF.R.U64 R6, R6, 0x3, RZ ;  /* 0x0000000306067819 */ /* 0x000fe400000012ff */
[----:B------:R-:W-:-:S02]  /*a4e0*/  LOP3.LUT R56, R87, 0x380, RZ, 0xc0, !PT ;  /* 0x0000038057387812 */ /* 0x000fc400078ec0ff */
[----:B------:R-:W-:Y:S02]  /*a4f0*/  SHF.R.U64 R12, R12, 0x3, RZ ;  /* 0x000000030c0c7819 */ /* 0x000fe400000012ff */
[----:B------:R-:W-:Y:S02]  /*a500*/  SHF.R.U64 R33, R33, 0x3, RZ ;  /* 0x0000000321217819 */ /* 0x000fe400000012ff */
[----:B------:R-:W-:Y:S02]  /*a510*/  SHF.R.U64 R5, R5, 0x3, RZ ;  /* 0x0000000305057819 */ /* 0x000fe400000012ff */
[----:B------:R-:W-:Y:S02]  /*a520*/  SHF.R.U64 R4, R4, 0x3, RZ ;  /* 0x0000000304047819 */ /* 0x000fe400000012ff */
[----:B------:R-:W-:Y:S02]  /*a530*/  LOP3.LUT R6, R6, R83, RZ, 0x3c, !PT ;  /* 0x0000005306067212 */ /* 0x000fe400078e3cff */
[----:B------:R-:W-:-:S02]  /*a540*/  SEL R97, R14, R47, P0 ;  /* 0x0000002f0e617207 */ /* 0x000fc40000000000 */
[----:B------:R-:W-:Y:S02]  /*a550*/  SHF.R.U64 R56, R56, 0x3, RZ ;  /* 0x0000000338387819 */ /* 0x000fe400000012ff */
[----:B------:R-:W-:Y:S02]  /*a560*/  SEL R47, R47, R14, P0 ;  /* 0x0000000e2f2f7207 */ /* 0x000fe40000000000 */
[----:B------:R-:W-:Y:S02]  /*a570*/  LOP3.LUT R14, R12, R59, RZ, 0x3c, !PT ;  /* 0x0000003b0c0e7212 */ /* 0x000fe400078e3cff */
[----:B------:R-:W-:Y:S02]  /*a580*/  LOP3.LUT R100, R33, R38, RZ, 0x3c, !PT ;  /* 0x0000002621647212 */ /* 0x000fe400078e3cff */
[----:B------:R-:W-:Y:S01]  /*a590*/  LOP3.LUT R8, R5, R8, RZ, 0x3c, !PT ;  /* 0x0000000805087212 */ /* 0x000fe200078e3cff */
[----:B------:R-:W-:Y:S01]  /*a5a0*/  IMAD.X R5, RZ, RZ, R9, P6 ;  /* 0x000000ffff057224 */ /* 0x000fe200030e0609 */
[----:B------:R-:W-:-:S02]  /*a5b0*/  LOP3.LUT R12, R4, R63, RZ, 0x3c, !PT ;  /* 0x0000003f040c7212 */ /* 0x000fc400078e3cff */
[----:B------:R-:W-:Y:S02]  /*a5c0*/  MOV R38, R6 ;  /* 0x0000000600267202 */ /* 0x000fe40000000f00 */
[----:B------:R-:W-:Y:S02]  /*a5d0*/  LOP3.LUT R4, R56, R87, RZ, 0x3c, !PT ;  /* 0x0000005738047212 */ /* 0x000fe400078e3cff */
[----:B------:R-:W-:Y:S02]  /*a5e0*/  MOV R100, R100 ;  /* 0x0000006400647202 */ /* 0x000fe40000000f00 */
[----:B------:R-:W-:Y:S02]  /*a5f0*/  MOV R101, R4 ;  /* 0x0000000400657202 */ /* 0x000fe40000000f00 */
[----:B------:R-:W-:Y:S02]  /*a600*/  MOV R33, R12 ;  /* 0x0000000c00217202 */ /* 0x000fe40000000f00 */
[----:B------:R-:W-:-:S02]  /*a610*/  MOV R10, R10 ;  /* 0x0000000a000a7202 */ /* 0x000fc40000000f00 */
[----:B------:R-:W-:Y:S02]  /*a620*/  MOV R8, R8 ;  /* 0x0000000800087202 */ /* 0x000fe40000000f00 */
[----:B------:R-:W-:Y:S02]  /*a630*/  MOV R11, R14 ;  /* 0x0000000e000b7202 */ /* 0x000fe40000000f00 */
[----:B------:R-:W-:Y:S02]  /*a640*/  MOV R9, R24 ;  /* 0x0000001800097202 */ /* 0x000fe40000000f00 */
[----:B--2---:R-:W-:Y:S01]  /*a650*/  LOP3.LUT R6, R26, 0x2, RZ, 0x3c, !PT ;  /* 0x000000021a067812 */ /* 0x004fe200078e3cff */
[----:B------:R-:W-:Y:S04]  /*a660*/  SHFL.IDX PT, R60, R93, R26, 0x1c1f ;  /* 0x001c1f1a5d3c7589 */ /* 0x000fe800000e0000 */
[----:B------:R-:W-:Y:S04]  /*a670*/  SHFL.IDX PT, R96, R143, R26, 0x1c1f ;  /* 0x001c1f1a8f607589 */ /* 0x000fe800000e0000 */
[----:B------:R-:W-:Y:S04]  /*a680*/  SHFL.IDX PT, R92, R139, R26, 0x1c1f ;  /* 0x001c1f1a8b5c7589 */ /* 0x000fe800000e0000 */
[----:B------:R-:W-:Y:S04]  /*a690*/  SHFL.IDX PT, R62, R89, R26, 0x1c1f ;  /* 0x001c1f1a593e7589 */ /* 0x000fe800000e0000 */
[----:B------:R-:W0:Y:S04]  /*a6a0*/  SHFL.IDX PT, R27, R27, R6, 0x1c1f ;  /* 0x001c1f061b1b7589 */ /* 0x000e2800000e0000 */
[----:B------:R-:W1:Y:S04]  /*a6b0*/  SHFL.IDX PT, R93, R28, R6, 0x1c1f ;  /* 0x001c1f061c5d7589 */ /* 0x000e6800000e0000 */
[----:B------:R-:W-:Y:S04]  /*a6c0*/  SHFL.IDX PT, R4, R145, R26, 0x1c1f ;  /* 0x001c1f1a91047589 */ /* 0x000fe800000e0000 */
[----:B------:R-:W-:Y:S04]  /*a6d0*/  SHFL.IDX PT, R88, R135, R26, 0x1c1f ;  /* 0x001c1f1a87587589 */ /* 0x000fe800000e0000 */
[----:B------:R-:W-:Y:S04]  /*a6e0*/  SHFL.IDX PT, R57, R113, R26, 0x1c1f ;  /* 0x001c1f1a71397589 */ /* 0x000fe800000e0000 */
[----:B------:R-:W-:Y:S04]  /*a6f0*/  SHFL.IDX PT, R56, R115, R26, 0x1c1f ;  /* 0x001c1f1a73387589 */ /* 0x000fe800000e0000 */
[----:B------:R-:W-:Y:S01]  /*a700*/  SHFL.IDX PT, R58, R99, R26, 0x1c1f ;  /* 0x001c1f1a633a7589 */ /* 0x000fe200000e0000 */
[----:B0-----:R-:W-:-:S02]  /*a710*/  SEL R98, R96, R27, P0 ;  /* 0x0000001b60627207 */ /* 0x001fc40000000000 */
[----:B------:R-:W-:Y:S01]  /*a720*/  SEL R96, R27, R96, P0 ;  /* 0x000000601b607207 */ /* 0x000fe20000000000 */
[----:B------:R-:W-:Y:S01]  /*a730*/  SHFL.IDX PT, R63, R85, R26, 0x1c1f ;  /* 0x001c1f1a553f7589 */ /* 0x000fe200000e0000 */
[----:B-1----:R-:W-:Y:S02]  /*a740*/  SEL R94, R92, R93, P0 ;  /* 0x0000005d5c5e7207 */ /* 0x002fe40000000000 */
[----:B------:R-:W-:Y:S01]  /*a750*/  SEL R92, R93, R92, P0 ;  /* 0x0000005c5d5c7207 */ /* 0x000fe20000000000 */
[----:B------:R-:W0:Y:S04]  /*a760*/  SHFL.IDX PT, R29, R29, R6, 0x1c1f ;  /* 0x001c1f061d1d7589 */ /* 0x000e2800000e0000 */
[----:B------:R-:W1:Y:S04]  /*a770*/  SHFL.IDX PT, R89, R30, R6, 0x1c1f ;  /* 0x001c1f061e597589 */ /* 0x000e6800000e0000 */
[----:B------:R-:W-:Y:S04]  /*a780*/  SHFL.IDX PT, R48, R48, R6, 0x1c1f ;  /* 0x001c1f0630307589 */ /* 0x000fe800000e0000 */
[----:B------:R-:W-:Y:S04]  /*a790*/  SHFL.IDX PT, R49, R49, R6, 0x1c1f ;  /* 0x001c1f0631317589 */ /* 0x000fe800000e0000 */
[----:B------:R-:W2:Y:S04]  /*a7a0*/  SHFL.IDX PT, R51, R51, R6, 0x1c1f ;  /* 0x001c1f0633337589 */ /* 0x000ea800000e0000 */
[----:B------:R-:W-:Y:S04]  /*a7b0*/  SHFL.IDX PT, R5, R141, R26, 0x1c1f ;  /* 0x001c1f1a8d057589 */ /* 0x000fe800000e0000 */
[----:B------:R-:W-:Y:S01]  /*a7c0*/  SHFL.IDX PT, R84, R131, R26, 0x1c1f ;  /* 0x001c1f1a83547589 */ /* 0x000fe200000e0000 */
[----:B0-----:R-:W-:-:S03]  /*a7d0*/  SEL R99, R4, R29, P0 ;  /* 0x0000001d04637207 */ /* 0x001fc60000000000 */
[----:B------:R0:W-:Y:S01]  /*a7e0*/  SHFL.IDX PT, R59, R97, R26, 0x1c1f ;  /* 0x001c1f1a613b7589 */ /* 0x0001e200000e0000 */
[----:B-1----:R-:W-:Y:S02]  /*a7f0*/  SEL R90, R88, R89, P0 ;  /* 0x00000059585a7207 */ /* 0x002fe40000000000 */
[----:B------:R-:W-:Y:S01]  /*a800*/  SEL R88, R89, R88, P0 ;  /* 0x0000005859587207 */ /* 0x000fe20000000000 */
[----:B------:R-:W-:Y:S04]  /*a810*/  SHFL.IDX PT, R61, R61, R26, 0x1c1f ;  /* 0x001c1f1a3d3d7589 */ /* 0x000fe800000e0000 */
[----:B------:R-:W-:Y:S01]  /*a820*/  SHFL.IDX PT, R66, R81, R26, 0x1c1f ;  /* 0x001c1f1a51427589 */ /* 0x000fe200000e0000 */
[----:B0-----:R-:W-:-:S03]  /*a830*/  SEL R97, R29, R4, P0 ;  /* 0x000000041d617207 */ /* 0x001fc60000000000 */
[----:B------:R-:W0:Y:S01]  /*a840*/  SHFL.IDX PT, R12, R31, R6, 0x1c1f ;  /* 0x001c1f061f0c7589 */ /* 0x000e2200000e0000 */
[----:B------:R-:W-:-:S03]  /*a850*/  F2FP.BF16.F32.PACK_AB R4, R99, R98 ;  /* 0x000000626304723e */ /* 0x000fc600000010ff */
[----:B------:R-:W1:Y:S04]  /*a860*/  SHFL.IDX PT, R85, R34, R6, 0x1c1f ;  /* 0x001c1f0622557589 */ /* 0x000e6800000e0000 */
[----:B------:R2:W-:Y:S04]  /*a870*/  SHFL.IDX PT, R30, R47, R6, 0x1c1f ;  /* 0x001c1f062f1e7589 */ /* 0x0005e800000e0000 */
[----:B------:R-:W-:Y:S04]  /*a880*/  SHFL.IDX PT, R53, R53, R6, 0x1c1f ;  /* 0x001c1f0635357589 */ /* 0x000fe800000e0000 */
[----:B------:R-:W-:Y:S01]  /*a890*/  SHFL.IDX PT, R50, R50, R6, 0x1c1f ;  /* 0x001c1f0632327589 */ /* 0x000fe200000e0000 */
[----:B--2---:R-:W-:-:S03]  /*a8a0*/  SEL R47, R51, R58, P0 ;  /* 0x0000003a332f7207 */ /* 0x004fc60000000000 */
[----:B------:R-:W-:Y:S04]  /*a8b0*/  SHFL.IDX PT, R7, R137, R26, 0x1c1f ;  /* 0x001c1f1a89077589 */ /* 0x000fe800000e0000 */
[----:B------:R-:W-:Y:S01]  /*a8c0*/  SHFL.IDX PT, R80, R127, R26, 0x1c1f ;  /* 0x001c1f1a7f507589 */ /* 0x000fe200000e0000 */
[----:B0-----:R-:W-:-:S03]  /*a8d0*/  SEL R93, R12, R5, P0 ;  /* 0x000000050c5d7207 */ /* 0x001fc60000000000 */
[----:B------:R-:W-:Y:S01]  /*a8e0*/  SHFL.IDX PT, R65, R65, R26, 0x1c1f ;  /* 0x001c1f1a41417589 */ /* 0x000fe200000e0000 */
[----:B-1----:R-:W-:Y:S02]  /*a8f0*/  SEL R86, R84, R85, P0 ;  /* 0x0000005554567207 */ /* 0x002fe40000000000 */
[----:B------:R-:W-:Y:S01]  /*a900*/  SEL R84, R85, R84, P0 ;  /* 0x0000005455547207 */ /* 0x000fe20000000000 */
[----:B------:R-:W-:Y:S04]  /*a910*/  SHFL.IDX PT, R72, R77, R26, 0x1c1f ;  /* 0x001c1f1a4d487589 */ /* 0x000fe800000e0000 */
[----:B------:R-:W-:Y:S04]  /*a920*/  SHFL.IDX PT, R78, R71, R26, 0x1c1f ;  /* 0x001c1f1a474e7589 */ /* 0x000fe800000e0000 */
[----:B------:R-:W0:Y:S04]  /*a930*/  SHFL.IDX PT, R36, R36, R6, 0x1c1f ;  /* 0x001c1f0624247589 */ /* 0x000e2800000e0000 */
[----:B------:R-:W1:Y:S04]  /*a940*/  SHFL.IDX PT, R79, R79, R6, 0x1c1f ;  /* 0x001c1f064f4f7589 */ /* 0x000e6800000e0000 */
[----:B------:R1:W2:Y:S04]  /*a950*/  SHFL.IDX PT, R81, R35, R6, 0x1c1f ;  /* 0x001c1f0623517589 */ /* 0x0002a800000e0000 */
[----:B------:R-:W-:Y:S04]  /*a960*/  SHFL.IDX PT, R55, R55, R6, 0x1c1f ;  /* 0x001c1f0637377589 */ /* 0x000fe800000e0000 */
[----:B------:R-:W3:Y:S04]  /*a970*/  SHFL.IDX PT, R34, R52, R6, 0x1c1f ;  /* 0x001c1f0634227589 */ /* 0x000ee800000e0000 */
[----:B------:R-:W-:Y:S04]  /*a980*/  SHFL.IDX PT, R70, R111, R6, 0x1c1f ;  /* 0x001c1f066f467589 */ /* 0x000fe800000e0000 */
[----:B------:R-:W-:Y:S01]  /*a990*/  SHFL.IDX PT, R13, R133, R26, 0x1c1f ;  /* 0x001c1f1a850d7589 */ /* 0x000fe200000e0000 */
[----:B0-----:R-:W-:-:S03]  /*a9a0*/  SEL R89, R36, R7, P0 ;  /* 0x0000000724597207 */ /* 0x001fc60000000000 */
[----:B------:R-:W-:Y:S01]  /*a9b0*/  SHFL.IDX PT, R76, R123, R26, 0x1c1f ;  /* 0x001c1f1a7b4c7589 */ /* 0x000fe200000e0000 */
[----:B-1----:R-:W-:-:S03]  /*a9c0*/  SEL R35, R78, R79, P0 ;  /* 0x0000004f4e237207 */ /* 0x002fc60000000000 */
[----:B------:R-:W-:Y:S01]  /*a9d0*/  SHFL.IDX PT, R68, R117, R26, 0x1c1f ;  /* 0x001c1f1a75447589 */ /* 0x000fe200000e0000 */
[----:B--2---:R-:W-:Y:S02]  /*a9e0*/  SEL R82, R80, R81, P0 ;  /* 0x0000005150527207 */ /* 0x004fe40000000000 */
[----:B------:R-:W-:Y:S01]  /*a9f0*/  SEL R80, R81, R80, P0 ;  /* 0x0000005051507207 */ /* 0x000fe20000000000 */
[----:B------:R-:W-:Y:S04]  /*aa00*/  SHFL.IDX PT, R104, R75, R26, 0x1c1f ;  /* 0x001c1f1a4b687589 */ /* 0x000fe800000e0000 */
[----:B------:R0:W1:Y:S01]  /*aa10*/  SHFL.IDX PT, R14, R40, R6, 0x1c1f ;  /* 0x001c1f06280e7589 */ /* 0x00006200000e0000 */
[----:B---3--:R-:W-:-:S03]  /*aa20*/  SEL R52, R63, R34, P0 ;  /* 0x000000223f347207 */ /* 0x008fc60000000000 */
[----:B------:R2:W3:Y:S04]  /*aa30*/  SHFL.IDX PT, R77, R37, R6, 0x1c1f ;  /* 0x001c1f06254d7589 */ /* 0x0004e800000e0000 */
[----:B------:R4:W-:Y:S01]  /*aa40*/  SHFL.IDX PT, R71, R43, R6, 0x1c1f ;  /* 0x001c1f062b477589 */ /* 0x0009e200000e0000 */
[----:B0-----:R-:W-:-:S03]  /*aa50*/  SEL R40, R57, R48, P0 ;  /* 0x0000003039287207 */ /* 0x001fc60000000000 */
[----:B------:R-:W0:Y:S01]  /*aa60*/  SHFL.IDX PT, R103, R103, R6, 0x1c1f ;  /* 0x001c1f0667677589 */ /* 0x000e2200000e0000 */
[----:B--2---:R-:W-:-:S03]  /*aa70*/  SEL R37, R79, R78, P0 ;  /* 0x0000004e4f257207 */ /* 0x004fc60000000000 */
[----:B------:R-:W-:Y:S01]  /*aa80*/  SHFL.IDX PT, R15, R129, R26, 0x1c1f ;  /* 0x001c1f1a810f7589 */ /* 0x000fe200000e0000 */
[----:B----4-:R-:W-:-:S03]  /*aa90*/  SEL R43, R49, R56, P0 ;  /* 0x00000038312b7207 */ /* 0x010fc60000000000 */
[----:B------:R-:W-:Y:S04]  /*aaa0*/  SHFL.IDX PT, R25, R125, R26, 0x1c1f ;  /* 0x001c1f1a7d197589 */ /* 0x000fe800000e0000 */
[----:B------:R-:W-:Y:S01]  /*aab0*/  SHFL.IDX PT, R74, R119, R26, 0x1c1f ;  /* 0x001c1f1a774a7589 */ /* 0x000fe200000e0000 */
[----:B-1----:R-:W-:Y:S02]  /*aac0*/  SEL R87, R13, R14, P0 ;  /* 0x0000000e0d577207 */ /* 0x002fe40000000000 */
[----:B------:R-:W-:Y:S01]  /*aad0*/  SEL R85, R14, R13, P0 ;  /* 0x0000000d0e557207 */ /* 0x000fe20000000000 */
[----:B------:R-:W-:Y:S01]  /*aae0*/  SHFL.IDX PT, R64, R121, R26, 0x1c1f ;  /* 0x001c1f1a79407589 */ /* 0x000fe200000e0000 */
[----:B---3--:R-:W-:Y:S02]  /*aaf0*/  SEL R78, R76, R77, P0 ;  /* 0x0000004d4c4e7207 */ /* 0x008fe40000000000 */
[----:B------:R-:W-:Y:S01]  /*ab00*/  SEL R76, R77, R76, P0 ;  /* 0x0000004c4d4c7207 */ /* 0x000fe20000000000 */
[----:B------:R-:W-:Y:S01]  /*ab10*/  SHFL.IDX PT, R69, R69, R26, 0x1c1f ;  /* 0x001c1f1a45457589 */ /* 0x000fe200000e0000 */
[----:B------:R-:W-:-:S03]  /*ab20*/  F2FP.BF16.F32.PACK_AB R14, R93, R92 ;  /* 0x0000005c5d0e723e */ /* 0x000fc600000010ff */
[----:B------:R-:W-:Y:S04]  /*ab30*/  SHFL.IDX PT, R73, R73, R26, 0x1c1f ;  /* 0x001c1f1a49497589 */ /* 0x000fe800000e0000 */
[----:B------:R-:W-:Y:S04]  /*ab40*/  SHFL.IDX PT, R105, R105, R26, 0x1c1f ;  /* 0x001c1f1a69697589 */ /* 0x000fe800000e0000 */
[----:B------:R-:W-:Y:S04]  /*ab50*/  SHFL.IDX PT, R108, R67, R26, 0x1c1f ;  /* 0x001c1f1a436c7589 */ /* 0x000fe800000e0000 */
[----:B------:R1:W2:Y:S04]  /*ab60*/  SHFL.IDX PT, R24, R41, R6, 0x1c1f ;  /* 0x001c1f0629187589 */ /* 0x0002a800000e0000 */
[----:B------:R3:W4:Y:S04]  /*ab70*/  SHFL.IDX PT, R75, R42, R6, 0x1c1f ;  /* 0x001c1f062a4b7589 */ /* 0x00072800000e0000 */
[----:B------:R0:W4:Y:S01]  /*ab80*/  SHFL.IDX PT, R26, R44, R6, 0x1c1f ;  /* 0x001c1f062c1a7589 */ /* 0x00012200000e0000 */
[----:B-1----:R-:W-:-:S03]  /*ab90*/  SEL R41, R56, R49, P0 ;  /* 0x0000003138297207 */ /* 0x002fc60000000000 */
[----:B------:R1:W-:Y:S01]  /*aba0*/  SHFL.IDX PT, R28, R46, R6, 0x1c1f ;  /* 0x001c1f062e1c7589 */ /* 0x0003e200000e0000 */
[----:B------:R-:W-:Y:S02]  /*abb0*/  SEL R49, R60, R53, P0 ;  /* 0x000000353c317207 */ /* 0x000fe40000000000 */
[----:B---3--:R-:W-:Y:S01]  /*abc0*/  SEL R42, R48, R57, P0 ;  /* 0x00000039302a7207 */ /* 0x008fe20000000000 */
[----:B------:R3:W4:Y:S01]  /*abd0*/  SHFL.IDX PT, R102, R95, R6, 0x1c1f ;  /* 0x001c1f065f667589 */ /* 0x00072200000e0000 */
[----:B------:R-:W-:Y:S02]  /*abe0*/  SEL R48, R61, R50, P0 ;  /* 0x000000323d307207 */ /* 0x000fe40000000000 */
[----:B0-----:R-:W-:Y:S01]  /*abf0*/  SEL R44, R59, R30, P0 ;  /* 0x0000001e3b2c7207 */ /* 0x001fe20000000000 */
[----:B------:R0:W4:Y:S01]  /*ac00*/  SHFL.IDX PT, R31, R45, R6, 0x1c1f ;  /* 0x001c1f062d1f7589 */ /* 0x00012200000e0000 */
[----:B------:R-:W-:Y:S02]  /*ac10*/  SEL R50, R50, R61, P0 ;  /* 0x0000003d32327207 */ /* 0x000fe40000000000 */
[----:B-1----:R-:W-:Y:S01]  /*ac20*/  SEL R46, R30, R59, P0 ;  /* 0x0000003b1e2e7207 */ /* 0x002fe20000000000 */
[----:B------:R1:W4:Y:S01]  /*ac30*/  SHFL.IDX PT, R67, R54, R6, 0x1c1f ;  /* 0x001c1f0636437589 */ /* 0x00032200000e0000 */
[----:B------:R-:W-:-:S02]  /*ac40*/  SEL R57, R65, R70, P0 ;  /* 0x0000004641397207 */ /* 0x000fc40000000000 */
[----:B---3--:R-:W-:Y:S01]  /*ac50*/  SEL R95, R5, R12, P0 ;  /* 0x0000000c055f7207 */ /* 0x008fe20000000000 */
[----:B------:R-:W-:Y:S01]  /*ac60*/  SHFL.IDX PT, R107, R107, R6, 0x1c1f ;  /* 0x001c1f066b6b7589 */ /* 0x000fe200000e0000 */
[----:B------:R-:W-:Y:S02]  /*ac70*/  SEL R59, R70, R65, P0 ;  /* 0x00000041463b7207 */ /* 0x000fe40000000000 */
[----:B0-----:R-:W-:Y:S01]  /*ac80*/  SEL R45, R58, R51, P0 ;  /* 0x000000333a2d7207 */ /* 0x001fe20000000000 */
[----:B------:R0:W3:Y:S01]  /*ac90*/  SHFL.IDX PT, R106, R91, R6, 0x1c1f ;  /* 0x001c1f065b6a7589 */ /* 0x0000e200000e0000 */
[----:B------:R-:W-:Y:S02]  /*aca0*/  SEL R51, R53, R60, P0 ;  /* 0x0000003c35337207 */ /* 0x000fe40000000000 */
[----:B-1----:R-:W-:Y:S01]  /*acb0*/  SEL R54, R34, R63, P0 ;  /* 0x0000003f22367207 */ /* 0x002fe20000000000 */
[----:B------:R1:W3:Y:S01]  /*acc0*/  SHFL.IDX PT, R109, R109, R6, 0x1c1f ;  /* 0x001c1f066d6d7589 */ /* 0x0002e200000e0000 */
[----:B------:R-:W-:-:S02]  /*acd0*/  SEL R53, R62, R55, P0 ;  /* 0x000000373e357207 */ /* 0x000fc40000000000 */
[----:B------:R-:W-:Y:S02]  /*ace0*/  SEL R55, R55, R62, P0 ;  /* 0x0000003e37377207 */ /* 0x000fe40000000000 */
[----:B------:R-:W-:Y:S02]  /*acf0*/  SEL R61, R72, R103, P0 ;  /* 0x00000067483d7207 */ /* 0x000fe40000000000 */
[----:B0-----:R-:W-:Y:S02]  /*ad00*/  SEL R91, R7, R36, P0 ;  /* 0x00000024075b7207 */ /* 0x001fe40000000000 */
[----:B------:R-:W-:Y:S01]  /*ad10*/  SEL R63, R103, R72, P0 ;  /* 0x00000048673f7207 */ /* 0x000fe20000000000 */
[----:B------:R-:W-:Y:S01]  /*ad20*/  IMAD.U32 R103, RZ, RZ, UR8 ;  /* 0x00000008ff677e24 */ /* 0x000fe2000f8e00ff */
[----:B------:R-:W-:Y:S01]  /*ad30*/  SEL R70, R68, R71, P0 ;  /* 0x0000004744467207 */ /* 0x000fe20000000000 */
[----:B------:R-:W-:Y:S01]  /*ad40*/  ULDC.64 UR8, c[0x0][0xc08] ;  /* 0x0003020000087ab9 */ /* 0x000fe20000000a00 */
[----:B--2---:R-:W-:-:S02]  /*ad50*/  SEL R83, R15, R24, P0 ;  /* 0x000000180f537207 */ /* 0x004fc40000000000 */
[----:B------:R-:W-:Y:S02]  /*ad60*/  SEL R81, R24, R15, P0 ;  /* 0x0000000f18517207 */ /* 0x000fe40000000000 */
[----:B----4-:R-:W-:Y:S02]  /*ad70*/  SEL R72, R74, R75, P0 ;  /* 0x0000004b4a487207 */ /* 0x010fe40000000000 */
[----:B------:R-:W-:Y:S02]  /*ad80*/  SEL R68, R71, R68, P0 ;  /* 0x0000004447447207 */ /* 0x000fe40000000000 */
[----:B------:R-:W-:Y:S02]  /*ad90*/  F2FP.BF16.F32.PACK_AB R5, R41, R40 ;  /* 0x000000282905723e */ /* 0x000fe400000010ff */
[----:B-1----:R-:W-:Y:S02]  /*ada0*/  F2FP.BF16.F32.PACK_AB R6, R97, R96 ;  /* 0x000000606106723e */ /* 0x002fe400000010ff */
[----:B------:R-:W-:-:S02]  /*adb0*/  F2FP.BF16.F32.PACK_AB R7, R43, R42 ;  /* 0x0000002a2b07723e */ /* 0x000fc400000010ff */
[----:B------:R-:W-:Y:S02]  /*adc0*/  SEL R79, R25, R26, P0 ;  /* 0x0000001a194f7207 */ /* 0x000fe40000000000 */
[----:B------:R-:W-:Y:S01]  /*add0*/  SEL R77, R26, R25, P0 ;  /* 0x000000191a4d7207 */ /* 0x000fe20000000000 */
[----:B------:R0:W-:Y:S01]  /*ade0*/  STSM.16.M88.4 [R8], R4 ;  /* 0x0000000408007844 */ /* 0x0001e20000000200 */
[----:B------:R-:W-:Y:S02]  /*adf0*/  SEL R60, R73, R102, P0 ;  /* 0x00000066493c7207 */ /* 0x000fe40000000000 */
[----:B------:R-:W-:Y:S01]  /*ae00*/  SEL R62, R102, R73, P0 ;  /* 0x00000049663e7207 */ /* 0x000fe20000000000 */
[----:B------:R-:W-:Y:S01]  /*ae10*/  IMAD.U32 R102, RZ, RZ, UR7 ;  /* 0x00000007ff667e24 */ /* 0x000fe2000f8e00ff */
[----:B------:R-:W-:Y:S02]  /*ae20*/  SEL R74, R75, R74, P0 ;  /* 0x0000004a4b4a7207 */ /* 0x000fe40000000000 */
[----:B------:R-:W-:-:S02]  /*ae30*/  SEL R71, R69, R28, P0 ;  /* 0x0000001c45477207 */ /* 0x000fc40000000000 */
[----:B------:R-:W-:Y:S02]  /*ae40*/  F2FP.BF16.F32.PACK_AB R12, R95, R94 ;  /* 0x0000005e5f0c723e */ /* 0x000fe400000010ff */
[----:B------:R-:W-:Y:S02]  /*ae50*/  F2FP.BF16.F32.PACK_AB R13, R45, R44 ;  /* 0x0000002c2d0d723e */ /* 0x000fe400000010ff */
[----:B------:R-:W-:Y:S02]  /*ae60*/  F2FP.BF16.F32.PACK_AB R15, R47, R46 ;  /* 0x0000002e2f0f723e */ /* 0x000fe400000010ff */
[----:B------:R-:W-:Y:S02]  /*ae70*/  SEL R73, R64, R31, P0 ;  /* 0x0000001f40497207 */ /* 0x000fe40000000000 */
[----:B------:R-:W-:Y:S01]  /*ae80*/  SEL R75, R31, R64, P0 ;  /* 0x000000401f4b7207 */ /* 0x000fe20000000000 */
[----:B------:R1:W-:Y:S01]  /*ae90*/  STSM.16.M88.4 [R9], R12 ;  /* 0x0000000c09007844 */ /* 0x0003e20000000200 */
[----:B------:R-:W-:-:S02]  /*aea0*/  SEL R69, R28, R69, P0 ;  /* 0x000000451c457207 */ /* 0x000fc40000000000 */
[----:B------:R-:W-:Y:S02]  /*aeb0*/  F2FP.BF16.F32.PACK_AB R24, R91, R90 ;  /* 0x0000005a5b18723e */ /* 0x000fe400000010ff */
[----:B------:R-:W-:Y:S02]  /*aec0*/  F2FP.BF16.F32.PACK_AB R25, R49, R48 ;  /* 0x000000303119723e */ /* 0x000fe400000010ff */
[----:B------:R-:W-:Y:S02]  /*aed0*/  F2FP.BF16.F32.PACK_AB R26, R89, R88 ;  /* 0x00000058591a723e */ /* 0x000fe400000010ff */
[----:B------:R-:W-:Y:S02]  /*aee0*/  F2FP.BF16.F32.PACK_AB R27, R51, R50 ;  /* 0x00000032331b723e */ /* 0x000fe400000010ff */
[----:B------:R-:W-:Y:S02]  /*aef0*/  F2FP.BF16.F32.PACK_AB R28, R87, R86 ;  /* 0x00000056571c723e */ /* 0x000fe400000010ff */
[----:B------:R-:W-:Y:S01]  /*af00*/  F2FP.BF16.F32.PACK_AB R29, R53, R52 ;  /* 0x00000034351d723e */ /* 0x000fe200000010ff */
[----:B------:R2:W-:Y:S01]  /*af10*/  STSM.16.M88.4 [R10], R24 ;  /* 0x000000180a007844 */ /* 0x0005e20000000200 */
[----:B------:R-:W-:-:S02]  /*af20*/  F2FP.BF16.F32.PACK_AB R30, R85, R84 ;  /* 0x00000054551e723e */ /* 0x000fc400000010ff */
[----:B------:R-:W-:Y:S02]  /*af30*/  F2FP.BF16.F32.PACK_AB R31, R55, R54 ;  /* 0x00000036371f723e */ /* 0x000fe400000010ff */
[----:B------:R-:W-:Y:S02]  /*af40*/  SEL R56, R66, R67, P0 ;  /* 0x0000004342387207 */ /* 0x000fe40000000000 */
[----:B------:R-:W-:Y:S01]  /*af50*/  SEL R58, R67, R66, P0 ;  /* 0x00000042433a7207 */ /* 0x000fe20000000000 */
[----:B------:R4:W-:Y:S01]  /*af60*/  STSM.16.M88.4 [R11], R28 ;  /* 0x0000001c0b007844 */ /* 0x0009e20000000200 */
[----:B---3--:R-:W-:Y:S02]  /*af70*/  SEL R64, R105, R106, P0 ;  /* 0x0000006a69407207 */ /* 0x008fe40000000000 */
[----:B------:R-:W-:Y:S02]  /*af80*/  SEL R66, R106, R105, P0 ;  /* 0x000000696a427207 */ /* 0x000fe40000000000 */
[----:B------:R-:W-:-:S02]  /*af90*/  SEL R65, R104, R107, P0 ;  /* 0x0000006b68417207 */ /* 0x000fc40000000000 */
[----:B------:R-:W-:Y:S02]  /*afa0*/  SEL R67, R107, R104, P0 ;  /* 0x000000686b437207 */ /* 0x000fe40000000000 */
[----:B------:R-:W-:Y:S02]  /*afb0*/  SEL R34, R108, R109, P0 ;  /* 0x0000006d6c227207 */ /* 0x000fe40000000000 */
[----:B------:R-:W-:Y:S02]  /*afc0*/  SEL R36, R109, R108, P0 ;  /* 0x0000006c6d247207 */ /* 0x000fe40000000000 */
[----:B0-----:R-:W-:Y:S02]  /*afd0*/  F2FP.BF16.F32.PACK_AB R4, R83, R82 ;  /* 0x000000525304723e */ /* 0x001fe400000010ff */
[----:B------:R-:W-:Y:S02]  /*afe0*/  F2FP.BF16.F32.PACK_AB R5, R57, R56 ;  /* 0x000000383905723e */ /* 0x000fe400000010ff */
[----:B------:R-:W-:-:S02]  /*aff0*/  F2FP.BF16.F32.PACK_AB R6, R81, R80 ;  /* 0x000000505106723e */ /* 0x000fc400000010ff */
[----:B------:R-:W-:Y:S02]  /*b000*/  F2FP.BF16.F32.PACK_AB R7, R59, R58 ;  /* 0x0000003a3b07723e */ /* 0x000fe400000010ff */
[----:B------:R-:W-:Y:S02]  /*b010*/  F2FP.BF16.F32.PACK_AB R8, R79, R78 ;  /* 0x0000004e4f08723e */ /* 0x000fe400000010ff */
[----:B-1----:R-:W-:Y:S01]  /*b020*/  F2FP.BF16.F32.PACK_AB R9, R61, R60 ;  /* 0x0000003c3d09723e */ /* 0x002fe200000010ff */
[----:B------:R-:W-:Y:S01]  /*b030*/  STSM.16.M88.4 [R33], R4 ;  /* 0x0000000421007844 */ /* 0x000fe20000000200 */
[----:B--2---:R-:W-:Y:S02]  /*b040*/  F2FP.BF16.F32.PACK_AB R10, R77, R76 ;  /* 0x0000004c4d0a723e */ /* 0x004fe400000010ff */
[----:B----4-:R-:W-:Y:S02]  /*b050*/  F2FP.BF16.F32.PACK_AB R11, R63, R62 ;  /* 0x0000003e3f0b723e */ /* 0x010fe400000010ff */
[----:B------:R-:W-:-:S02]  /*b060*/  F2FP.BF16.F32.PACK_AB R12, R73, R72 ;  /* 0x00000048490c723e */ /* 0x000fc400000010ff */
[----:B------:R-:W-:Y:S01]  /*b070*/  F2FP.BF16.F32.PACK_AB R13, R65, R64 ;  /* 0x00000040410d723e */ /* 0x000fe200000010ff */
[----:B------:R0:W-:Y:S01]  /*b080*/  STSM.16.M88.4 [R38], R8 ;  /* 0x0000000826007844 */ /* 0x0001e20000000200 */
[----:B------:R-:W-:Y:S02]  /*b090*/  F2FP.BF16.F32.PACK_AB R14, R75, R74 ;  /* 0x0000004a4b0e723e */ /* 0x000fe400000010ff */
[----:B------:R-:W-:Y:S02]  /*b0a0*/  F2FP.BF16.F32.PACK_AB R15, R67, R66 ;  /* 0x00000042430f723e */ /* 0x000fe400000010ff */
[----:B------:R-:W-:Y:S02]  /*b0b0*/  F2FP.BF16.F32.PACK_AB R24, R71, R70 ;  /* 0x000000464718723e */ /* 0x000fe400000010ff */
[----:B------:R-:W-:Y:S01]  /*b0c0*/  F2FP.BF16.F32.PACK_AB R25, R35, R34 ;  /* 0x000000222319723e */ /* 0x000fe200000010ff */
[----:B------:R1:W-:Y:S01]  /*b0d0*/  STSM.16.M88.4 [R100], R12 ;  /* 0x0000000c64007844 */ /* 0x0003e20000000200 */
[----:B------:R-:W-:-:S02]  /*b0e0*/  F2FP.BF16.F32.PACK_AB R26, R69, R68 ;  /* 0x00000044451a723e */ /* 0x000fc400000010ff */
[----:B------:R-:W-:Y:S02]  /*b0f0*/  F2FP.BF16.F32.PACK_AB R27, R37, R36 ;  /* 0x00000024251b723e */ /* 0x000fe400000010ff */
[----:B------:R-:W-:-:S03]  /*b100*/  ISETP.NE.U32.AND P0, PT, RZ, UR10, PT ;  /* 0x0000000aff007c0c */ /* 0x000fc6000bf05070 */
[----:B------:R1:W-:Y:S01]  /*b110*/  STSM.16.M88.4 [R101], R24 ;  /* 0x0000001865007844 */ /* 0x0003e20000000200 */
[----:B------:R-:W-:Y:S01]  /*b120*/  BAR.SYNC.DEFER_BLOCKING 0x1, 0x100 ;  /* 0x0044000000007b1d */ /* 0x000fe20000010000 */
[----:B------:R-:W-:-:S07]  /*b130*/  ISETP.NE.AND.EX P0, PT, RZ, UR11, PT, P0 ;  /* 0x0000000bff007c0c */ /* 0x000fce000bf05300 */
[----:B0-----:R-:W0:Y:S06]  /*b140*/  LDC R38, c[0x0][0xbe8] ;  /* 0x0002fa00ff267b82 */ /* 0x001e2c0000000800 */
[----:B------:R-:W2:Y:S01]  /*b150*/  @P0 LDG.E R28, desc[UR50][R102.64] ;  /* 0x00000032661c0981 */ /* 0x000ea2000c1e1900 */
[----:B------:R-:W-:-:S04]  /*b160*/  UISETP.NE.U32.AND UP0, UPT, UR8, URZ, UPT ;  /* 0x0000003f0800728c */ /* 0x000fc8000bf05070 */
[----:B------:R-:W-:Y:S01]  /*b170*/  UISETP.NE.AND.EX UP0, UPT, UR9, URZ, UPT, UP0 ;  /* 0x0000003f0900728c */ /* 0x000fe2000bf05300 */
[----:B0-----:R-:W-:-:S05]  /*b180*/  ISETP.NE.AND P1, PT, R38, 0x1, PT ;  /* 0x000000012600780c */ /* 0x001fca0003f25270 */
[----:B------:R-:W-:-:S05]  /*b190*/  PLOP3.LUT P4, PT, PT, PT, UP0, 0x80, 0x0 ;  /* 0x000000000000781c */ /* 0x000fca0003f8f008 */
[----:B------:R-:W-:-:S03]  /*b1a0*/  @UP0 UIADD3 UR8, UP1, UR4, UR8, URZ ;  /* 0x0000000804080290 */ /* 0x000fc6000ff3e03f */
[----:B------:R-:W0:Y:S01]  /*b1b0*/  @P1 LDC R6, c[0x0][0xbec] ;  /* 0x0002fb00ff061b82 */ /* 0x000e220000000800 */
[----:B------:R-:W-:Y:S02]  /*b1c0*/  @UP0 UIADD3.X UR9, UR12, UR9, URZ, UP1, !UPT ;  /* 0x000000090c090290 */ /* 0x000fe40008ffe43f */
[----:B------:R-:W-:Y:S01]  /*b1d0*/  UISETP.GT.AND UP1, UPT, UR44, 0x1, UPT ;  /* 0x000000012c00788c */ /* 0x000fe2000bf24270 */
[----:B------:R-:W-:Y:S01]  /*b1e0*/  IMAD.U32 R4, RZ, RZ, UR8 ;  /* 0x00000008ff047e24 */ /* 0x000fe2000f8e00ff */
[----:B------:R-:W-:Y:S01]  /*b1f0*/  ULDC UR4, c[0x0][0xa88] ;  /* 0x0002a20000047ab9 */ /* 0x000fe20000000800 */
[----:B------:R-:W-:Y:S01]  /*b200*/  UMOV UR16, 0x9b8 ;  /* 0x000009b800107882 */ /* 0x000fe20000000000 */
[----:B------:R-:W-:Y:S01]  /*b210*/  IMAD.U32 R33, RZ, RZ, UR4 ;  /* 0x00000004ff217e24 */ /* 0x000fe2000f8e00ff */
[----:B------:R-:W3:Y:S01]  /*b220*/  @P1 LDC R9, c[0x0][0xbf0] ;  /* 0x0002fc00ff091b82 */ /* 0x000ee20000000800 */
[----:B------:R-:W-:Y:S01]  /*b230*/  USEL UR16, UR16, 0x978, UP1 ;  /* 0x0000097810107887 */ /* 0x000fe20008800000 */
[----:B------:R-:W-:Y:S01]  /*b240*/  IMAD.U32 R5, RZ, RZ, UR9 ;  /* 0x00000009ff057e24 */ /* 0x000fe2000f8e00ff */
[----:B------:R-:W-:-:S04]  /*b250*/  UISETP.NE.U32.AND UP0, UPT, UR10, URZ, UPT ;  /* 0x0000003f0a00728c */ /* 0x000fc8000bf05070 */
[----:B------:R4:W5:Y:S01]  /*b260*/  @P4 LDG.E R33, desc[UR50][R4.64] ;  /* 0x0000003204214981 */ /* 0x000962000c1e1900 */
[----:B------:R-:W-:Y:S01]  /*b270*/  UISETP.NE.AND.EX UP0, UPT, UR11, URZ, UPT, UP0 ;  /* 0x0000003f0b00728c */ /* 0x000fe2000bf05300 */
[----:B------:R-:W-:Y:S01]  /*b280*/  UMOV UR4, URZ ;  /* 0x0000003f00047c82 */ /* 0x000fe20008000000 */
[----:B------:R-:W-:-:S03]  /*b290*/  USEL UR7, UR40, URZ, UP1 ;  /* 0x0000003f28077287 */ /* 0x000fc60008800000 */
[----:B------:R-:W-:Y:S01]  /*b2a0*/  ULDC.64 UR10, c[0x0][UR16+0x218] ;  /* 0x00008600100a7abb */ /* 0x000fe20008000a00 */
[----:B------:R-:W-:Y:S01]  /*b2b0*/  ULDC.64 UR14, c[0x0][UR16+0x228] ;  /* 0x00008a00100e7abb */ /* 0x000fe20008000a00 */
[----:B------:R-:W-:Y:S01]  /*b2c0*/  USEL UR36, UR36, URZ, !UP0 ;  /* 0x0000003f24247287 */ /* 0x000fe2000c000000 */
[----:B----4-:R-:W-:Y:S01]  /*b2d0*/  IMAD.U32 R4, RZ, RZ, UR42 ;  /* 0x0000002aff047e24 */ /* 0x010fe2000f8e00ff */
[----:B------:R-:W-:Y:S01]  /*b2e0*/  ULDC.64 UR12, c[0x0][UR16+0x220] ;  /* 0x00008800100c7abb */ /* 0x000fe20008000a00 */
[----:B------:R-:W-:Y:S02]  /*b2f0*/  UIMAD.WIDE.U32 UR8, UR10, UR39, URZ ;  /* 0x000000270a0872a5 */ /* 0x000fe4000f8e003f */
[----:B------:R-:W-:Y:S01]  /*b300*/  IMAD R11, R4, 0x80, R219 ;  /* 0x00000080040b7824 */ /* 0x000fe200078e02db */
[----:B------:R-:W-:Y:S02]  /*b310*/  UIMAD.WIDE.U32 UR18, UR14, UR7, URZ ;  /* 0x000000070e1272a5 */ /* 0x000fe4000f8e003f */
[----:B------:R-:W-:Y:S01]  /*b320*/  UIMAD UR10, UR11, UR39, URZ ;  /* 0x000000270b0a72a4 */ /* 0x000fe2000f8e023f */
[----:B0-----:R-:W-:Y:S01]  /*b330*/  @P1 IMAD.HI.U32 R4, R11, R6, RZ ;  /* 0x000000060b041227 */ /* 0x001fe200078e00ff */
[----:B------:R-:W-:-:S02]  /*b340*/  UIMAD UR14, UR15, UR7, URZ ;  /* 0x000000070f0e72a4 */ /* 0x000fc4000f8e023f */
[----:B------:R-:W-:Y:S01]  /*b350*/  USEL UR37, UR37, URZ, !UP0 ;  /* 0x0000003f25257287 */ /* 0x000fe2000c000000 */
[----:B------:R-:W-:Y:S01]  /*b360*/  IMAD.MOV.U32 R7, RZ, RZ, R11 ;  /* 0x000000ffff077224 */ /* 0x000fe200078e000b */
[----:B------:R-:W-:Y:S01]  /*b370*/  UIMAD UR7, UR13, UR36, URZ ;  /* 0x000000240d0772a4 */ /* 0x000fe2000f8e023f */
[----:B---3--:R-:W-:Y:S01]  /*b380*/  @P1 SHF.R.U32.HI R7, RZ, R9, R4 ;  /* 0x00000009ff071219 */ /* 0x008fe20000011604 */
[----:B------:R-:W-:Y:S01]  /*b390*/  UIADD3 UR9, UR9, UR10, URZ ;  /* 0x0000000a09097290 */ /* 0x000fe2000fffe03f */
[----:B------:R-:W-:Y:S01]  /*b3a0*/  IMAD.U32 R4, RZ, RZ, UR18 ;  /* 0x00000012ff047e24 */ /* 0x000fe2000f8e00ff */
[----:B------:R-:W-:Y:S01]  /*b3b0*/  UIMAD.WIDE.U32 UR10, UR12, UR36, URZ ;  /* 0x000000240c0a72a5 */ /* 0x000fe2000f8e003f */
[----:B------:R-:W-:Y:S01]  /*b3c0*/  IMAD.U32 R5, RZ, RZ, UR19 ;  /* 0x00000013ff057e24 */ /* 0x000fe2000f8e00ff */
[----:B------:R-:W-:Y:S01]  /*b3d0*/  UIMAD UR7, UR12, UR37, UR7 ;  /* 0x000000250c0772a4 */ /* 0x000fe2000f8e0207 */
[--C-:B------:R-:W-:Y:S01]  /*b3e0*/  IMAD.MOV R9, RZ, RZ, -R7.reuse ;  /* 0x000000ffff097224 */ /* 0x100fe200078e0a07 */
[----:B------:R-:W-:Y:S01]  /*b3f0*/  UIADD3 UR14, UR19, UR14, URZ ;  /* 0x0000000e130e7290 */ /* 0x000fe2000fffe03f */
[----:B------:R-:W-:Y:S01]  /*b400*/  SHF.R.S32.HI R5, RZ, 0x1f, R7 ;  /* 0x0000001fff057819 */ /* 0x000fe20000011407 */
[----:B------:R-:W-:Y:S01]  /*b410*/  UIADD3 UR7, UR11, UR7, URZ ;  /* 0x000000070b077290 */ /* 0x000fe2000fffe03f */
[----:B------:R-:W-:-:S03]  /*b420*/  IMAD R9, R38, R9, R11 ;  /* 0x0000000926097224 */ /* 0x000fc600078e020b */
[----:B------:R-:W-:Y:S02]  /*b430*/  IMAD.U32 R8, RZ, RZ, UR14 ;  /* 0x0000000eff087e24 */ /* 0x000fe4000f8e00ff */
[----:B------:R-:W-:Y:S02]  /*b440*/  SHF.R.S32.HI R6, RZ, 0x1f, R9 ;  /* 0x0000001fff067819 */ /* 0x000fe40000011409 */
[----:B--2---:R-:W-:-:S13]  /*b450*/  @P0 R2UR UR4, R28 ;  /* 0x000000001c0402ca */ /* 0x004fda00000e0000 */
[----:B------:R-:W-:Y:S02]  /*b460*/  UIADD3 UR8, UP0, UP2, UR10, UR8, UR4 ;  /* 0x000000080a087290 */ /* 0x000fe4000fa1e004 */
[----:B------:R-:W-:Y:S01]  /*b470*/  USHF.R.S32.HI UR12, URZ, 0x1f, UR4 ;  /* 0x0000001f3f0c7899 */ /* 0x000fe20008011404 */
[----:B------:R-:W-:Y:S01]  /*b480*/  ULDC.64 UR10, c[0x0][0xba8] ;  /* 0x0002ea00000a7ab9 */ /* 0x000fe20000000a00 */
[----:B------:R-:W-:Y:S02]  /*b490*/  @!UP1 ULDC UR10, c[0x0][0xb50] ;  /* 0x0002d400000a9ab9 */ /* 0x000fe40000000800 */
[----:B------:R-:W-:Y:S01]  /*b4a0*/  UIADD3.X UR7, UR7, UR9, UR12, UP0, UP2 ;  /* 0x0000000907077290 */ /* 0x000fe200087e440c */
[----:B------:R-:W-:Y:S01]  /*b4b0*/  IADD3 R4, P2, P3, R7, UR8, R4 ;  /* 0x0000000807047c10 */ /* 0x000fe2000fb5e004 */
[----:B------:R-:W-:Y:S01]  /*b4c0*/  @!UP1 ULDC UR11, c[0x0][0xb54] ;  /* 0x0002d500000b9ab9 */ /* 0x000fe20000000800 */
[----:B------:R-:W-:Y:S02]  /*b4d0*/  ULDC.64 UR8, c[0x0][UR16+0x210] ;  /* 0x0000840010087abb */ /* 0x000fe40008000a00 */
[----:B------:R-:W-:Y:S01]  /*b4e0*/  IMAD R7, R9, UR9, RZ ;  /* 0x0000000909077c24 */ /* 0x000fe2000f8e02ff */
[----:B------:R-:W-:-:S03]  /*b4f0*/  IADD3.X R5, R5, UR7, R8, P2, P3 ;  /* 0x0000000705057c10 */ /* 0x000fc600097e6408 */
[----:B------:R-:W-:Y:S02]  /*b500*/  IMAD R7, R6, UR8, R7 ;  /* 0x0000000806077c24 */ /* 0x000fe4000f8e0207 */
[----:B------:R-:W-:-:S04]  /*b510*/  IMAD.WIDE.U32 R4, R9, UR8, R4 ;  /* 0x0000000809047c25 */ /* 0x000fc8000f8e0004 */
[----:B------:R-:W-:Y:S01]  /*b520*/  IMAD.IADD R5, R5, 0x1, R7 ;  /* 0x0000000105057824 */ /* 0x000fe200078e0207 */
[----:B------:R-:W-:-:S04]  /*b530*/  LEA R8, P2, R4, UR10, 0x2 ;  /* 0x0000000a04087c11 */ /* 0x000fc8000f8410ff */
[----:B------:R-:W-:Y:S01]  /*b540*/  LEA.HI.X R9, R4, UR11, R5, 0x2, P2 ;  /* 0x0000000b04097c11 */ /* 0x000fe200090f1405 */
[----:B-1----:R-:W-:Y:S08]  /*b550*/  @P4 BRA `(.L_x_163) ;  /* 0x0000000000104947 */ /* 0x002ff00003800000 */
[----:B------:R-:W-:Y:S05]  /*b560*/  @!P0 BRA `(.L_x_163) ;  /* 0x00000000000c8947 */ /* 0x000fea0003800000 */
[----:B------:R-:W2:Y:S04]  /*b570*/  LDG.E R4, desc[UR50][R102.64] ;  /* 0x0000003266047981 */ /* 0x000ea8000c1e1900 */
[----:B-----5:R-:W2:Y:S02]  /*b580*/  LDG.E R33, desc[UR50][R102.64+0x4] ;  /* 0x0000043266217981 */ /* 0x020ea4000c1e1900 */
[----:B--2---:R-:W-:-:S07]  /*b590*/  IMAD.IADD R33, R33, 0x1, -R4 ;  /* 0x0000000121217824 */ /* 0x004fce00078e0a04 */
.L_x_163:
[----:B------:R-:W-:Y:S01]  /*b5a0*/  IMAD.U32 R13, RZ, RZ, UR42 ;  /* 0x0000002aff0d7e24 */ /* 0x000fe2000f8e00ff */
[----:B------:R-:W-:Y:S01]  /*b5b0*/  SHFL.IDX PT, R4, R8, RZ, 0x1c1f ;  /* 0x001c1fff08047589 */ /* 0x000fe200000e0000 */
[----:B-----5:R-:W-:Y:S01]  /*b5c0*/  IMAD R33, R33, R38, RZ ;  /* 0x0000002621217224 */ /* 0x020fe200078e02ff */
[----:B------:R-:W-:Y:S01]  /*b5d0*/  LOP3.LUT P0, RZ, R201, 0x3, RZ, 0xc0, !PT ;  /* 0x00000003c9ff7812 */ /* 0x000fe2000780c0ff */
[----:B------:R-:W-:Y:S01]  /*b5e0*/  IMAD R10, R13, 0x80, R218 ;  /* 0x000000800d0a7824 */ /* 0x000fe200078e02da */
[----:B------:R-:W0:Y:S03]  /*b5f0*/  SHFL.IDX PT, R5, R9, RZ, 0x1c1f ;  /* 0x001c1fff09057589 */ /* 0x000e2600000e0000 */
[C---:B------:R-:W-:Y:S01]  /*b600*/  VIADD R24, R10.reuse, 0x8 ;  /* 0x000000080a187836 */ /* 0x040fe20000000000 */
[----:B------:R-:W-:Y:S01]  /*b610*/  SHFL.IDX PT, R6, R8, 0x1, 0x1c1f ;  /* 0x003c1f0008067f89 */ /* 0x000fe200000e0000 */
[----:B------:R-:W-:-:S03]  /*b620*/  ISETP.GE.OR P2, PT, R10, R33, P0 ;  /* 0x000000210a00720c */ /* 0x000fc60000746670 */
[----:B------:R-:W1:Y:S01]  /*b630*/  SHFL.IDX PT, R7, R9, 0x1, 0x1c1f ;  /* 0x003c1f0009077f89 */ /* 0x000e6200000e0000 */
[----:B------:R-:W-:-:S09]  /*b640*/  ISETP.GE.OR P0, PT, R24, R33, P0 ;  /* 0x000000211800720c */ /* 0x000fd20000706670 */
[----:B0-----:R0:W-:Y:S04]  /*b650*/  @!P2 ST.E desc[UR50][R4.64], R3 ;  /* 0x000000030400a985 */ /* 0x0011e8000c101932 */
[----:B-1----:R0:W-:Y:S01]  /*b660*/  @!P0 ST.E desc[UR50][R6.64], R0 ;  /* 0x0000000006008985 */ /* 0x0021e2000c101932 */
[----:B------:R-:W-:-:S13]  /*b670*/  PLOP3.LUT P0, PT, PT, PT, UP1, 0x80, 0x0 ;  /* 0x000000000000781c */ /* 0x000fda0003f0f018 */
[----:B0-----:R-:W-:Y:S05]  /*b680*/  @P0 BRA `(.L_x_164) ;  /* 0x0000000800900947 */ /* 0x001fea0003800000 */
[----:B------:R-:W-:Y:S01]  /*b690*/  IMAD R3, R200, 0x40, R2 ;  /* 0x00000040c8037824 */ /* 0x000fe200078e0202 */
[----:B------:R-:W0:Y:S01]  /*b6a0*/  @P1 LDC R35, c[0x0][0xbec] ;  /* 0x0002fb00ff231b82 */ /* 0x000e220000000800 */
[----:B------:R-:W-:Y:S02]  /*b6b0*/  ULDC.64 UR10, c[0x0][0xaa0] ;  /* 0x0002a800000a7ab9 */ /* 0x000fe40000000a00 */
[----:B------:R-:W-:-:S03]  /*b6c0*/  IMAD.WIDE R20, R3, 0x2, R20 ;  /* 0x0000000203147825 */ /* 0x000fc600078e0214 */
[C---:B------:R-:W-:Y:S02]  /*b6d0*/  IADD3 R9, P6, R20.reuse, 0x1000, RZ ;  /* 0x0000100014097810 */ /* 0x040fe40007fde0ff */
[C---:B------:R-:W-:Y:S02]  /*b6e0*/  IADD3 R13, P5, R20.reuse, 0x2000, RZ ;  /* 0x00002000140d7810 */ /* 0x040fe40007fbe0ff */
[----:B------:R-:W-:Y:S02]  /*b6f0*/  LOP3.LUT R8, R9, 0x380, RZ, 0xc0, !PT ;  /* 0x0000038009087812 */ /* 0x000fe400078ec0ff */
[C---:B------:R-:W-:Y:S02]  /*b700*/  IADD3 R25, P4, R20.reuse, 0x3000, RZ ;  /* 0x0000300014197810 */ /* 0x040fe40007f9e0ff */
[C---:B------:R-:W-:Y:S02]  /*b710*/  IADD3 R29, P3, R20.reuse, 0x4000, RZ ;  /* 0x00004000141d7810 */ /* 0x040fe40007f7e0ff */
[----:B------:R-:W-:-:S02]  /*b720*/  IADD3 R41, P2, R20, 0x5000, RZ ;  /* 0x0000500014297810 */ /* 0x000fc40007f5e0ff */
[C---:B------:R-:W-:Y:S02]  /*b730*/  IADD3 R45, P0, R20.reuse, 0x6000, RZ ;  /* 0x00006000142d7810 */ /* 0x040fe40007f1e0ff */
[----:B------:R-:W-:Y:S02]  /*b740*/  LOP3.LUT R5, R20, 0x380, RZ, 0xc0, !PT ;  /* 0x0000038014057812 */ /* 0x000fe400078ec0ff */
[----:B------:R-:W-:Y:S02]  /*b750*/  SHF.R.U64 R8, R8, 0x3, RZ ;  /* 0x0000000308087819 */ /* 0x000fe400000012ff */
[----:B------:R-:W-:Y:S02]  /*b760*/  LOP3.LUT R12, R13, 0x380, RZ, 0xc0, !PT ;  /* 0x000003800d0c7812 */ /* 0x000fe400078ec0ff */
[----:B------:R-:W-:Y:S02]  /*b770*/  LOP3.LUT R24, R25, 0x380, RZ, 0xc0, !PT ;  /* 0x0000038019187812 */ /* 0x000fe400078ec0ff */
[----:B------:R-:W-:-:S02]  /*b780*/  LOP3.LUT R28, R29, 0x380, RZ, 0xc0, !PT ;  /* 0x000003801d1c7812 */ /* 0x000fc400078ec0ff */
[----:B------:R-:W-:Y:S02]  /*b790*/  LOP3.LUT R40, R41, 0x380, RZ, 0xc0, !PT ;  /* 0x0000038029287812 */ /* 0x000fe400078ec0ff */
[----:B------:R-:W-:Y:S02]  /*b7a0*/  LOP3.LUT R44, R45, 0x380, RZ, 0xc0, !PT ;  /* 0x000003802d2c7812 */ /* 0x000fe400078ec0ff */
[----:B------:R-:W-:Y:S02]  /*b7b0*/  SHF.R.U64 R5, R5, 0x3, RZ ;  /* 0x0000000305057819 */ /* 0x000fe400000012ff */
[----:B------:R-:W-:Y:S01]  /*b7c0*/  LOP3.LUT R8, R8, R9, RZ, 0x3c, !PT ;  /* 0x0000000908087212 */ /* 0x000fe200078e3cff */
[----:B------:R-:W-:Y:S01]  /*b7d0*/  IMAD.X R9, RZ, RZ, R21, P6 ;  /* 0x000000ffff097224 */ /* 0x000fe200030e0615 */
[----:B------:R-:W-:Y:S02]  /*b7e0*/  IADD3 R3, P6, R20, 0x7000, RZ ;  /* 0x0000700014037810 */ /* 0x000fe40007fde0ff */
[----:B------:R-:W-:-:S02]  /*b7f0*/  SHF.R.U64 R12, R12, 0x3, RZ ;  /* 0x000000030c0c7819 */ /* 0x000fc400000012ff */
[----:B------:R-:W-:Y:S01]  /*b800*/  SHF.R.U64 R24, R24, 0x3, RZ ;  /* 0x0000000318187819 */ /* 0x000fe200000012ff */
[--C-:B------:R-:W-:Y:S01]  /*b810*/  IMAD.X R49, RZ, RZ, R21.reuse, P6 ;  /* 0x000000ffff317224 */ /* 0x100fe200030e0615 */
[----:B------:R-:W-:Y:S01]  /*b820*/  SHF.R.U64 R28, R28, 0x3, RZ ;  /* 0x000000031c1c7819 */ /* 0x000fe200000012ff */
[----:B------:R-:W-:Y:S01]  /*b830*/  UIMAD UR7, UR12, UR10, URZ ;  /* 0x0000000a0c0772a4 */ /* 0x000fe2000f8e023f */
[----:B------:R-:W-:Y:S01]  /*b840*/  SHF.R.U64 R40, R40, 0x3, RZ ;  /* 0x0000000328287819 */ /* 0x000fe200000012ff */
[----:B------:R-:W-:Y:S01]  /*b850*/  UIMAD.WIDE.U32 UR8, UR4, UR10, URZ ;  /* 0x0000000a040872a5 */ /* 0x000fe2000f8e003f */
[----:B------:R-:W-:Y:S01]  /*b860*/  SHF.R.U64 R44, R44, 0x3, RZ ;  /* 0x000000032c2c7819 */ /* 0x000fe200000012ff */
[----:B------:R-:W-:Y:S01]  /*b870*/  ULDC.64 UR12, c[0x0][0xaf0] ;  /* 0x0002bc00000c7ab9 */ /* 0x000fe20000000a00 */
[----:B------:R-:W-:Y:S01]  /*b880*/  LOP3.LUT R20, R5, R20, RZ, 0x3c, !PT ;  /* 0x0000001405147212 */ /* 0x000fe200078e3cff */
[----:B------:R-:W5:Y:S01]  /*b890*/  LD.E.128 R8, desc[UR50][R8.64] ;  /* 0x0000003208087980 */ /* 0x000f62000c101d00 */
[----:B------:R-:W-:Y:S01]  /*b8a0*/  LOP3.LUT R12, R12, R13, RZ, 0x3c, !PT ;  /* 0x0000000d0c0c7212 */ /* 0x000fe200078e3cff */
[--C-:B------:R-:W-:Y:S01]  /*b8b0*/  IMAD.X R13, RZ, RZ, R21.reuse, P5 ;  /* 0x000000ffff0d7224 */ /* 0x100fe200028e0615 */
[----:B------:R-:W-:Y:S01]  /*b8c0*/  LOP3.LUT R24, R24, R25, RZ, 0x3c, !PT ;  /* 0x0000001918187212 */ /* 0x000fe200078e3cff */
[--C-:B------:R-:W-:Y:S01]  /*b8d0*/  IMAD.X R25, RZ, RZ, R21.reuse, P4 ;  /* 0x000000ffff197224 */ /* 0x100fe200020e0615 */
[----:B------:R-:W-:Y:S01]  /*b8e0*/  LOP3.LUT R28, R28, R29, RZ, 0x3c, !PT ;  /* 0x0000001d1c1c7212 */ /* 0x000fe200078e3cff */
[--C-:B------:R-:W-:Y:S01]  /*b8f0*/  IMAD.X R29, RZ, RZ, R21.reuse, P3 ;  /* 0x000000ffff1d7224 */ /* 0x100fe200018e0615 */
[----:B------:R-:W-:Y:S01]  /*b900*/  LOP3.LUT R40, R40, R41, RZ, 0x3c, !PT ;  /* 0x0000002928287212 */ /* 0x000fe200078e3cff */
[--C-:B------:R-:W-:Y:S01]  /*b910*/  IMAD.X R41, RZ, RZ, R21.reuse, P2 ;  /* 0x000000ffff297224 */ /* 0x100fe200010e0615 */
[----:B------:R-:W-:Y:S01]  /*b920*/  LOP3.LUT R44, R44, R45, RZ, 0x3c, !PT ;  /* 0x0000002d2c2c7212 */ /* 0x000fe200078e3cff */
[----:B------:R-:W-:Y:S01]  /*b930*/  IMAD.X R45, RZ, RZ, R21, P0 ;  /* 0x000000ffff2d7224 */ /* 0x000fe200000e0615 */
[----:B------:R1:W5:Y:S01]  /*b940*/  LD.E.128 R4, desc[UR50][R20.64] ;  /* 0x0000003214047980 */ /* 0x000362000c101d00 */
[----:B------:R-:W-:Y:S01]  /*b950*/  LOP3.LUT R0, R3, 0x380, RZ, 0xc0, !PT ;  /* 0x0000038003007812 */ /* 0x000fe200078ec0ff */
[----:B------:R-:W-:-:S02]  /*b960*/  UIMAD UR7, UR4, UR11, UR7 ;  /* 0x0000000b040772a4 */ /* 0x000fc4000f8e0207 */
[----:B------:R-:W5:Y:S01]  /*b970*/  LD.E.128 R12, desc[UR50][R12.64] ;  /* 0x000000320c0c7980 */ /* 0x000f62000c101d00 */
[----:B------:R-:W-:-:S03]  /*b980*/  SHF.R.U64 R0, R0, 0x3, RZ ;  /* 0x0000000300007819 */ /* 0x000fc600000012ff */
[----:B------:R-:W5:Y:S01]  /*b990*/  LD.E.128 R24, desc[UR50][R24.64] ;  /* 0x0000003218187980 */ /* 0x000f62000c101d00 */
[----:B------:R-:W-:Y:S01]  /*b9a0*/  LOP3.LUT R48, R0, R3, RZ, 0x3c, !PT ;  /* 0x0000000300307212 */ /* 0x000fe200078e3cff */
[----:B-1----:R-:W1:Y:S01]  /*b9b0*/  @P1 LDC R21, c[0x0][0xbf0] ;  /* 0x0002fc00ff151b82 */ /* 0x002e620000000800 */
[----:B------:R-:W-:Y:S01]  /*b9c0*/  IMAD R0, R17, 0x20, R200 ;  /* 0x0000002011007824 */ /* 0x000fe200078e02c8 */
[----:B------:R-:W-:Y:S01]  /*b9d0*/  ULDC.64 UR10, c[0x0][0xae8] ;  /* 0x0002ba00000a7ab9 */ /* 0x000fe20000000a00 */
[----:B------:R-:W-:Y:S01]  /*b9e0*/  IMAD.U32 R3, RZ, RZ, UR42 ;  /* 0x0000002aff037e24 */ /* 0x000fe2000f8e00ff */
[----:B------:R-:W-:Y:S01]  /*b9f0*/  UIADD3 UR9, UR9, UR7, URZ ;  /* 0x0000000709097290 */ /* 0x000fe2000fffe03f */
[----:B------:R-:W5:Y:S01]  /*ba00*/  LD.E.128 R28, desc[UR50][R28.64] ;  /* 0x000000321c1c7980 */ /* 0x000f62000c101d00 */
[----:B------:R-:W-:Y:S01]  /*ba10*/  USHF.R.S32.HI UR4, URZ, 0x1f, UR36 ;  /* 0x0000001f3f047899 */ /* 0x000fe20008011424 */
[----:B------:R-:W-:Y:S01]  /*ba20*/  IMAD R34, R3, 0x80, R0 ;  /* 0x0000008003227824 */ /* 0x000fe200078e0200 */
[----:B------:R-:W-:Y:S01]  /*ba30*/  UIMAD.WIDE.U32 UR8, UR39, UR10, UR8 ;  /* 0x0000000a270872a5 */ /* 0x000fe2000f8e0008 */
[----:B------:R-:W5:Y:S01]  /*ba40*/  LD.E.128 R40, desc[UR50][R40.64] ;  /* 0x0000003228287980 */ /* 0x000f62000c101d00 */
[----:B------:R-:W-:Y:S01]  /*ba50*/  UIMAD UR4, UR4, UR12, URZ ;  /* 0x0000000c040472a4 */ /* 0x000fe2000f8e023f */
[----:B0-----:R-:W-:Y:S01]  /*ba60*/  @P1 IMAD.HI.U32 R0, R34, R35, RZ ;  /* 0x0000002322001227 */ /* 0x001fe200078e00ff */
[----:B------:R-:W-:Y:S01]  /*ba70*/  UIMAD UR9, UR39, UR11, UR9 ;  /* 0x0000000b270972a4 */ /* 0x000fe2000f8e0209 */
[----:B------:R-:W5:Y:S01]  /*ba80*/  LD.E.128 R44, desc[UR50][R44.64] ;  /* 0x000000322c2c7980 */ /* 0x000f62000c101d00 */
[----:B------:R-:W-:Y:S01]  /*ba90*/  UIMAD UR4, UR36, UR13, UR4 ;  /* 0x0000000d240472a4 */ /* 0x000fe2000f8e0204 */
[----:B------:R-:W-:Y:S01]  /*baa0*/  IMAD.MOV.U32 R3, RZ, RZ, R34 ;  /* 0x000000ffff037224 */ /* 0x000fe200078e0022 */
[----:B------:R-:W-:Y:S01]  /*bab0*/  UIMAD.WIDE.U32 UR36, UR36, UR12, UR8 ;  /* 0x0000000c242472a5 */ /* 0x000fe2000f8e0008 */
[----:B------:R-:W5:Y:S02]  /*bac0*/  LD.E.128 R48, desc[UR50][R48.64] ;  /* 0x0000003230307980 */ /* 0x000f64000c101d00 */
[----:B------:R-:W-:Y:S01]  /*bad0*/  ULDC.64 UR8, c[0x0][0xae0] ;  /* 0x0002b80000087ab9 */ /* 0x000fe20000000a00 */
[----:B-1----:R-:W-:Y:S01]  /*bae0*/  @P1 SHF.R.U32.HI R3, RZ, R21, R0 ;  /* 0x00000015ff031219 */ /* 0x002fe20000011600 */
[----:B------:R-:W-:Y:S01]  /*baf0*/  UIADD3 UR4, UR37, UR4, URZ ;  /* 0x0000000425047290 */ /* 0x000fe2000fffe03f */
[----:B------:R-:W-:Y:S01]  /*bb00*/  IMAD.U32 R20, RZ, RZ, UR36 ;  /* 0x00000024ff147e24 */ /* 0x000fe2000f8e00ff */
[----:B------:R-:W-:Y:S01]  /*bb10*/  @!PT LDS RZ, [RZ] ;  /* 0x00000000fffff984 */ /* 0x000fe20000000800 */
[----:B------:R-:W-:Y:S01]  /*bb20*/  @!PT LDS RZ, [RZ] ;  /* 0x00000000fffff984 */ /* 0x000fe20000000800 */
[----:B------:R-:W-:Y:S01]  /*bb30*/  @!PT LDS RZ, [RZ] ;  /* 0x00000000fffff984 */ /* 0x000fe20000000800 */
[----:B------:R-:W-:Y:S01]  /*bb40*/  @!PT LDS RZ, [RZ] ;  /* 0x00000000fffff984 */ /* 0x000fe20000000800 */
[----:B------:R0:W-:Y:S06]  /*bb50*/  MEMBAR.ALL.CTA ;  /* 0x0000000000007992 */ /* 0x0001ec0000008000 */
[----:B0-----:R-:W0:Y:S01]  /*bb60*/  FENCE.VIEW.ASYNC.S ;  /* 0x00000000000073c6 */ /* 0x001e220000000000 */
[--C-:B------:R-:W-:Y:S01]  /*bb70*/  SHF.R.S32.HI R0, RZ, 0x1f, R3.reuse ;  /* 0x0000001fff007819 */ /* 0x100fe20000011403 */
[----:B------:R-:W-:-:S02]  /*bb80*/  IMAD.MOV R35, RZ, RZ, -R3 ;  /* 0x000000ffff237224 */ /* 0x000fc400078e0a03 */
[----:B------:R-:W-:Y:S02]  /*bb90*/  IMAD.U32 R21, RZ, RZ, UR37 ;  /* 0x00000025ff157e24 */ /* 0x000fe4000f8e00ff */
[----:B------:R-:W-:Y:S02]  /*bba0*/  IMAD R0, R0, UR8, RZ ;  /* 0x0000000800007c24 */ /* 0x000fe4000f8e02ff */
[----:B------:R-:W-:Y:S02]  /*bbb0*/  IMAD R35, R38, R35, R34 ;  /* 0x0000002326237224 */ /* 0x000fe400078e0222 */
[----:B------:R-:W-:Y:S02]  /*bbc0*/  IMAD.U32 R21, RZ, RZ, UR4 ;  /* 0x00000004ff157e24 */ /* 0x000fe4000f8e00ff */
[C---:B------:R-:W-:Y:S01]  /*bbd0*/  IMAD R37, R3.reuse, UR9, R0 ;  /* 0x0000000903257c24 */ /* 0x040fe2000f8e0200 */
[----:B------:R-:W-:Y:S01]  /*bbe0*/  SHF.R.S32.HI R0, RZ, 0x1f, R35 ;  /* 0x0000001fff007819 */ /* 0x000fe20000011423 */
[----:B------:R-:W-:Y:S01]  /*bbf0*/  IMAD.WIDE.U32 R20, R3, UR8, R20 ;  /* 0x0000000803147c25 */ /* 0x000fe2000f8e0014 */
[----:B------:R-:W-:-:S03]  /*bc00*/  ULDC.64 UR8, c[0x0][0xad8] ;  /* 0x0002b60000087ab9 */ /* 0x000fc60000000a00 */
[----:B------:R-:W-:Y:S02]  /*bc10*/  IMAD.U32 R3, RZ, RZ, UR42 ;  /* 0x0000002aff037e24 */ /* 0x000fe4000f8e00ff */
[----:B------:R-:W-:Y:S02]  /*bc20*/  IMAD.IADD R21, R21, 0x1, R37 ;  /* 0x0000000115157824 */ /* 0x000fe400078e0225 */
[----:B------:R-:W-:Y:S02]  /*bc30*/  IMAD R34, R0, UR8, RZ ;  /* 0x0000000800227c24 */ /* 0x000fe4000f8e02ff */
[----:B------:R-:W-:Y:S02]  /*bc40*/  IMAD R38, R3, 0x80, R200 ;  /* 0x0000008003267824 */ /* 0x000fe400078e02c8 */
[C---:B------:R-:W-:Y:S02]  /*bc50*/  IMAD R3, R35.reuse, UR9, R34 ;  /* 0x0000000923037c24 */ /* 0x040fe4000f8e0222 */
[----:B------:R-:W-:Y:S01]  /*bc60*/  IMAD.WIDE.U32 R20, R35, UR8, R20 ;  /* 0x0000000823147c25 */ /* 0x000fe2000f8e0014 */
[----:B------:R-:W-:Y:S01]  /*bc70*/  ISETP.GE.AND P2, PT, R38, R33, PT ;  /* 0x000000212600720c */ /* 0x000fe20003f46270 */
[----:B------:R-:W-:-:S02]  /*bc80*/  ULDC.64 UR8, c[0x0][0xa80] ;  /* 0x0002a00000087ab9 */ /* 0x000fc40000000a00 */
[----:B------:R-:W-:Y:S01]  /*bc90*/  IMAD.IADD R3, R21, 0x1, R3 ;  /* 0x0000000115037824 */ /* 0x000fe200078e0203 */
[----:B------:R-:W-:Y:S01]  /*bca0*/  LEA R36, P3, R20, UR8, 0x1 ;  /* 0x0000000814247c11 */ /* 0x000fe2000f8608ff */
[----:B------:R-:W-:Y:S02]  /*bcb0*/  VIADD R32, R32, 0x29820 ;  /* 0x0002982020207836 */ /* 0x000fe40000000000 */
[----:B------:R-:W-:Y:S01]  /*bcc0*/  VIADD R0, R38, 0x20 ;  /* 0x0000002026007836 */ /* 0x000fe20000000000 */
[----:B------:R-:W-:Y:S02]  /*bcd0*/  LEA.HI.X R3, R20, UR9, R3, 0x1, P3 ;  /* 0x0000000914037c11 */ /* 0x000fe400098f0c03 */
[----:B------:R-:W-:Y:S02]  /*bce0*/  PRMT R32, RZ, 0x654, R32 ;  /* 0x00000654ff207816 */ /* 0x000fe40000000020 */
[-C--:B------:R-:W-:Y:S01]  /*bcf0*/  ISETP.GE.AND P0, PT, R0, R33.reuse, PT ;  /* 0x000000210000720c */ /* 0x080fe20003f06270 */
[----:B------:R-:W-:Y:S01]  /*bd00*/  VIADD R0, R38, 0x40 ;  /* 0x0000004026007836 */ /* 0x000fe20000000000 */
[----:B0-----:R0:W-:Y:S01]  /*bd10*/  SYNCS.ARRIVE.TRANS64.RED.A1T0 RZ, [R32+URZ], RZ ;  /* 0x000000ff20ff79a7 */ /* 0x0011e2000810043f */
[----:B------:R0:W1:Y:S01]  /*bd20*/  SHFL.IDX PT, R21, R36, RZ, 0x181f ;  /* 0x00181fff24157589 */ /* 0x00006200000e0000 */
[----:B------:R-:W-:Y:S03]  /*bd30*/  BSSY B1, `(.L_x_165) ;  /* 0x000000d000017945 */ /* 0x000fe60003800000 */
[----:B------:R0:W2:Y:S01]  /*bd40*/  SHFL.IDX PT, R35, R3, RZ, 0x181f ;  /* 0x00181fff03237589 */ /* 0x0000a200000e0000 */
[----:B------:R-:W-:Y:S01]  /*bd50*/  ISETP.GE.AND P1, PT, R0, R33, PT ;  /* 0x000000210000720c */ /* 0x000fe20003f26270 */
[----:B------:R-:W-:-:S12]  /*bd60*/  @P2 BRA `(.L_x_166) ;  /* 0x0000000000242947 */ /* 0x000fd80003800000 */
[----:B------:R-:W-:Y:S02]  /*bd70*/  ULDC UR4, c[0x0][0xac8] ;  /* 0x0002b20000047ab9 */ /* 0x000fe40000000800 */
[----:B------:R-:W-:Y:S02]  /*bd80*/  ISETP.GE.AND P2, PT, R2, UR4, PT ;  /* 0x0000000402007c0c */ /* 0x000fe4000bf46270 */
[----:B------:R-:W-:-:S11]  /*bd90*/  ISETP.GE.AND P3, PT, R16, UR4, PT ;  /* 0x0000000410007c0c */ /* 0x000fd6000bf66270 */
[-C--:B-1----:R-:W-:Y:S02]  /*bda0*/  @!P2 LEA R20, P4, R2, R21.reuse, 0x1 ;  /* 0x000000150214a211 */ /* 0x082fe400078808ff */
[----:B------:R-:W-:Y:S02]  /*bdb0*/  @!P3 LEA R34, P5, R16, R21, 0x1 ;  /* 0x000000151022b211 */ /* 0x000fe400078a08ff */
[-C--:B--2---:R-:W-:Y:S02]  /*bdc0*/  @!P2 LEA.HI.X R21, R2, R35.reuse, R222, 0x1, P4 ;  /* 0x000000230215a211 */ /* 0x084fe400020f0cde */
[----:B------:R-:W-:-:S03]  /*bdd0*/  @!P3 LEA.HI.X R35, R16, R35, R221, 0x1, P5 ;  /* 0x000000231023b211 */ /* 0x000fc600028f0cdd */
[----:B-----5:R3:W-:Y:S04]  /*bde0*/  @!P2 ST.E.128 desc[UR50][R20.64], R4 ;  /* 0x000000041400a985 */ /* 0x0207e8000c101d32 */
[----:B------:R3:W-:Y:S02]  /*bdf0*/  @!P3 ST.E.128 desc[UR50][R34.64], R28 ;  /* 0x0000001c2200b985 */ /* 0x0007e4000c101d32 */
.L_x_166:
[----:B------:R-:W-:Y:S05]  /*be00*/  BSYNC B1 ;  /* 0x0000000000017941 */ /* 0x000fea0003800000 */
.L_x_165:
[----:B---3-5:R3:W4:Y:S01]  /*be10*/  SHFL.IDX PT, R7, R3, 0x1, 0x181f ;  /* 0x00381f0003077f89 */ /* 0x02872200000e0000 */
[----:B------:R-:W-:Y:S03]  /*be20*/  BSSY B1, `(.L_x_167) ;  /* 0x000000c000017945 */ /* 0x000fe60003800000 */
[----:B------:R3:W0:Y:S01]  /*be30*/  SHFL.IDX PT, R5, R36, 0x1, 0x181f ;  /* 0x00381f0024057f89 */ /* 0x00062200000e0000 */
[----:B------:R-:W-:Y:S05]  /*be40*/  @P0 BRA `(.L_x_168) ;  /* 0x0000000000240947 */ /* 0x000fea0003800000 */
[----:B------:R-:W-:Y:S02]  /*be50*/  ULDC UR4, c[0x0][0xac8] ;  /* 0x0002b20000047ab9 */ /* 0x000fe40000000800 */
[----:B------:R-:W-:Y:S02]  /*be60*/  ISETP.GE.AND P3, PT, R2, UR4, PT ;  /* 0x0000000402007c0c */ /* 0x000fe4000bf66270 */
[----:B------:R-:W-:-:S11]  /*be70*/  ISETP.GE.AND P4, PT, R16, UR4, PT ;  /* 0x0000000410007c0c */ /* 0x000fd6000bf86270 */
[-C--:B0-----:R-:W-:Y:S02]  /*be80*/  @!P3 LEA R4, P0, R2, R5.reuse, 0x1 ;  /* 0x000000050204b211 */ /* 0x081fe400078008ff */
[----:B------:R-:W-:Y:S02]  /*be90*/  @!P4 LEA R6, P2, R16, R5, 0x1 ;  /* 0x000000051006c211 */ /* 0x000fe400078408ff */
[-C--:B----4-:R-:W-:Y:S02]  /*bea0*/  @!P3 LEA.HI.X R5, R2, R7.reuse, R222, 0x1, P0 ;  /* 0x000000070205b211 */ /* 0x090fe400000f0cde */
[----:B------:R-:W-:-:S03]  /*beb0*/  @!P4 LEA.HI.X R7, R16, R7, R221, 0x1, P2 ;  /* 0x000000071007c211 */ /* 0x000fc600010f0cdd */
[----:B------:R0:W-:Y:S04]  /*bec0*/  @!P3 ST.E.128 desc[UR50][R4.64], R8 ;  /* 0x000000080400b985 */ /* 0x0001e8000c101d32 */
[----:B------:R0:W-:Y:S02]  /*bed0*/  @!P4 ST.E.128 desc[UR50][R6.64], R40 ;  /* 0x000000280600c985 */ /* 0x0001e4000c101d32 */
.L_x_168:
[----:B------:R-:W-:Y:S05]  /*bee0*/  BSYNC B1 ;  /* 0x0000000000017941 */ /* 0x000fea0003800000 */
.L_x_167:
[----:B0---4-:R0:W4:Y:S01]  /*bef0*/  SHFL.IDX PT, R7, R3, 0x2, 0x181f ;  /* 0x00581f0003077f89 */ /* 0x01112200000e0000 */
        /* <DEDUP_REMOVED lines=12> */
.L_x_170:
[----:B------:R-:W-:Y:S05]  /*bfc0*/  BSYNC B1 ;  /* 0x0000000000017941 */ /* 0x000fea0003800000 */
.L_x_169:
[----:B------:R-:W-:Y:S01]  /*bfd0*/  VIADD R0, R38, 0x60 ;  /* 0x0000006026007836 */ /* 0x000fe20000000000 */
[----:B0--3--:R-:W0:Y:S04]  /*bfe0*/  SHFL.IDX PT, R3, R3, 0x3, 0x181f ;  /* 0x00781f0003037f89 */ /* 0x009e2800000e0000 */
[----:B------:R-:W-:Y:S01]  /*bff0*/  ISETP.GE.AND P0, PT, R0, R33, PT ;  /* 0x000000210000720c */ /* 0x000fe20003f06270 */
[----:B----4-:R3:W4:-:S12]  /*c000*/  SHFL.IDX PT, R7, R36, 0x3, 0x181f ;  /* 0x00781f0024077f89 */ /* 0x01071800000e0000 */
[----:B---3--:R-:W-:Y:S05]  /*c010*/  @P0 BRA `(.L_x_171) ;  /* 0x00000018002c0947 */ /* 0x008fea0003800000 */
[----:B------:R-:W-:Y:S02]  /*c020*/  ULDC UR4, c[0x0][0xac8] ;  /* 0x0002b20000047ab9 */ /* 0x000fe40000000800 */
[----:B------:R-:W-:-:S13]  /*c030*/  ISETP.GE.AND P1, PT, R2, UR4, PT ;  /* 0x0000000402007c0c */ /* 0x000fda000bf26270 */
[----:B----4-:R-:W-:-:S04]  /*c040*/  @!P1 LEA R4, P0, R2, R7, 0x1 ;  /* 0x0000000702049211 */ /* 0x010fc800078008ff */
[----:B0-----:R-:W-:Y:S02]  /*c050*/  @!P1 LEA.HI.X R5, R2, R3, R222, 0x1, P0 ;  /* 0x0000000302059211 */ /* 0x001fe400000f0cde */
[----:B------:R-:W-:-:S03]  /*c060*/  ISETP.GE.AND P0, PT, R16, UR4, PT ;  /* 0x0000000410007c0c */ /* 0x000fc6000bf06270 */
[----:B------:R0:W-:Y:S10]  /*c070*/  @!P1 ST.E.128 desc[UR50][R4.64], R24 ;  /* 0x0000001804009985 */ /* 0x0001f4000c101d32 */
[----:B------:R-:W-:Y:S05]  /*c080*/  @P0 BRA `(.L_x_171) ;  /* 0x0000001800100947 */ /* 0x000fea0003800000 */
[----:B0-----:R-:W-:-:S04]  /*c090*/  LEA R4, P0, R16, R7, 0x1 ;  /* 0x0000000710047211 */ /* 0x001fc800078008ff */
[----:B------:R-:W-:-:S05]  /*c0a0*/  LEA.HI.X R5, R16, R3, R221, 0x1, P0 ;  /* 0x0000000310057211 */ /* 0x000fca00000f0cdd */
[----:B------:R0:W-:Y:S01]  /*c0b0*/  ST.E.128 desc[UR50][R4.64], R48 ;  /* 0x0000003004007985 */ /* 0x0001e2000c101d32 */
[----:B------:R-:W-:Y:S05]  /*c0c0*/  BRA `(.L_x_171) ;  /* 0x0000001800007947 */ /* 0x000fea0003800000 */
.L_x_164:
[----:B------:R-:W-:Y:S01]  /*c0d0*/  ULDC.64 UR10, c[0x0][0xb08] ;  /* 0x0002c200000a7ab9 */ /* 0x000fe20000000a00 */
[----:B------:R-:W0:Y:S01]  /*c0e0*/  @P1 LDC R0, c[0x0][0xbec] ;  /* 0x0002fb00ff001b82 */ /* 0x000e220000000800 */
[----:B------:R-:W-:Y:S01]  /*c0f0*/  UIMAD UR7, UR12, UR10, URZ ;  /* 0x0000000a0c0772a4 */ /* 0x000fe2000f8e023f */
[----:B------:R-:W-:Y:S01]  /*c100*/  IMAD.MOV.U32 R3, RZ, RZ, R11 ;  /* 0x000000ffff037224 */ /* 0x000fe200078e000b */
[----:B------:R-:W-:Y:S01]  /*c110*/  UIMAD.WIDE.U32 UR8, UR4, UR10, URZ ;  /* 0x0000000a040872a5 */ /* 0x000fe2000f8e003f */
[----:B------:R-:W-:Y:S01]  /*c120*/  ISETP.GE.AND P0, PT, R10, R33, PT ;  /* 0x000000210a00720c */ /* 0x000fe20003f06270 */
[----:B------:R-:W-:Y:S01]  /*c130*/  UIMAD UR7, UR4, UR11, UR7 ;  /* 0x0000000b040772a4 */ /* 0x000fe2000f8e0207 */
[----:B------:R-:W-:Y:S01]  /*c140*/  VIADD R32, R32, 0x29820 ;  /* 0x0002982020207836 */ /* 0x000fe20000000000 */
[----:B------:R-:W-:Y:S01]  /*c150*/  USHF.R.S32.HI UR4, URZ, 0x1f, UR36 ;  /* 0x0000001f3f047899 */ /* 0x000fe20008011424 */
[----:B------:R-:W1:Y:S01]  /*c160*/  @P1 LDC R5, c[0x0][0xbf0] ;  /* 0x0002fc00ff051b82 */ /* 0x000e620000000800 */
[----:B------:R-:W-:Y:S01]  /*c170*/  UIADD3 UR9, UR9, UR7, URZ ;  /* 0x0000000709097290 */ /* 0x000fe2000fffe03f */
[----:B------:R-:W-:Y:S01]  /*c180*/  BSSY B1, `(.L_x_172) ;  /* 0x0000068000017945 */ /* 0x000fe20003800000 */
[----:B------:R-:W-:Y:S01]  /*c190*/  ULDC.64 UR10, c[0x0][0xb38] ;  /* 0x0002ce00000a7ab9 */ /* 0x000fe20000000a00 */
[----:B------:R-:W-:Y:S01]  /*c1a0*/  PRMT R32, RZ, 0x654, R32 ;  /* 0x00000654ff207816 */ /* 0x000fe20000000020 */
[----:B------:R-:W-:-:S03]  /*c1b0*/  UIMAD.WIDE.U32 UR8, UR39, UR10, UR8 ;  /* 0x0000000a270872a5 */ /* 0x000fc6000f8e0008 */
[----:B------:R2:W-:Y:S01]  /*c1c0*/  SYNCS.ARRIVE.TRANS64.RED.A1T0 RZ, [R32+URZ], RZ ;  /* 0x000000ff20ff79a7 */ /* 0x0005e2000810043f */
[----:B------:R-:W-:-:S03]  /*c1d0*/  UIMAD UR9, UR39, UR11, UR9 ;  /* 0x0000000b270972a4 */ /* 0x000fc6000f8e0209 */
[----:B------:R-:W-:Y:S02]  /*c1e0*/  ULDC.64 UR10, c[0x0][0xb40] ;  /* 0x0002d000000a7ab9 */ /* 0x000fe40000000a00 */
[----:B------:R-:W-:Y:S01]  /*c1f0*/  UIMAD UR4, UR4, UR10, URZ ;  /* 0x0000000a040472a4 */ /* 0x000fe2000f8e023f */
[----:B0-----:R-:W-:-:S03]  /*c200*/  @P1 IMAD.HI.U32 R0, R11, R0, RZ ;  /* 0x000000000b001227 */ /* 0x001fc600078e00ff */
[----:B------:R-:W-:Y:S02]  /*c210*/  UIMAD UR4, UR36, UR11, UR4 ;  /* 0x0000000b240472a4 */ /* 0x000fe4000f8e0204 */
[----:B------:R-:W-:-:S03]  /*c220*/  UIMAD.WIDE.U32 UR36, UR36, UR10, UR8 ;  /* 0x0000000a242472a5 */ /* 0x000fc6000f8e0008 */
[----:B------:R-:W-:Y:S01]  /*c230*/  ULDC.64 UR10, c[0x0][0xb48] ;  /* 0x0002d200000a7ab9 */ /* 0x000fe20000000a00 */
[----:B------:R-:W-:Y:S01]  /*c240*/  UIADD3 UR9, UR37, UR4, URZ ;  /* 0x0000000425097290 */ /* 0x000fe2000fffe03f */
[----:B-1----:R-:W-:Y:S02]  /*c250*/  @P1 SHF.R.U32.HI R3, RZ, R5, R0 ;  /* 0x00000005ff031219 */ /* 0x002fe40000011600 */
[----:B------:R-:W-:Y:S02]  /*c260*/  UMOV UR8, UR36 ;  /* 0x0000002400087c82 */ /* 0x000fe40008000000 */
[----:B------:R-:W-:Y:S01]  /*c270*/  UIMAD.WIDE.U32 UR8, UR40, UR10, UR8 ;  /* 0x0000000a280872a5 */ /* 0x000fe2000f8e0008 */
[--C-:B------:R-:W-:Y:S01]  /*c280*/  SHF.R.S32.HI R0, RZ, 0x1f, R3.reuse ;  /* 0x0000001fff007819 */ /* 0x100fe20000011403 */
[----:B------:R-:W-:Y:S02]  /*c290*/  IMAD.MOV R7, RZ, RZ, -R3 ;  /* 0x000000ffff077224 */ /* 0x000fe400078e0a03 */
[----:B------:R-:W-:-:S02]  /*c2a0*/  UIMAD UR40, UR40, UR11, UR9 ;  /* 0x0000000b282872a4 */ /* 0x000fc4000f8e0209 */
[----:B------:R-:W-:Y:S01]  /*c2b0*/  IMAD R7, R38, R7, R11 ;  /* 0x0000000726077224 */ /* 0x000fe200078e020b */
[----:B------:R-:W-:Y:S01]  /*c2c0*/  ULDC.64 UR10, c[0x0][0xb30] ;  /* 0x0002cc00000a7ab9 */ /* 0x000fe20000000a00 */
[----:B------:R-:W-:Y:S02]  /*c2d0*/  IMAD.U32 R5, RZ, RZ, UR9 ;  /* 0x00000009ff057e24 */ /* 0x000fe4000f8e00ff */
[----:B------:R-:W-:Y:S02]  /*c2e0*/  IMAD R0, R0, UR10, RZ ;  /* 0x0000000a00007c24 */ /* 0x000fe4000f8e02ff */
[----:B------:R-:W-:Y:S01]  /*c2f0*/  IMAD.U32 R4, RZ, RZ, UR8 ;  /* 0x00000008ff047e24 */ /* 0x000fe2000f8e00ff */
[----:B------:R-:W-:Y:S01]  /*c300*/  ULDC.64 UR8, c[0x0][0xb28] ;  /* 0x0002ca0000087ab9 */ /* 0x000fe20000000a00 */
[----:B------:R-:W-:Y:S02]  /*c310*/  IMAD.U32 R5, RZ, RZ, UR40 ;  /* 0x00000028ff057e24 */ /* 0x000fe4000f8e00ff */
[C---:B------:R-:W-:Y:S01]  /*c320*/  IMAD R9, R3.reuse, UR11, R0 ;  /* 0x0000000b03097c24 */ /* 0x040fe2000f8e0200 */
[----:B------:R-:W-:Y:S01]  /*c330*/  SHF.R.S32.HI R0, RZ, 0x1f, R7 ;  /* 0x0000001fff007819 */ /* 0x000fe20000011407 */
[----:B------:R-:W-:-:S04]  /*c340*/  IMAD.WIDE.U32 R4, R3, UR10, R4 ;  /* 0x0000000a03047c25 */ /* 0x000fc8000f8e0004 */
[----:B------:R-:W-:Y:S02]  /*c350*/  IMAD R0, R0, UR8, RZ ;  /* 0x0000000800007c24 */ /* 0x000fe4000f8e02ff */
[----:B------:R-:W-:Y:S02]  /*c360*/  IMAD.IADD R5, R5, 0x1, R9 ;  /* 0x0000000105057824 */ /* 0x000fe400078e0209 */
[C---:B------:R-:W-:Y:S02]  /*c370*/  IMAD R3, R7.reuse, UR9, R0 ;  /* 0x0000000907037c24 */ /* 0x040fe4000f8e0200 */
[----:B------:R-:W-:Y:S01]  /*c380*/  IMAD.WIDE.U32 R4, R7, UR8, R4 ;  /* 0x0000000807047c25 */ /* 0x000fe2000f8e0004 */
[----:B------:R-:W-:-:S03]  /*c390*/  ULDC.64 UR8, c[0x0][0xb00] ;  /* 0x0002c00000087ab9 */ /* 0x000fc60000000a00 */
[----:B------:R-:W-:Y:S01]  /*c3a0*/  IMAD.IADD R3, R5, 0x1, R3 ;  /* 0x0000000105037824 */ /* 0x000fe200078e0203 */
[----:B------:R-:W-:-:S04]  /*c3b0*/  LEA R0, P1, R4, UR8, 0x2 ;  /* 0x0000000804007c11 */ /* 0x000fc8000f8210ff */
[----:B------:R-:W-:Y:S01]  /*c3c0*/  LEA.HI.X R3, R4, UR9, R3, 0x2, P1 ;  /* 0x0000000904037c11 */ /* 0x000fe200088f1403 */
[----:B------:R2:W0:Y:S04]  /*c3d0*/  SHFL.IDX PT, R6, R0, RZ, 0x1c1f ;  /* 0x001c1fff00067589 */ /* 0x00042800000e0000 */
[----:B------:R2:W1:Y:S01]  /*c3e0*/  SHFL.IDX PT, R7, R3, RZ, 0x1c1f ;  /* 0x001c1fff03077589 */ /* 0x00046200000e0000 */
[----:B------:R-:W-:Y:S05]  /*c3f0*/  @P0 BRA `(.L_x_173) ;  /* 0x0000000400000947 */ /* 0x000fea0003800000 */
[----:B------:R-:W-:Y:S02]  /*c400*/  ULDC UR4, c[0x0][0xac8] ;  /* 0x0002b20000047ab9 */ /* 0x000fe40000000800 */
[----:B------:R-:W-:Y:S02]  /*c410*/  ISETP.GE.AND P3, PT, R198, UR4, PT ;  /* 0x00000004c6007c0c */ /* 0x000fe4000bf66270 */
[----:B------:R-:W-:Y:S02]  /*c420*/  ISETP.GE.AND P2, PT, R199, UR4, PT ;  /* 0x00000004c7007c0c */ /* 0x000fe4000bf46270 */
[----:B------:R-:W-:Y:S02]  /*c430*/  ISETP.GE.AND P1, PT, R197, UR4, PT ;  /* 0x00000004c5007c0c */ /* 0x000fe4000bf26270 */
[----:B------:R-:W-:Y:S02]  /*c440*/  ISETP.GE.AND P0, PT, R196, UR4, PT ;  /* 0x00000004c4007c0c */ /* 0x000fe4000bf06270 */
[----:B------:R-:W-:-:S05]  /*c450*/  ISETP.GE.AND P4, PT, R195, UR4, PT ;  /* 0x00000004c3007c0c */ /* 0x000fca000bf86270 */
[CC--:B0-----:R-:W-:Y:S02]  /*c460*/  @!P3 LEA R8, P5, R198.reuse, R6.reuse, 0x2 ;  /* 0x00000006c608b211 */ /* 0x0c1fe400078a10ff */
[----:B-1----:R-:W-:Y:S02]  /*c470*/  @!P2 IMAD.WIDE R4, R199, 0x4, R6 ;  /* 0x00000004c704a825 */ /* 0x002fe400078e0206 */
[----:B------:R-:W-:Y:S02]  /*c480*/  @!P3 LEA.HI.X R9, R198, R7, R216, 0x2, P5 ;  /* 0x00000007c609b211 */ /* 0x000fe400028f14d8 */
[-C--:B------:R-:W-:Y:S01]  /*c490*/  @!P1 LEA R10, P6, R197, R6.reuse, 0x2 ;  /* 0x00000006c50a9211 */ /* 0x080fe200078c10ff */
[----:B------:R0:W-:Y:S01]  /*c4a0*/  @!P2 ST.E.64 desc[UR50][R4.64], R98 ;  /* 0x000000620400a985 */ /* 0x0001e2000c101b32 */
[----:B------:R-:W-:Y:S02]  /*c4b0*/  ISETP.GE.AND P2, PT, R194, UR4, PT ;  /* 0x00000004c2007c0c */ /* 0x000fe4000bf46270 */
[----:B------:R-:W-:Y:S01]  /*c4c0*/  @!P0 LEA R12, P5, R196, R6, 0x2 ;  /* 0x00000006c40c8211 */ /* 0x000fe200078a10ff */
[----:B------:R1:W-:Y:S01]  /*c4d0*/  @!P3 ST.E.64 desc[UR50][R8.64], R96 ;  /* 0x000000600800b985 */ /* 0x0003e2000c101b32 */
[----:B------:R-:W-:-:S02]  /*c4e0*/  ISETP.GE.AND P3, PT, R193, UR4, PT ;  /* 0x00000004c1007c0c */ /* 0x000fc4000bf66270 */
[-C--:B------:R-:W-:Y:S02]  /*c4f0*/  @!P1 LEA.HI.X R11, R197, R7.reuse, R215, 0x2, P6 ;  /* 0x00000007c50b9211 */ /* 0x080fe400030f14d7 */
[----:B------:R-:W-:-:S03]  /*c500*/  @!P0 LEA.HI.X R13, R196, R7, R214, 0x2, P5 ;  /* 0x00000007c40d8211 */ /* 0x000fc600028f14d6 */
[----:B------:R3:W-:Y:S01]  /*c510*/  @!P1 ST.E.64 desc[UR50][R10.64], R94 ;  /* 0x0000005e0a009985 */ /* 0x0007e2000c101b32 */
[----:B0-----:R-:W-:-:S03]  /*c520*/  @!P4 LEA R4, P1, R195, R6, 0x2 ;  /* 0x00000006c304c211 */ /* 0x001fc600078210ff */
[----:B------:R0:W-:Y:S01]  /*c530*/  @!P0 ST.E.64 desc[UR50][R12.64], R92 ;  /* 0x0000005c0c008985 */ /* 0x0001e2000c101b32 */
[----:B------:R-:W-:Y:S02]  /*c540*/  ISETP.GE.AND P0, PT, R192, UR4, PT ;  /* 0x00000004c0007c0c */ /* 0x000fe4000bf06270 */
[-C--:B------:R-:W-:Y:S02]  /*c550*/  @!P4 LEA.HI.X R5, R195, R7.reuse, R213, 0x2, P1 ;  /* 0x00000007c305c211 */ /* 0x080fe400008f14d5 */
[CC--:B------:R-:W-:Y:S02]  /*c560*/  @!P2 LEA R14, P6, R194.reuse, R6.reuse, 0x2 ;  /* 0x00000006c20ea211 */ /* 0x0c0fe400078c10ff */
[----:B------:R-:W-:Y:S01]  /*c570*/  ISETP.GE.AND P1, PT, R171, UR4, PT ;  /* 0x00000004ab007c0c */ /* 0x000fe2000bf26270 */
[----:B------:R4:W-:Y:S01]  /*c580*/  @!P4 ST.E.64 desc[UR50][R4.64], R90 ;  /* 0x0000005a0400c985 */ /* 0x0009e2000c101b32 */
[----:B------:R-:W-:Y:S02]  /*c590*/  @!P3 LEA R20, P5, R193, R6, 0x2 ;  /* 0x00000006c114b211 */ /* 0x000fe400078a10ff */
[----:B------:R-:W-:-:S02]  /*c5a0*/  @!P2 LEA.HI.X R15, R194, R7, R212, 0x2, P6 ;  /* 0x00000007c20fa211 */ /* 0x000fc400030f14d4 */
[----:B------:R-:W-:Y:S02]  /*c5b0*/  ISETP.GE.AND P4, PT, R170, UR4, PT ;  /* 0x00000004aa007c0c */ /* 0x000fe4000bf86270 */
[----:B------:R-:W-:Y:S01]  /*c5c0*/  @!P3 LEA.HI.X R21, R193, R7, R211, 0x2, P5 ;  /* 0x00000007c115b211 */ /* 0x000fe200028f14d3 */
[----:B------:R5:W-:Y:S01]  /*c5d0*/  @!P2 ST.E.64 desc[UR50][R14.64], R88 ;  /* 0x000000580e00a985 */ /* 0x000be2000c101b32 */
[----:B-1----:R-:W-:-:S03]  /*c5e0*/  @!P0 LEA R8, P2, R192, R6, 0x2 ;  /* 0x00000006c0088211 */ /* 0x002fc600078410ff */
[----:B------:R-:W-:Y:S01]  /*c5f0*/  @!P3 ST.E.64 desc[UR50][R20.64], R86 ;  /* 0x000000561400b985 */ /* 0x000fe2000c101b32 */
[----:B------:R-:W-:Y:S02]  /*c600*/  ISETP.GE.AND P3, PT, R169, UR4, PT ;  /* 0x00000004a9007c0c */ /* 0x000fe4000bf66270 */
[CC--:B---3--:R-:W-:Y:S02]  /*c610*/  @!P1 LEA R10, P5, R171.reuse, R6.reuse, 0x2 ;  /* 0x00000006ab0a9211 */ /* 0x0c8fe400078a10ff */
[-C--:B------:R-:W-:Y:S02]  /*c620*/  @!P0 LEA.HI.X R9, R192, R7.reuse, R210, 0x2, P2 ;  /* 0x00000007c0098211 */ /* 0x080fe400010f14d2 */
[----:B------:R-:W-:Y:S02]  /*c630*/  ISETP.GE.AND P2, PT, R168, UR4, PT ;  /* 0x00000004a8007c0c */ /* 0x000fe4000bf46270 */
[----:B0-----:R-:W-:Y:S01]  /*c640*/  @!P4 LEA R12, P6, R170, R6, 0x2 ;  /* 0x00000006aa0cc211 */ /* 0x001fe200078c10ff */
[----:B------:R0:W-:Y:S01]  /*c650*/  @!P0 ST.E.64 desc[UR50][R8.64], R84 ;  /* 0x0000005408008985 */ /* 0x0001e2000c101b32 */
[----:B------:R-:W-:-:S02]  /*c660*/  @!P1 LEA.HI.X R11, R171, R7, R209, 0x2, P5 ;  /* 0x00000007ab0b9211 */ /* 0x000fc400028f14d1 */
[-C--:B------:R-:W-:Y:S02]  /*c670*/  @!P4 LEA.HI.X R13, R170, R7.reuse, R208, 0x2, P6 ;  /* 0x00000007aa0dc211 */ /* 0x080fe400030f14d0 */
[----:B------:R-:W-:Y:S01]  /*c680*/  ISETP.GE.AND P0, PT, R23, UR4, PT ;  /* 0x0000000417007c0c */ /* 0x000fe2000bf06270 */
[----:B------:R1:W-:Y:S01]  /*c690*/  @!P1 ST.E.64 desc[UR50][R10.64], R82 ;  /* 0x000000520a009985 */ /* 0x0003e2000c101b32 */
[C---:B----4-:R-:W-:Y:S02]  /*c6a0*/  @!P3 LEA R4, P1, R169.reuse, R6, 0x2 ;  /* 0x00000006a904b211 */ /* 0x050fe400078210ff */
[----:B------:R-:W-:Y:S01]  /*c6b0*/  ISETP.GE.AND P5, PT, R22, UR4, PT ;  /* 0x0000000416007c0c */ /* 0x000fe2000bfa6270 */
[----:B------:R3:W-:Y:S01]  /*c6c0*/  @!P4 ST.E.64 desc[UR50][R12.64], R80 ;  /* 0x000000500c00c985 */ /* 0x0007e2000c101b32 */
[----:B------:R-:W-:Y:S02]  /*c6d0*/  @!P3 LEA.HI.X R5, R169, R7, R207, 0x2, P1 ;  /* 0x00000007a905b211 */ /* 0x000fe400008f14cf */
[----:B------:R-:W-:-:S02]  /*c6e0*/  ISETP.GE.AND P4, PT, R19, UR4, PT ;  /* 0x0000000413007c0c */ /* 0x000fc4000bf86270 */
[----:B------:R-:W-:Y:S01]  /*c6f0*/  ISETP.GE.AND P1, PT, R18, UR4, PT ;  /* 0x0000000412007c0c */ /* 0x000fe2000bf26270 */
[----:B------:R4:W-:Y:S01]  /*c700*/  @!P3 ST.E.64 desc[UR50][R4.64], R78 ;  /* 0x0000004e0400b985 */ /* 0x0009e2000c101b32 */
[CC--:B-----5:R-:W-:Y:S02]  /*c710*/  @!P2 LEA R14, P6, R168.reuse, R6.reuse, 0x2 ;  /* 0x00000006a80ea211 */ /* 0x0e0fe400078c10ff */
[C---:B0-----:R-:W-:Y:S02]  /*c720*/  @!P0 LEA R8, P3, R23.reuse, R6, 0x2 ;  /* 0x0000000617088211 */ /* 0x041fe400078610ff */
[-C--:B------:R-:W-:Y:S02]  /*c730*/  @!P2 LEA.HI.X R15, R168, R7.reuse, R206, 0x2, P6 ;  /* 0x00000007a80fa211 */ /* 0x080fe400030f14ce */
[----:B------:R-:W-:-:S03]  /*c740*/  @!P0 LEA.HI.X R9, R23, R7, R205, 0x2, P3 ;  /* 0x0000000717098211 */ /* 0x000fc600018f14cd */
[----:B------:R4:W-:Y:S01]  /*c750*/  @!P2 ST.E.64 desc[UR50][R14.64], R76 ;  /* 0x0000004c0e00a985 */ /* 0x0009e2000c101b32 */
[-C--:B-1----:R-:W-:Y:S02]  /*c760*/  @!P5 LEA R10, P2, R22, R6.reuse, 0x2 ;  /* 0x00000006160ad211 */ /* 0x082fe400078410ff */
[CC--:B---3--:R-:W-:Y:S01]  /*c770*/  @!P4 LEA R12, P3, R19.reuse, R6.reuse, 0x2 ;  /* 0x00000006130cc211 */ /* 0x0c8fe200078610ff */
[----:B------:R4:W-:Y:S01]  /*c780*/  @!P0 ST.E.64 desc[UR50][R8.64], R72 ;  /* 0x0000004808008985 */ /* 0x0009e2000c101b32 */
[----:B------:R-:W-:Y:S02]  /*c790*/  @!P1 LEA R6, P6, R18, R6, 0x2 ;  /* 0x0000000612069211 */ /* 0x000fe400078c10ff */
[-C--:B------:R-:W-:Y:S02]  /*c7a0*/  @!P5 LEA.HI.X R11, R22, R7.reuse, R204, 0x2, P2 ;  /* 0x00000007160bd211 */ /* 0x080fe400010f14cc */
[-C--:B------:R-:W-:Y:S02]  /*c7b0*/  @!P4 LEA.HI.X R13, R19, R7.reuse, R203, 0x2, P3 ;  /* 0x00000007130dc211 */ /* 0x080fe400018f14cb */
[----:B------:R-:W-:Y:S01]  /*c7c0*/  @!P1 LEA.HI.X R7, R18, R7, R202, 0x2, P6 ;  /* 0x0000000712079211 */ /* 0x000fe200030f14ca */
[----:B------:R4:W-:Y:S04]  /*c7d0*/  @!P5 ST.E.64 desc[UR50][R10.64], R74 ;  /* 0x0000004a0a00d985 */ /* 0x0009e8000c101b32 */
[----:B------:R4:W-:Y:S04]  /*c7e0*/  @!P4 ST.E.64 desc[UR50][R12.64], R70 ;  /* 0x000000460c00c985 */ /* 0x0009e8000c101b32 */
[----:B------:R4:W-:Y:S02]  /*c7f0*/  @!P1 ST.E.64 desc[UR50][R6.64], R68 ;  /* 0x0000004406009985 */ /* 0x0009e4000c101b32 */
.L_x_173:
[----:B------:R-:W-:Y:S05]  /*c800*/  BSYNC B1 ;  /* 0x0000000000017941 */ /* 0x000fea0003800000 */
.L_x_172:
[----:B------:R-:W-:Y:S01]  /*c810*/  ISETP.GE.AND P0, PT, R24, R33, PT ;  /* 0x000000211800720c */ /* 0x000fe20003f06270 */
[----:B-1--4-:R1:W3:Y:S04]  /*c820*/  SHFL.IDX PT, R7, R3, 0x1, 0x1c1f ;  /* 0x003c1f0003077f89 */ /* 0x0122e800000e0000 */
[----:B0-----:R1:W0:Y:S08]  /*c830*/  SHFL.IDX PT, R6, R0, 0x1, 0x1c1f ;  /* 0x003c1f0000067f89 */ /* 0x00123000000e0000 */
[----:B-1----:R-:W-:Y:S05]  /*c840*/  @P0 BRA `(.L_x_171) ;  /* 0x0000001000200947 */ /* 0x002fea0003800000 */
[----:B------:R-:W-:Y:S02]  /*c850*/  ULDC UR4, c[0x0][0xac8] ;  /* 0x0002b20000047ab9 */ /* 0x000fe40000000800 */
[----:B------:R-:W-:Y:S02]  /*c860*/  ISETP.GE.AND P1, PT, R198, UR4, PT ;  /* 0x00000004c6007c0c */ /* 0x000fe4000bf26270 */
[----:B------:R-:W-:Y:S02]  /*c870*/  ISETP.GE.AND P6, PT, R199, UR4, PT ;  /* 0x00000004c7007c0c */ /* 0x000fe4000bfc6270 */
[----:B------:R-:W-:Y:S02]  /*c880*/  ISETP.GE.AND P0, PT, R197, UR4, PT ;  /* 0x00000004c5007c0c */ /* 0x000fe4000bf06270 */
[----:B------:R-:W-:Y:S02]  /*c890*/  ISETP.GE.AND P2, PT, R196, UR4, PT ;  /* 0x00000004c4007c0c */ /* 0x000fe4000bf46270 */
[----:B------:R-:W-:-:S05]  /*c8a0*/  ISETP.GE.AND P3, PT, R195, UR4, PT ;  /* 0x00000004c3007c0c */ /* 0x000fca000bf66270 */
[CC--:B0-----:R-:W-:Y:S02]  /*c8b0*/  @!P1 LEA R8, P4, R198.reuse, R6.reuse, 0x2 ;  /* 0x00000006c6089211 */ /* 0x0c1fe400078810ff */
[----:B---3--:R-:W-:Y:S02]  /*c8c0*/  @!P6 IMAD.WIDE R4, R199, 0x4, R6 ;  /* 0x00000004c704e825 */ /* 0x008fe400078e0206 */
[-C--:B------:R-:W-:Y:S02]  /*c8d0*/  @!P1 LEA.HI.X R9, R198, R7.reuse, R216, 0x2, P4 ;  /* 0x00000007c6099211 */ /* 0x080fe400020f14d8 */
[----:B------:R-:W-:Y:S01]  /*c8e0*/  ISETP.GE.AND P4, PT, R194, UR4, PT ;  /* 0x00000004c2007c0c */ /* 0x000fe2000bf86270 */
[----:B------:R0:W-:Y:S01]  /*c8f0*/  @!P6 ST.E.64 desc[UR50][R4.64], R40 ;  /* 0x000000280400e985 */ /* 0x0001e2000c101b32 */
[-C--:B------:R-:W-:Y:S02]  /*c900*/  @!P0 LEA R10, P5, R197, R6.reuse, 0x2 ;  /* 0x00000006c50a8211 */ /* 0x080fe400078a10ff */
[----:B------:R-:W-:Y:S01]  /*c910*/  @!P3 LEA R14, P6, R195, R6, 0x2 ;  /* 0x00000006c30eb211 */ /* 0x000fe200078c10ff */
[----:B------:R1:W-:Y:S01]  /*c920*/  @!P1 ST.E.64 desc[UR50][R8.64], R42 ;  /* 0x0000002a08009985 */ /* 0x0003e2000c101b32 */
[----:B------:R-:W-:-:S02]  /*c930*/  @!P0 LEA.HI.X R11, R197, R7, R215, 0x2, P5 ;  /* 0x00000007c50b8211 */ /* 0x000fc400028f14d7 */
[CC--:B------:R-:W-:Y:S02]  /*c940*/  @!P2 LEA R12, P1, R196.reuse, R6.reuse, 0x2 ;  /* 0x00000006c40ca211 */ /* 0x0c0fe400078210ff */
[-C--:B------:R-:W-:Y:S01]  /*c950*/  @!P3 LEA.HI.X R15, R195, R7.reuse, R213, 0x2, P6 ;  /* 0x00000007c30fb211 */ /* 0x080fe200030f14d5 */
[----:B------:R3:W-:Y:S01]  /*c960*/  @!P0 ST.E.64 desc[UR50][R10.64], R44 ;  /* 0x0000002c0a008985 */ /* 0x0007e2000c101b32 */
[----:B------:R-:W-:Y:S02]  /*c970*/  ISETP.GE.AND P0, PT, R193, UR4, PT ;  /* 0x00000004c1007c0c */ /* 0x000fe4000bf06270 */
[----:B------:R-:W-:Y:S02]  /*c980*/  @!P2 LEA.HI.X R13, R196, R7, R214, 0x2, P1 ;  /* 0x00000007c40da211 */ /* 0x000fe400008f14d6 */
[----:B------:R-:W-:Y:S02]  /*c990*/  ISETP.GE.AND P1, PT, R192, UR4, PT ;  /* 0x00000004c0007c0c */ /* 0x000fe4000bf26270 */
[----:B------:R-:W-:Y:S01]  /*c9a0*/  @!P4 LEA R20, P5, R194, R6, 0x2 ;  /* 0x00000006c214c211 */ /* 0x000fe200078a10ff */
[----:B------:R4:W-:Y:S01]  /*c9b0*/  @!P2 ST.E.64 desc[UR50][R12.64], R46 ;  /* 0x0000002e0c00a985 */ /* 0x0009e2000c101b32 */
[----:B------:R-:W-:-:S02]  /*c9c0*/  ISETP.GE.AND P2, PT, R171, UR4, PT ;  /* 0x00000004ab007c0c */ /* 0x000fc4000bf46270 */
[-C--:B------:R-:W-:Y:S01]  /*c9d0*/  @!P4 LEA.HI.X R21, R194, R7.reuse, R212, 0x2, P5 ;  /* 0x00000007c215c211 */ /* 0x080fe200028f14d4 */
[----:B------:R5:W-:Y:S02]  /*c9e0*/  @!P3 ST.E.64 desc[UR50][R14.64], R48 ;  /* 0x000000300e00b985 */ /* 0x000be4000c101b32 */
[CC--:B0-----:R-:W-:Y:S02]  /*c9f0*/  @!P0 LEA R4, P3, R193.reuse, R6.reuse, 0x2 ;  /* 0x00000006c1048211 */ /* 0x0c1fe400078610ff */
[----:B------:R-:W-:Y:S01]  /*ca00*/  @!P4 ST.E.64 desc[UR50][R20.64], R50 ;  /* 0x000000321400c985 */ /* 0x000fe2000c101b32 */
[----:B------:R-:W-:Y:S02]  /*ca10*/  ISETP.GE.AND P4, PT, R170, UR4, PT ;  /* 0x00000004aa007c0c */ /* 0x000fe4000bf86270 */
[----:B-1----:R-:W-:Y:S02]  /*ca20*/  @!P1 LEA R8, P5, R192, R6, 0x2 ;  /* 0x00000006c0089211 */ /* 0x002fe400078a10ff */
[----:B------:R-:W-:-:S02]  /*ca30*/  @!P0 LEA.HI.X R5, R193, R7, R211, 0x2, P3 ;  /* 0x00000007c1058211 */ /* 0x000fc400018f14d3 */
[----:B------:R-:W-:Y:S02]  /*ca40*/  ISETP.GE.AND P3, PT, R169, UR4, PT ;  /* 0x00000004a9007c0c */ /* 0x000fe4000bf66270 */
[CC--:B---3--:R-:W-:Y:S01]  /*ca50*/  @!P2 LEA R10, P6, R171.reuse, R6.reuse, 0x2 ;  /* 0x00000006ab0aa211 */ /* 0x0c8fe200078c10ff */
[----:B------:R0:W-:Y:S01]  /*ca60*/  @!P0 ST.E.64 desc[UR50][R4.64], R52 ;  /* 0x0000003404008985 */ /* 0x0001e2000c101b32 */
[-C--:B------:R-:W-:Y:S02]  /*ca70*/  @!P1 LEA.HI.X R9, R192, R7.reuse, R210, 0x2, P5 ;  /* 0x00000007c0099211 */ /* 0x080fe400028f14d2 */
[----:B------:R-:W-:Y:S02]  /*ca80*/  @!P2 LEA.HI.X R11, R171, R7, R209, 0x2, P6 ;  /* 0x00000007ab0ba211 */ /* 0x000fe400030f14d1 */
[----:B------:R-:W-:Y:S01]  /*ca90*/  ISETP.GE.AND P0, PT, R168, UR4, PT ;  /* 0x00000004a8007c0c */ /* 0x000fe2000bf06270 */
[----:B------:R1:W-:Y:S01]  /*caa0*/  @!P1 ST.E.64 desc[UR50][R8.64], R54 ;  /* 0x0000003608009985 */ /* 0x0003e2000c101b32 */
[----:B----4-:R-:W-:-:S02]  /*cab0*/  @!P4 LEA R12, P1, R170, R6, 0x2 ;  /* 0x00000006aa0cc211 */ /* 0x010fc400078210ff */
[----:B------:R-:W-:Y:S01]  /*cac0*/  ISETP.GE.AND P5, PT, R23, UR4, PT ;  /* 0x0000000417007c0c */ /* 0x000fe2000bfa6270 */
[----:B------:R3:W-:Y:S01]  /*cad0*/  @!P2 ST.E.64 desc[UR50][R10.64], R56 ;  /* 0x000000380a00a985 */ /* 0x0007e2000c101b32 */
[----:B------:R-:W-:Y:S02]  /*cae0*/  @!P4 LEA.HI.X R13, R170, R7, R208, 0x2, P1 ;  /* 0x00000007aa0dc211 */ /* 0x000fe400008f14d0 */
[----:B------:R-:W-:Y:S02]  /*caf0*/  ISETP.GE.AND P2, PT, R22, UR4, PT ;  /* 0x0000000416007c0c */ /* 0x000fe4000bf46270 */
[----:B------:R-:W-:Y:S01]  /*cb00*/  ISETP.GE.AND P1, PT, R19, UR4, PT ;  /* 0x0000000413007c0c */ /* 0x000fe2000bf26270 */
[----:B------:R4:W-:Y:S01]  /*cb10*/  @!P4 ST.E.64 desc[UR50][R12.64], R58 ;  /* 0x0000003a0c00c985 */ /* 0x0009e2000c101b32 */
[-C--:B-----5:R-:W-:Y:S02]  /*cb20*/  @!P3 LEA R14, P6, R169, R6.reuse, 0x2 ;  /* 0x00000006a90eb211 */ /* 0x0a0fe400078c10ff */
[----:B0-----:R-:W-:-:S02]  /*cb30*/  @!P0 LEA R4, P4, R168, R6, 0x2 ;  /* 0x00000006a8048211 */ /* 0x001fc400078810ff */
        /* <DEDUP_REMOVED lines=10> */
[----:B------:R4:W-:Y:S01]  /*cbe0*/  @!P5 ST.E.64 desc[UR50][R8.64], R64 ;  /* 0x000000400800d985 */ /* 0x0009e2000c101b32 */
[----:B------:R-:W-:-:S03]  /*cbf0*/  ISETP.GE.AND P0, PT, R18, UR4, PT ;  /* 0x0000000412007c0c */ /* 0x000fc6000bf06270 */
[----:B------:R4:W-:Y:S04]  /*cc00*/  @!P2 ST.E.64 desc[UR50][R10.64], R66 ;  /* 0x000000420a00a985 */ /* 0x0009e8000c101b32 */
[----:B------:R4:W-:Y:S06]  /*cc10*/  @!P1 ST.E.64 desc[UR50][R20.64], R34 ;  /* 0x0000002214009985 */ /* 0x0009ec000c101b32 */
[----:B------:R-:W-:Y:S05]  /*cc20*/  @P0 BRA `(.L_x_171) ;  /* 0x0000000c00280947 */ /* 0x000fea0003800000 */
[----:B----4-:R-:W-:-:S04]  /*cc30*/  LEA R4, P0, R18, R6, 0x2 ;  /* 0x0000000612047211 */ /* 0x010fc800078010ff */
[----:B------:R-:W-:-:S05]  /*cc40*/  LEA.HI.X R5, R18, R7, R202, 0x2, P0 ;  /* 0x0000000712057211 */ /* 0x000fca00000f14ca */
[----:B------:R1:W-:Y:S01]  /*cc50*/  ST.E.64 desc[UR50][R4.64], R36 ;  /* 0x0000002404007985 */ /* 0x0003e2000c101b32 */
[----:B------:R-:W-:Y:S05]  /*cc60*/  BRA `(.L_x_171) ;  /* 0x0000000c00187947 */ /* 0x000fea0003800000 */
.L_x_162:
[----:B------:R-:W-:Y:S02]  /*cc70*/  ULDC.64 UR8, c[0x0][0xc00] ;  /* 0x0003000000087ab9 */ /* 0x000fe40000000a00 */
[----:B------:R-:W-:-:S04]  /*cc80*/  UISETP.NE.U32.AND UP0, UPT, UR8, URZ, UPT ;  /* 0x0000003f0800728c */ /* 0x000fc8000bf05070 */
[----:B------:R-:W-:-:S03]  /*cc90*/  UISETP.NE.AND.EX UP0, UPT, UR9, URZ, UPT, UP0 ;  /* 0x0000003f0900728c */ /* 0x000fc6000bf05300 */
[----:B------:R-:W-:Y:S02]  /*cca0*/  ULDC.64 UR8, c[0x0][0xc00] ;  /* 0x0003000000087ab9 */ /* 0x000fe40000000a00 */
[----:B------:R-:W-:Y:S01]  /*ccb0*/  UIMAD.WIDE UR8, UR36, 0x4, UR8 ;  /* 0x00000004240878a5 */ /* 0x000fe2000f8e0208 */
[----:B------:R-:W-:-:S05]  /*ccc0*/  PLOP3.LUT P1, PT, PT, PT, UP0, 0x80, 0x0 ;  /* 0x000000000000781c */ /* 0x000fca0003f2f008 */
[----:B------:R-:W-:Y:S02]  /*ccd0*/  IMAD.U32 R4, RZ, RZ, UR8 ;  /* 0x00000008ff047e24 */ /* 0x000fe4000f8e00ff */
[----:B------:R-:W-:Y:S01]  /*cce0*/  IMAD.U32 R5, RZ, RZ, UR9 ;  /* 0x00000009ff057e24 */ /* 0x000fe2000f8e00ff */
[----:B------:R-:W-:Y:S02]  /*ccf0*/  ULDC.64 UR8, c[0x0][0xc08] ;  /* 0x0003020000087ab9 */ /* 0x000fe40000000a00 */
[----:B------:R-:W-:-:S03]  /*cd00*/  UISETP.NE.U32.AND UP1, UPT, UR8, URZ, UPT ;  /* 0x0000003f0800728c */ /* 0x000fc6000bf25070 */
[----:B------:R-:W2:Y:S01]  /*cd10*/  @P1 LDG.E R3, desc[UR50][R4.64] ;  /* 0x0000003204031981 */ /* 0x000ea2000c1e1900 */
[----:B------:R-:W-:Y:S01]  /*cd20*/  UISETP.NE.AND.EX UP1, UPT, UR9, URZ, UPT, UP1 ;  /* 0x0000003f0900728c */ /* 0x000fe2000bf25310 */
[----:B------:R-:W-:Y:S02]  /*cd30*/  ULDC UR4, c[0x0][0xa88] ;  /* 0x0002a20000047ab9 */ /* 0x000fe40000000800 */
[----:B------:R-:W-:-:S03]  /*cd40*/  IMAD.U32 R0, RZ, RZ, UR4 ;  /* 0x00000004ff007e24 */ /* 0x000fc6000f8e00ff */
[----:B------:R-:W-:-:S05]  /*cd50*/  PLOP3.LUT P2, PT, PT, PT, UP1, 0x80, 0x0 ;  /* 0x000000000000781c */ /* 0x000fca0003f4f018 */
[----:B------:R-:W-:Y:S02]  /*cd60*/  @UP1 ULDC.64 UR8, c[0x0][0xc08] ;  /* 0x0003020000081ab9 */ /* 0x000fe40000000a00 */
[----:B------:R-:W-:-:S06]  /*cd70*/  @UP1 UIMAD.WIDE UR8, UR36, 0x4, UR8 ;  /* 0x00000004240818a5 */ /* 0x000fcc000f8e0208 */
[----:B------:R-:W-:Y:S02]  /*cd80*/  IMAD.U32 R6, RZ, RZ, UR8 ;  /* 0x00000008ff067e24 */ /* 0x000fe4000f8e00ff */
[----:B------:R-:W-:-:S05]  /*cd90*/  IMAD.U32 R7, RZ, RZ, UR9 ;  /* 0x00000009ff077e24 */ /* 0x000fca000f8e00ff */
[----:B------:R0:W5:Y:S01]  /*cda0*/  @P2 LDG.E R0, desc[UR50][R6.64] ;  /* 0x0000003206002981 */ /* 0x000162000c1e1900 */
[----:B------:R-:W-:Y:S01]  /*cdb0*/  UMOV UR4, URZ ;  /* 0x0000003f00047c82 */ /* 0x000fe20008000000 */
[----:B------:R-:W-:Y:S02]  /*cdc0*/  ISETP.GT.AND P0, PT, R223, 0x7f, PT ;  /* 0x0000007fdf00780c */ /* 0x000fe40003f04270 */
[----:B--2---:R-:W-:-:S13]  /*cdd0*/  @P1 R2UR UR4, R3 ;  /* 0x00000000030412ca */ /* 0x004fda00000e0000 */
[----:B------:R-:W-:Y:S01]  /*cde0*/  USHF.R.S32.HI UR16, URZ, 0x1f, UR4 ;  /* 0x0000001f3f107899 */ /* 0x000fe20008011404 */
[----:B0-----:R-:W-:Y:S11]  /*cdf0*/  @P2 BRA `(.L_x_174) ;  /* 0x0000000000102947 */ /* 0x001ff60003800000 */
[----:B------:R-:W-:Y:S05]  /*ce00*/  @!P1 BRA `(.L_x_174) ;  /* 0x00000000000c9947 */ /* 0x000fea0003800000 */
[----:B------:R-:W2:Y:S04]  /*ce10*/  LDG.E R3, desc[UR50][R4.64] ;  /* 0x0000003204037981 */ /* 0x000ea8000c1e1900 */
[----:B-----5:R-:W2:Y:S02]  /*ce20*/  LDG.E R0, desc[UR50][R4.64+0x4] ;  /* 0x0000043204007981 */ /* 0x020ea4000c1e1900 */
[----:B--2---:R-:W-:-:S07]  /*ce30*/  IMAD.IADD R0, R0, 0x1, -R3 ;  /* 0x0000000100007824 */ /* 0x004fce00078e0a03 */
.L_x_174:
[----:B------:R-:W-:Y:S01]  /*ce40*/  USEL UR36, UR36, URZ, !UP0 ;  /* 0x0000003f24247287 */ /* 0x000fe2000c000000 */
[----:B------:R-:W-:Y:S01]  /*ce50*/  BSSY B1, `(.L_x_175) ;  /* 0x0000039000017945 */ /* 0x000fe20003800000 */
[----:B------:R-:W-:-:S03]  /*ce60*/  USEL UR37, UR37, URZ, !UP0 ;  /* 0x0000003f25257287 */ /* 0x000fc6000c000000 */
[----:B------:R-:W-:Y:S09]  /*ce70*/  @P0 BRA `(.L_x_176) ;  /* 0x0000000000d80947 */ /* 0x000ff20003800000 */
[----:B------:R-:W0:Y:S01]  /*ce80*/  S2R R4, SR_TID.X ;  /* 0x0000000000047919 */ /* 0x000e220000002100 */
[----:B------:R-:W1:Y:S01]  /*ce90*/  LDC R9, c[0x0][0xbe8] ;  /* 0x0002fa00ff097b82 */ /* 0x000e620000000800 */
[----:B------:R-:W-:-:S04]  /*cea0*/  IMAD.U32 R3, RZ, RZ, UR42 ;  /* 0x0000002aff037e24 */ /* 0x000fc8000f8e00ff */
[----:B0-----:R-:W-:Y:S02]  /*ceb0*/  IMAD R3, R3, 0x80, R4 ;  /* 0x0000008003037824 */ /* 0x001fe400078e0204 */
[----:B-1---5:R-:W-:Y:S02]  /*cec0*/  IMAD R4, R0, R9, RZ ;  /* 0x0000000900047224 */ /* 0x022fe400078e02ff */
[----:B------:R-:W-:-:S05]  /*ced0*/  VIADD R6, R3, 0xffffff80 ;  /* 0xffffff8003067836 */ /* 0x000fca0000000000 */
[----:B------:R-:W-:-:S13]  /*cee0*/  ISETP.GE.AND P0, PT, R6, R4, PT ;  /* 0x000000040600720c */ /* 0x000fda0003f06270 */
[----:B------:R-:W-:Y:S05]  /*cef0*/  @P0 BRA `(.L_x_176) ;  /* 0x0000000000b80947 */ /* 0x000fea0003800000 */
[----:B------:R-:W-:Y:S01]  /*cf00*/  ISETP.NE.AND P0, PT, R9, 0x1, PT ;  /* 0x000000010900780c */ /* 0x000fe20003f05270 */
[----:B------:R-:W-:Y:S01]  /*cf10*/  UISETP.GT.AND UP2, UPT, UR44, 0x1, UPT ;  /* 0x000000012c00788c */ /* 0x000fe2000bf44270 */
[----:B------:R-:W-:-:S03]  /*cf20*/  UMOV UR7, 0x9b8 ;  /* 0x000009b800077882 */ /* 0x000fc60000000000 */
[----:B------:R-:W-:Y:S02]  /*cf30*/  USEL UR17, UR7, 0x978, UP2 ;  /* 0x0000097807117887 */ /* 0x000fe40009000000 */
[----:B------:R-:W-:-:S06]  /*cf40*/  USEL UR19, UR40, URZ, UP2 ;  /* 0x0000003f28137287 */ /* 0x000fcc0009000000 */
[----:B------:R-:W0:Y:S04]  /*cf50*/  @P0 LDC R3, c[0x0][0xbec] ;  /* 0x0002fb00ff030b82 */ /* 0x000e280000000800 */
[----:B------:R-:W-:Y:S01]  /*cf60*/  ULDC.64 UR10, c[0x0][UR17+0x220] ;  /* 0x00008800110a7abb */ /* 0x000fe20008000a00 */
[----:B------:R-:W-:Y:S01]  /*cf70*/  ULDC.64 UR8, c[0x0][UR17+0x218] ;  /* 0x0000860011087abb */ /* 0x000fe20008000a00 */
[----:B------:R-:W-:Y:S01]  /*cf80*/  ULDC.64 UR12, c[0x0][UR17+0x228] ;  /* 0x00008a00110c7abb */ /* 0x000fe20008000a00 */
[----:B------:R-:W-:Y:S01]  /*cf90*/  UIMAD UR7, UR11, UR36, URZ ;  /* 0x000000240b0772a4 */ /* 0x000fe2000f8e023f */
[----:B------:R-:W1:Y:S01]  /*cfa0*/  @P0 LDC R5, c[0x0][0xbf0] ;  /* 0x0002fc00ff050b82 */ /* 0x000e620000000800 */
[----:B------:R-:W-:Y:S02]  /*cfb0*/  UIMAD.WIDE.U32 UR14, UR8, UR39, URZ ;  /* 0x00000027080e72a5 */ /* 0x000fe4000f8e003f */
[----:B------:R-:W-:-:S02]  /*cfc0*/  UIMAD UR18, UR9, UR39, URZ ;  /* 0x00000027091272a4 */ /* 0x000fc4000f8e023f */
[----:B------:R-:W-:Y:S02]  /*cfd0*/  UIMAD.WIDE.U32 UR8, UR10, UR36, URZ ;  /* 0x000000240a0872a5 */ /* 0x000fe4000f8e003f */
[----:B------:R-:W-:Y:S02]  /*cfe0*/  UIMAD.WIDE.U32 UR20, UR12, UR19, URZ ;  /* 0x000000130c1472a5 */ /* 0x000fe4000f8e003f */
[----:B------:R-:W-:Y:S02]  /*cff0*/  UIMAD UR12, UR13, UR19, URZ ;  /* 0x000000130d0c72a4 */ /* 0x000fe4000f8e023f */
[----:B------:R-:W-:Y:S02]  /*d000*/  UIMAD UR7, UR10, UR37, UR7 ;  /* 0x000000250a0772a4 */ /* 0x000fe4000f8e0207 */
[----:B------:R-:W-:Y:S02]  /*d010*/  UIADD3 UR14, UP0, UP1, UR8, UR14, UR4 ;  /* 0x0000000e080e7290 */ /* 0x000fe4000f91e004 */
[----:B------:R-:W-:Y:S01]  /*d020*/  UIADD3 UR8, UR12, UR21, URZ ;  /* 0x000000150c087290 */ /* 0x000fe2000fffe03f */
[----:B0-----:R-:W-:Y:S01]  /*d030*/  @P0 IMAD.HI.U32 R4, R6, R3, RZ ;  /* 0x0000000306040227 */ /* 0x001fe200078e00ff */
[----:B------:R-:W-:-:S02]  /*d040*/  UIADD3 UR11, UR18, UR15, URZ ;  /* 0x0000000f120b7290 */ /* 0x000fc4000fffe03f */
[----:B------:R-:W-:Y:S01]  /*d050*/  UIADD3 UR7, UR9, UR7, URZ ;  /* 0x0000000709077290 */ /* 0x000fe2000fffe03f */
[----:B------:R-:W-:Y:S02]  /*d060*/  IMAD.MOV.U32 R3, RZ, RZ, R6 ;  /* 0x000000ffff037224 */ /* 0x000fe400078e0006 */
[----:B------:R-:W-:Y:S01]  /*d070*/  IMAD.U32 R8, RZ, RZ, UR8 ;  /* 0x00000008ff087e24 */ /* 0x000fe2000f8e00ff */
[----:B------:R-:W-:Y:S01]  /*d080*/  UIADD3.X UR7, UR7, UR11, UR16, UP0, UP1 ;  /* 0x0000000b07077290 */ /* 0x000fe200087e2410 */
[----:B-1----:R-:W-:Y:S01]  /*d090*/  @P0 SHF.R.U32.HI R3, RZ, R5, R4 ;  /* 0x00000005ff030219 */ /* 0x002fe20000011604 */
[----:B------:R-:W-:Y:S01]  /*d0a0*/  IMAD.U32 R4, RZ, RZ, UR20 ;  /* 0x00000014ff047e24 */ /* 0x000fe2000f8e00ff */
[----:B------:R-:W-:Y:S01]  /*d0b0*/  ULDC.64 UR8, c[0x0][UR17+0x210] ;  /* 0x0000840011087abb */ /* 0x000fe20008000a00 */
[----:B------:R-:W-:Y:S01]  /*d0c0*/  IMAD.U32 R5, RZ, RZ, UR21 ;  /* 0x00000015ff057e24 */ /* 0x000fe2000f8e00ff */
[--C-:B------:R-:W-:Y:S01]  /*d0d0*/  SHF.R.S32.HI R5, RZ, 0x1f, R3.reuse ;  /* 0x0000001fff057819 */ /* 0x100fe20000011403 */
[----:B------:R-:W-:Y:S01]  /*d0e0*/  IMAD.MOV R7, RZ, RZ, -R3 ;  /* 0x000000ffff077224 */ /* 0x000fe200078e0a03 */
[----:B------:R-:W-:Y:S01]  /*d0f0*/  IADD3 R4, P0, P1, R3, UR14, R4 ;  /* 0x0000000e03047c10 */ /* 0x000fe2000f91e004 */
[----:B------:R-:W-:Y:S01]  /*d100*/  ULDC.64 UR10, c[0x0][0xba8] ;  /* 0x0002ea00000a7ab9 */ /* 0x000fe20000000a00 */
[----:B------:R-:W-:Y:S01]  /*d110*/  @!UP2 ULDC UR10, c[0x0][0xb50] ;  /* 0x0002d400000aaab9 */ /* 0x000fe20000000800 */
[----:B------:R-:W-:Y:S01]  /*d120*/  IMAD R7, R9, R7, R6 ;  /* 0x0000000709077224 */ /* 0x000fe200078e0206 */
[----:B------:R-:W-:Y:S01]  /*d130*/  IADD3.X R5, R5, UR7, R8, P0, P1 ;  /* 0x0000000705057c10 */ /* 0x000fe200087e2408 */
[----:B------:R-:W-:-:S02]  /*d140*/  @!UP2 ULDC UR11, c[0x0][0xb54] ;  /* 0x0002d500000baab9 */ /* 0x000fc40000000800 */
[C---:B------:R-:W-:Y:S01]  /*d150*/  IMAD R6, R7.reuse, UR9, RZ ;  /* 0x0000000907067c24 */ /* 0x040fe2000f8e02ff */
[----:B------:R-:W-:Y:S01]  /*d160*/  SHF.R.S32.HI R3, RZ, 0x1f, R7 ;  /* 0x0000001fff037819 */ /* 0x000fe20000011407 */
[----:B------:R-:W-:-:S04]  /*d170*/  IMAD.WIDE.U32 R4, R7, UR8, R4 ;  /* 0x0000000807047c25 */ /* 0x000fc8000f8e0004 */
[----:B------:R-:W-:Y:S01]  /*d180*/  IMAD R3, R3, UR8, R6 ;  /* 0x0000000803037c24 */ /* 0x000fe2000f8e0206 */
[----:B------:R-:W-:-:S03]  /*d190*/  LEA R6, P0, R4, UR10, 0x2 ;  /* 0x0000000a04067c11 */ /* 0x000fc6000f8010ff */
[----:B------:R-:W-:-:S05]  /*d1a0*/  IMAD.IADD R3, R5, 0x1, R3 ;  /* 0x0000000105037824 */ /* 0x000fca00078e0203 */
[----:B------:R-:W-:Y:S01]  /*d1b0*/  LEA.HI.X R7, R4, UR11, R3, 0x2, P0 ;  /* 0x0000000b04077c11 */ /* 0x000fe200080f1403 */
[----:B------:R-:W-:-:S05]  /*d1c0*/  IMAD.MOV.U32 R3, RZ, RZ, -0x800000 ;  /* 0xff800000ff037424 */ /* 0x000fca00078e00ff */
[----:B------:R0:W-:Y:S02]  /*d1d0*/  STG.E desc[UR50][R6.64], R3 ;  /* 0x0000000306007986 */ /* 0x0001e4000c101932 */
.L_x_176:
[----:B------:R-:W-:Y:S05]  /*d1e0*/  BSYNC B1 ;  /* 0x0000000000017941 */ /* 0x000fea0003800000 */
.L_x_175:
[----:B------:R-:W-:-:S06]  /*d1f0*/  UISETP.GT.AND UP0, UPT, UR44, 0x1, UPT ;  /* 0x000000012c00788c */ /* 0x000fcc000bf04270 */
[----:B------:R-:W-:-:S13]  /*d200*/  PLOP3.LUT P0, PT, PT, PT, UP0, 0x80, 0x0 ;  /* 0x000000000000781c */ /* 0x000fda0003f0f008 */
[----:B------:R-:W-:Y:S05]  /*d210*/  @P0 BRA `(.L_x_171) ;  /* 0x0000000400ac0947 */ /* 0x000fea0003800000 */
[----:B------:R-:W1:Y:S01]  /*d220*/  LDC R11, c[0x0][0xbe8] ;  /* 0x0002fa00ff0b7b82 */ /* 0x000e620000000800 */
[----:B------:R-:W-:Y:S01]  /*d230*/  ULDC.64 UR10, c[0x0][0xaa0] ;  /* 0x0002a800000a7ab9 */ /* 0x000fe20000000a00 */
[----:B0-----:R-:W-:Y:S01]  /*d240*/  IMAD R3, R17, 0x20, R200 ;  /* 0x0000002011037824 */ /* 0x001fe200078e02c8 */
[----:B------:R-:W-:Y:S01]  /*d250*/  UIMAD UR7, UR16, UR10, URZ ;  /* 0x0000000a100772a4 */ /* 0x000fe2000f8e023f */
[----:B------:R-:W-:Y:S01]  /*d260*/  IMAD.U32 R8, RZ, RZ, UR42 ;  /* 0x0000002aff087e24 */ /* 0x000fe2000f8e00ff */
[----:B------:R-:W-:Y:S01]  /*d270*/  UIMAD.WIDE.U32 UR8, UR4, UR10, URZ ;  /* 0x0000000a040872a5 */ /* 0x000fe2000f8e003f */
[----:B------:R-:W-:Y:S01]  /*d280*/  IMAD.U32 R13, RZ, RZ, UR42 ;  /* 0x0000002aff0d7e24 */ /* 0x000fe2000f8e00ff */
[----:B------:R-:W-:Y:S01]  /*d290*/  UIMAD UR7, UR4, UR11, UR7 ;  /* 0x0000000b040772a4 */ /* 0x000fe2000f8e0207 */
[----:B------:R-:W-:Y:S01]  /*d2a0*/  IMAD R8, R8, 0x80, R3 ;  /* 0x0000008008087824 */ /* 0x000fe200078e0203 */
[----:B------:R-:W-:Y:S01]  /*d2b0*/  BSSY B1, `(.L_x_177) ;  /* 0x0000037000017945 */ /* 0x000fe20003800000 */
[----:B------:R-:W-:Y:S01]  /*d2c0*/  ULDC.64 UR10, c[0x0][0xae8] ;  /* 0x0002ba00000a7ab9 */ /* 0x000fe20000000a00 */
[----:B------:R-:W-:Y:S01]  /*d2d0*/  UIADD3 UR9, UR9, UR7, URZ ;  /* 0x0000000709097290 */ /* 0x000fe2000fffe03f */
[----:B------:R-:W-:-:S03]  /*d2e0*/  IMAD.MOV.U32 R3, RZ, RZ, R8 ;  /* 0x000000ffff037224 */ /* 0x000fc600078e0008 */
[----:B------:R-:W-:-:S04]  /*d2f0*/  UIMAD.WIDE.U32 UR8, UR39, UR10, UR8 ;  /* 0x0000000a270872a5 */ /* 0x000fc8000f8e0008 */
[----:B------:R-:W-:-:S03]  /*d300*/  UIMAD UR9, UR39, UR11, UR9 ;  /* 0x0000000b270972a4 */ /* 0x000fc6000f8e0209 */
[----:B------:R-:W-:Y:S01]  /*d310*/  ULDC.64 UR10, c[0x0][0xaf0] ;  /* 0x0002bc00000a7ab9 */ /* 0x000fe20000000a00 */
[----:B-1----:R-:W-:Y:S01]  /*d320*/  ISETP.NE.AND P0, PT, R11, 0x1, PT ;  /* 0x000000010b00780c */ /* 0x002fe20003f05270 */
[----:B------:R-:W-:-:S04]  /*d330*/  UIMAD UR37, UR37, UR10, URZ ;  /* 0x0000000a252572a4 */ /* 0x000fc8000f8e023f */
[----:B------:R-:W-:Y:S02]  /*d340*/  UIMAD UR4, UR36, UR11, UR37 ;  /* 0x0000000b240472a4 */ /* 0x000fe4000f8e0225 */
[----:B------:R-:W-:-:S03]  /*d350*/  UIMAD.WIDE.U32 UR36, UR36, UR10, UR8 ;  /* 0x0000000a242472a5 */ /* 0x000fc6000f8e0008 */
[----:B------:R-:W-:Y:S01]  /*d360*/  ULDC.64 UR8, c[0x0][0xae0] ;  /* 0x0002b80000087ab9 */ /* 0x000fe20000000a00 */
[----:B------:R-:W-:Y:S02]  /*d370*/  UIADD3 UR4, UR37, UR4, URZ ;  /* 0x0000000425047290 */ /* 0x000fe4000fffe03f */
[----:B------:R-:W0:Y:S08]  /*d380*/  @P0 LDC R5, c[0x0][0xbec] ;  /* 0x0002fb00ff050b82 */ /* 0x000e300000000800 */
[----:B------:R-:W1:Y:S01]  /*d390*/  @P0 LDC R7, c[0x0][0xbf0] ;  /* 0x0002fc00ff070b82 */ /* 0x000e620000000800 */
[----:B0-----:R-:W-:-:S04]  /*d3a0*/  @P0 IMAD.HI.U32 R4, R8, R5, RZ ;  /* 0x0000000508040227 */ /* 0x001fc800078e00ff */
[----:B------:R-:W-:Y:S02]  /*d3b0*/  IMAD.U32 R5, RZ, RZ, UR37 ;  /* 0x00000025ff057e24 */ /* 0x000fe4000f8e00ff */
[----:B------:R-:W-:Y:S01]  /*d3c0*/  IMAD.U32 R5, RZ, RZ, UR4 ;  /* 0x00000004ff057e24 */ /* 0x000fe2000f8e00ff */
[----:B-1----:R-:W-:-:S04]  /*d3d0*/  @P0 SHF.R.U32.HI R3, RZ, R7, R4 ;  /* 0x00000007ff030219 */ /* 0x002fc80000011604 */
[--C-:B------:R-:W-:Y:S01]  /*d3e0*/  SHF.R.S32.HI R4, RZ, 0x1f, R3.reuse ;  /* 0x0000001fff047819 */ /* 0x100fe20000011403 */
[----:B------:R-:W-:-:S04]  /*d3f0*/  IMAD.MOV R7, RZ, RZ, -R3 ;  /* 0x000000ffff077224 */ /* 0x000fc800078e0a03 */
[----:B------:R-:W-:Y:S02]  /*d400*/  IMAD R6, R4, UR8, RZ ;  /* 0x0000000804067c24 */ /* 0x000fe4000f8e02ff */
[----:B------:R-:W-:Y:S02]  /*d410*/  IMAD.U32 R4, RZ, RZ, UR36 ;  /* 0x00000024ff047e24 */ /* 0x000fe4000f8e00ff */
[----:B------:R-:W-:Y:S02]  /*d420*/  IMAD R7, R11, R7, R8 ;  /* 0x000000070b077224 */ /* 0x000fe400078e0208 */
[C---:B------:R-:W-:Y:S02]  /*d430*/  IMAD R9, R3.reuse, UR9, R6 ;  /* 0x0000000903097c24 */ /* 0x040fe4000f8e0206 */
[----:B------:R-:W-:Y:S01]  /*d440*/  IMAD.WIDE.U32 R4, R3, UR8, R4 ;  /* 0x0000000803047c25 */ /* 0x000fe2000f8e0004 */
[----:B------:R-:W-:Y:S01]  /*d450*/  SHF.R.S32.HI R3, RZ, 0x1f, R7 ;  /* 0x0000001fff037819 */ /* 0x000fe20000011407 */
[----:B------:R-:W-:-:S02]  /*d460*/  ULDC.64 UR8, c[0x0][0xad8] ;  /* 0x0002b60000087ab9 */ /* 0x000fc40000000a00 */
[----:B------:R-:W-:Y:S02]  /*d470*/  IMAD.IADD R5, R5, 0x1, R9 ;  /* 0x0000000105057824 */ /* 0x000fe400078e0209 */
[----:B------:R-:W-:Y:S02]  /*d480*/  IMAD R6, R3, UR8, RZ ;  /* 0x0000000803067c24 */ /* 0x000fe4000f8e02ff */
[----:B------:R-:W-:Y:S02]  /*d490*/  IMAD R8, R13, 0x80, R200 ;  /* 0x000000800d087824 */ /* 0x000fe400078e02c8 */
[----:B-----5:R-:W-:Y:S02]  /*d4a0*/  IMAD R11, R0, R11, RZ ;  /* 0x0000000b000b7224 */ /* 0x020fe400078e02ff */
[C---:B------:R-:W-:Y:S02]  /*d4b0*/  IMAD R3, R7.reuse, UR9, R6 ;  /* 0x0000000907037c24 */ /* 0x040fe4000f8e0206 */
[----:B------:R-:W-:Y:S01]  /*d4c0*/  IMAD.WIDE.U32 R4, R7, UR8, R4 ;  /* 0x0000000807047c25 */ /* 0x000fe2000f8e0004 */
[----:B------:R-:W-:Y:S01]  /*d4d0*/  ISETP.GE.AND P2, PT, R8, R11, PT ;  /* 0x0000000b0800720c */ /* 0x000fe20003f46270 */
[----:B------:R-:W-:-:S02]  /*d4e0*/  ULDC.64 UR8, c[0x0][0xa80] ;  /* 0x0002a00000087ab9 */ /* 0x000fc40000000a00 */
[----:B------:R-:W-:Y:S01]  /*d4f0*/  IMAD.IADD R3, R5, 0x1, R3 ;  /* 0x0000000105037824 */ /* 0x000fe200078e0203 */
[----:B------:R-:W-:Y:S01]  /*d500*/  LEA R6, P3, R4, UR8, 0x1 ;  /* 0x0000000804067c11 */ /* 0x000fe2000f8608ff */
[----:B------:R-:W-:-:S03]  /*d510*/  VIADD R0, R8, 0x20 ;  /* 0x0000002008007836 */ /* 0x000fc60000000000 */
[----:B------:R-:W-:Y:S01]  /*d520*/  LEA.HI.X R3, R4, UR9, R3, 0x1, P3 ;  /* 0x0000000904037c11 */ /* 0x000fe200098f0c03 */
[----:B------:R0:W1:Y:S01]  /*d530*/  SHFL.IDX PT, R7, R6, RZ, 0x181f ;  /* 0x00181fff06077589 */ /* 0x00006200000e0000 */
[-C--:B------:R-:W-:Y:S01]  /*d540*/  ISETP.GE.AND P1, PT, R0, R11.reuse, PT ;  /* 0x0000000b0000720c */ /* 0x080fe20003f26270 */
[----:B------:R-:W-:Y:S02]  /*d550*/  VIADD R0, R8, 0x40 ;  /* 0x0000004008007836 */ /* 0x000fe40000000000 */
[----:B------:R0:W2:Y:S03]  /*d560*/  SHFL.IDX PT, R5, R3, RZ, 0x181f ;  /* 0x00181fff03057589 */ /* 0x0000a600000e0000 */
        /* <DEDUP_REMOVED lines=9> */
[----:B------:R3:W-:Y:S04]  /*d600*/  @!P4 ST.E.128 desc[UR50][R12.64], RZ ;  /* 0x000000ff0c00c985 */ /* 0x0007e8000c101d32 */
[----:B------:R3:W-:Y:S02]  /*d610*/  @!P5 ST.E.128 desc[UR50][R4.64], RZ ;  /* 0x000000ff0400d985 */ /* 0x0007e4000c101d32 */
.L_x_178:
[----:B------:R-:W-:Y:S05]  /*d620*/  BSYNC B1 ;  /* 0x0000000000017941 */ /* 0x000fea0003800000 */
.L_x_177:
[----:B--23--:R2:W3:Y:S01]  /*d630*/  SHFL.IDX PT, R5, R3, 0x1, 0x181f ;  /* 0x00381f0003057f89 */ /* 0x00c4e200000e0000 */
[----:B------:R-:W-:Y:S03]  /*d640*/  BSSY B1, `(.L_x_179) ;  /* 0x000000c000017945 */ /* 0x000fe60003800000 */
[----:B-1----:R2:W1:Y:S01]  /*d650*/  SHFL.IDX PT, R7, R6, 0x1, 0x181f ;  /* 0x00381f0006077f89 */ /* 0x00246200000e0000 */
[----:B------:R-:W-:Y:S05]  /*d660*/  @P1 BRA `(.L_x_180) ;  /* 0x0000000000241947 */ /* 0x000fea0003800000 */
[----:B------:R-:W-:Y:S02]  /*d670*/  ULDC UR4, c[0x0][0xac8] ;  /* 0x0002b20000047ab9 */ /* 0x000fe40000000800 */
[----:B------:R-:W-:Y:S02]  /*d680*/  ISETP.GE.AND P3, PT, R2, UR4, PT ;  /* 0x0000000402007c0c */ /* 0x000fe4000bf66270 */
[----:B------:R-:W-:-:S11]  /*d690*/  ISETP.GE.AND P4, PT, R16, UR4, PT ;  /* 0x0000000410007c0c */ /* 0x000fd6000bf86270 */
[-C--:B-1----:R-:W-:Y:S02]  /*d6a0*/  @!P3 LEA R12, P1, R2, R7.reuse, 0x1 ;  /* 0x00000007020cb211 */ /* 0x082fe400078208ff */
[----:B------:R-:W-:Y:S02]  /*d6b0*/  @!P4 LEA R4, P2, R16, R7, 0x1 ;  /* 0x000000071004c211 */ /* 0x000fe400078408ff */
[-C--:B---3--:R-:W-:Y:S02]  /*d6c0*/  @!P3 LEA.HI.X R13, R2, R5.reuse, R222, 0x1, P1 ;  /* 0x00000005020db211 */ /* 0x088fe400008f0cde */
[----:B------:R-:W-:-:S03]  /*d6d0*/  @!P4 LEA.HI.X R5, R16, R5, R221, 0x1, P2 ;  /* 0x000000051005c211 */ /* 0x000fc600010f0cdd */
[----:B------:R4:W-:Y:S04]  /*d6e0*/  @!P3 ST.E.128 desc[UR50][R12.64], RZ ;  /* 0x000000ff0c00b985 */ /* 0x0009e8000c101d32 */
[----:B------:R4:W-:Y:S02]  /*d6f0*/  @!P4 ST.E.128 desc[UR50][R4.64], RZ ;  /* 0x000000ff0400c985 */ /* 0x0009e4000c101d32 */
.L_x_180:
[----:B------:R-:W-:Y:S05]  /*d700*/  BSYNC B1 ;  /* 0x0000000000017941 */ /* 0x000fea0003800000 */
.L_x_179:
[----:B---34-:R3:W4:Y:S01]  /*d710*/  SHFL.IDX PT, R5, R3, 0x2, 0x181f ;  /* 0x00581f0003057f89 */ /* 0x01872200000e0000 */
        /* <DEDUP_REMOVED lines=8> */
[-C--:B----4-:R-:W-:Y:S02]  /*d7a0*/  @!P2 LEA.HI.X R13, R2, R5.reuse, R222, 0x1, P0 ;  /* 0x00000005020da211 */ /* 0x090fe400000f0cde */
[----:B------:R-:W-:-:S03]  /*d7b0*/  @!P3 LEA.HI.X R5, R16, R5, R221, 0x1, P1 ;  /* 0x000000051005b211 */ /* 0x000fc600008f0cdd */
[----:B------:R1:W-:Y:S04]  /*d7c0*/  @!P2 ST.E.128 desc[UR50][R12.64], RZ ;  /* 0x000000ff0c00a985 */ /* 0x0003e8000c101d32 */
[----:B------:R1:W-:Y:S02]  /*d7d0*/  @!P3 ST.E.128 desc[UR50][R4.64], RZ ;  /* 0x000000ff0400b985 */ /* 0x0003e4000c101d32 */
.L_x_182:
[----:B------:R-:W-:Y:S05]  /*d7e0*/  BSYNC B1 ;  /* 0x0000000000017941 */ /* 0x000fea0003800000 */
.L_x_181:
[----:B------:R-:W-:Y:S01]  /*d7f0*/  VIADD R0, R8, 0x60 ;  /* 0x0000006008007836 */ /* 0x000fe20000000000 */
[----:B0-23--:R-:W0:Y:S04]  /*d800*/  SHFL.IDX PT, R3, R3, 0x3, 0x181f ;  /* 0x00781f0003037f89 */ /* 0x00de2800000e0000 */
[----:B------:R-:W-:Y:S01]  /*d810*/  ISETP.GE.AND P0, PT, R0, R11, PT ;  /* 0x0000000b0000720c */ /* 0x000fe20003f06270 */
[----:B-1--4-:R1:W2:-:S12]  /*d820*/  SHFL.IDX PT, R5, R6, 0x3, 0x181f ;  /* 0x00781f0006057f89 */ /* 0x01229800000e0000 */
[----:B-1----:R-:W-:Y:S05]  /*d830*/  @P0 BRA `(.L_x_171) ;  /* 0x0000000000240947 */ /* 0x002fea0003800000 */
[----:B------:R-:W-:Y:S02]  /*d840*/  ULDC UR4, c[0x0][0xac8] ;  /* 0x0002b20000047ab9 */ /* 0x000fe40000000800 */
[----:B------:R-:W-:Y:S02]  /*d850*/  ISETP.GE.AND P2, PT, R2, UR4, PT ;  /* 0x0000000402007c0c */ /* 0x000fe4000bf46270 */
[----:B------:R-:W-:-:S11]  /*d860*/  ISETP.GE.AND P3, PT, R16, UR4, PT ;  /* 0x0000000410007c0c */ /* 0x000fd6000bf66270 */
[-C--:B--2---:R-:W-:Y:S02]  /*d870*/  @!P2 LEA R6, P0, R2, R5.reuse, 0x1 ;  /* 0x000000050206a211 */ /* 0x084fe400078008ff */
[----:B------:R-:W-:Y:S02]  /*d880*/  @!P3 LEA R4, P1, R16, R5, 0x1 ;  /* 0x000000051004b211 */ /* 0x000fe400078208ff */
[-C--:B0-----:R-:W-:Y:S02]  /*d890*/  @!P2 LEA.HI.X R7, R2, R3.reuse, R222, 0x1, P0 ;  /* 0x000000030207a211 */ /* 0x081fe400000f0cde */
[----:B------:R-:W-:-:S03]  /*d8a0*/  @!P3 LEA.HI.X R5, R16, R3, R221, 0x1, P1 ;  /* 0x000000031005b211 */ /* 0x000fc600008f0cdd */
[----:B------:R0:W-:Y:S04]  /*d8b0*/  @!P2 ST.E.128 desc[UR50][R6.64], RZ ;  /* 0x000000ff0600a985 */ /* 0x0001e8000c101d32 */
[----:B------:R0:W-:Y:S02]  /*d8c0*/  @!P3 ST.E.128 desc[UR50][R4.64], RZ ;  /* 0x000000ff0400b985 */ /* 0x0001e4000c101d32 */
.L_x_171:
[----:B------:R-:W-:Y:S05]  /*d8d0*/  BSYNC B0 ;  /* 0x0000000000007941 */ /* 0x000fea0003800000 */
.L_x_161:
[----:B------:R-:W-:Y:S02]  /*d8e0*/  ULDC UR4, c[0x0][0xc3c] ;  /* 0x00030f0000047ab9 */ /* 0x000fe40000000800 */
[----:B------:R-:W-:-:S13]  /*d8f0*/  ISETP.GE.AND P0, PT, R39, UR4, PT ;  /* 0x0000000427007c0c */ /* 0x000fda000bf06270 */
[----:B------:R-:W-:Y:S05]  /*d900*/  @!P0 BRA `(.L_x_183) ;  /* 0xffffff3400b88947 */ /* 0x000fea000383ffff */
[----:B------:R-:W-:Y:S05]  /*d910*/  EXIT ;  /* 0x000000000000794d */ /* 0x000fea0003800000 */
.L_x_134:
[----:B------:R-:W-:-:S08]  /*d920*/  NOP ;  /* 0x0000000000007918 */ /* 0x000fd00000000000 */
[----:B------:R-:W0:-:S00]  /*d930*/  USETMAXREG.DEALLOC.CTAPOOL 0x18 ;  /* 0x00000018000079c8 */ /* 0x000e0000080e0500 */
[----:B0-----:R-:W2:Y:S01]  /*d940*/  LDL.LU R2, [R1+0x8] ;  /* 0x0000080001027983 */ /* 0x001ea20000300800 */
[----:B------:R-:W-:Y:S01]  /*d950*/  LOP3.LUT R0, R0, 0x3, RZ, 0xc0, !PT ;  /* 0x0000000300007812 */ /* 0x000fe200078ec0ff */
[----:B------:R-:W-:-:S05]  /*d960*/  IMAD.MOV.U32 R6, RZ, RZ, RZ ;  /* 0x000000ffff067224 */ /* 0x000fca00078e00ff */
[----:B------:R-:W0:Y:S02]  /*d970*/  SHFL.IDX PT, R0, R0, RZ, 0x1f ;  /* 0x00001fff00007589 */ /* 0x000e2400000e0000 */
[----:B0-----:R-:W-:Y:S02]  /*d980*/  ISETP.NE.AND P0, PT, R0, RZ, PT ;  /* 0x000000ff0000720c */ /* 0x001fe40003f05270 */
[----:B--2---:R-:W-:-:S11]  /*d990*/  LOP3.LUT R2, R2, 0xfffffffd, RZ, 0xc0, !PT ;  /* 0xfffffffd02027812 */ /* 0x004fd600078ec0ff */
[----:B------:R-:W-:-:S05]  /*d9a0*/  @P0 LOP3.LUT R2, R2, 0x2, RZ, 0xfc, !PT ;  /* 0x0000000202020812 */ /* 0x000fca00078efcff */
[----:B------:R0:W-:Y:S01]  /*d9b0*/  STL [R1+0x8], R2 ;  /* 0x0000080201007387 */ /* 0x0001e20000100800 */
[----:B------:R-:W-:Y:S05]  /*d9c0*/  @!P0 BRA `(.L_x_184) ;  /* 0x00000000002c8947 */ /* 0x000fea0003800000 */
[----:B------:R-:W1:Y:S08]  /*d9d0*/  S2UR UR5, SR_CgaCtaId ;  /* 0x00000000000579c3 */ /* 0x000e700000008800 */
[----:B------:R-:W-:Y:S06]  /*d9e0*/  BAR.SYNC.DEFER_BLOCKING 0x5, 0x180 ;  /* 0x0146000000007b1d */ /* 0x000fec0000010000 */
[----:B------:R-:W-:-:S02]  /*d9f0*/  UMOV UR4, 0x400 ;  /* 0x0000040000047882 */ /* 0x000fc40000000000 */
[----:B-1----:R-:W-:-:S09]  /*da00*/  ULEA UR4, UR5, UR4, 0x18 ;  /* 0x0000000405047291 */ /* 0x002fd2000f8ec03f */
[----:B------:R-:W1:Y:S04]  /*da10*/  LDS.128 R4, [UR4+0x298d0] ;  /* 0x0298d004ff047984 */ /* 0x000e680008000c00 */
[----:B-1----:R1:W-:Y:S01]  /*da20*/  STL.64 [R1+0x10], R4 ;  /* 0x0000100401007387 */ /* 0x0023e20000100a00 */
[----:B------:R-:W-:-:S03]  /*da30*/  IMAD.MOV.U32 R0, RZ, RZ, R7 ;  /* 0x000000ffff007224 */ /* 0x000fc600078e0007 */
[----:B------:R1:W-:Y:S02]  /*da40*/  STL [R1+0x18], R6 ;  /* 0x0000180601007387 */ /* 0x0003e40000100800 */
[----:B------:R-:W-:Y:S01]  /*da50*/  R2UR UR43, R0 ;  /* 0x00000000002b72ca */ /* 0x000fe200000e0000 */
[----:B------:R-:W-:Y:S06]  /*da60*/  BAR.ARV 0x4, 0x180 ;  /* 0x0106000000007b1d */ /* 0x000fec0000002000 */
[----:B------:R-:W-:Y:S08]  /*da70*/  BRA `(.L_x_185) ;  /* 0x0000000800b07947 */ /* 0x000ff00003800000 */
.L_x_184:
[----:B------:R-:W1:Y:S01]  /*da80*/  S2R R0, SR_TID.X ;  /* 0x0000000000007919 */ /* 0x000e620000002100 */
[----:B------:R-:W-:Y:S01]  /*da90*/  ULDC UR4, c[0x0][0xc3c] ;  /* 0x00030f0000047ab9 */ /* 0x000fe20000000800 */
[----:B-1----:R-:W-:-:S04]  /*daa0*/  LOP3.LUT R0, R0, 0x1f, RZ, 0xc0, !PT ;  /* 0x0000001f00007812 */ /* 0x002fc800078ec0ff */
[----:B------:R-:W-:-:S04]  /*dab0*/  ISETP.NE.AND P0, PT, R0, 0x1f, PT ;  /* 0x0000001f0000780c */ /* 0x000fc80003f05270 */
[----:B------:R-:W-:-:S13]  /*dac0*/  ISETP.GE.OR P1, PT, R0, UR4, !P0 ;  /* 0x0000000400007c0c */ /* 0x000fda000c726670 */
[----:B0-----:R-:W0:Y:S08]  /*dad0*/  @!P1 LDC.64 R2, c[0x0][0xc80] ;  /* 0x00032000ff029b82 */ /* 0x001e300000000a00 */
[----:B------:R-:W1:Y:S01]  /*dae0*/  @!P1 LDC.64 R4, c[0x0][0xc78] ;  /* 0x00031e00ff049b82 */ /* 0x000e620000000a00 */
[----:B0-----:R-:W-:-:S05]  /*daf0*/  @!P1 IMAD.WIDE.U32 R2, R0, 0x4, R2 ;  /* 0x0000000400029825 */ /* 0x001fca00078e0002 */
[----:B------:R1:W2:Y:S02]  /*db00*/  @!P1 LDG.E R6, desc[UR50][R2.64] ;  /* 0x0000003202069981 */ /* 0x0002a4000c1e1900 */
[----:B-1----:R-:W-:-:S04]  /*db10*/  @!P1 IMAD.WIDE.U32 R2, R0, 0x4, R4 ;  /* 0x0000000400029825 */ /* 0x002fc800078e0004 */
[----:B------:R-:W-:-:S06]  /*db20*/  IMAD.MOV.U32 R5, RZ, RZ, RZ ;  /* 0x000000ffff057224 */ /* 0x000fcc00078e00ff */
[----:B------:R-:W2:Y:S01]  /*db30*/  @!P1 LDG.E R5, desc[UR50][R2.64] ;  /* 0x0000003202059981 */ /* 0x000ea2000c1e1900 */
[C---:B------:R-:W-:Y:S01]  /*db40*/  ISETP.NE.AND P1, PT, R0.reuse, RZ, PT ;  /* 0x000000ff0000720c */ /* 0x040fe20003f25270 */
[----:B------:R-:W-:Y:S01]  /*db50*/  UMOV UR43, URZ ;  /* 0x0000003f002b7c82 */ /* 0x000fe20008000000 */
[C---:B------:R-:W-:Y:S02]  /*db60*/  ISETP.GE.U32.AND P2, PT, R0.reuse, 0x2, PT ;  /* 0x000000020000780c */ /* 0x040fe40003f46070 */
[C---:B------:R-:W-:Y:S02]  /*db70*/  ISETP.GE.U32.AND P3, PT, R0.reuse, 0x4, PT ;  /* 0x000000040000780c */ /* 0x040fe40003f66070 */
[C---:B------:R-:W-:Y:S02]  /*db80*/  ISETP.GE.U32.AND P4, PT, R0.reuse, 0x8, PT ;  /* 0x000000080000780c */ /* 0x040fe40003f86070 */
[----:B------:R-:W-:Y:S01]  /*db90*/  ISETP.GE.U32.AND P5, PT, R0, 0x10, PT ;  /* 0x000000100000780c */ /* 0x000fe20003fa6070 */
[----:B--2---:R-:W-:-:S05]  /*dba0*/  IMAD R4, R6, R5, RZ ;  /* 0x0000000506047224 */ /* 0x004fca00078e02ff */
[----:B------:R-:W0:Y:S02]  /*dbb0*/  SHFL.UP PT, R7, R4, 0x1, RZ ;  /* 0x0420000004077989 */ /* 0x000e2400000e00ff */
[----:B0-----:R-:W-:-:S05]  /*dbc0*/  SEL R7, R7, RZ, P1 ;  /* 0x000000ff07077207 */ /* 0x001fca0000800000 */
[----:B------:R-:W-:-:S05]  /*dbd0*/  IMAD.IADD R7, R4, 0x1, R7 ;  /* 0x0000000104077824 */ /* 0x000fca00078e0207 */
[----:B------:R-:W0:Y:S02]  /*dbe0*/  SHFL.UP PT, R8, R7, 0x2, RZ ;  /* 0x0440000007087989 */ /* 0x000e2400000e00ff */
[----:B0-----:R-:W-:-:S05]  /*dbf0*/  SEL R8, R8, RZ, P2 ;  /* 0x000000ff08087207 */ /* 0x001fca0001000000 */
[----:B------:R-:W-:Y:S02]  /*dc00*/  IMAD.IADD R8, R7, 0x1, R8 ;  /* 0x0000000107087824 */ /* 0x000fe400078e0208 */
[----:B------:R-:W0:Y:S03]  /*dc10*/  S2R R7, SR_CTAID.X ;  /* 0x0000000000077919 */ /* 0x000e260000002500 */
[----:B------:R-:W1:Y:S02]  /*dc20*/  SHFL.UP PT, R9, R8, 0x4, RZ ;  /* 0x0480000008097989 */ /* 0x000e6400000e00ff */
[----:B-1----:R-:W-:-:S05]  /*dc30*/  SEL R9, R9, RZ, P3 ;  /* 0x000000ff09097207 */ /* 0x002fca0001800000 */
[----:B------:R-:W-:-:S05]  /*dc40*/  IMAD.IADD R3, R8, 0x1, R9 ;  /* 0x0000000108037824 */ /* 0x000fca00078e0209 */
[----:B------:R-:W1:Y:S02]  /*dc50*/  SHFL.UP PT, R2, R3, 0x8, RZ ;  /* 0x0500000003027989 */ /* 0x000e6400000e00ff */
[----:B-1----:R-:W-:-:S05]  /*dc60*/  SEL R2, R2, RZ, P4 ;  /* 0x000000ff02027207 */ /* 0x002fca0002000000 */
[----:B------:R-:W-:-:S05]  /*dc70*/  IMAD.IADD R4, R3, 0x1, R2 ;  /* 0x0000000103047824 */ /* 0x000fca00078e0202 */
[----:B------:R-:W1:Y:S02]  /*dc80*/  SHFL.UP PT, R2, R4, 0x10, RZ ;  /* 0x0600000004027989 */ /* 0x000e6400000e00ff */
[----:B-1----:R-:W-:Y:S02]  /*dc90*/  SEL R9, R2, RZ, P5 ;  /* 0x000000ff02097207 */ /* 0x002fe40002800000 */
[----:B------:R-:W1:Y:S03]  /*dca0*/  LDC R2, c[0x0][0xc38] ;  /* 0x00030e00ff027b82 */ /* 0x000e660000000800 */
[----:B------:R-:W-:-:S05]  /*dcb0*/  IMAD.IADD R9, R4, 0x1, R9 ;  /* 0x0000000104097824 */ /* 0x000fca00078e0209 */
[----:B------:R-:W1:Y:S02]  /*dcc0*/  SHFL.IDX PT, R11, R9, 0x1f, 0x1f ;  /* 0x03e01f00090b7f89 */ /* 0x000e6400000e0000 */
[----:B-1----:R-:W-:-:S04]  /*dcd0*/  IMAD R8, R11, R2, RZ ;  /* 0x000000020b087224 */ /* 0x002fc800078e02ff */
[----:B------:R-:W-:Y:S01]  /*dce0*/  IMAD.MOV.U32 R11, RZ, RZ, R8 ;  /* 0x000000ffff0b7224 */ /* 0x000fe200078e0008 */
[----:B0-----:R-:W-:-:S13]  /*dcf0*/  ISETP.GT.AND P6, PT, R8, R7, PT ;  /* 0x000000070800720c */ /* 0x001fda0003fc4270 */
[----:B------:R-:W-:Y:S05]  /*dd00*/  @P6 BRA `(.L_x_186) ;  /* 0x0000000000a46947 */ /* 0x000fea0003800000 */
[----:B------:R-:W-:Y:S01]  /*dd10*/  IMAD.MOV.U32 R8, RZ, RZ, R11 ;  /* 0x000000ffff087224 */ /* 0x000fe200078e000b */
[----:B------:R-:W-:Y:S01]  /*dd20*/  UMOV UR43, URZ ;  /* 0x0000003f002b7c82 */ /* 0x000fe20008000000 */
[----:B------:R-:W-:-:S05]  /*dd30*/  ULDC UR5, c[0x0][0xc3c] ;  /* 0x00030f0000057ab9 */ /* 0x000fca0000000800 */
.L_x_188:
[----:B------:R-:W-:-:S03]  /*dd40*/  UIADD3 UR4, UR43, 0x1f, URZ ;  /* 0x0000001f2b047890 */ /* 0x000fc6000fffe03f */
[----:B------:R-:W-:Y:S01]  /*dd50*/  ULDC UR43, c[0x0][0xc3c] ;  /* 0x00030f00002b7ab9 */ /* 0x000fe20000000800 */
[----:B------:R-:W-:-:S06]  /*dd60*/  UISETP.GE.AND UP0, UPT, UR4, UR5, UPT ;  /* 0x000000050400728c */ /* 0x000fcc000bf06270 */
[----:B------:R-:W-:-:S13]  /*dd70*/  PLOP3.LUT P6, PT, PT, PT, UP0, 0x40, 0x0 ;  /* 0x000000000000781c */ /* 0x000fda0003fce808 */
[----:B------:R-:W-:Y:S05]  /*dd80*/  @!P6 BRA `(.L_x_187) ;  /* 0x0000000400b4e947 */ /* 0x000fea0003800000 */
[----:B------:R-:W-:Y:S01]  /*dd90*/  UMOV UR43, UR4 ;  /* 0x00000004002b7c82 */ /* 0x000fe20008000000 */
[----:B------:R-:W-:Y:S02]  /*dda0*/  IMAD.MOV.U32 R6, RZ, RZ, RZ ;  /* 0x000000ffff067224 */ /* 0x000fe400078e00ff */
[----:B------:R-:W-:-:S05]  /*ddb0*/  VIADD R9, R0, UR43 ;  /* 0x0000002b00097c36 */ /* 0x000fca0008000000 */
[----:B------:R-:W-:-:S13]  /*ddc0*/  ISETP.GE.OR P6, PT, R9, UR5, !P0 ;  /* 0x0000000509007c0c */ /* 0x000fda000c7c6670 */
[----:B------:R-:W0:Y:S08]  /*ddd0*/  @!P6 LDC.64 R2, c[0x0][0xc80] ;  /* 0x00032000ff02eb82 */ /* 0x000e300000000a00 */
[----:B------:R-:W1:Y:S01]  /*dde0*/  @!P6 LDC.64 R4, c[0x0][0xc78] ;  /* 0x00031e00ff04eb82 */ /* 0x000e620000000a00 */
[----:B0-----:R-:W-:-:S05]  /*ddf0*/  @!P6 IMAD.WIDE R2, R9, 0x4, R2 ;  /* 0x000000040902e825 */ /* 0x001fca00078e0202 */
[----:B------:R1:W2:Y:S02]  /*de00*/  @!P6 LDG.E R6, desc[UR50][R2.64] ;  /* 0x000000320206e981 */ /* 0x0002a4000c1e1900 */
[----:B-1----:R-:W-:-:S04]  /*de10*/  @!P6 IMAD.WIDE R2, R9, 0x4, R4 ;  /* 0x000000040902e825 */ /* 0x002fc800078e0204 */
[----:B------:R-:W-:-:S06]  /*de20*/  IMAD.MOV.U32 R5, RZ, RZ, RZ ;  /* 0x000000ffff057224 */ /* 0x000fcc00078e00ff */
[----:B------:R-:W2:Y:S02]  /*de30*/  @!P6 LDG.E R5, desc[UR50][R2.64] ;  /* 0x000000320205e981 */ /* 0x000ea4000c1e1900 */
[----:B--2---:R-:W-:-:S05]  /*de40*/  IMAD R11, R6, R5, RZ ;  /* 0x00000005060b7224 */ /* 0x004fca00078e02ff */
[----:B------:R-:W0:Y:S02]  /*de50*/  SHFL.UP PT, R4, R11, 0x1, RZ ;  /* 0x042000000b047989 */ /* 0x000e2400000e00ff */
[----:B0-----:R-:W-:-:S05]  /*de60*/  SEL R4, R4, RZ, P1 ;  /* 0x000000ff04047207 */ /* 0x001fca0000800000 */
[----:B------:R-:W-:-:S05]  /*de70*/  IMAD.IADD R4, R11, 0x1, R4 ;  /* 0x000000010b047824 */ /* 0x000fca00078e0204 */
        /* <DEDUP_REMOVED lines=11> */
[----:B------:R-:W-:Y:S02]  /*df30*/  IMAD.IADD R9, R3, 0x1, R2 ;  /* 0x0000000103097824 */ /* 0x000fe400078e0202 */
[----:B------:R-:W0:Y:S03]  /*df40*/  LDC R2, c[0x0][0xc38] ;  /* 0x00030e00ff027b82 */ /* 0x000e260000000800 */
[----:B------:R-:W0:Y:S02]  /*df50*/  SHFL.IDX PT, R11, R9, 0x1f, 0x1f ;  /* 0x03e01f00090b7f89 */ /* 0x000e2400000e0000 */
[----:B0-----:R-:W-:-:S04]  /*df60*/  IMAD R11, R11, R2, RZ ;  /* 0x000000020b0b7224 */ /* 0x001fc800078e02ff */
[----:B------:R-:W-:-:S05]  /*df70*/  IMAD.IADD R8, R11, 0x1, R8 ;  /* 0x000000010b087824 */ /* 0x000fca00078e0208 */
[----:B------:R-:W-:-:S13]  /*df80*/  ISETP.GT.AND P6, PT, R8, R7, PT ;  /* 0x000000070800720c */ /* 0x000fda0003fc4270 */
[----:B------:R-:W-:Y:S05]  /*df90*/  @!P6 BRA `(.L_x_188) ;  /* 0xfffffffc0068e947 */ /* 0x000fea000383ffff */
.L_x_186:
[----:B------:R-:W-:Y:S02]  /*dfa0*/  IMAD.IADD R11, R8, 0x1, -R11 ;  /* 0x00000001080b7824 */ /* 0x000fe400078e0a0b */
[----:B------:R-:W-:Y:S02]  /*dfb0*/  IMAD.MOV.U32 R8, RZ, RZ, RZ ;  /* 0x000000ffff087224 */ /* 0x000fe400078e00ff */
[----:B------:R-:W-:-:S05]  /*dfc0*/  IMAD R4, R9, R2, R11 ;  /* 0x0000000209047224 */ /* 0x000fca00078e020b */
[----:B------:R-:W-:-:S13]  /*dfd0*/  ISETP.GT.AND P0, PT, R4, R7, PT ;  /* 0x000000070400720c */ /* 0x000fda0003f04270 */
[----:B------:R-:W-:Y:S02]  /*dfe0*/  VOTEU.ANY UR5, UPT, !P0 ;  /* 0x0000000000057886 */ /* 0x000fe400040e0100 */
[----:B------:R-:W-:Y:S02]  /*dff0*/  UPOPC UR4, UR5 ;  /* 0x00000005000472bf */ /* 0x000fe40008000000 */
[----:B------:R-:W-:-:S04]  /*e000*/  ISETP.NE.AND P0, PT, RZ, UR5, PT ;  /* 0x00000005ff007c0c */ /* 0x000fc8000bf05270 */
[----:B------:R-:W-:Y:S02]  /*e010*/  IMAD.U32 R13, RZ, RZ, UR4 ;  /* 0x00000004ff0d7e24 */ /* 0x000fe4000f8e00ff */
[----:B------:R-:W-:-:S03]  /*e020*/  IMAD.U32 R12, RZ, RZ, UR4 ;  /* 0x00000004ff0c7e24 */ /* 0x000fc6000f8e00ff */
[----:B------:R-:W0:Y:S04]  /*e030*/  SHFL.IDX PT, R6, R6, R13, 0x1f ;  /* 0x00001f0d06067589 */ /* 0x000e2800000e0000 */
[----:B------:R1:W2:Y:S01]  /*e040*/  SHFL.IDX PT, R5, R5, R12, 0x1f ;  /* 0x00001f0c05057589 */ /* 0x0002a200000e0000 */
[----:B0-----:R-:W-:-:S04]  /*e050*/  IABS R4, R6 ;  /* 0x0000000600047213 */ /* 0x001fc80000000000 */
[----:B------:R-:W0:Y:S08]  /*e060*/  I2F.RP R10, R4 ;  /* 0x00000004000a7306 */ /* 0x000e300000209400 */
[----:B0-----:R-:W0:Y:S02]  /*e070*/  MUFU.RCP R10, R10 ;  /* 0x0000000a000a7308 */ /* 0x001e240000001000 */
[----:B0-----:R-:W-:-:S06]  /*e080*/  VIADD R3, R10, 0xffffffe ;  /* 0x0ffffffe0a037836 */ /* 0x001fcc0000000000 */
[----:B------:R-:W0:Y:S01]  /*e090*/  F2I.FTZ.U32.TRUNC.NTZ R3, R3 ;  /* 0x0000000300037305 */ /* 0x000e22000021f000 */
[----:B-12---:R-:W-:Y:S05]  /*e0a0*/  @!P0 BRA `(.L_x_189) ;  /* 0x00000000000c8947 */ /* 0x006fea0003800000 */
[----:B------:R-:W-:-:S06]  /*e0b0*/  UIADD3 UR5, UR4, -0x1, URZ ;  /* 0xffffffff04057890 */ /* 0x000fcc000fffe03f */
[----:B------:R-:W-:-:S06]  /*e0c0*/  IMAD.U32 R8, RZ, RZ, UR5 ;  /* 0x00000005ff087e24 */ /* 0x000fcc000f8e00ff */
[----:B------:R1:W2:Y:S02]  /*e0d0*/  SHFL.IDX PT, R8, R9, R8, 0x1f ;  /* 0x00001f0809087589 */ /* 0x0002a400000e0000 */
.L_x_189:
[----:B--2---:R-:W-:Y:S01]  /*e0e0*/  IMAD R11, R8, R2, R11 ;  /* 0x00000002080b7224 */ /* 0x004fe200078e020b */
[----:B------:R-:W-:Y:S01]  /*e0f0*/  IABS R8, R5 ;  /* 0x0000000500087213 */ /* 0x000fe20000000000 */
[----:B01----:R-:W-:Y:S01]  /*e100*/  IMAD.MOV R9, RZ, RZ, -R3 ;  /* 0x000000ffff097224 */ /* 0x003fe200078e0a03 */
[----:B------:R-:W-:Y:S01]  /*e110*/  UIADD3 UR43, UR4, UR43, URZ ;  /* 0x0000002b042b7290 */ /* 0x000fe2000fffe03f */
[----:B------:R-:W-:Y:S01]  /*e120*/  IMAD.MOV.U32 R2, RZ, RZ, RZ ;  /* 0x000000ffff027224 */ /* 0x000fe200078e00ff */
[----:B------:R-:W0:Y:S01]  /*e130*/  I2F.RP R10, R8 ;  /* 0x00000008000a7306 */ /* 0x000e220000209400 */
[----:B------:R-:W-:Y:S01]  /*e140*/  IMAD R9, R9, R4, RZ ;  /* 0x0000000409097224 */ /* 0x000fe200078e02ff */
[----:B------:R1:W-:Y:S01]  /*e150*/  STL [R1+0x10], R11 ;  /* 0x0000100b01007387 */ /* 0x0003e20000100800 */
[----:B------:R-:W-:Y:S02]  /*e160*/  IMAD.IADD R7, R7, 0x1, -R11 ;  /* 0x0000000107077824 */ /* 0x000fe400078e0a0b */
[----:B------:R-:W-:Y:S01]  /*e170*/  IMAD.HI.U32 R2, R3, R9, R2 ;  /* 0x0000000903027227 */ /* 0x000fe200078e0002 */
[----:B------:R-:W-:-:S05]  /*e180*/  IABS R3, R6 ;  /* 0x0000000600037213 */ /* 0x000fca0000000000 */
[----:B------:R-:W-:Y:S01]  /*e190*/  IMAD.MOV R12, RZ, RZ, -R3 ;  /* 0x000000ffff0c7224 */ /* 0x000fe200078e0a03 */
[----:B-1----:R-:W-:Y:S01]  /*e1a0*/  IABS R11, R7 ;  /* 0x00000007000b7213 */ /* 0x002fe20000000000 */
[----:B0-----:R-:W0:Y:S04]  /*e1b0*/  MUFU.RCP R10, R10 ;  /* 0x0000000a000a7308 */ /* 0x001e280000001000 */
[----:B------:R-:W-:-:S04]  /*e1c0*/  IMAD.HI.U32 R9, R2, R11, RZ ;  /* 0x0000000b02097227 */ /* 0x000fc800078e00ff */
[----:B------:R-:W-:Y:S02]  /*e1d0*/  IMAD R11, R9, R12, R11 ;  /* 0x0000000c090b7224 */ /* 0x000fe400078e020b */
[----:B------:R-:W-:-:S03]  /*e1e0*/  IMAD.MOV.U32 R2, RZ, RZ, RZ ;  /* 0x000000ffff027224 */ /* 0x000fc600078e00ff */
[----:B------:R-:W-:Y:S01]  /*e1f0*/  ISETP.GT.U32.AND P1, PT, R4, R11, PT ;  /* 0x0000000b0400720c */ /* 0x000fe20003f24070 */
[----:B0-----:R-:W-:-:S06]  /*e200*/  VIADD R3, R10, 0xffffffe ;  /* 0x0ffffffe0a037836 */ /* 0x001fcc0000000000 */
[----:B------:R-:W0:Y:S06]  /*e210*/  F2I.FTZ.U32.TRUNC.NTZ R3, R3 ;  /* 0x0000000300037305 */ /* 0x000e2c000021f000 */
[----:B------:R-:W-:Y:S02]  /*e220*/  @!P1 IMAD.IADD R11, R11, 0x1, -R4 ;  /* 0x000000010b0b9824 */ /* 0x000fe400078e0a04 */
[----:B------:R-:W-:Y:S01]  /*e230*/  @!P1 VIADD R9, R9, 0x1 ;  /* 0x0000000109099836 */ /* 0x000fe20000000000 */
[----:B------:R-:W-:Y:S02]  /*e240*/  ISETP.NE.AND P1, PT, R6, RZ, PT ;  /* 0x000000ff0600720c */ /* 0x000fe40003f25270 */
[----:B------:R-:W-:Y:S01]  /*e250*/  ISETP.GE.U32.AND P0, PT, R11, R4, PT ;  /* 0x000000040b00720c */ /* 0x000fe20003f06070 */
[----:B0-----:R-:W-:-:S04]  /*e260*/  IMAD.MOV R11, RZ, RZ, -R3 ;  /* 0x000000ffff0b7224 */ /* 0x001fc800078e0a03 */
[----:B------:R-:W-:-:S08]  /*e270*/  IMAD R11, R11, R8, RZ ;  /* 0x000000080b0b7224 */ /* 0x000fd000078e02ff */
[----:B------:R-:W-:Y:S02]  /*e280*/  @P0 VIADD R9, R9, 0x1 ;  /* 0x0000000109090836 */ /* 0x000fe40000000000 */
[----:B------:R-:W-:Y:S01]  /*e290*/  IMAD.HI.U32 R4, R3, R11, R2 ;  /* 0x0000000b03047227 */ /* 0x000fe200078e0002 */
[----:B------:R-:W-:-:S04]  /*e2a0*/  LOP3.LUT R2, R7, R6, RZ, 0x3c, !PT ;  /* 0x0000000607027212 */ /* 0x000fc800078e3cff */
[----:B------:R-:W-:Y:S02]  /*e2b0*/  ISETP.GE.AND P2, PT, R2, RZ, PT ;  /* 0x000000ff0200720c */ /* 0x000fe40003f46270 */
[----:B------:R-:W-:-:S05]  /*e2c0*/  IABS R2, R5 ;  /* 0x0000000500027213 */ /* 0x000fca0000000000 */
[----:B------:R-:W-:-:S06]  /*e2d0*/  IMAD.MOV R2, RZ, RZ, -R2 ;  /* 0x000000ffff027224 */ /* 0x000fcc00078e0a02 */
[----:B------:R-:W-:Y:S01]  /*e2e0*/  @!P2 IMAD.MOV R9, RZ, RZ, -R9 ;  /* 0x000000ffff09a224 */ /* 0x000fe200078e0a09 */
[----:B------:R-:W-:-:S04]  /*e2f0*/  @!P1 LOP3.LUT R9, RZ, R6, RZ, 0x33, !PT ;  /* 0x00000006ff099212 */ /* 0x000fc800078e33ff */
[-C--:B------:R-:W-:Y:S01]  /*e300*/  IABS R3, R9.reuse ;  /* 0x0000000900037213 */ /* 0x080fe20000000000 */
[----:B------:R-:W-:-:S04]  /*e310*/  IMAD R6, R6, R9, RZ ;  /* 0x0000000906067224 */ /* 0x000fc800078e02ff */
[----:B------:R-:W-:-:S04]  /*e320*/  IMAD.HI.U32 R4, R4, R3, RZ ;  /* 0x0000000304047227 */ /* 0x000fc800078e00ff */
[----:B------:R-:W-:Y:S01]  /*e330*/  IMAD R3, R4, R2, R3 ;  /* 0x0000000204037224 */ /* 0x000fe200078e0203 */
[----:B------:R-:W-:-:S04]  /*e340*/  LOP3.LUT R2, R9, R5, RZ, 0x3c, !PT ;  /* 0x0000000509027212 */ /* 0x000fc800078e3cff */
[----:B------:R-:W-:Y:S02]  /*e350*/  ISETP.GT.U32.AND P1, PT, R8, R3, PT ;  /* 0x000000030800720c */ /* 0x000fe40003f24070 */
[----:B------:R-:W-:-:S11]  /*e360*/  ISETP.GE.AND P2, PT, R2, RZ, PT ;  /* 0x000000ff0200720c */ /* 0x000fd60003f46270 */
[----:B------:R-:W-:Y:S02]  /*e370*/  @!P1 IMAD.IADD R3, R3, 0x1, -R8 ;  /* 0x0000000103039824 */ /* 0x000fe400078e0a08 */
[----:B------:R-:W-:Y:S01]  /*e380*/  @!P1 VIADD R4, R4, 0x1 ;  /* 0x0000000104049836 */ /* 0x000fe20000000000 */
[----:B------:R-:W-:Y:S02]  /*e390*/  ISETP.NE.AND P1, PT, R5, RZ, PT ;  /* 0x000000ff0500720c */ /* 0x000fe40003f25270 */
[----:B------:R-:W-:Y:S01]  /*e3a0*/  ISETP.GE.U32.AND P0, PT, R3, R8, PT ;  /* 0x000000080300720c */ /* 0x000fe20003f06070 */
[----:B------:R-:W-:-:S12]  /*e3b0*/  IMAD.IADD R3, R7, 0x1, -R6 ;  /* 0x0000000107037824 */ /* 0x000fd800078e0a06 */
[----:B------:R-:W-:-:S04]  /*e3c0*/  @P0 VIADD R4, R4, 0x1 ;  /* 0x0000000104040836 */ /* 0x000fc80000000000 */
[----:B------:R-:W-:Y:S01]  /*e3d0*/  @!P2 IMAD.MOV R4, RZ, RZ, -R4 ;  /* 0x000000ffff04a224 */ /* 0x000fe200078e0a04 */
[----:B------:R-:W-:-:S05]  /*e3e0*/  @!P1 LOP3.LUT R4, RZ, R5, RZ, 0x33, !PT ;  /* 0x00000005ff049212 */ /* 0x000fca00078e33ff */
[--C-:B------:R-:W-:Y:S02]  /*e3f0*/  IMAD.MOV R2, RZ, RZ, -R4.reuse ;  /* 0x000000ffff027224 */ /* 0x100fe400078e0a04 */
[C---:B------:R-:W-:Y:S02]  /*e400*/  IMAD R4, R5.reuse, 0x1000000, R4 ;  /* 0x0100000005047824 */ /* 0x040fe400078e0204 */
[----:B------:R-:W-:-:S04]  /*e410*/  IMAD R9, R5, R2, R9 ;  /* 0x0000000205097224 */ /* 0x000fc800078e0209 */
[----:B------:R-:W-:-:S05]  /*e420*/  IMAD R2, R9, 0x10000, R4 ;  /* 0x0001000009027824 */ /* 0x000fca00078e0204 */
[----:B------:R0:W-:Y:S04]  /*e430*/  STL [R1+0x18], R2 ;  /* 0x0000180201007387 */ /* 0x0001e80000100800 */
[----:B------:R0:W-:Y:S01]  /*e440*/  STL [R1+0x14], R3 ;  /* 0x0000140301007387 */ /* 0x0001e20000100800 */
[----:B------:R-:W-:Y:S05]  /*e450*/  BRA `(.L_x_190) ;  /* 0x00000000000c7947 */ /* 0x000fea0003800000 */
.L_x_187:
[----:B------:R1:W-:Y:S04]  /*e460*/  STL [R1+0x10], R7 ;  /* 0x0000100701007387 */ /* 0x0003e80000100800 */
[----:B------:R1:W-:Y:S04]  /*e470*/  STL [R1+0x14], RZ ;  /* 0x000014ff01007387 */ /* 0x0003e80000100800 */
[----:B------:R1:W-:Y:S02]  /*e480*/  STL [R1+0x18], RZ ;  /* 0x000018ff01007387 */ /* 0x0003e40000100800 */
.L_x_190:
[----:B------:R-:W2:Y:S04]  /*e490*/  LDL R4, [R1+0x10] ;  /* 0x0000100001047983 */ /* 0x000ea80000100800 */
[----:B------:R-:W2:Y:S04]  /*e4a0*/  LDL R5, [R1+0x14] ;  /* 0x0000140001057983 */ /* 0x000ea80000100800 */
[----:B------:R-:W2:Y:S01]  /*e4b0*/  LDL R6, [R1+0x18] ;  /* 0x0000180001067983 */ /* 0x000ea20000100800 */
[----:B------:R-:W-:Y:S01]  /*e4c0*/  ISETP.NE.AND P0, PT, R0, RZ, PT ;  /* 0x000000ff0000720c */ /* 0x000fe20003f05270 */
[----:B0-----:R-:W-:-:S12]  /*e4d0*/  IMAD.U32 R2, RZ, RZ, UR43 ;  /* 0x0000002bff027e24 */ /* 0x001fd8000f8e00ff */
[----:B------:R-:W0:Y:S01]  /*e4e0*/  @!P0 S2R R3, SR_CgaCtaId ;  /* 0x0000000000038919 */ /* 0x000e220000008800 */
[----:B------:R-:W-:Y:S01]  /*e4f0*/  @!P0 MOV R0, 0x400 ;  /* 0x0000040000008802 */ /* 0x000fe20000000f00 */
[----:B-1----:R-:W-:-:S03]  /*e500*/  @!P0 IMAD.MOV.U32 R7, RZ, RZ, R2 ;  /* 0x000000ffff078224 */ /* 0x002fc600078e0002 */
[----:B0-----:R-:W-:-:S05]  /*e510*/  @!P0 LEA R0, R3, R0, 0x18 ;  /* 0x0000000003008211 */ /* 0x001fca00078ec0ff */
[----:B--2---:R0:W-:Y:S01]  /*e520*/  @!P0 STS.128 [R0+0x298d0], R4 ;  /* 0x0298d00400008388 */ /* 0x0041e20000000c00 */
[----:B------:R-:W-:Y:S06]  /*e530*/  BAR.ARV 0x5, 0x180 ;  /* 0x0146000000007b1d */ /* 0x000fec0000002000 */
.L_x_185:
[----:B0-----:R-:W-:Y:S01]  /*e540*/  IMAD.MOV.U32 R0, RZ, RZ, 0x1 ;  /* 0x00000001ff007424 */ /* 0x001fe200078e00ff */
[----:B------:R-:W-:Y:S01]  /*e550*/  ULDC UR4, c[0x0][0xc3c] ;  /* 0x00030f0000047ab9 */ /* 0x000fe20000000800 */
[----:B------:R-:W-:Y:S01]  /*e560*/  IMAD.MOV.U32 R18, RZ, RZ, RZ ;  /* 0x000000ffff127224 */ /* 0x000fe200078e00ff */
[----:B------:R-:W-:Y:S02]  /*e570*/  UISETP.GE.AND UP0, UPT, UR43, UR4, UPT ;  /* 0x000000042b00728c */ /* 0x000fe4000bf06270 */
[----:B------:R0:W-:Y:S04]  /*e580*/  STL [R1], R0 ;  /* 0x0000000001007387 */ /* 0x0001e80000100800 */
[----:B------:R0:W-:Y:S01]  /*e590*/  STL [R1+0x30], RZ ;  /* 0x000030ff01007387 */ /* 0x0001e20000100800 */
[----:B------:R-:W-:-:S13]  /*e5a0*/  PLOP3.LUT P0, PT, PT, PT, UP0, 0x80, 0x0 ;  /* 0x000000000000781c */ /* 0x000fda0003f0f008 */
[----:B0-----:R-:W-:Y:S05]  /*e5b0*/  @P0 BRA `(.L_x_191) ;  /* 0x00000048003c0947 */ /* 0x001fea0003800000 */
[----:B------:R-:W0:Y:S01]  /*e5c0*/  S2R R11, SR_TID.X ;  /* 0x00000000000b7919 */ /* 0x000e220000002100 */
[----:B------:R-:W2:Y:S01]  /*e5d0*/  S2UR UR5, SR_CgaCtaId ;  /* 0x00000000000579c3 */ /* 0x000ea20000008800 */
[----:B------:R-:W-:Y:S01]  /*e5e0*/  UMOV UR4, 0x400 ;  /* 0x0000040000047882 */ /* 0x000fe20000000000 */
[----:B------:R-:W-:Y:S01]  /*e5f0*/  IMAD.MOV.U32 R18, RZ, RZ, RZ ;  /* 0x000000ffff127224 */ /* 0x000fe200078e00ff */
[----:B------:R-:W-:Y:S01]  /*e600*/  ULDC UR41, c[0x0][0xc] ;  /* 0x0000030000297ab9 */ /* 0x000fe20000000800 */
[----:B------:R-:W-:Y:S02]  /*e610*/  ULOP3.LUT UR39, UR38, 0x1, URZ, 0xfc, !UPT ;  /* 0x0000000126277892 */ /* 0x000fe4000f8efc3f */
[----:B------:R-:W-:Y:S01]  /*e620*/  ULOP3.LUT UR42, UR38, 0x2, URZ, 0xfc, !UPT ;  /* 0x00000002262a7892 */ /* 0x000fe2000f8efc3f */
[----:B------:R-:W-:Y:S01]  /*e630*/  ULDC.64 UR52, c[0x0][0x198] ;  /* 0x0000660000347ab9 */ /* 0x000fe20000000a00 */
[----:B--2---:R-:W-:-:S06]  /*e640*/  ULEA UR4, UR5, UR4, 0x18 ;  /* 0x0000000405047291 */ /* 0x004fcc000f8ec03f */
[----:B------:R-:W-:Y:S01]  /*e650*/  IMAD.U32 R17, RZ, RZ, UR4 ;  /* 0x00000004ff117e24 */ /* 0x000fe2000f8e00ff */
[C---:B0-----:R-:W-:Y:S01]  /*e660*/  LOP3.LUT R10, R11.reuse, 0x7f, RZ, 0xc0, !PT ;  /* 0x0000007f0b0a7812 */ /* 0x041fe200078ec0ff */
[C---:B-1----:R-:W-:Y:S01]  /*e670*/  IMAD.SHL.U32 R4, R11.reuse, 0x80, RZ ;  /* 0x000000800b047824 */ /* 0x042fe200078e00ff */
[C---:B------:R-:W-:Y:S01]  /*e680*/  LOP3.LUT P0, RZ, R11.reuse, 0x4, RZ, 0xc0, !PT ;  /* 0x000000040bff7812 */ /* 0x040fe2000780c0ff */
[C---:B------:R-:W-:Y:S01]  /*e690*/  IMAD.SHL.U32 R3, R11.reuse, 0x10, RZ ;  /* 0x000000100b037824 */ /* 0x040fe200078e00ff */
[----:B------:R-:W-:Y:S01]  /*e6a0*/  SHF.R.U32.HI R5, RZ, 0x5, R10 ;  /* 0x00000005ff057819 */ /* 0x000fe2000001160a */
[C---:B------:R-:W-:Y:S01]  /*e6b0*/  IMAD.SHL.U32 R2, R11.reuse, 0x20, RZ ;  /* 0x000000200b027824 */ /* 0x040fe200078e00ff */
[----:B------:R-:W-:Y:S01]  /*e6c0*/  LOP3.LUT R6, R4, 0x380, RZ, 0xc0, !PT ;  /* 0x0000038004067812 */ /* 0x000fe200078ec0ff */
[----:B------:R-:W-:Y:S01]  /*e6d0*/  IMAD.SHL.U32 R8, R11, 0x4, RZ ;  /* 0x000000040b087824 */ /* 0x000fe200078e00ff */
[----:B------:R-:W-:Y:S01]  /*e6e0*/  LOP3.LUT R0, R3, 0x1b0, RZ, 0xc0, !PT ;  /* 0x000001b003007812 */ /* 0x000fe200078ec0ff */
[----:B------:R-:W-:-:S02]  /*e6f0*/  IMAD.SHL.U32 R7, R5, 0x200, RZ ;  /* 0x0000020005077824 */ /* 0x000fc400078e00ff */
[----:B------:R-:W-:Y:S02]  /*e700*/  IMAD R6, R5, 0x10, R6 ;  /* 0x0000001005067824 */ /* 0x000fe400078e0206 */
[----:B------:R-:W-:Y:S01]  /*e710*/  IMAD.SHL.U32 R5, R11, 0x2, RZ ;  /* 0x000000020b057824 */ /* 0x000fe200078e00ff */
[----:B------:R-:W-:-:S04]  /*e720*/  LOP3.LUT R9, R7, 0x60, R2, 0xf8, !PT ;  /* 0x0000006007097812 */ /* 0x000fc800078ef802 */
[----:B------:R-:W-:Y:S02]  /*e730*/  LOP3.LUT R0, R0, 0x30, R5, 0x78, !PT ;  /* 0x0000003000007812 */ /* 0x000fe400078e7805 */
[----:B------:R-:W-:-:S04]  /*e740*/  LOP3.LUT R5, R7, 0x40, R3, 0xf8, !PT ;  /* 0x0000004007057812 */ /* 0x000fc800078ef803 */
[----:B------:R-:W-:Y:S02]  /*e750*/  LOP3.LUT R0, R5, R0, RZ, 0xfc, !PT ;  /* 0x0000000005007212 */ /* 0x000fe400078efcff */
[----:B------:R-:W-:-:S04]  /*e760*/  LOP3.LUT R5, R2, 0x80, RZ, 0xc0, !PT ;  /* 0x0000008002057812 */ /* 0x000fc800078ec0ff */
[----:B------:R-:W-:-:S04]  /*e770*/  LOP3.LUT R5, R5, 0x10, R11, 0xf8, !PT ;  /* 0x0000001005057812 */ /* 0x000fc800078ef80b */
[----:B------:R-:W-:Y:S02]  /*e780*/  LOP3.LUT R7, R5, 0x10, R8, 0x78, !PT ;  /* 0x0000001005077812 */ /* 0x000fe400078e7808 */
[----:B------:R-:W-:Y:S02]  /*e790*/  LOP3.LUT R5, R6, 0x70, R3, 0x78, !PT ;  /* 0x0000007006057812 */ /* 0x000fe400078e7803 */
[----:B------:R-:W-:Y:S02]  /*e7a0*/  LOP3.LUT R6, R9, 0x100, R2, 0xf8, !PT ;  /* 0x0000010009067812 */ /* 0x000fe400078ef802 */
[----:B------:R-:W-:Y:S02]  /*e7b0*/  LOP3.LUT R5, R5, 0xc00, R4, 0xf8, !PT ;  /* 0x00000c0005057812 */ /* 0x000fe400078ef804 */
[----:B------:R-:W-:-:S03]  /*e7c0*/  LOP3.LUT R4, R6, R7, RZ, 0xfc, !PT ;  /* 0x0000000706047212 */ /* 0x000fc600078efcff */
[----:B------:R0:W-:Y:S04]  /*e7d0*/  STL [R1+0x24], R5 ;  /* 0x0000240501007387 */ /* 0x0001e80000100800 */
[----:B------:R1:W-:Y:S01]  /*e7e0*/  STL [R1+0x20], R4 ;  /* 0x0000200401007387 */ /* 0x0003e20000100800 */
[----:B0-----:R-:W-:Y:S02]  /*e7f0*/  SHF.R.U32.HI R5, RZ, 0x2, R10 ;  /* 0x00000002ff057819 */ /* 0x001fe4000001160a */
[----:B-1----:R-:W-:Y:S01]  /*e800*/  LOP3.LUT R4, R3, 0x30, RZ, 0xc0, !PT ;  /* 0x0000003003047812 */ /* 0x002fe200078ec0ff */
[----:B------:R-:W-:-:S05]  /*e810*/  IMAD.MOV.U32 R3, RZ, RZ, 0x40 ;  /* 0x00000040ff037424 */ /* 0x000fca00078e00ff */
[----:B------:R-:W-:Y:S02]  /*e820*/  SEL R6, R3, 0xffffffc0, !P0 ;  /* 0xffffffc003067807 */ /* 0x000fe40004000000 */
[----:B------:R-:W-:Y:S01]  /*e830*/  LOP3.LUT R3, R5, 0x60, R2, 0xf8, !PT ;  /* 0x0000006005037812 */ /* 0x000fe200078ef802 */
[----:B------:R-:W-:Y:S02]  /*e840*/  IMAD.IADD R2, R17, 0x1, R0 ;  /* 0x0000000111027824 */ /* 0x000fe400078e0200 */
[----:B------:R-:W-:Y:S01]  /*e850*/  IMAD.MOV.U32 R0, RZ, RZ, 0x1 ;  /* 0x00000001ff007424 */ /* 0x000fe200078e00ff */
[----:B------:R-:W-:Y:S04]  /*e860*/  STL [R1+0x28], R6 ;  /* 0x0000280601007387 */ /* 0x000fe80000100800 */
[----:B------:R0:W-:Y:S04]  /*e870*/  STL [R1+0x2c], R2 ;  /* 0x00002c0201007387 */ /* 0x0001e80000100800 */
[----:B------:R-:W-:Y:S04]  /*e880*/  STL [R1+0x30], RZ ;  /* 0x000030ff01007387 */ /* 0x000fe80000100800 */
[----:B------:R1:W-:Y:S01]  /*e890*/  STL [R1], R0 ;  /* 0x0000000001007387 */ /* 0x0003e20000100800 */
[----:B0-----:R-:W-:-:S02]  /*e8a0*/  LOP3.LUT R2, R4, 0x40, RZ, 0xfc, !PT ;  /* 0x0000004004027812 */ /* 0x001fc400078efcff */
[----:B-1----:R-:W-:-:S07]  /*e8b0*/  LOP3.LUT R0, R4, 0x80, RZ, 0xfc, !PT ;  /* 0x0000008004007812 */ /* 0x002fce00078efcff */
.L_x_261:
[----:B------:R-:W-:Y:S01]  /*e8c0*/  ULDC.64 UR4, c[0x0][0xc88] ;  /* 0x0003220000047ab9 */ /* 0x000fe20000000a00 */
[----:B------:R-:W-:Y:S01]  /*e8d0*/  ULDC.64 UR6, c[0x0][0xa18] ;  /* 0x0002860000067ab9 */ /* 0x000fe20000000a00 */
[----:B------:R-:W-:Y:S01]  /*e8e0*/  UIMAD.WIDE UR4, UR43, 0x4, UR4 ;  /* 0x000000042b0478a5 */ /* 0x000fe2000f8e0204 */
[----:B------:R-:W2:Y:S01]  /*e8f0*/  LDL.LU R10, [R1+0x18] ;  /* 0x00001800010a7983 */ /* 0x000ea20000300800 */
[----:B------:R-:W-:Y:S01]  /*e900*/  ULDC UR8, c[0x0][0x288] ;  /* 0x0000a20000087ab9 */ /* 0x000fe20000000800 */
[----:B0-----:R-:W0:Y:S03]  /*e910*/  LDC R9, c[0x0][0x2f0] ;  /* 0x0000bc00ff097b82 */ /* 0x001e260000000800 */
[----:B---3--:R-:W-:Y:S02]  /*e920*/  IMAD.U32 R2, RZ, RZ, UR4 ;  /* 0x00000004ff027e24 */ /* 0x008fe4000f8e00ff */
[----:B------:R-:W-:Y:S01]  /*e930*/  IMAD.U32 R3, RZ, RZ, UR5 ;  /* 0x00000005ff037e24 */ /* 0x000fe2000f8e00ff */
[----:B------:R-:W-:Y:S01]  /*e940*/  UISETP.NE.U32.AND UP0, UPT, UR6, URZ, UPT ;  /* 0x0000003f0600728c */ /* 0x000fe2000bf05070 */
[----:B------:R-:W-:Y:S01]  /*e950*/  IMAD.U32 R0, RZ, RZ, UR8 ;  /* 0x00000008ff007e24 */ /* 0x000fe2000f8e00ff */
[----:B------:R-:W-:Y:S01]  /*e960*/  ULDC.64 UR4, c[0x0][0xa28] ;  /* 0x00028a0000047ab9 */ /* 0x000fe20000000a00 */
[----:B------:R-:W-:Y:S01]  /*e970*/  ULDC.64 UR8, c[0x0][0xa08] ;  /* 0x0002820000087ab9 */ /* 0x000fe20000000a00 */
[----:B------:R-:W3:Y:S01]  /*e980*/  LDG.E R2, desc[UR50][R2.64] ;  /* 0x0000003202027981 */ /* 0x000ee2000c1e1900 */
[----:B------:R-:W-:-:S02]  /*e990*/  UISETP.NE.AND.EX UP0, UPT, UR7, URZ, UPT, UP0 ;  /* 0x0000003f0700728c */ /* 0x000fc4000bf05300 */
[----:B------:R-:W-:-:S04]  /*e9a0*/  UISETP.NE.U32.AND UP1, UPT, UR4, URZ, UPT ;  /* 0x0000003f0400728c */ /* 0x000fc8000bf25070 */
[----:B------:R-:W-:Y:S01]  /*e9b0*/  PLOP3.LUT P3, PT, PT, PT, UP0, 0x80, 0x0 ;  /* 0x000000000000781c */ /* 0x000fe20003f6f008 */
[----:B------:R-:W-:Y:S01]  /*e9c0*/  UISETP.NE.AND.EX UP1, UPT, UR5, URZ, UPT, UP1 ;  /* 0x0000003f0500728c */ /* 0x000fe2000bf25310 */
[----:B------:R-:W-:-:S05]  /*e9d0*/  ISETP.NE.U32.AND P2, PT, RZ, UR8, PT ;  /* 0x00000008ff007c0c */ /* 0x000fca000bf45070 */
[----:B------:R-:W-:Y:S02]  /*e9e0*/  PLOP3.LUT P4, PT, PT, PT, UP1, 0x80, 0x0 ;  /* 0x000000000000781c */ /* 0x000fe40003f8f018 */
[----:B---3--:R-:W-:Y:S02]  /*e9f0*/  R2UR UR47, R2 ;  /* 0x00000000022f72ca */ /* 0x008fe400000e0000 */
[----:B-1----:R-:W1:Y:S11]  /*ea00*/  LDC.64 R2, c[0x0][0x418] ;  /* 0x00010600ff027b82 */ /* 0x002e760000000a00 */
[----:B------:R-:W-:-:S02]  /*ea10*/  USHF.R.S32.HI UR46, URZ, 0x1f, UR47 ;  /* 0x0000001f3f2e7899 */ /* 0x000fc4000801142f */
[----:B------:R-:W-:Y:S02]  /*ea20*/  USHF.L.U32 UR44, UR47, 0x2, URZ ;  /* 0x000000022f2c7899 */ /* 0x000fe4000800063f */
[----:B------:R-:W-:Y:S02]  /*ea30*/  USHF.L.U64.HI UR45, UR47, 0x2, UR46 ;  /* 0x000000022f2d7899 */ /* 0x000fe4000801022e */
[----:B------:R-:W-:Y:S02]  /*ea40*/  @UP0 UIADD3 UR6, UP3, UR44, UR6, URZ ;  /* 0x000000062c060290 */ /* 0x000fe4000ff7e03f */
[----:B------:R-:W-:Y:S02]  /*ea50*/  @UP1 ULEA UR4, UP2, UR47, UR4, 0x2 ;  /* 0x000000042f041291 */ /* 0x000fe4000f84103f */
[----:B------:R-:W-:Y:S02]  /*ea60*/  @UP0 UIADD3.X UR7, UR45, UR7, URZ, UP3, !UPT ;  /* 0x000000072d070290 */ /* 0x000fe40009ffe43f */
[----:B------:R-:W-:Y:S01]  /*ea70*/  IMAD.U32 R4, RZ, RZ, UR6 ;  /* 0x00000006ff047e24 */ /* 0x000fe2000f8e00ff */
[----:B------:R-:W-:-:S03]  /*ea80*/  @UP1 ULEA.HI.X UR5, UR47, UR5, UR46, 0x2, UP2 ;  /* 0x000000052f051291 */ /* 0x000fc600090f142e */
[----:B------:R-:W-:Y:S01]  /*ea90*/  IMAD.U32 R5, RZ, RZ, UR7 ;  /* 0x00000007ff057e24 */ /* 0x000fe2000f8e00ff */
[----:B------:R-:W-:-:S04]  /*eaa0*/  ULDC.64 UR6, c[0x0][0xa00] ;  /* 0x0002800000067ab9 */ /* 0x000fc80000000a00 */
[----:B------:R3:W4:Y:S01]  /*eab0*/  @P3 LDG.E R0, desc[UR50][R4.64] ;  /* 0x0000003204003981 */ /* 0x000722000c1e1900 */
[----:B------:R-:W-:Y:S02]  /*eac0*/  ISETP.NE.U32.AND P0, PT, RZ, UR6, PT ;  /* 0x00000006ff007c0c */ /* 0x000fe4000bf05070 */
[----:B------:R-:W-:Y:S02]  /*ead0*/  ISETP.NE.AND.EX P2, PT, RZ, UR9, PT, P2 ;  /* 0x00000009ff007c0c */ /* 0x000fe4000bf45320 */
[----:B------:R-:W-:Y:S02]  /*eae0*/  ISETP.NE.AND.EX P0, PT, RZ, UR7, PT, P0 ;  /* 0x00000007ff007c0c */ /* 0x000fe4000bf05300 */
[----:B-1----:R-:W-:Y:S01]  /*eaf0*/  ISETP.NE.U32.AND P1, PT, R2, RZ, PT ;  /* 0x000000ff0200720c */ /* 0x002fe20003f25070 */
[----:B---3--:R-:W-:Y:S01]  /*eb00*/  IMAD.U32 R4, RZ, RZ, UR4 ;  /* 0x00000004ff047e24 */ /* 0x008fe2000f8e00ff */
[----:B------:R-:W-:Y:S01]  /*eb10*/  UIADD3 UR4, UP0, UR44, UR6, URZ ;  /* 0x000000062c047290 */ /* 0x000fe2000ff1e03f */
[----:B------:R-:W-:Y:S01]  /*eb20*/  IMAD.U32 R5, RZ, RZ, UR5 ;  /* 0x00000005ff057e24 */ /* 0x000fe2000f8e00ff */
[----:B------:R-:W-:-:S02]  /*eb30*/  UIADD3 UR6, UP1, UR44, UR8, URZ ;  /* 0x000000082c067290 */ /* 0x000fc4000ff3e03f */
[----:B------:R-:W-:Y:S02]  /*eb40*/  UIADD3.X UR5, UR45, UR7, URZ, UP0, !UPT ;  /* 0x000000072d057290 */ /* 0x000fe400087fe43f */
[----:B------:R-:W-:Y:S02]  /*eb50*/  UIADD3.X UR7, UR45, UR9, URZ, UP1, !UPT ;  /* 0x000000092d077290 */ /* 0x000fe40008ffe43f */
[----:B------:R-:W-:-:S04]  /*eb60*/  IMAD.U32 R6, RZ, RZ, UR6 ;  /* 0x00000006ff067e24 */ /* 0x000fc8000f8e00ff */
[----:B------:R-:W-:-:S05]  /*eb70*/  IMAD.U32 R7, RZ, RZ, UR7 ;  /* 0x00000007ff077e24 */ /* 0x000fca000f8e00ff */
[----:B------:R-:W3:Y:S04]  /*eb80*/  @P2 LDG.E R8, desc[UR50][R6.64] ;  /* 0x0000003206082981 */ /* 0x000ee8000c1e1900 */
[----:B----4-:R1:W-:Y:S04]  /*eb90*/  STL [R1+0x1c], R0 ;  /* 0x00001c0001007387 */ /* 0x0103e80000100800 */
[----:B-1----:R1:W4:Y:S02]  /*eba0*/  @P4 LDG.E R0, desc[UR50][R4.64] ;  /* 0x0000003204004981 */ /* 0x002324000c1e1900 */
[----:B-1----:R-:W-:-:S02]  /*ebb0*/  IMAD.U32 R4, RZ, RZ, UR4 ;  /* 0x00000004ff047e24 */ /* 0x002fc4000f8e00ff */
[----:B------:R-:W-:-:S05]  /*ebc0*/  IMAD.U32 R5, RZ, RZ, UR5 ;  /* 0x00000005ff057e24 */ /* 0x000fca000f8e00ff */
[----:B------:R-:W5:Y:S01]  /*ebd0*/  @P0 LDG.E R2, desc[UR50][R4.64] ;  /* 0x0000003204020981 */ /* 0x000f62000c1e1900 */
[----:B------:R-:W-:Y:S02]  /*ebe0*/  ISETP.NE.AND.EX P1, PT, R3, RZ, PT, P1 ;  /* 0x000000ff0300720c */ /* 0x000fe40003f25310 */
[----:B------:R-:W1:Y:S01]  /*ebf0*/  LDC R3, c[0x0][0x424] ;  /* 0x00010900ff037b82 */ /* 0x000e620000000800 */
[----:B------:R-:W-:Y:S01]  /*ec00*/  UMOV UR4, URZ ;  /* 0x0000003f00047c82 */ /* 0x000fe20008000000 */
[----:B------:R-:W-:Y:S01]  /*ec10*/  UMOV UR48, URZ ;  /* 0x0000003f00307c82 */ /* 0x000fe20008000000 */
[----:B------:R-:W-:Y:S01]  /*ec20*/  UMOV UR40, URZ ;  /* 0x0000003f00287c82 */ /* 0x000fe20008000000 */
[----:B---3--:R-:W-:Y:S02]  /*ec30*/  @P2 R2UR UR40, R8 ;  /* 0x00000000082822ca */ /* 0x008fe400000e0000 */
[----:B--2---:R-:W-:Y:S02]  /*ec40*/  R2UR UR36, R10 ;  /* 0x000000000a2472ca */ /* 0x004fe400000e0000 */
[----:B----4-:R-:W-:-:S02]  /*ec50*/  @P4 R2UR UR4, R0 ;  /* 0x00000000000442ca */ /* 0x010fc400000e0000 */
[----:B------:R-:W-:-:S04]  /*ec60*/  LOP3.LUT R0, R10, 0xff000000, RZ, 0xc0, !PT ;  /* 0xff0000000a007812 */ /* 0x000fc800078ec0ff */
[----:B------:R-:W-:Y:S02]  /*ec70*/  SHF.R.U32.HI R0, RZ, 0x8, R0 ;  /* 0x00000008ff007819 */ /* 0x000fe40000011600 */
[----:B-----5:R-:W-:Y:S02]  /*ec80*/  @P0 R2UR UR48, R2 ;  /* 0x00000000023002ca */ /* 0x020fe400000e0000 */
[----:B------:R-:W-:-:S04]  /*ec90*/  LOP3.LUT R2, R10, 0xff0000, RZ, 0xc0, !PT ;  /* 0x00ff00000a027812 */ /* 0x000fc800078ec0ff */
[----:B------:R-:W-:Y:S01]  /*eca0*/  LEA.HI R0, R2, R0, RZ, 0x10 ;  /* 0x0000000002007211 */ /* 0x000fe200078f80ff */
[----:B01----:R-:W-:Y:S08]  /*ecb0*/  @P3 BRA `(.L_x_192) ;  /* 0x0000000000143947 */ /* 0x003ff00003800000 */
[----:B------:R-:W-:Y:S05]  /*ecc0*/  @!P0 BRA `(.L_x_192) ;  /* 0x0000000000108947 */ /* 0x000fea0003800000 */
[----:B------:R-:W2:Y:S04]  /*ecd0*/  LDG.E R2, desc[UR50][R4.64] ;  /* 0x0000003204027981 */ /* 0x000ea8000c1e1900 */
[----:B------:R-:W2:Y:S02]  /*ece0*/  LDG.E R4, desc[UR50][R4.64+0x4] ;  /* 0x0000043204047981 */ /* 0x000ea4000c1e1900 */
[----:B--2---:R-:W-:-:S05]  /*ecf0*/  IMAD.IADD R2, R4, 0x1, -R2 ;  /* 0x0000000104027824 */ /* 0x004fca00078e0a02 */
[----:B------:R0:W-:Y:S02]  /*ed00*/  STL [R1+0x1c], R2 ;  /* 0x00001c0201007387 */ /* 0x0001e40000100800 */
.L_x_192:
[----:B------:R-:W-:Y:S01]  /*ed10*/  SEL R3, R3, 0x1, P1 ;  /* 0x0000000103037807 */ /* 0x000fe20000800000 */
[----:B------:R-:W-:Y:S01]  /*ed20*/  ULDC.64 UR6, c[0x0][0xa20] ;  /* 0x0002880000067ab9 */ /* 0x000fe20000000a00 */
[----:B------:R-:W-:Y:S01]  /*ed30*/  ULOP3.LUT UR36, UR36, 0xffff, URZ, 0xc0, !UPT ;  /* 0x0000ffff24247892 */ /* 0x000fe2000f8ec03f */
[----:B------:R-:W-:Y:S01]  /*ed40*/  ISETP.NE.U32.AND P0, PT, RZ, UR6, PT ;  /* 0x00000006ff007c0c */ /* 0x000fe2000bf05070 */
[----:B------:R-:W-:Y:S01]  /*ed50*/  UIADD3 UR40, UR40, UR4, URZ ;  /* 0x0000000428287290 */ /* 0x000fe2000fffe03f */
[----:B0-----:R-:W-:Y:S02]  /*ed60*/  IMAD R2, R3, R9, RZ ;  /* 0x0000000903027224 */ /* 0x001fe400078e02ff */
[----:B------:R-:W-:Y:S01]  /*ed70*/  IMAD.U32 R3, RZ, RZ, UR47 ;  /* 0x0000002fff037e24 */ /* 0x000fe2000f8e00ff */
[----:B------:R-:W-:-:S04]  /*ed80*/  ISETP.NE.AND.EX P0, PT, RZ, UR7, PT, P0 ;  /* 0x00000007ff007c0c */ /* 0x000fc8000bf05300 */
[----:B------:R0:W-:Y:S09]  /*ed90*/  STL [R1+0x4], R3 ;  /* 0x0000040301007387 */ /* 0x0001f20000100800 */
[----:B------:R-:W-:Y:S05]  /*eda0*/  @!P0 BRA `(.L_x_193) ;  /* 0x0000000000188947 */ /* 0x000fea0003800000 */
[----:B------:R-:W-:-:S04]  /*edb0*/  UIADD3 UR5, UP0, UR44, UR6, URZ ;  /* 0x000000062c057290 */ /* 0x000fc8000ff1e03f */
[----:B------:R-:W-:Y:S02]  /*edc0*/  UIADD3.X UR6, UR45, UR7, URZ, UP0, !UPT ;  /* 0x000000072d067290 */ /* 0x000fe400087fe43f */
[----:B------:R-:W-:-:S04]  /*edd0*/  IMAD.U32 R2, RZ, RZ, UR5 ;  /* 0x00000005ff027e24 */ /* 0x000fc8000f8e00ff */
[----:B0-----:R-:W-:-:S05]  /*ede0*/  IMAD.U32 R3, RZ, RZ, UR6 ;  /* 0x00000006ff037e24 */ /* 0x001fca000f8e00ff */
[----:B------:R1:W5:Y:S01]  /*edf0*/  LDG.E R2, desc[UR50][R2.64] ;  /* 0x0000003202027981 */ /* 0x000362000c1e1900 */
[----:B------:R-:W-:Y:S05]  /*ee00*/  BRA `(.L_x_194) ;  /* 0x0000000000107947 */ /* 0x000fea0003800000 */
.L_x_193:
[----:B------:R-:W-:Y:S05]  /*ee10*/  @!P2 BRA `(.L_x_194) ;  /* 0x00000000000ca947 */ /* 0x000fea0003800000 */
[----:B------:R-:W2:Y:S04]  /*ee20*/  LDG.E R2, desc[UR50][R6.64] ;  /* 0x0000003206027981 */ /* 0x000ea8000c1e1900 */
[----:B------:R-:W2:Y:S02]  /*ee30*/  LDG.E R6, desc[UR50][R6.64+0x4] ;  /* 0x0000043206067981 */ /* 0x000ea4000c1e1900 */
[----:B--2---:R-:W-:-:S07]  /*ee40*/  IMAD.IADD R2, R6, 0x1, -R2 ;  /* 0x0000000106027824 */ /* 0x004fce00078e0a02 */
.L_x_194:
[----:B-----5:R-:W-:-:S04]  /*ee50*/  VIADD R2, R2, -UR4 ;  /* 0x8000000402027c36 */ /* 0x020fc80008000000 */
[C---:B01----:R-:W-:Y:S01]  /*ee60*/  VIADD R3, R2.reuse, 0x9f ;  /* 0x0000009f02037836 */ /* 0x043fe20000000000 */
[----:B------:R-:W-:Y:S01]  /*ee70*/  ISETP.GE.AND P0, PT, R2, 0x1, PT ;  /* 0x000000010200780c */ /* 0x000fe20003f06270 */
[----:B------:R-:W-:Y:S02]  /*ee80*/  IMAD.MOV.U32 R2, RZ, RZ, RZ ;  /* 0x000000ffff027224 */ /* 0x000fe400078e00ff */
[----:B------:R-:W-:-:S05]  /*ee90*/  IMAD.HI R3, R3, 0x66666667, RZ ;  /* 0x6666666703037827 */ /* 0x000fca00078e02ff */
[----:B------:R-:W-:-:S04]  /*eea0*/  SHF.R.U32.HI R19, RZ, 0x1f, R3 ;  /* 0x0000001fff137819 */ /* 0x000fc80000011603 */
[----:B------:R-:W-:Y:S01]  /*eeb0*/  LEA.HI.SX32 R19, R3, R19, 0x1a ;  /* 0x0000001303137211 */ /* 0x000fe200078fd2ff */
[----:B------:R-:W-:Y:S06]  /*eec0*/  @!P0 BRA `(.L_x_195) ;  /* 0x0000000000748947 */ /* 0x000fec0003800000 */
[----:B------:R-:W-:-:S04]  /*eed0*/  SHF.R.U32.HI R4, RZ, 0x10, R0 ;  /* 0x00000010ff047819 */ /* 0x000fc80000011600 */
[----:B------:R-:W-:-:S13]  /*eee0*/  ISETP.NE.AND P0, PT, R4, RZ, PT ;  /* 0x000000ff0400720c */ /* 0x000fda0003f05270 */
[----:B------:R-:W0:Y:S02]  /*eef0*/  @!P0 LDC R4, c[0x0][0x9f0] ;  /* 0x00027c00ff048b82 */ /* 0x000e240000000800 */
[----:B0-----:R-:W-:Y:S02]  /*ef00*/  IABS R6, R4 ;  /* 0x0000000400067213 */ /* 0x001fe40000000000 */
[----:B------:R-:W-:Y:S02]  /*ef10*/  IADD3 R5, R4, -0x1, R19 ;  /* 0xffffffff04057810 */ /* 0x000fe40007ffe013 */
[----:B------:R-:W0:Y:S08]  /*ef20*/  I2F.RP R2, R6 ;  /* 0x0000000600027306 */ /* 0x000e300000209400 */
[----:B0-----:R-:W0:Y:S02]  /*ef30*/  MUFU.RCP R2, R2 ;  /* 0x0000000200027308 */ /* 0x001e240000001000 */
[----:B0-----:R-:W-:-:S06]  /*ef40*/  VIADD R2, R2, 0xffffffe ;  /* 0x0ffffffe02027836 */ /* 0x001fcc0000000000 */
[----:B------:R0:W1:Y:S02]  /*ef50*/  F2I.FTZ.U32.TRUNC.NTZ R3, R2 ;  /* 0x0000000200037305 */ /* 0x000064000021f000 */
[----:B0-----:R-:W-:-:S04]  /*ef60*/  LOP3.LUT R2, R5, R4, RZ, 0x3c, !PT ;  /* 0x0000000405027212 */ /* 0x001fc800078e3cff */
[----:B------:R-:W-:Y:S01]  /*ef70*/  ISETP.GE.AND P2, PT, R2, RZ, PT ;  /* 0x000000ff0200720c */ /* 0x000fe20003f46270 */
[----:B-1----:R-:W-:-:S04]  /*ef80*/  IMAD.MOV R2, RZ, RZ, -R3 ;  /* 0x000000ffff027224 */ /* 0x002fc800078e0a03 */
[----:B------:R-:W-:Y:S02]  /*ef90*/  IMAD R7, R2, R6, RZ ;  /* 0x0000000602077224 */ /* 0x000fe400078e02ff */
[----:B------:R-:W-:-:S04]  /*efa0*/  IMAD.MOV.U32 R2, RZ, RZ, RZ ;  /* 0x000000ffff027224 */ /* 0x000fc800078e00ff */
[----:B------:R-:W-:Y:S01]  /*efb0*/  IMAD.HI.U32 R7, R3, R7, R2 ;  /* 0x0000000703077227 */ /* 0x000fe200078e0002 */
[----:B------:R-:W-:Y:S02]  /*efc0*/  IABS R2, R5 ;  /* 0x0000000500027213 */ /* 0x000fe40000000000 */
[----:B------:R-:W-:-:S03]  /*efd0*/  IABS R3, R4 ;  /* 0x0000000400037213 */ /* 0x000fc60000000000 */
[----:B------:R-:W-:-:S04]  /*efe0*/  IMAD.HI.U32 R7, R7, R2, RZ ;  /* 0x0000000207077227 */ /* 0x000fc800078e00ff */
[----:B------:R-:W-:-:S04]  /*eff0*/  IMAD.MOV R3, RZ, RZ, -R3 ;  /* 0x000000ffff037224 */ /* 0x000fc800078e0a03 */
[----:B------:R-:W-:-:S05]  /*f000*/  IMAD R2, R7, R3, R2 ;  /* 0x0000000307027224 */ /* 0x000fca00078e0202 */
[----:B------:R-:W-:-:S13]  /*f010*/  ISETP.GT.U32.AND P1, PT, R6, R2, PT ;  /* 0x000000020600720c */ /* 0x000fda0003f24070 */
[----:B------:R-:W-:Y:S02]  /*f020*/  @!P1 IMAD.IADD R2, R2, 0x1, -R6 ;  /* 0x0000000102029824 */ /* 0x000fe400078e0a06 */
[----:B------:R-:W-:Y:S01]  /*f030*/  @!P1 VIADD R7, R7, 0x1 ;  /* 0x0000000107079836 */ /* 0x000fe20000000000 */
[----:B------:R-:W-:Y:S02]  /*f040*/  ISETP.NE.AND P1, PT, R4, RZ, PT ;  /* 0x000000ff0400720c */ /* 0x000fe40003f25270 */
[----:B------:R-:W-:-:S13]  /*f050*/  ISETP.GE.U32.AND P0, PT, R2, R6, PT ;  /* 0x000000060200720c */ /* 0x000fda0003f06070 */
[----:B------:R-:W-:-:S04]  /*f060*/  @P0 VIADD R7, R7, 0x1 ;  /* 0x0000000107070836 */ /* 0x000fc80000000000 */
[----:B------:R-:W-:-:S04]  /*f070*/  IMAD.MOV.U32 R2, RZ, RZ, R7 ;  /* 0x000000ffff027224 */ /* 0x000fc800078e0007 */
[----:B------:R-:W-:Y:S01]  /*f080*/  @!P2 IMAD.MOV R2, RZ, RZ, -R2 ;  /* 0x000000ffff02a224 */ /* 0x000fe200078e0a02 */
[----:B------:R-:W-:-:S07]  /*f090*/  @!P1 LOP3.LUT R2, RZ, R4, RZ, 0x33, !PT ;  /* 0x00000004ff029212 */ /* 0x000fce00078e33ff */
.L_x_195:
[----:B------:R-:W-:Y:S01]  /*f0a0*/  LOP3.LUT R0, R0, 0xff, RZ, 0xc0, !PT ;  /* 0x000000ff00007812 */ /* 0x000fe200078ec0ff */
[----:B------:R-:W-:Y:S04]  /*f0b0*/  BSSY B7, `(.L_x_196) ;  /* 0x000031a000077945 */ /* 0x000fe80003800000 */
[----:B------:R-:W-:-:S05]  /*f0c0*/  IMAD R3, R0, R2, RZ ;  /* 0x0000000200037224 */ /* 0x000fca00078e02ff */
[----:B------:R0:W-:Y:S01]  /*f0d0*/  STL [R1+0xc], R3 ;  /* 0x00000c0301007387 */ /* 0x0001e20000100800 */
[----:B------:R-:W-:-:S04]  /*f0e0*/  VIADDMNMX R19, R3, R2, R19, PT ;  /* 0x0000000203137246 */ /* 0x000fc80003800113 */
[----:B------:R-:W-:-:S13]  /*f0f0*/  ISETP.GT.AND P0, PT, R19, R3, PT ;  /* 0x000000031300720c */ /* 0x000fda0003f04270 */
[----:B0-----:R-:W-:Y:S05]  /*f100*/  @P0 BRA `(.L_x_197) ;  /* 0x0000000000480947 */ /* 0x001fea0003800000 */
[----:B------:R-:W0:Y:S02]  /*f110*/  S2R R3, SR_TID.X ;  /* 0x0000000000037919 */ /* 0x000e240000002100 */
[----:B0-----:R-:W-:-:S04]  /*f120*/  LOP3.LUT R3, R3, 0x7f, RZ, 0xc0, !PT ;  /* 0x0000007f03037812 */ /* 0x001fc800078ec0ff */
[----:B------:R-:W-:-:S13]  /*f130*/  ISETP.NE.AND P0, PT, R3, RZ, PT ;  /* 0x000000ff0300720c */ /* 0x000fda0003f05270 */
[----:B------:R-:W-:Y:S05]  /*f140*/  @P0 BRA `(.L_x_198) ;  /* 0x0000003000400947 */ /* 0x000fea0003800000 */
[----:B------:R-:W0:Y:S01]  /*f150*/  S2R R3, SR_LANEID ;  /* 0x0000000000037919 */ /* 0x000e220000000000 */
[----:B------:R-:W-:Y:S02]  /*f160*/  VOTEU.ANY UR4, UPT, PT ;  /* 0x0000000000047886 */ /* 0x000fe400038e0100 */
[----:B------:R-:W0:Y:S08]  /*f170*/  FLO.U32 R0, UR4 ;  /* 0x0000000400007d00 */ /* 0x000e3000080e0000 */
[----:B------:R-:W1:Y:S01]  /*f180*/  POPC R5, UR4 ;  /* 0x0000000400057d09 */ /* 0x000e620008000000 */
[----:B0-----:R-:W-:-:S02]  /*f190*/  ISETP.EQ.U32.AND P0, PT, R0, R3, PT ;  /* 0x000000030000720c */ /* 0x001fc40003f02070 */
[----:B------:R-:W1:Y:S11]  /*f1a0*/  LDC.64 R2, c[0x0][0xc60] ;  /* 0x00031800ff027b82 */ /* 0x000e760000000a00 */
[----:B-1----:R-:W2:Y:S01]  /*f1b0*/  @P0 ATOMG.E.ADD.STRONG.GPU PT, R3, desc[UR50][R2.64], R5 ;  /* 0x00000005020309a8 */ /* 0x002ea200081ee1f2 */
[----:B------:R-:W0:Y:S02]  /*f1c0*/  S2R R4, SR_LTMASK ;  /* 0x0000000000047919 */ /* 0x000e240000003900 */
[----:B0-----:R-:W-:-:S04]  /*f1d0*/  LOP3.LUT R4, R4, UR4, RZ, 0xc0, !PT ;  /* 0x0000000404047c12 */ /* 0x001fc8000f8ec0ff */
[----:B------:R-:W0:Y:S01]  /*f1e0*/  POPC R7, R4 ;  /* 0x0000000400077309 */ /* 0x000e220000000000 */
[----:B--2---:R-:W0:Y:S02]  /*f1f0*/  SHFL.IDX PT, R0, R3, R0, 0x1f ;  /* 0x00001f0003007589 */ /* 0x004e2400000e0000 */
[----:B0-----:R-:W-:-:S05]  /*f200*/  IADD3 R0, R0, UR41, R7 ;  /* 0x0000002900007c10 */ /* 0x001fca000fffe007 */
[----:B------:R0:W-:Y:S01]  /*f210*/  STL [R1+0x10], R0 ;  /* 0x0000100001007387 */ /* 0x0001e20000100800 */
[----:B------:R-:W-:Y:S05]  /*f220*/  BRA `(.L_x_198) ;  /* 0x0000003000087947 */ /* 0x000fea0003800000 */
.L_x_197:
[----:B------:R-:W-:Y:S01]  /*f230*/  VIADD R0, R17, 0x1a400 ;  /* 0x0001a40011007836 */ /* 0x000fe20000000000 */
[----:B------:R-:W-:Y:S04]  /*f240*/  BSSY B6, `(.L_x_199) ;  /* 0x0000013000067945 */ /* 0x000fe80003800000 */
[----:B------:R-:W-:-:S13]  /*f250*/  LOP3.LUT P0, RZ, R0, 0x1bf, RZ, 0xc0, !PT ;  /* 0x000001bf00ff7812 */ /* 0x000fda000780c0ff */
        /* <DEDUP_REMOVED lines=17> */
.L_x_200:
[----:B------:R-:W-:Y:S05]  /*f370*/  BSYNC B6 ;  /* 0x0000000000067941 */ /* 0x000fea0003800000 */
.L_x_199:
[----:B------:R-:W2:Y:S01]  /*f380*/  LDL.LU R16, [R1+0x8] ;  /* 0x0000080001107983 */ /* 0x000ea20000300800 */
[----:B------:R-:W-:Y:S01]  /*f390*/  VIADD R0, R17, 0xa400 ;  /* 0x0000a40011007836 */ /* 0x000fe20000000000 */
[----:B------:R-:W-:Y:S04]  /*f3a0*/  BSSY B6, `(.L_x_201) ;  /* 0x0000016000067945 */ /* 0x000fe80003800000 */
[----:B------:R-:W-:Y:S02]  /*f3b0*/  LOP3.LUT P0, RZ, R0, 0x3ff, RZ, 0xc0, !PT ;  /* 0x000003ff00ff7812 */ /* 0x000fe4000780c0ff */
[----:B--2---:R-:W-:-:S11]  /*f3c0*/  LOP3.LUT R16, R16, 0xfffffffe, RZ, 0xc0, !PT ;  /* 0xfffffffe10107812 */ /* 0x004fd600078ec0ff */
[----:B------:R-:W-:-:S05]  /*f3d0*/  @P0 LOP3.LUT R16, R16, 0x1, RZ, 0xfc, !PT ;  /* 0x0000000110100812 */ /* 0x000fca00078efcff */
[----:B------:R0:W-:Y:S01]  /*f3e0*/  STL [R1+0x8], R16 ;  /* 0x0000081001007387 */ /* 0x0001e20000100800 */
[----:B------:R-:W-:Y:S05]  /*f3f0*/  @!P0 BRA `(.L_x_202) ;  /* 0x0000000000408947 */ /* 0x000fea0003800000 */
[----:B------:R-:W-:Y:S01]  /*f400*/  MOV R2, 0x0 ;  /* 0x0000000000027802 */ /* 0x000fe20000000f00 */
[----:B------:R-:W-:Y:S01]  /*f410*/  ULDC.64 UR6, c[0x4][0xc8] ;  /* 0x0100320000067ab9 */ /* 0x000fe20000000a00 */
[----:B------:R-:W-:Y:S01]  /*f420*/  ULDC.64 UR8, c[0x4][0xd0] ;  /* 0x0100340000087ab9 */ /* 0x000fe20000000a00 */
[----:B------:R-:W-:Y:S01]  /*f430*/  ULDC.64 UR4, c[0x4][0x10] ;  /* 0x0100040000047ab9 */ /* 0x000fe20000000a00 */
[----:B------:R-:W-:Y:S02]  /*f440*/  IMAD.U32 R4, RZ, RZ, UR6 ;  /* 0x00000006ff047e24 */ /* 0x000fe4000f8e00ff */
[----:B------:R-:W1:Y:S01]  /*f450*/  LDC.64 R2, c[0x4][R2] ;  /* 0x0100000002027b82 */ /* 0x000e620000000a00 */
        /* <DEDUP_REMOVED lines=9> */
[----:B01----:R-:W-:Y:S05]  /*f4f0*/  CALL.ABS.NOINC R2 ;  /* 0x0000000002007343 */ /* 0x003fea0003c00000 */
.L_x_202:
[----:B------:R-:W-:Y:S05]  /*f500*/  BSYNC B6 ;  /* 0x0000000000067941 */ /* 0x000fea0003800000 */
.L_x_201:
        /* <DEDUP_REMOVED lines=20> */
.L_x_204:
[----:B------:R-:W-:Y:S05]  /*f650*/  BSYNC B6 ;  /* 0x0000000000067941 */ /* 0x000fea0003800000 */
.L_x_203:
[----:B------:R-:W-:Y:S01]  /*f660*/  LOP3.LUT P6, RZ, R16, 0x1, RZ, 0xc0, !PT ;  /* 0x0000000110ff7812 */ /* 0x000fe200078cc0ff */
[----:B------:R-:W-:-:S12]  /*f670*/  BSSY B6, `(.L_x_205) ;  /* 0x0000012000067945 */ /* 0x000fd80003800000 */
        /* <DEDUP_REMOVED lines=17> */
.L_x_206:
[----:B------:R-:W-:Y:S05]  /*f790*/  BSYNC B6 ;  /* 0x0000000000067941 */ /* 0x000fea0003800000 */
.L_x_205:
[----:B------:R-:W2:Y:S01]  /*f7a0*/  LDL R8, [R1+0x4] ;  /* 0x0000040001087983 */ /* 0x000ea20000100800 */
[----:B------:R-:W-:Y:S02]  /*f7b0*/  ULDC.64 UR4, c[0x0][0x9f8] ;  /* 0x00027e0000047ab9 */ /* 0x000fe40000000a00 */
[----:B------:R-:W-:-:S04]  /*f7c0*/  UISETP.NE.U32.AND UP0, UPT, UR4, URZ, UPT ;  /* 0x0000003f0400728c */ /* 0x000fc8000bf05070 */
[----:B------:R-:W-:-:S06]  /*f7d0*/  UISETP.NE.AND.EX UP0, UPT, UR5, URZ, UPT, UP0 ;  /* 0x0000003f0500728c */ /* 0x000fcc000bf05300 */
[----:B------:R-:W-:-:S05]  /*f7e0*/  PLOP3.LUT P0, PT, PT, PT, UP0, 0x80, 0x0 ;  /* 0x000000000000781c */ /* 0x000fca0003f0f008 */
[----:B------:R-:W-:-:S04]  /*f7f0*/  @UP0 UIADD3 UR4, UP1, UR44, UR4, URZ ;  /* 0x000000042c040290 */ /* 0x000fc8000ff3e03f */
[----:B------:R-:W-:Y:S02]  /*f800*/  @UP0 UIADD3.X UR5, UR45, UR5, URZ, UP1, !UPT ;  /* 0x000000052d050290 */ /* 0x000fe40008ffe43f */
[----:B------:R-:W-:-:S04]  /*f810*/  IMAD.U32 R2, RZ, RZ, UR4 ;  /* 0x00000004ff027e24 */ /* 0x000fc8000f8e00ff */
[----:B------:R-:W-:Y:S01]  /*f820*/  IMAD.U32 R3, RZ, RZ, UR5 ;  /* 0x00000005ff037e24 */ /* 0x000fe2000f8e00ff */
[----:B------:R-:W1:Y:S01]  /*f830*/  S2R R0, SR_TID.X ;  /* 0x0000000000007919 */ /* 0x000e620000002100 */
[----:B------:R-:W-:-:S03]  /*f840*/  ULDC.64 UR4, c[0x0][0xa08] ;  /* 0x0002820000047ab9 */ /* 0x000fc60000000a00 */
[----:B--2---:R2:W3:Y:S01]  /*f850*/  @P0 LDG.E R8, desc[UR50][R2.64] ;  /* 0x0000003202080981 */ /* 0x0044e2000c1e1900 */
[----:B-1----:R-:W-:-:S04]  /*f860*/  SHF.R.U32.HI R0, RZ, 0x5, R0 ;  /* 0x00000005ff007819 */ /* 0x002fc80000011600 */
[----:B------:R-:W-:Y:S01]  /*f870*/  LOP3.LUT R0, R0, 0x3, RZ, 0xc0, !PT ;  /* 0x0000000300007812 */ /* 0x000fe200078ec0ff */
[----:B--2---:R-:W1:Y:S01]  /*f880*/  LDC.64 R2, c[0x0][0x418] ;  /* 0x00010600ff027b82 */ /* 0x004e620000000a00 */
[----:B---3--:R-:W-:Y:S01]  /*f890*/  SHF.R.S32.HI R9, RZ, 0x1f, R8 ;  /* 0x0000001fff097819 */ /* 0x008fe20000011408 */
[----:B------:R2:W-:Y:S01]  /*f8a0*/  @P0 STL [R1+0x4], R8 ;  /* 0x0000040801000387 */ /* 0x0005e20000100800 */
[----:B-1----:R-:W-:Y:S01]  /*f8b0*/  LOP3.LUT P0, RZ, R2, UR4, RZ, 0xfc, !PT ;  /* 0x0000000402ff7c12 */ /* 0x002fe2000f80fcff */
[----:B------:R-:W-:Y:S02]  /*f8c0*/  UMOV UR4, 0xffffffff ;  /* 0xffffffff00047882 */ /* 0x000fe40000000000 */
[----:B------:R2:W-:Y:S01]  /*f8d0*/  STL [R1+0x18], R9 ;  /* 0x0000180901007387 */ /* 0x0005e20000100800 */
[----:B------:R-:W-:-:S04]  /*f8e0*/  LOP3.LUT P0, RZ, R3, UR5, RZ, 0xfc, P0 ;  /* 0x0000000503ff7c12 */ /* 0x000fc8000800fcff */
[----:B0-----:R-:W-:Y:S01]  /*f8f0*/  SEL R16, R8, RZ, !P0 ;  /* 0x000000ff08107207 */ /* 0x001fe20004000000 */
[----:B------:R-:W-:Y:S08]  /*f900*/  BRA.DIV UR4, `(.L_x_207) ;  /* 0x0000003a04dc7947 */ /* 0x000ff0000b800000 */
[----:B------:R0:W1:Y:S02]  /*f910*/  SHFL.IDX PT, R14, R0, RZ, 0x1f ;  /* 0x00001fff000e7589 */ /* 0x00006400000e0000 */
.L_x_280:
[----:B0-----:R-:W3:Y:S01]  /*f920*/  LDL.LU R0, [R1+0x8] ;  /* 0x0000080001007983 */ /* 0x001ee20000300800 */
[----:B------:R-:W-:Y:S02]  /*f930*/  PLOP3.LUT P1, PT, PT, PT, PT, 0x8, 0x0 ;  /* 0x000000000000781c */ /* 0x000fe40003f2e170 */
[----:B-1----:R-:W-:Y:S02]  /*f940*/  ISETP.NE.AND P0, PT, R14, RZ, PT ;  /* 0x000000ff0e00720c */ /* 0x002fe40003f05270 */
[----:B---3--:R-:W-:-:S09]  /*f950*/  LOP3.LUT R0, R0, 0xfffffffe, RZ, 0xc0, !PT ;  /* 0xfffffffe00007812 */ /* 0x008fd200078ec0ff */
[----:B------:R-:W-:-:S05]  /*f960*/  @P1 LOP3.LUT R0, R0, 0x1, RZ, 0xfc, !PT ;  /* 0x0000000100001812 */ /* 0x000fca00078efcff */
[----:B------:R0:W-:Y:S01]  /*f970*/  STL [R1+0x8], R0 ;  /* 0x0000080001007387 */ /* 0x0001e20000100800 */
[----:B------:R-:W-:Y:S05]  /*f980*/  @P0 BRA `(.L_x_208) ;  /* 0x0000000400900947 */ /* 0x000fea0003800000 */
[----:B------:R-:W-:Y:S01]  /*f990*/  UMOV UR4, 0xffffffff ;  /* 0xffffffff00047882 */ /* 0x000fe20000000000 */
[----:B0-----:R-:W-:Y:S02]  /*f9a0*/  VIADD R0, R19, 0xffffffff ;  /* 0xffffffff13007836 */ /* 0x001fe40000000000 */
[----:B------:R-:W-:Y:S05]  /*f9b0*/  BRA.DIV UR4, `(.L_x_209) ;  /* 0x0000003a04d07947 */ /* 0x000fea000b800000 */
[----:B------:R-:W-:-:S13]  /*f9c0*/  ELECT P6, URZ, PT ;  /* 0x00000000003f782f */ /* 0x000fda00038c0000 */
.L_x_283:
[----:B------:R-:W-:Y:S05]  /*f9d0*/  @!P6 BRA `(.L_x_208) ;  /* 0x00000004007ce947 */ /* 0x000fea0003800000 */
[----:B------:R-:W-:-:S04]  /*f9e0*/  ISETP.NE.U32.AND P0, PT, R2, RZ, PT ;  /* 0x000000ff0200720c */ /* 0x000fc80003f05070 */
[----:B------:R-:W-:-:S13]  /*f9f0*/  ISETP.NE.AND.EX P0, PT, R3, RZ, PT, P0 ;  /* 0x000000ff0300720c */ /* 0x000fda0003f05300 */
[----:B------:R-:W-:Y:S05]  /*fa00*/  @!P0 BRA `(.L_x_210) ;  /* 0x0000000000448947 */ /* 0x000fea0003800000 */
[----:B------:R-:W0:Y:S01]  /*fa10*/  LDC R7, c[0x0][0x43c] ;  /* 0x00010f00ff077b82 */ /* 0x000e220000000800 */
[----:B------:R-:W-:Y:S01]  /*fa20*/  ULDC.64 UR4, c[0x0][0x428] ;  /* 0x00010a0000047ab9 */ /* 0x000fe20000000a00 */
[----:B0-----:R-:W-:-:S13]  /*fa30*/  ISETP.NE.AND P0, PT, R7, 0x1, PT ;  /* 0x000000010700780c */ /* 0x001fda0003f05270 */
[----:B------:R-:W0:Y:S02]  /*fa40*/  @P0 LDC.64 R4, c[0x0][0x440] ;  /* 0x00011000ff040b82 */ /* 0x000e240000000a00 */
[----:B0-----:R-:W-:-:S04]  /*fa50*/  @P0 IMAD.HI.U32 R6, R0, R4, RZ ;  /* 0x0000000400060227 */ /* 0x001fc800078e00ff */
        /* <DEDUP_REMOVED lines=12> */
.L_x_210:
[----:B0-----:R-:W3:Y:S01]  /*fb20*/  LDL R3, [R1] ;  /* 0x0000000001037983 */ /* 0x001ee20000100800 */
[----:B------:R-:W-:Y:S01]  /*fb30*/  IMAD R2, R18, 0x8, R17 ;  /* 0x0000000812027824 */ /* 0x000fe200078e0211 */
[----:B--2---:R-:W0:Y:S02]  /*fb40*/  S2R R8, SR_TID.X ;  /* 0x0000000000087919 */ /* 0x004e240000002100 */
[----:B0-----:R-:W-:-:S04]  /*fb50*/  LOP3.LUT R8, R8, 0x7f, RZ, 0xc0, !PT ;  /* 0x0000007f08087812 */ /* 0x001fc800078ec0ff */
[----:B------:R-:W-:Y:S02]  /*fb60*/  ISETP.NE.AND P1, PT, R8, RZ, PT ;  /* 0x000000ff0800720c */ /* 0x000fe40003f25270 */
[----:B---3--:R-:W-:-:S04]  /*fb70*/  SHF.L.U32 R3, R3, 0x1f, RZ ;  /* 0x0000001f03037819 */ /* 0x008fc800000006ff */
[----:B------:R-:W0:Y:S02]  /*fb80*/  SYNCS.PHASECHK.TRANS64.TRYWAIT P0, [R2+URZ+0x29880], R3 ;  /* 0x02988003020075a7 */ /* 0x000e24000800017f */
[----:B0-----:R-:W-:Y:S05]  /*fb90*/  @!P0 BRA `(.L_x_211) ;  /* 0x0000003800788947 */ /* 0x001fea0003800000 */
.L_x_284:
[----:B------:R-:W-:Y:S05]  /*fba0*/  @P1 BRA `(.L_x_212) ;  /* 0x00000000001c1947 */ /* 0x000fea0003800000 */
[----:B------:R-:W1:Y:S02]  /*fbb0*/  S2R R4, SR_TID.X ;  /* 0x0000000000047919 */ /* 0x000e640000002100 */
[----:B-1----:R-:W-:Y:S01]  /*fbc0*/  LOP3.LUT R5, R4, 0x1f, RZ, 0xc0, !PT ;  /* 0x0000001f04057812 */ /* 0x002fe200078ec0ff */
[----:B------:R-:W-:-:S03]  /*fbd0*/  IMAD.MOV.U32 R4, RZ, RZ, 0x5000 ;  /* 0x00005000ff047424 */ /* 0x000fc600078e00ff */
[----:B------:R-:W-:Y:S01]  /*fbe0*/  ISETP.NE.AND P0, PT, R5, RZ, PT ;  /* 0x000000ff0500720c */ /* 0x000fe20003f05270 */
[----:B------:R1:W-:-:S12]  /*fbf0*/  SYNCS.ARRIVE.TRANS64 RZ, [R2+URZ+0x29870], R4 ;  /* 0x0298700402ff79a7 */ /* 0x0003d8000800003f */
[----:B-1----:R-:W-:Y:S05]  /*fc00*/  @!P0 BRA `(.L_x_212) ;  /* 0x0000000000048947 */ /* 0x002fea0003800000 */
[----:B------:R-:W-:Y:S01]  /*fc10*/  BPT.TRAP 0x1 ;  /* 0x000000040000795c */ /* 0x000fe20000300000 */
.L_x_212:
[----:B------:R-:W-:Y:S01]  /*fc20*/  IMAD.MOV.U32 R4, RZ, RZ, 0xa0 ;  /* 0x000000a0ff047424 */ /* 0x000fe200078e00ff */
[----:B------:R-:W-:Y:S01]  /*fc30*/  R2UR UR33, R2 ;  /* 0x00000000022172ca */ /* 0x000fe200000e0000 */
[----:B------:R-:W-:Y:S01]  /*fc40*/  UIADD3 UR4, UP0, UR52, 0x470, URZ ;  /* 0x0000047034047890 */ /* 0x000fe2000ff1e03f */
[----:B-----5:R-:W-:Y:S01]  /*fc50*/  R2UR UR37, R16 ;  /* 0x00000000102572ca */ /* 0x020fe200000e0000 */
[----:B------:R-:W-:Y:S01]  /*fc60*/  IMAD R0, R0, R4, UR40 ;  /* 0x0000002800007e24 */ /* 0x000fe2000f8e0204 */
[----:B------:R-:W-:Y:S01]  /*fc70*/  UMOV UR6, 0x0 ;  /* 0x0000000000067882 */ /* 0x000fe20000000000 */
[----:B------:R-:W-:Y:S01]  /*fc80*/  IMAD R4, R18, 0x5000, R17 ;  /* 0x0000500012047824 */ /* 0x000fe200078e0211 */
[----:B------:R-:W-:Y:S02]  /*fc90*/  UIADD3.X UR5, URZ, UR53, URZ, UP0, !UPT ;  /* 0x000000353f057290 */ /* 0x000fe400087fe43f */
[----:B------:R-:W-:Y:S01]  /*fca0*/  R2UR UR35, R0 ;  /* 0x00000000002372ca */ /* 0x000fe200000e0000 */
[----:B------:R-:W-:Y:S01]  /*fcb0*/  UMOV UR7, 0x14f00000 ;  /* 0x14f0000000077882 */ /* 0x000fe20000000000 */
[----:B------:R-:W-:Y:S01]  /*fcc0*/  R2UR UR32, R4 ;  /* 0x00000000042072ca */ /* 0x000fe200000e0000 */
[----:B------:R-:W-:-:S02]  /*fcd0*/  UMOV UR34, URZ ;  /* 0x0000003f00227c82 */ /* 0x000fc40008000000 */
[----:B------:R-:W-:-:S10]  /*fce0*/  UIADD3 UR33, UR33, 0x29870, URZ ;  /* 0x0002987021217890 */ /* 0x000fd4000fffe03f */
[----:B------:R-:W-:-:S09]  /*fcf0*/  UIADD3 UR32, UR32, 0xa400, URZ ;  /* 0x0000a40020207890 */ /* 0x000fd2000fffe03f */
[----:B------:R1:W-:Y:S01]  /*fd00*/  UTMALDG.4D [UR32], [UR4], desc[UR6] ;  /* 0x00000620040075b4 */ /* 0x0003e20008019000 */
[----:B------:R-:W2:Y:S02]  /*fd10*/  SYNCS.PHASECHK.TRANS64.TRYWAIT P0, [R2+URZ+0x29840], R3 ;  /* 0x02984003020075a7 */ /* 0x000ea4000800017f */
[----:B-12---:R-:W-:Y:S05]  /*fd20*/  @!P0 BRA `(.L_x_213) ;  /* 0x0000003800288947 */ /* 0x006fea0003800000 */
.L_x_285:
[----:B------:R-:W-:Y:S05]  /*fd30*/  @P1 BRA `(.L_x_214) ;  /* 0x00000000001c1947 */ /* 0x000fea0003800000 */
[----:B------:R-:W2:Y:S01]  /*fd40*/  S2R R4, SR_TID.X ;  /* 0x0000000000047919 */ /* 0x000ea20000002100 */
[----:B01----:R-:W-:-:S04]  /*fd50*/  IMAD.MOV.U32 R3, RZ, RZ, 0x7800 ;  /* 0x00007800ff037424 */ /* 0x003fc800078e00ff */
[----:B------:R3:W-:Y:S01]  /*fd60*/  SYNCS.ARRIVE.TRANS64 RZ, [R2+URZ+0x29830], R3 ;  /* 0x0298300302ff79a7 */ /* 0x0007e2000800003f */
[----:B--2---:R-:W-:-:S04]  /*fd70*/  LOP3.LUT R4, R4, 0x1f, RZ, 0xc0, !PT ;  /* 0x0000001f04047812 */ /* 0x004fc800078ec0ff */
[----:B------:R-:W-:-:S13]  /*fd80*/  ISETP.NE.AND P0, PT, R4, RZ, PT ;  /* 0x000000ff0400720c */ /* 0x000fda0003f05270 */
[----:B---3--:R-:W-:Y:S05]  /*fd90*/  @!P0 BRA `(.L_x_214) ;  /* 0x0000000000048947 */ /* 0x008fea0003800000 */
[----:B------:R-:W-:Y:S01]  /*fda0*/  BPT.TRAP 0x1 ;  /* 0x000000040000795c */ /* 0x000fe20000300000 */
.L_x_214:
[----:B01----:R-:W2:Y:S01]  /*fdb0*/  LDL.LU R3, [R1+0x8] ;  /* 0x0000080001037983 */ /* 0x003ea20000300800 */
[----:B------:R-:W-:Y:S01]  /*fdc0*/  R2UR UR27, R0 ;  /* 0x00000000001b72ca */ /* 0x000fe200000e0000 */
[----:B------:R-:W-:Y:S01]  /*fdd0*/  IMAD R0, R18, 0x7800, R17 ;  /* 0x0000780012007824 */ /* 0x000fe200078e0211 */
[----:B------:R-:W-:Y:S01]  /*fde0*/  R2UR UR25, R2 ;  /* 0x00000000021972ca */ /* 0x000fe200000e0000 */
[----:B------:R-:W-:Y:S01]  /*fdf0*/  UIADD3 UR4, UP0, UR52, 0x370, URZ ;  /* 0x0000037034047890 */ /* 0x000fe2000ff1e03f */
[----:B------:R-:W-:Y:S01]  /*fe00*/  PLOP3.LUT P0, PT, PT, PT, PT, 0x80, 0x0 ;  /* 0x000000000000781c */ /* 0x000fe20003f0f070 */
[----:B------:R-:W-:Y:S01]  /*fe10*/  UMOV UR6, 0x0 ;  /* 0x0000000000067882 */ /* 0x000fe20000000000 */
[----:B------:R-:W-:Y:S01]  /*fe20*/  R2UR UR8, R0 ;  /* 0x00000000000872ca */ /* 0x000fe200000e0000 */
[----:B------:R-:W-:Y:S01]  /*fe30*/  UIADD3.X UR5, URZ, UR53, URZ, UP0, !UPT ;  /* 0x000000353f057290 */ /* 0x000fe200087fe43f */
[----:B------:R-:W-:Y:S01]  /*fe40*/  R2UR UR29, R16 ;  /* 0x00000000101d72ca */ /* 0x000fe200000e0000 */
[----:B------:R-:W-:Y:S01]  /*fe50*/  UMOV UR7, 0x14f00000 ;  /* 0x14f0000000077882 */ /* 0x000fe20000000000 */
[----:B------:R-:W-:Y:S01]  /*fe60*/  UMOV UR26, URZ ;  /* 0x0000003f001a7c82 */ /* 0x000fe20008000000 */
[----:B------:R-:W-:Y:S01]  /*fe70*/  UMOV UR28, UR36 ;  /* 0x00000024001c7c82 */ /* 0x000fe20008000000 */
[----:B------:R-:W-:Y:S01]  /*fe80*/  UMOV UR18, 0x40 ;  /* 0x0000004000127882 */ /* 0x000fe20000000000 */
[----:B------:R-:W-:Y:S01]  /*fe90*/  UMOV UR20, UR36 ;  /* 0x0000002400147c82 */ /* 0x000fe20008000000 */
[----:B------:R-:W-:Y:S01]  /*fea0*/  UMOV UR19, UR27 ;  /* 0x0000001b00137c82 */ /* 0x000fe20008000000 */
[----:B------:R-:W-:Y:S01]  /*feb0*/  UIADD3 UR25, UR25, 0x29830, URZ ;  /* 0x0002983019197890 */ /* 0x000fe2000fffe03f */
[----:B------:R-:W-:Y:S01]  /*fec0*/  UMOV UR10, 0x80 ;  /* 0x00000080000a7882 */ /* 0x000fe20000000000 */
[----:B------:R-:W-:-:S02]  /*fed0*/  UMOV UR12, UR36 ;  /* 0x00000024000c7c82 */ /* 0x000fc40008000000 */
[----:B------:R-:W-:Y:S02]  /*fee0*/  UIADD3 UR24, UR8, 0x1a400, URZ ;  /* 0x0001a40008187890 */ /* 0x000fe4000fffe03f */
[----:B------:R-:W-:Y:S02]  /*fef0*/  UIADD3 UR16, UR8, 0x1cc00, URZ ;  /* 0x0001cc0008107890 */ /* 0x000fe4000fffe03f */
[----:B------:R-:W-:Y:S01]  /*ff00*/  UIADD3 UR8, UR8, 0x1f400, URZ ;  /* 0x0001f40008087890 */ /* 0x000fe2000fffe03f */
[----:B------:R-:W-:Y:S01]  /*ff10*/  UMOV UR21, UR29 ;  /* 0x0000001d00157c82 */ /* 0x000fe20008000000 */
[----:B------:R-:W-:Y:S01]  /*ff20*/  UMOV UR17, UR25 ;  /* 0x0000001900117c82 */ /* 0x000fe20008000000 */
[----:B------:R-:W-:Y:S01]  /*ff30*/  UMOV UR11, UR27 ;  /* 0x0000001b000b7c82 */ /* 0x000fe20008000000 */
[----:B------:R-:W-:Y:S01]  /*ff40*/  UMOV UR13, UR29 ;  /* 0x0000001d000d7c82 */ /* 0x000fe20008000000 */
[----:B------:R1:W-:Y:S01]  /*ff50*/  UTMALDG.4D [UR24], [UR4], desc[UR6] ;  /* 0x00000618040075b4 */ /* 0x0003e20008019000 */
[----:B------:R-:W-:Y:S01]  /*ff60*/  UMOV UR9, UR25 ;  /* 0x0000001900097c82 */ /* 0x000fe20008000000 */
[----:B------:R1:W-:Y:S02]  /*ff70*/  UTMALDG.4D [UR16], [UR4], desc[UR6] ;  /* 0x00000610040075b4 */ /* 0x0003e40008019000 */
[----:B------:R1:W-:Y:S01]  /*ff80*/  UTMALDG.4D [UR8], [UR4], desc[UR6] ;  /* 0x00000608040075b4 */ /* 0x0003e20008019000 */
[----:B--2---:R-:W-:-:S04]  /*ff90*/  LOP3.LUT R3, R3, 0xfffffffe, RZ, 0xc0, !PT ;  /* 0xfffffffe03037812 */ /* 0x004fc800078ec0ff */
[----:B------:R-:W-:-:S05]  /*ffa0*/  @P0 LOP3.LUT R3, R3, 0x1, RZ, 0xfc, !PT ;  /* 0x0000000103030812 */ /* 0x000fca00078efcff */
[----:B------:R1:W-:Y:S01]  /*ffb0*/  STL [R1+0x8], R3 ;  /* 0x0000080301007387 */ /* 0x0003e20000100800 */
[----:B------:R-:W-:Y:S01]  /*ffc0*/  NOP ;  /* 0x0000000000007918 */ /* 0x000fe20000000000 */
.L_x_208:
[----:B------:R-:W-:Y:S05]  /*ffd0*/  WARPSYNC.ALL ;  /* 0x0000000000007948 */ /* 0x000fea0003800000 */
[----:B0-----:R-:W-:Y:S01]  /*ffe0*/  VIADD R0, R17, 0x14400 ;  /* 0x0001440011007836 */ /* 0x001fe20000000000 */
[----:B-1----:R-:W-:Y:S01]  /*fff0*/  USHF.R.S32.HI UR4, URZ, 0x1f, UR48 ;  /* 0x0000001f3f047899 */ /* 0x002fe20008011430 */
[----:B------:R-:W-:Y:S03]  /*10000*/  BAR.SYNC.DEFER_BLOCKING 0x8, 0x180 ;  /* 0x0206000000007b1d */ /* 0x000fe60000010000 */
[----:B------:R-:W-:-:S03]  /*10010*/  LOP3.LUT P0, RZ, R0, 0x1bf, RZ, 0xc0, !PT ;  /* 0x000001bf00ff7812 */ /* 0x000fc6000780c0ff */
[----:B------:R-:W-:Y:S01]  /*10020*/  ULDC.64 UR6, c[0x0][0x298] ;  /* 0x0000a60000067ab9 */ /* 0x000fe20000000a00 */
[----:B------:R-:W-:Y:S01]  /*10030*/  ULDC.64 UR8, c[0x0][0xa00] ;  /* 0x0002800000087ab9 */ /* 0x000fe20000000a00 */
[----:B------:R-:W-:Y:S01]  /*10040*/  UIMAD UR4, UR4, UR6, URZ ;  /* 0x00000006040472a4 */ /* 0x000fe2000f8e023f */
[----:B------:R-:W-:Y:S01]  /*10050*/  BSSY B6, `(.L_x_215) ;  /* 0x0000019000067945 */ /* 0x000fe20003800000 */
[----:B------:R-:W-:Y:S02]  /*10060*/  UISETP.NE.U32.AND UP0, UPT, UR8, URZ, UPT ;  /* 0x0000003f0800728c */ /* 0x000fe4000bf05070 */
[----:B------:R-:W-:Y:S02]  /*10070*/  UIMAD.WIDE.U32 UR44, UR48, UR6, URZ ;  /* 0x00000006302c72a5 */ /* 0x000fe4000f8e003f */
[----:B------:R-:W-:Y:S02]  /*10080*/  UIMAD UR4, UR48, UR7, UR4 ;  /* 0x00000007300472a4 */ /* 0x000fe4000f8e0204 */
[----:B------:R-:W-:-:S02]  /*10090*/  UISETP.NE.AND.EX UP0, UPT, UR9, URZ, UPT, UP0 ;  /* 0x0000003f0900728c */ /* 0x000fc4000bf05300 */
[----:B------:R-:W-:Y:S02]  /*100a0*/  UIADD3 UR37, UR45, UR4, URZ ;  /* 0x000000042d257290 */ /* 0x000fe4000fffe03f */
[----:B------:R-:W-:Y:S02]  /*100b0*/  USEL UR47, UR47, URZ, !UP0 ;  /* 0x0000003f2f2f7287 */ /* 0x000fe4000c000000 */
[----:B------:R-:W-:Y:S01]  /*100c0*/  USEL UR46, UR46, URZ, !UP0 ;  /* 0x0000003f2e2e7287 */ /* 0x000fe2000c000000 */
[----:B------:R-:W-:Y:S11]  /*100d0*/  @!P0 BRA `(.L_x_216) ;  /* 0x0000000000408947 */ /* 0x000ff60003800000 */
        /* <DEDUP_REMOVED lines=11> */
[----:B--2---:R-:W-:Y:S02]  /*10190*/  IMAD.MOV.U32 R8, RZ, RZ, 0x70 ;  /* 0x00000070ff087424 */ /* 0x004fe400078e00ff */
[----:B------:R-:W-:Y:S02]  /*101a0*/  IMAD.MOV.U32 R12, RZ, RZ, 0x1 ;  /* 0x00000001ff0c7424 */ /* 0x000fe400078e00ff */
[----:B------:R-:W-:-:S07]  /*101b0*/  IMAD.MOV.U32 R13, RZ, RZ, RZ ;  /* 0x000000ffff0d7224 */ /* 0x000fce00078e00ff */
[----:B------:R-:W-:-:S07]  /*101c0*/  LEPC R20, `(.L_x_216) ;  /* 0x000000001014794e */ /* 0x000fce0000000000 */
[----:B0-----:R-:W-:Y:S05]  /*101d0*/  CALL.ABS.NOINC R2 ;  /* 0x0000000002007343 */ /* 0x001fea0003c00000 */
.L_x_216:
[----:B------:R-:W-:Y:S05]  /*101e0*/  BSYNC B6 ;  /* 0x0000000000067941 */ /* 0x000fea0003800000 */
.L_x_215:
[----:B------:R-:W3:Y:S01]  /*101f0*/  LDL.LU R3, [R1+0x14] ;  /* 0x0000140001037983 */ /* 0x000ee20000300800 */
[----:B------:R-:W0:Y:S01]  /*10200*/  LDC R6, c[0x0][0x448] ;  /* 0x00011200ff067b82 */ /* 0x000e220000000800 */
[----:B------:R-:W-:Y:S01]  /*10210*/  ULDC.64 UR6, c[0x0][0x2d8] ;  /* 0x0000b60000067ab9 */ /* 0x000fe20000000a00 */
[----:B------:R-:W1:Y:S01]  /*10220*/  S2R R2, SR_TID.X ;  /* 0x0000000000027919 */ /* 0x000e620000002100 */
[----:B------:R-:W4:Y:S01]  /*10230*/  S2R R0, SR_TID.X ;  /* 0x0000000000007919 */ /* 0x000f220000002100 */
[----:B------:R-:W-:Y:S01]  /*10240*/  UMOV UR4, UR44 ;  /* 0x0000002c00047c82 */ /* 0x000fe20008000000 */
[----:B------:R-:W-:Y:S01]  /*10250*/  UMOV UR5, UR37 ;  /* 0x0000002500057c82 */ /* 0x000fe20008000000 */
[----:B------:R-:W-:Y:S01]  /*10260*/  ULDC.64 UR8, c[0x0][0x2e0] ;  /* 0x0000b80000087ab9 */ /* 0x000fe20000000a00 */
[----:B0-----:R-:W-:Y:S02]  /*10270*/  ISETP.NE.AND P0, PT, R6, 0x1, PT ;  /* 0x000000010600780c */ /* 0x001fe40003f05270 */
[----:B-1----:R-:W-:-:S11]  /*10280*/  LOP3.LUT R2, R2, 0x7f, RZ, 0xc0, !PT ;  /* 0x0000007f02027812 */ /* 0x002fd600078ec0ff */
[----:B------:R-:W0:Y:S01]  /*10290*/  @P0 LDC R4, c[0x0][0x450] ;  /* 0x00011400ff040b82 */ /* 0x000e220000000800 */
[----:B------:R-:W-:Y:S01]  /*102a0*/  SHF.R.U32.HI R2, RZ, 0x2, R2 ;  /* 0x00000002ff027819 */ /* 0x000fe20000011602 */
[----:B----4-:R-:W-:-:S05]  /*102b0*/  IMAD.SHL.U32 R0, R0, 0x20, RZ ;  /* 0x0000002000007824 */ /* 0x010fca00078e00ff */
[----:B------:R-:W-:Y:S02]  /*102c0*/  LOP3.LUT R0, R2, 0x60, R0, 0xf8, !PT ;  /* 0x0000006002007812 */ /* 0x000fe400078ef800 */
[----:B------:R-:W1:Y:S01]  /*102d0*/  @P0 LDC R2, c[0x0][0x44c] ;  /* 0x00011300ff020b82 */ /* 0x000e620000000800 */
[----:B--2---:R-:W2:Y:S01]  /*102e0*/  S2R R8, SR_TID.X ;  /* 0x0000000000087919 */ /* 0x004ea20000002100 */
[----:B------:R-:W-:Y:S02]  /*102f0*/  UIMAD.WIDE.U32 UR4, UR36, UR6, UR4 ;  /* 0x00000006240472a5 */ /* 0x000fe4000f8e0004 */
[----:B------:R-:W-:Y:S02]  /*10300*/  UIMAD UR6, UR46, UR8, URZ ;  /* 0x000000082e0672a4 */ /* 0x000fe4000f8e023f */
[----:B------:R-:W-:Y:S02]  /*10310*/  UIMAD UR5, UR36, UR7, UR5 ;  /* 0x00000007240572a4 */ /* 0x000fe4000f8e0205 */
[----:B------:R-:W-:-:S02]  /*10320*/  UIMAD UR6, UR47, UR9, UR6 ;  /* 0x000000092f0672a4 */ /* 0x000fc4000f8e0206 */
[----:B------:R-:W-:-:S03]  /*10330*/  UIMAD.WIDE.U32 UR4, UR47, UR8, UR4 ;  /* 0x000000082f0472a5 */ /* 0x000fc6000f8e0004 */
[----:B------:R-:W-:Y:S01]  /*10340*/  ULDC.64 UR8, c[0x0][0x2d0] ;  /* 0x0000b40000087ab9 */ /* 0x000fe20000000a00 */
[----:B------:R-:W-:Y:S01]  /*10350*/  UIADD3 UR5, UR5, UR6, URZ ;  /* 0x0000000605057290 */ /* 0x000fe2000fffe03f */
[----:B--2---:R-:W-:-:S05]  /*10360*/  IMAD.SHL.U32 R8, R8, 0x10, RZ ;  /* 0x0000001008087824 */ /* 0x004fca00078e00ff */
[----:B------:R-:W-:-:S04]  /*10370*/  LOP3.LUT R8, R8, 0x30, RZ, 0xc0, !PT ;  /* 0x0000003008087812 */ /* 0x000fc800078ec0ff */
[----:B------:R-:W-:Y:S01]  /*10380*/  LOP3.LUT R9, R8, 0x40, RZ, 0xfc, !PT ;  /* 0x0000004008097812 */ /* 0x000fe200078efcff */
[----:B---3--:R-:W-:-:S05]  /*10390*/  IMAD.SHL.U32 R5, R3, 0x80, RZ ;  /* 0x0000008003057824 */ /* 0x008fca00078e00ff */
[----:B------:R-:W-:-:S05]  /*103a0*/  LOP3.LUT R0, R0, R5, RZ, 0xfc, !PT ;  /* 0x0000000500007212 */ /* 0x000fca00078efcff */
[----:B-1----:R-:W-:-:S04]  /*103b0*/  @P0 IMAD.HI.U32 R3, R0, R2, RZ ;  /* 0x0000000200030227 */ /* 0x002fc800078e00ff */
[----:B------:R-:W-:Y:S01]  /*103c0*/  IMAD.MOV.U32 R2, RZ, RZ, R0 ;  /* 0x000000ffff027224 */ /* 0x000fe200078e0000 */
[----:B0-----:R-:W-:-:S04]  /*103d0*/  @P0 SHF.R.U32.HI R2, RZ, R4, R3 ;  /* 0x00000004ff020219 */ /* 0x001fc80000011603 */
[--C-:B------:R-:W-:Y:S01]  /*103e0*/  SHF.R.S32.HI R4, RZ, 0x1f, R2.reuse ;  /* 0x0000001fff047819 */ /* 0x100fe20000011402 */
[----:B------:R-:W-:-:S04]  /*103f0*/  IMAD.MOV R3, RZ, RZ, -R2 ;  /* 0x000000ffff037224 */ /* 0x000fc800078e0a02 */
[----:B------:R-:W-:Y:S02]  /*10400*/  IMAD R0, R6, R3, R0 ;  /* 0x0000000306007224 */ /* 0x000fe400078e0200 */
[----:B------:R-:W-:Y:S02]  /*10410*/  IMAD R4, R4, UR8, RZ ;  /* 0x0000000804047c24 */ /* 0x000fe4000f8e02ff */
[----:B------:R-:W-:Y:S02]  /*10420*/  IMAD.U32 R3, RZ, RZ, UR8 ;  /* 0x00000008ff037e24 */ /* 0x000fe4000f8e00ff */
[C---:B------:R-:W-:Y:S02]  /*10430*/  IMAD R4, R2.reuse, UR9, R4 ;  /* 0x0000000902047c24 */ /* 0x040fe4000f8e0204 */
[----:B------:R-:W-:Y:S01]  /*10440*/  IMAD.WIDE.U32 R2, R2, R3, UR4 ;  /* 0x0000000402027e25 */ /* 0x000fe2000f8e0003 */
        /* <DEDUP_REMOVED lines=8> */
[----:B------:R-:W-:Y:S02]  /*104d0*/  ULDC UR4, c[0x0][0x2b8] ;  /* 0x0000ae0000047ab9 */ /* 0x000fe40000000800 */
[----:B------:R-:W-:Y:S02]  /*104e0*/  ISETP.GE.AND P1, PT, R9, UR4, PT ;  /* 0x0000000409007c0c */ /* 0x000fe4000bf26270 */
[----:B------:R0:W5:Y:S01]  /*104f0*/  LDL R9, [R1+0x2c] ;  /* 0x00002c0001097983 */ /* 0x0001620000100800 */
[----:B------:R-:W1:Y:S01]  /*10500*/  S2R R7, SR_TID.X ;  /* 0x0000000000077919 */ /* 0x000e620000002100 */
[----:B------:R-:W-:-:S02]  /*10510*/  LOP3.LUT R8, R8, 0x80, RZ, 0xfc, !PT ;  /* 0x0000008008087812 */ /* 0x000fc400078efcff */
[----:B------:R-:W-:Y:S02]  /*10520*/  IADD3.X R0, R3, UR5, R0, P0, !PT ;  /* 0x0000000503007c10 */ /* 0x000fe400087fe400 */
[----:B------:R-:W-:Y:S01]  /*10530*/  ISETP.GE.AND P2, PT, R8, UR4, PT ;  /* 0x0000000408007c0c */ /* 0x000fe2000bf46270 */
[----:B-1----:R-:W-:-:S05]  /*10540*/  IMAD.SHL.U32 R10, R7, 0x10, RZ ;  /* 0x00000010070a7824 */ /* 0x002fca00078e00ff */
[----:B------:R-:W-:-:S04]  /*10550*/  LOP3.LUT R10, R10, 0x30, RZ, 0xc0, !PT ;  /* 0x000000300a0a7812 */ /* 0x000fc800078ec0ff */
[----:B------:R-:W-:Y:S01]  /*10560*/  ISETP.GE.AND P0, PT, R10, UR4, PT ;  /* 0x000000040a007c0c */ /* 0x000fe2000bf06270 */
[----:B------:R-:W-:-:S03]  /*10570*/  UMOV UR4, 0xffffffff ;  /* 0xffffffff00047882 */ /* 0x000fc60000000000 */
[----:B0-----:R-:W-:Y:S09]  /*10580*/  BRA.DIV UR4, `(.L_x_217) ;  /* 0x0000003204247947 */ /* 0x001ff2000b800000 */
[----:B------:R-:W0:Y:S02]  /*10590*/  S2R R7, SR_TID.X ;  /* 0x0000000000077919 */ /* 0x000e240000002100 */
[----:B0-----:R-:W-:Y:S02]  /*105a0*/  LOP3.LUT R8, R7, 0x7f, RZ, 0xc0, !PT ;  /* 0x0000007f07087812 */ /* 0x001fe400078ec0ff */
[----:B------:R-:W2:Y:S02]  /*105b0*/  LDL.LU R7, [R1+0x1c] ;  /* 0x00001c0001077983 */ /* 0x000ea40000300800 */
[----:B------:R-:W-:-:S05]  /*105c0*/  SHF.R.U32.HI R8, RZ, 0x2, R8 ;  /* 0x00000002ff087819 */ /* 0x000fca0000011608 */
[----:B------:R-:W-:-:S04]  /*105d0*/  IMAD.IADD R2, R8, 0x1, R5 ;  /* 0x0000000108027824 */ /* 0x000fc800078e0205 */
[C---:B------:R-:W-:Y:S02]  /*105e0*/  VIADD R5, R2.reuse, 0x20 ;  /* 0x0000002002057836 */ /* 0x040fe40000000000 */
[----:B--2---:R-:W-:Y:S02]  /*105f0*/  IMAD R3, R7, R6, RZ ;  /* 0x0000000607037224 */ /* 0x004fe400078e02ff */
[----:B------:R-:W0:Y:S03]  /*10600*/  SHFL.IDX PT, R7, R4, RZ, 0x1c1f ;  /* 0x001c1fff04077589 */ /* 0x000e2600000e0000 */
[----:B------:R-:W-:Y:S01]  /*10610*/  ISETP.GE.AND P4, PT, R2, R3, PT ;  /* 0x000000030200720c */ /* 0x000fe20003f86270 */
[----:B------:R-:W1:-:S12]  /*10620*/  SHFL.IDX PT, R6, R0, RZ, 0x1c1f ;  /* 0x001c1fff00067589 */ /* 0x000e5800000e0000 */
[----:B0-----:R-:W-:-:S05]  /*10630*/  @!P4 IADD3 R7, P3, R10, R7, RZ ;  /* 0x000000070a07c210 */ /* 0x001fca0007f7e0ff */
[----:B-1----:R-:W-:Y:S01]  /*10640*/  @!P4 IMAD.X R6, RZ, RZ, R6, P3 ;  /* 0x000000ffff06c224 */ /* 0x002fe200018e0606 */
[----:B------:R-:W-:Y:S02]  /*10650*/  ISETP.GE.AND P3, PT, R5, R3, PT ;  /* 0x000000030500720c */ /* 0x000fe40003f66270 */
[----:B------:R-:W-:Y:S02]  /*10660*/  SHFL.IDX PT, R5, R0, 0x1, 0x1c1f ;  /* 0x003c1f0000057f89 */ /* 0x000fe400000e0000 */
[----:B------:R-:W-:-:S04]  /*10670*/  @!P4 LOP3.LUT R7, R7, R6, RZ, 0x3c, !PT ;  /* 0x000000060707c212 */ /* 0x000fc800078e3cff */
[----:B------:R-:W-:-:S04]  /*10680*/  @!P4 LOP3.LUT R6, R7, R6, RZ, 0x3c, !PT ;  /* 0x000000060706c212 */ /* 0x000fc800078e3cff */
[----:B------:R-:W-:-:S05]  /*10690*/  @!P4 LOP3.LUT R7, R7, R6, RZ, 0x3c, !PT ;  /* 0x000000060707c212 */ /* 0x000fca00078e3cff */
[----:B-----5:R-:W-:Y:S04]  /*106a0*/  @!P4 LDGSTS.E.BYPASS.LTC128B.128 [R9+0x14400], desc[UR50][R6.64], !P0 ;  /* 0x144000000609cfae */ /* 0x020fe8000c101d72 */
[----:B------:R-:W-:Y:S04]  /*106b0*/  @!P4 LDGSTS.E.BYPASS.LTC128B.128 [R9+0x16400], desc[UR50][R6.64+0x40], !P1 ;  /* 0x164000400609cfae */ /* 0x000fe8000c901d72 */
[----:B------:R0:W-:Y:S04]  /*106c0*/  @!P4 LDGSTS.E.BYPASS.LTC128B.128 [R9+0x18400], desc[UR50][R6.64+0x80], !P2 ;  /* 0x184000800609cfae */ /* 0x0001e8000d101d72 */
[----:B0-----:R-:W0:Y:S02]  /*106d0*/  SHFL.IDX PT, R6, R4, 0x1, 0x1c1f ;  /* 0x003c1f0004067f89 */ /* 0x001e2400000e0000 */
[----:B0-----:R-:W-:-:S05]  /*106e0*/  @!P3 IADD3 R6, P4, R10, R6, RZ ;  /* 0x000000060a06b210 */ /* 0x001fca0007f9e0ff */
[----:B------:R-:W-:-:S04]  /*106f0*/  @!P3 IMAD.X R5, RZ, RZ, R5, P4 ;  /* 0x000000ffff05b224 */ /* 0x000fc800020e0605 */
[----:B------:R-:W-:Y:S02]  /*10700*/  @!P3 IMAD.MOV.U32 R7, RZ, RZ, R5 ;  /* 0x000000ffff07b224 */ /* 0x000fe400078e0005 */
[----:B------:R-:W-:-:S03]  /*10710*/  VIADD R5, R2, 0x40 ;  /* 0x0000004002057836 */ /* 0x000fc60000000000 */
[----:B------:R-:W-:Y:S04]  /*10720*/  @!P3 LDGSTS.E.BYPASS.LTC128B.128 [R9+0x14c00], desc[UR50][R6.64], !P0 ;  /* 0x14c000000609bfae */ /* 0x000fe8000c101d72 */
[----:B------:R-:W-:Y:S04]  /*10730*/  @!P3 LDGSTS.E.BYPASS.LTC128B.128 [R9+0x16c00], desc[UR50][R6.64+0x40], !P1 ;  /* 0x16c000400609bfae */ /* 0x000fe8000c901d72 */
[----:B------:R0:W-:Y:S01]  /*10740*/  @!P3 LDGSTS.E.BYPASS.LTC128B.128 [R9+0x18c00], desc[UR50][R6.64+0x80], !P2 ;  /* 0x18c000800609bfae */ /* 0x0001e2000d101d72 */
[----:B------:R-:W-:-:S03]  /*10750*/  ISETP.GE.AND P3, PT, R5, R3, PT ;  /* 0x000000030500720c */ /* 0x000fc60003f66270 */
[----:B------:R-:W-:Y:S04]  /*10760*/  SHFL.IDX PT, R5, R0, 0x2, 0x1c1f ;  /* 0x005c1f0000057f89 */ /* 0x000fe800000e0000 */
[----:B------:R-:W-:Y:S04]  /*10770*/  SHFL.IDX PT, R0, R0, 0x3, 0x1c1f ;  /* 0x007c1f0000007f89 */ /* 0x000fe800000e0000 */
[----:B0-----:R-:W0:Y:S04]  /*10780*/  SHFL.IDX PT, R6, R4, 0x2, 0x1c1f ;  /* 0x005c1f0004067f89 */ /* 0x001e2800000e0000 */
[----:B------:R-:W1:Y:S01]  /*10790*/  SHFL.IDX PT, R4, R4, 0x3, 0x1c1f ;  /* 0x007c1f0004047f89 */ /* 0x000e6200000e0000 */
[----:B0-----:R-:W-:-:S05]  /*107a0*/  @!P3 IADD3 R6, P4, R10, R6, RZ ;  /* 0x000000060a06b210 */ /* 0x001fca0007f9e0ff */
[----:B------:R-:W-:-:S04]  /*107b0*/  @!P3 IMAD.X R5, RZ, RZ, R5, P4 ;  /* 0x000000ffff05b224 */ /* 0x000fc800020e0605 */
[----:B------:R-:W-:-:S05]  /*107c0*/  @!P3 IMAD.MOV.U32 R7, RZ, RZ, R5 ;  /* 0x000000ffff07b224 */ /* 0x000fca00078e0005 */
[----:B------:R0:W-:Y:S04]  /*107d0*/  @!P3 LDGSTS.E.BYPASS.LTC128B.128 [R9+0x15400], desc[UR50][R6.64], !P0 ;  /* 0x154000000609bfae */ /* 0x0001e8000c101d72 */
[----:B------:R0:W-:Y:S04]  /*107e0*/  @!P3 LDGSTS.E.BYPASS.LTC128B.128 [R9+0x17400], desc[UR50][R6.64+0x40], !P1 ;  /* 0x174000400609bfae */ /* 0x0001e8000c901d72 */
[----:B-1----:R0:W-:Y:S02]  /*107f0*/  @!P3 LDGSTS.E.BYPASS.LTC128B.128 [R9+0x19400], desc[UR50][R6.64+0x80], !P2 ;  /* 0x194000800609bfae */ /* 0x0021e4000d101d72 */
.L_x_294:
[----:B------:R-:W-:Y:S01]  /*10800*/  VIADD R2, R2, 0x60 ;  /* 0x0000006002027836 */ /* 0x000fe20000000000 */
[----:B------:R-:W-:Y:S04]  /*10810*/  BSSY B0, `(.L_x_218) ;  /* 0x000000b000007945 */ /* 0x000fe80003800000 */
[----:B------:R-:W-:-:S13]  /*10820*/  ISETP.GE.AND P3, PT, R2, R3, PT ;  /* 0x000000030200720c */ /* 0x000fda0003f66270 */
[----:B------:R-:W-:Y:S05]  /*10830*/  @P3 BRA `(.L_x_219) ;  /* 0x0000000000203947 */ /* 0x000fea0003800000 */
[----:B------:R-:W-:-:S05]  /*10840*/  IADD3 R2, P3, R10, R4, RZ ;  /* 0x000000040a027210 */ /* 0x000fca0007f7e0ff */
[----:B------:R-:W-:-:S05]  /*10850*/  IMAD.X R3, RZ, RZ, R0, P3 ;  /* 0x000000ffff037224 */ /* 0x000fca00018e0600 */
[----:B------:R-:W-:Y:S01]  /*10860*/  @!PT LDS RZ, [RZ] ;  /* 0x00000000fffff984 */ /* 0x000fe20000000800 */
[----:B------:R-:W-:Y:S01]  /*10870*/  @!PT LDS RZ, [RZ] ;  /* 0x00000000fffff984 */ /* 0x000fe20000000800 */
[----:B------:R-:W-:Y:S01]  /*10880*/  @!PT LDS RZ, [RZ] ;  /* 0x00000000fffff984 */ /* 0x000fe20000000800 */
[----:B------:R1:W-:Y:S04]  /*10890*/  LDGSTS.E.BYPASS.LTC128B.128 [R9+0x15c00], desc[UR50][R2.64], !P0 ;  /* 0x15c0000002097fae */ /* 0x0003e8000c101d72 */
[----:B------:R1:W-:Y:S04]  /*108a0*/  LDGSTS.E.BYPASS.LTC128B.128 [R9+0x17c00], desc[UR50][R2.64+0x40], !P1 ;  /* 0x17c0004002097fae */ /* 0x0003e8000c901d72 */
[----:B------:R1:W-:Y:S02]  /*108b0*/  LDGSTS.E.BYPASS.LTC128B.128 [R9+0x19c00], desc[UR50][R2.64+0x80], !P2 ;  /* 0x19c0008002097fae */ /* 0x0003e4000d101d72 */
.L_x_219:
[----:B------:R-:W-:Y:S05]  /*108c0*/  BSYNC B0 ;  /* 0x0000000000007941 */ /* 0x000fea0003800000 */
.L_x_218:
[----:B------:R-:W-:Y:S01]  /*108d0*/  NOP ;  /* 0x0000000000007918 */ /* 0x000fe20000000000 */
[----:B------:R-:W-:-:S13]  /*108e0*/  PLOP3.LUT P0, PT, PT, PT, PT, 0x80, 0x0 ;  /* 0x000000000000781c */ /* 0x000fda0003f0f070 */
.L_x_220:
[----:B------:R-:W-:Y:S02]  /*108f0*/  PLOP3.LUT P1, PT, P1, P0, PT, 0xa2, 0x0 ;  /* 0x000000000000781c */ /* 0x000fe40000f21472 */
[----:B------:R-:W-:-:S08]  /*10900*/  @P0 R2UR P1, UR4, R17 ;  /* 0x00000000110402ca */ /* 0x000fd00000020000 */
[----:B------:R-:W-:-:S05]  /*10910*/  @P0 PLOP3.LUT P0, PT, P1, PT, PT, 0x80, 0x0 ;  /* 0x000000000000081c */ /* 0x000fca0000f0f070 */
[----:B------:R-:W-:Y:S01]  /*10920*/  @!P1 SYNCS.ARRIVE.TRANS64.RED.A0T1 RZ, [UR4+0x29800], RZ ;  /* 0x029800ffffff99a7 */ /* 0x000fe20008200404 */
[----:B------:R-:W-:Y:S07]  /*10930*/  @!P1 ARRIVES.LDGSTSBAR.64.TRANSCNT [UR4+0x29800] ;  /* 0x02980000ff0099b0 */ /* 0x000fee0008000a84 */
[----:B------:R-:W-:Y:S05]  /*10940*/  @P0 BRA.U.ANY `(.L_x_220) ;  /* 0xfffffffd00e80947 */ /* 0x000fea000393ffff */
[----:B-1----:R-:W2:Y:S02]  /*10950*/  LDL.LU R2, [R1+0x30] ;  /* 0x0000300001027983 */ /* 0x002ea40000300800 */
[----:B--2---:R-:W-:-:S05]  /*10960*/  VIADD R2, R2, 0x1 ;  /* 0x0000000102027836 */ /* 0x004fca0000000000 */
[----:B------:R1:W-:Y:S01]  /*10970*/  STL [R1+0x30], R2 ;  /* 0x0000300201007387 */ /* 0x0003e20000100800 */
[----:B------:R-:W-:-:S04]  /*10980*/  LEA.HI R0, R2, R2, RZ, 0x1 ;  /* 0x0000000202007211 */ /* 0x000fc800078f08ff */
[----:B------:R-:W-:-:S05]  /*10990*/  LOP3.LUT R0, R0, 0xfffffffe, RZ, 0xc0, !PT ;  /* 0xfffffffe00007812 */ /* 0x000fca00078ec0ff */
[----:B------:R-:W-:-:S05]  /*109a0*/  IMAD.IADD R0, R2, 0x1, -R0 ;  /* 0x0000000102007824 */ /* 0x000fca00078e0a00 */
[----:B------:R-:W-:Y:S01]  /*109b0*/  SHF.L.U32 R0, R0, 0x1f, RZ ;  /* 0x0000001f00007819 */ /* 0x000fe200000006ff */
[----:B------:R-:W-:Y:S01]  /*109c0*/  NOP ;  /* 0x0000000000007918 */ /* 0x000fe20000000000 */
[----:B------:R1:W-:Y:S01]  /*109d0*/  SYNCS.ARRIVE.TRANS64.A1T0 RZ, [R17+URZ+0x29800], RZ ;  /* 0x029800ff11ff79a7 */ /* 0x0003e2000810003f */
[----:B------:R-:W-:Y:S01]  /*109e0*/  BSSY B0, `(.L_x_221) ;  /* 0x0000003000007945 */ /* 0x000fe20003800000 */
[----:B------:R-:W2:Y:S03]  /*109f0*/  SYNCS.PHASECHK.TRANS64.TRYWAIT P0, [R17+URZ+0x29820], R0 ;  /* 0x02982000110075a7 */ /* 0x000ea6000800017f */
[----:B-12---:R-:W-:Y:S05]  /*10a00*/  @!P0 BRA `(.L_x_222) ;  /* 0x00000030005c8947 */ /* 0x006fea0003800000 */
.L_x_295:
[----:B------:R-:W-:Y:S05]  /*10a10*/  BSYNC B0 ;  /* 0x0000000000007941 */ /* 0x000fea0003800000 */
.L_x_221:
[----:B------:R-:W2:Y:S01]  /*10a20*/  LDL R3, [R1+0xc] ;  /* 0x00000c0001037983 */ /* 0x000ea20000100800 */
[----:B------:R-:W-:-:S05]  /*10a30*/  VIADD R2, R19, 0xfffffffe ;  /* 0xfffffffe13027836 */ /* 0x000fca0000000000 */
[----:B--2---:R-:W-:-:S13]  /*10a40*/  ISETP.GE.AND P0, PT, R2, R3, PT ;  /* 0x000000030200720c */ /* 0x004fda0003f06270 */
[----:B------:R-:W-:Y:S05]  /*10a50*/  @!P0 BRA `(.L_x_223) ;  /* 0x0000000c00f88947 */ /* 0x000fea0003800000 */
[----:B-1----:R1:W5:Y:S01]  /*10a60*/  LDL.LU R0, [R1] ;  /* 0x0000000001007983 */ /* 0x0023620000300800 */
[----:B------:R-:W-:-:S07]  /*10a70*/  IMAD.MOV.U32 R3, RZ, RZ, R18 ;  /* 0x000000ffff037224 */ /* 0x000fce00078e0012 */
.L_x_245:
[----:B0-----:R-:W2:Y:S01]  /*10a80*/  LDL R4, [R1+0x8] ;  /* 0x0000080001047983 */ /* 0x001ea20000100800 */
[----:B------:R-:W-:Y:S01]  /*10a90*/  VIADD R18, R3, 0x1 ;  /* 0x0000000103127836 */ /* 0x000fe20000000000 */
[----:B------:R-:W-:Y:S05]  /*10aa0*/  YIELD ;  /* 0x0000000000007946 */ /* 0x000fea0003800000 */
[C---:B------:R-:W-:Y:S01]  /*10ab0*/  ISETP.NE.AND P0, PT, R18.reuse, 0x2, PT ;  /* 0x000000021200780c */ /* 0x040fe20003f05270 */
[----:B------:R-:W-:Y:S03]  /*10ac0*/  BSSY B0, `(.L_x_224) ;  /* 0x0000089000007945 */ /* 0x000fe60003800000 */
[----:B------:R-:W-:-:S02]  /*10ad0*/  SEL R18, R18, RZ, P0 ;  /* 0x000000ff12127207 */ /* 0x000fc40000000000 */
[----:B--2---:R-:W-:Y:S02]  /*10ae0*/  LOP3.LUT P1, RZ, R4, 0x1, RZ, 0xc0, !PT ;  /* 0x0000000104ff7812 */ /* 0x004fe4000782c0ff */
[----:B------:R-:W-:-:S04]  /*10af0*/  SEL R4, RZ, 0x1, P0 ;  /* 0x00000001ff047807 */ /* 0x000fc80000000000 */
[----:B0----5:R-:W-:-:S05]  /*10b00*/  LOP3.LUT R9, R0, R4, RZ, 0x3c, !PT ;  /* 0x0000000400097212 */ /* 0x021fca00078e3cff */
[----:B------:R0:W-:Y:S02]  /*10b10*/  STL [R1], R9 ;  /* 0x0000000901007387 */ /* 0x0001e40000100800 */
[----:B------:R-:W-:Y:S05]  /*10b20*/  @!P1 BRA `(.L_x_225) ;  /* 0x0000000800089947 */ /* 0x000fea0003800000 */
[----:B------:R-:W-:Y:S01]  /*10b30*/  ULDC.64 UR4, c[0x0][0x418] ;  /* 0x0001060000047ab9 */ /* 0x000fe20000000a00 */
[----:B------:R-:W-:Y:S01]  /*10b40*/  IMAD.MOV.U32 R8, RZ, RZ, R2 ;  /* 0x000000ffff087224 */ /* 0x000fe200078e0002 */
[----:B------:R-:W-:-:S04]  /*10b50*/  ISETP.NE.U32.AND P0, PT, RZ, UR4, PT ;  /* 0x00000004ff007c0c */ /* 0x000fc8000bf05070 */
[----:B------:R-:W-:-:S13]  /*10b60*/  ISETP.NE.AND.EX P0, PT, RZ, UR5, PT, P0 ;  /* 0x00000005ff007c0c */ /* 0x000fda000bf05300 */
[----:B------:R-:W-:Y:S05]  /*10b70*/  @!P0 BRA `(.L_x_226) ;  /* 0x00000000004c8947 */ /* 0x000fea0003800000 */
[----:B------:R-:W2:Y:S01]  /*10b80*/  LDL R10, [R1+0x18] ;  /* 0x00001800010a7983 */ /* 0x000ea20000100800 */
[----:B------:R-:W3:Y:S01]  /*10b90*/  LDC R8, c[0x0][0x43c] ;  /* 0x00010f00ff087b82 */ /* 0x000ee20000000800 */
[----:B------:R-:W-:Y:S02]  /*10ba0*/  ULDC.64 UR6, c[0x0][0x428] ;  /* 0x00010a0000067ab9 */ /* 0x000fe40000000a00 */
[----:B------:R-:W4:Y:S01]  /*10bb0*/  LDL R7, [R1+0x4] ;  /* 0x0000040001077983 */ /* 0x000f220000100800 */
[----:B---3--:R-:W-:-:S13]  /*10bc0*/  ISETP.NE.AND P0, PT, R8, 0x1, PT ;  /* 0x000000010800780c */ /* 0x008fda0003f05270 */
[----:B------:R-:W3:Y:S02]  /*10bd0*/  @P0 LDC.64 R4, c[0x0][0x440] ;  /* 0x00011000ff040b82 */ /* 0x000ee40000000a00 */
[----:B---3--:R-:W-:-:S04]  /*10be0*/  @P0 IMAD.HI.U32 R6, R2, R4, RZ ;  /* 0x0000000402060227 */ /* 0x008fc800078e00ff */
[----:B------:R-:W-:Y:S01]  /*10bf0*/  IMAD.MOV.U32 R4, RZ, RZ, R2 ;  /* 0x000000ffff047224 */ /* 0x000fe200078e0002 */
[----:B------:R-:W-:-:S05]  /*10c00*/  @P0 SHF.R.U32.HI R4, RZ, R5, R6 ;  /* 0x00000005ff040219 */ /* 0x000fca0000011606 */
[----:B------:R-:W-:-:S04]  /*10c10*/  IMAD.MOV R5, RZ, RZ, -R4 ;  /* 0x000000ffff057224 */ /* 0x000fc800078e0a04 */
[----:B------:R-:W-:Y:S01]  /*10c20*/  IMAD R8, R8, R5, R2 ;  /* 0x0000000508087224 */ /* 0x000fe200078e0202 */
[----:B------:R-:W-:Y:S01]  /*10c30*/  SHF.R.S32.HI R5, RZ, 0x1f, R4 ;  /* 0x0000001fff057819 */ /* 0x000fe20000011404 */
[----:B--2---:R-:W-:-:S04]  /*10c40*/  IMAD R6, R10, UR6, RZ ;  /* 0x000000060a067c24 */ /* 0x004fc8000f8e02ff */
[C---:B----4-:R-:W-:Y:S02]  /*10c50*/  IMAD R6, R7.reuse, UR7, R6 ;  /* 0x0000000707067c24 */ /* 0x050fe4000f8e0206 */
[----:B------:R-:W-:-:S04]  /*10c60*/  IMAD.WIDE.U32 R4, R7, UR6, R4 ;  /* 0x0000000607047c25 */ /* 0x000fc8000f8e0004 */
[----:B------:R-:W-:Y:S01]  /*10c70*/  IMAD.IADD R5, R6, 0x1, R5 ;  /* 0x0000000106057824 */ /* 0x000fe200078e0205 */
[----:B------:R-:W-:-:S04]  /*10c80*/  LEA R6, P0, R4, UR4, 0x2 ;  /* 0x0000000404067c11 */ /* 0x000fc8000f8010ff */
[----:B------:R-:W-:-:S05]  /*10c90*/  LEA.HI.X R7, R4, UR5, R5, 0x2, P0 ;  /* 0x0000000504077c11 */ /* 0x000fca00080f1405 */
[----:B------:R2:W5:Y:S04]  /*10ca0*/  LDG.E R16, desc[UR50][R6.64] ;  /* 0x0000003206107981 */ /* 0x000568000c1e1900 */
.L_x_226:
[----:B------:R-:W2:Y:S01]  /*10cb0*/  S2R R4, SR_TID.X ;  /* 0x0000000000047919 */ /* 0x000ea20000002100 */
[----:B------:R-:W-:Y:S01]  /*10cc0*/  IMAD R5, R18, 0x8, R17 ;  /* 0x0000000812057824 */ /* 0x000fe200078e0211 */
[----:B------:R-:W-:Y:S01]  /*10cd0*/  BSSY B1, `(.L_x_227) ;  /* 0x0000006000017945 */ /* 0x000fe20003800000 */
[----:B--2---:R-:W-:Y:S02]  /*10ce0*/  LOP3.LUT R6, R4, 0x7f, RZ, 0xc0, !PT ;  /* 0x0000007f04067812 */ /* 0x004fe400078ec0ff */
[----:B------:R-:W-:Y:S02]  /*10cf0*/  SHF.L.U32 R4, R9, 0x1f, RZ ;  /* 0x0000001f09047819 */ /* 0x000fe400000006ff */
[----:B------:R-:W-:Y:S02]  /*10d00*/  ISETP.NE.AND P1, PT, R6, RZ, PT ;  /* 0x000000ff0600720c */ /* 0x000fe40003f25270 */
[----:B------:R-:W2:Y:S02]  /*10d10*/  SYNCS.PHASECHK.TRANS64.TRYWAIT P0, [R5+URZ+0x29880], R4 ;  /* 0x02988004050075a7 */ /* 0x000ea4000800017f */
[----:B--2---:R-:W-:Y:S09]  /*10d20*/  @!P0 BRA `(.L_x_228) ;  /* 0x0000002c00a88947 */ /* 0x004ff20003800000 */
.L_x_296:
[----:B------:R-:W-:Y:S05]  /*10d30*/  BSYNC B1 ;  /* 0x0000000000017941 */ /* 0x000fea0003800000 */
.L_x_227:
[----:B------:R-:W-:Y:S04]  /*10d40*/  BSSY B1, `(.L_x_229) ;  /* 0x0000009000017945 */ /* 0x000fe80003800000 */
[----:B------:R-:W-:Y:S05]  /*10d50*/  @P1 BRA `(.L_x_230) ;  /* 0x00000000001c1947 */ /* 0x000fea0003800000 */
[----:B------:R-:W3:Y:S02]  /*10d60*/  S2R R6, SR_TID.X ;  /* 0x0000000000067919 */ /* 0x000ee40000002100 */
[----:B---3--:R-:W-:Y:S01]  /*10d70*/  LOP3.LUT R7, R6, 0x1f, RZ, 0xc0, !PT ;  /* 0x0000001f06077812 */ /* 0x008fe200078ec0ff */
[----:B------:R-:W-:-:S03]  /*10d80*/  IMAD.MOV.U32 R6, RZ, RZ, 0x5000 ;  /* 0x00005000ff067424 */ /* 0x000fc600078e00ff */
[----:B------:R-:W-:Y:S01]  /*10d90*/  ISETP.NE.AND P0, PT, R7, RZ, PT ;  /* 0x000000ff0700720c */ /* 0x000fe20003f05270 */
[----:B------:R3:W-:-:S12]  /*10da0*/  SYNCS.ARRIVE.TRANS64 RZ, [R5+URZ+0x29870], R6 ;  /* 0x0298700605ff79a7 */ /* 0x0007d8000800003f */
[----:B---3--:R-:W-:Y:S05]  /*10db0*/  @!P0 BRA `(.L_x_230) ;  /* 0x0000000000048947 */ /* 0x008fea0003800000 */
[----:B------:R-:W-:Y:S01]  /*10dc0*/  BPT.TRAP 0x1 ;  /* 0x000000040000795c */ /* 0x000fe20000300000 */
.L_x_230:
[----:B------:R-:W-:Y:S05]  /*10dd0*/  BSYNC B1 ;  /* 0x0000000000017941 */ /* 0x000fea0003800000 */
.L_x_229:
[----:B------:R-:W-:Y:S01]  /*10de0*/  IMAD.MOV.U32 R10, RZ, RZ, RZ ;  /* 0x000000ffff0a7224 */ /* 0x000fe200078e00ff */
[----:B------:R-:W-:Y:S01]  /*10df0*/  UIADD3 UR4, UP0, UR52, 0x470, URZ ;  /* 0x0000047034047890 */ /* 0x000fe2000ff1e03f */
[----:B------:R-:W-:Y:S01]  /*10e00*/  IMAD.MOV.U32 R6, RZ, RZ, 0xa0 ;  /* 0x000000a0ff067424 */ /* 0x000fe200078e00ff */
[----:B------:R-:W-:Y:S01]  /*10e10*/  PLOP3.LUT P0, PT, PT, PT, PT, 0x80, 0x0 ;  /* 0x000000000000781c */ /* 0x000fe20003f0f070 */
[----:B------:R-:W-:Y:S01]  /*10e20*/  IMAD R7, R18, 0x5000, R17 ;  /* 0x0000500012077824 */ /* 0x000fe200078e0211 */
[----:B------:R-:W-:Y:S01]  /*10e30*/  R2UR UR10, R10 ;  /* 0x000000000a0a72ca */ /* 0x000fe200000e0000 */
[----:B------:R-:W-:Y:S01]  /*10e40*/  IMAD R6, R8, R6, UR40 ;  /* 0x0000002808067e24 */ /* 0x000fe2000f8e0206 */
[----:B------:R-:W-:Y:S01]  /*10e50*/  UIADD3.X UR5, URZ, UR53, URZ, UP0, !UPT ;  /* 0x000000353f057290 */ /* 0x000fe200087fe43f */
[----:B------:R-:W-:Y:S01]  /*10e60*/  VIADD R7, R7, 0xa400 ;  /* 0x0000a40007077836 */ /* 0x000fe20000000000 */
[----:B------:R-:W-:Y:S01]  /*10e70*/  UMOV UR6, 0x0 ;  /* 0x0000000000067882 */ /* 0x000fe20000000000 */
[----:B------:R-:W-:Y:S01]  /*10e80*/  VIADD R8, R5, 0x29870 ;  /* 0x0002987005087836 */ /* 0x000fe20000000000 */
[----:B------:R-:W-:-:S09]  /*10e90*/  UMOV UR7, 0x14f00000 ;  /* 0x14f0000000077882 */ /* 0x000fd20000000000 */
.L_x_231:
[----:B------:R-:W-:-:S13]  /*10ea0*/  @P0 ELECT P2, URZ, PT ;  /* 0x00000000003f082f */ /* 0x000fda0003840000 */
[----:B-----5:R-:W-:Y:S01]  /*10eb0*/  @P2 R2UR UR13, R16 ;  /* 0x00000000100d22ca */ /* 0x020fe200000e0000 */
[----:B------:R-:W-:Y:S01]  /*10ec0*/  UMOV UR12, UR36 ;  /* 0x00000024000c7c82 */ /* 0x000fe20008000000 */
[----:B------:R-:W-:Y:S02]  /*10ed0*/  @P2 R2UR UR11, R6 ;  /* 0x00000000060b22ca */ /* 0x000fe400000e0000 */
[----:B------:R-:W-:Y:S02]  /*10ee0*/  @P2 R2UR UR9, R8 ;  /* 0x00000000080922ca */ /* 0x000fe400000e0000 */
[----:B------:R-:W-:Y:S02]  /*10ef0*/  @P2 R2UR UR8, R7 ;  /* 0x00000000070822ca */ /* 0x000fe400000e0000 */
[----:B------:R-:W-:Y:S02]  /*10f00*/  @P2 PLOP3.LUT P0, PT, P2, PT, PT, 0x8, 0x0 ;  /* 0x000000000000281c */ /* 0x000fe4000170e170 */
[----:B------:R-:W-:-:S09]  /*10f10*/  PLOP3.LUT P2, PT, PT, PT, PT, 0x8, 0x0 ;  /* 0x000000000000781c */ /* 0x000fd20003f4e170 */
[----:B------:R3:W-:Y:S02]  /*10f20*/  UTMALDG.4D [UR8], [UR4], desc[UR6] ;  /* 0x00000608040075b4 */ /* 0x0007e40008019000 */
[----:B---3--:R-:W-:Y:S05]  /*10f30*/  @P0 BRA.U.ANY `(.L_x_231) ;  /* 0xfffffffd00d80947 */ /* 0x008fea000393ffff */
[----:B------:R-:W3:Y:S01]  /*10f40*/  SYNCS.PHASECHK.TRANS64.TRYWAIT P0, [R5+URZ+0x29840], R4 ;  /* 0x02984004050075a7 */ /* 0x000ee2000800017f */
[----:B------:R-:W-:Y:S04]  /*10f50*/  BSSY B1, `(.L_x_232) ;  /* 0x0000002000017945 */ /* 0x000fe80003800000 */
[----:B---3--:R-:W-:Y:S05]  /*10f60*/  @!P0 BRA `(.L_x_233) ;  /* 0x0000002c002c8947 */ /* 0x008fea0003800000 */
.L_x_297:
[----:B------:R-:W-:Y:S05]  /*10f70*/  BSYNC B1 ;  /* 0x0000000000017941 */ /* 0x000fea0003800000 */
.L_x_232:
[----:B------:R-:W-:Y:S01]  /*10f80*/  BSSY B1, `(.L_x_234) ;  /* 0x000000b000017945 */ /* 0x000fe20003800000 */
[----:B------:R-:W-:Y:S02]  /*10f90*/  IMAD.MOV.U32 R8, RZ, RZ, 0x0 ;  /* 0x00000000ff087424 */ /* 0x000fe400078e00ff */
[----:B0-----:R-:W-:Y:S01]  /*10fa0*/  IMAD.MOV.U32 R9, RZ, RZ, 0x14f00000 ;  /* 0x14f00000ff097424 */ /* 0x001fe200078e00ff */
[----:B------:R-:W-:Y:S06]  /*10fb0*/  @P1 BRA `(.L_x_235) ;  /* 0x00000000001c1947 */ /* 0x000fec0003800000 */
[----:B------:R-:W0:Y:S01]  /*10fc0*/  S2R R7, SR_TID.X ;  /* 0x0000000000077919 */ /* 0x000e220000002100 */
[----:B--23--:R-:W-:-:S04]  /*10fd0*/  IMAD.MOV.U32 R4, RZ, RZ, 0x7800 ;  /* 0x00007800ff047424 */ /* 0x00cfc800078e00ff */
[----:B------:R4:W-:Y:S01]  /*10fe0*/  SYNCS.ARRIVE.TRANS64 RZ, [R5+URZ+0x29830], R4 ;  /* 0x0298300405ff79a7 */ /* 0x0009e2000800003f */
[----:B0-----:R-:W-:-:S04]  /*10ff0*/  LOP3.LUT R7, R7, 0x1f, RZ, 0xc0, !PT ;  /* 0x0000001f07077812 */ /* 0x001fc800078ec0ff */
[----:B------:R-:W-:-:S13]  /*11000*/  ISETP.NE.AND P0, PT, R7, RZ, PT ;  /* 0x000000ff0700720c */ /* 0x000fda0003f05270 */
[----:B----4-:R-:W-:Y:S05]  /*11010*/  @!P0 BRA `(.L_x_235) ;  /* 0x0000000000048947 */ /* 0x010fea0003800000 */
[----:B------:R-:W-:Y:S01]  /*11020*/  BPT.TRAP 0x1 ;  /* 0x000000040000795c */ /* 0x000fe20000300000 */
.L_x_235:
[----:B------:R-:W-:Y:S05]  /*11030*/  BSYNC B1 ;  /* 0x0000000000017941 */ /* 0x000fea0003800000 */
.L_x_234:
[----:B------:R-:W-:Y:S01]  /*11040*/  R2UR UR10, R10 ;  /* 0x000000000a0a72ca */ /* 0x000fe200000e0000 */
[----:B--23--:R-:W-:Y:S01]  /*11050*/  IMAD R4, R18, 0x7800, R17 ;  /* 0x0000780012047824 */ /* 0x00cfe200078e0211 */
[----:B------:R-:W-:Y:S01]  /*11060*/  R2UR UR6, R8 ;  /* 0x00000000080672ca */ /* 0x000fe200000e0000 */
[----:B------:R-:W-:Y:S01]  /*11070*/  UIADD3 UR4, UP0, UR52, 0x370, URZ ;  /* 0x0000037034047890 */ /* 0x000fe2000ff1e03f */
[----:B------:R-:W-:Y:S01]  /*11080*/  R2UR UR7, R9 ;  /* 0x00000000090772ca */ /* 0x000fe200000e0000 */
[----:B------:R-:W-:Y:S01]  /*11090*/  VIADD R5, R5, 0x29830 ;  /* 0x0002983005057836 */ /* 0x000fe20000000000 */
[----:B------:R-:W-:Y:S01]  /*110a0*/  PLOP3.LUT P0, PT, PT, PT, PT, 0x80, 0x0 ;  /* 0x000000000000781c */ /* 0x000fe20003f0f070 */
[----:B------:R-:W-:Y:S01]  /*110b0*/  VIADD R7, R4, 0x1a400 ;  /* 0x0001a40004077836 */ /* 0x000fe20000000000 */
[----:B------:R-:W-:-:S12]  /*110c0*/  UIADD3.X UR5, URZ, UR53, URZ, UP0, !UPT ;  /* 0x000000353f057290 */ /* 0x000fd800087fe43f */
.L_x_236:
[----:B------:R-:W-:-:S13]  /*110d0*/  @P0 ELECT P1, URZ, PT ;  /* 0x00000000003f082f */ /* 0x000fda0003820000 */
[----:B------:R-:W-:Y:S01]  /*110e0*/  @P1 R2UR UR13, R16 ;  /* 0x00000000100d12ca */ /* 0x000fe200000e0000 */
[----:B------:R-:W-:Y:S01]  /*110f0*/  UMOV UR12, UR36 ;  /* 0x00000024000c7c82 */ /* 0x000fe20008000000 */
[----:B------:R-:W-:Y:S02]  /*11100*/  @P1 R2UR UR11, R6 ;  /* 0x00000000060b12ca */ /* 0x000fe400000e0000 */
[----:B------:R-:W-:Y:S02]  /*11110*/  @P1 R2UR UR9, R5 ;  /* 0x00000000050912ca */ /* 0x000fe400000e0000 */
[----:B------:R-:W-:Y:S02]  /*11120*/  @P1 R2UR UR8, R7 ;  /* 0x00000000070812ca */ /* 0x000fe400000e0000 */
[----:B------:R-:W-:Y:S02]  /*11130*/  @P1 PLOP3.LUT P0, PT, P1, PT, PT, 0x8, 0x0 ;  /* 0x000000000000181c */ /* 0x000fe40000f0e170 */
[----:B------:R-:W-:-:S09]  /*11140*/  PLOP3.LUT P1, PT, PT, PT, PT, 0x8, 0x0 ;  /* 0x000000000000781c */ /* 0x000fd20003f2e170 */
[----:B------:R0:W-:Y:S02]  /*11150*/  UTMALDG.4D [UR8], [UR4], desc[UR6] ;  /* 0x00000608040075b4 */ /* 0x0001e40008019000 */
[----:B0-----:R-:W-:Y:S05]  /*11160*/  @P0 BRA.U.ANY `(.L_x_236) ;  /* 0xfffffffd00d80947 */ /* 0x001fea000393ffff */
[----:B------:R-:W-:Y:S01]  /*11170*/  R2UR UR6, R8 ;  /* 0x00000000080672ca */ /* 0x000fe200000e0000 */
[----:B------:R-:W-:Y:S01]  /*11180*/  VIADD R7, R4, 0x1cc00 ;  /* 0x0001cc0004077836 */ /* 0x000fe20000000000 */
[----:B------:R-:W-:Y:S01]  /*11190*/  R2UR UR7, R9 ;  /* 0x00000000090772ca */ /* 0x000fe200000e0000 */
[----:B------:R-:W-:Y:S01]  /*111a0*/  UMOV UR10, 0x40 ;  /* 0x00000040000a7882 */ /* 0x000fe20000000000 */
[----:B------:R-:W-:-:S13]  /*111b0*/  PLOP3.LUT P0, PT, PT, PT, PT, 0x80, 0x0 ;  /* 0x000000000000781c */ /* 0x000fda0003f0f070 */
.L_x_237:
        /* <DEDUP_REMOVED lines=15> */
.L_x_238:
        /* <DEDUP_REMOVED lines=9> */
[----:B--2---:R-:W-:Y:S05]  /*11340*/  @P0 BRA.U.ANY `(.L_x_238) ;  /* 0xfffffffd00d80947 */ /* 0x004fea000393ffff */
.L_x_225:
[----:B------:R-:W-:Y:S05]  /*11350*/  BSYNC B0 ;  /* 0x0000000000007941 */ /* 0x000fea0003800000 */
.L_x_224:
[----:B------:R-:W-:-:S06]  /*11360*/  UISETP.NE.AND UP0, UPT, UR39, 0x3, UPT ;  /* 0x000000032700788c */ /* 0x000fcc000bf05270 */
[----:B------:R-:W-:-:S13]  /*11370*/  PLOP3.LUT P0, PT, PT, PT, UP0, 0x80, 0x0 ;  /* 0x000000000000781c */ /* 0x000fda0003f0f008 */
[----:B------:R-:W-:Y:S05]  /*11380*/  @!P0 BRA `(.L_x_239) ;  /* 0x0000000000048947 */ /* 0x000fea0003800000 */
[----:B------:R-:W-:Y:S01]  /*11390*/  BPT.TRAP 0x1 ;  /* 0x000000040000795c */ /* 0x000fe20000300000 */
.L_x_239:
[----:B------:R-:W-:Y:S01]  /*113a0*/  IMAD.U32 R4, RZ, RZ, UR42 ;  /* 0x0000002aff047e24 */ /* 0x000fe2000f8e00ff */
[----:B------:R-:W-:Y:S01]  /*113b0*/  BSSY B0, `(.L_x_240) ;  /* 0x0000007000007945 */ /* 0x000fe20003800000 */
[----:B------:R-:W-:-:S03]  /*113c0*/  IMAD R19, R3, 0x8, R17 ;  /* 0x0000000803137824 */ /* 0x000fc600078e0211 */
[----:B------:R-:W-:Y:S02]  /*113d0*/  ISETP.NE.AND P1, PT, R4, 0x3, PT ;  /* 0x000000030400780c */ /* 0x000fe40003f25270 */
[----:B------:R-:W-:-:S04]  /*113e0*/  LOP3.LUT R4, R0, 0x1, RZ, 0x3c, !PT ;  /* 0x0000000100047812 */ /* 0x000fc800078e3cff */
[----:B------:R-:W-:-:S04]  /*113f0*/  SHF.L.U32 R4, R4, 0x1f, RZ ;  /* 0x0000001f04047819 */ /* 0x000fc800000006ff */
[----:B------:R-:W2:Y:S02]  /*11400*/  SYNCS.PHASECHK.TRANS64.TRYWAIT P0, [R19+URZ+0x29870], R4 ;  /* 0x02987004130075a7 */ /* 0x000ea4000800017f */
[----:B--2---:R-:W-:Y:S05]  /*11410*/  @!P0 BRA `(.L_x_241) ;  /* 0x0000002800148947 */ /* 0x004fea0003800000 */
.L_x_298:
[----:B------:R-:W-:Y:S05]  /*11420*/  BSYNC B0 ;  /* 0x0000000000007941 */ /* 0x000fea0003800000 */
.L_x_240:
[----:B------:R-:W-:Y:S05]  /*11430*/  @!P1 BRA `(.L_x_242) ;  /* 0x0000000000049947 */ /* 0x000fea0003800000 */
[----:B------:R-:W-:Y:S01]  /*11440*/  BPT.TRAP 0x1 ;  /* 0x000000040000795c */ /* 0x000fe20000300000 */
.L_x_242:
[----:B------:R-:W-:Y:S01]  /*11450*/  SHF.L.U32 R0, R0, 0x1f, RZ ;  /* 0x0000001f00007819 */ /* 0x000fe200000006ff */
[----:B------:R-:W-:-:S03]  /*11460*/  IMAD R12, R3, 0x5000, RZ ;  /* 0x00005000030c7824 */ /* 0x000fc600078e02ff */
[----:B------:R-:W3:Y:S02]  /*11470*/  SYNCS.PHASECHK.TRANS64.TRYWAIT P0, [R19+URZ+0x29860], R0 ;  /* 0x02986000130075a7 */ /* 0x000ee4000800017f */
[----:B---3--:R-:W-:Y:S05]  /*11480*/  @!P0 BRA `(.L_x_243) ;  /* 0x00000028000c8947 */ /* 0x008fea0003800000 */
.L_x_299:
[----:B--2---:R-:W3:Y:S04]  /*11490*/  LDL R4, [R1+0x24] ;  /* 0x0000240001047983 */ /* 0x004ee80000100800 */
[----:B------:R-:W2:Y:S04]  /*114a0*/  LDL R3, [R1+0x28] ;  /* 0x0000280001037983 */ /* 0x000ea80000100800 */
[----:B------:R-:W4:Y:S01]  /*114b0*/  LDL R13, [R1+0x20] ;  /* 0x00002000010d7983 */ /* 0x000f220000100800 */
[----:B------:R-:W-:Y:S05]  /*114c0*/  WARPSYNC.ALL ;  /* 0x0000000000007948 */ /* 0x000fea0003800000 */
[----:B---3--:R-:W-:-:S05]  /*114d0*/  LOP3.LUT R0, R12, R4, RZ, 0xfc, !PT ;  /* 0x000000040c007212 */ /* 0x008fca00078efcff */
[----:B------:R-:W-:Y:S01]  /*114e0*/  IMAD.IADD R0, R17, 0x1, R0 ;  /* 0x0000000111007824 */ /* 0x000fe200078e0200 */
[----:B----4-:R-:W-:-:S03]  /*114f0*/  LOP3.LUT R20, R12, R13, RZ, 0xfc, !PT ;  /* 0x0000000d0c147212 */ /* 0x010fc600078efcff */
[----:B--2---:R-:W-:Y:S01]  /*11500*/  IMAD.IADD R3, R3, 0x1, R0 ;  /* 0x0000000103037824 */ /* 0x004fe200078e0200 */
[----:B0-----:R-:W0:Y:S01]  /*11510*/  LDSM.16.MT88.4 R8, [R0+0xa400] ;  /* 0x00a400000008783b */ /* 0x001e220000004200 */
[----:B------:R-:W-:Y:S01]  /*11520*/  IMAD.IADD R20, R17, 0x1, R20 ;  /* 0x0000000111147824 */ /* 0x000fe200078e0214 */
[C-C-:B0-----:R-:W-:Y:S02]  /*11530*/  PRMT R4, R8.reuse, 0x6420, R9.reuse ;  /* 0x0000642008047816 */ /* 0x141fe40000000009 */
[----:B------:R-:W-:Y:S02]  /*11540*/  PRMT R5, R8, 0x7531, R9 ;  /* 0x0000753108057816 */ /* 0x000fe40000000009 */
        /* <DEDUP_REMOVED lines=9> */
[----:B------:R-:W0:Y:S02]  /*115e0*/  LDSM.16.MT88.4 R8, [R0+0xb400] ;  /* 0x00b400000008783b */ /* 0x000e240000004200 */
        /* <DEDUP_REMOVED lines=52> */
[----:B--2---:R-:W2:Y:S01]  /*11930*/  FENCE.VIEW.ASYNC.S ;  /* 0x00000000000073c6 */ /* 0x004ea20000000000 */
[----:B------:R-:W-:Y:S05]  /*11940*/  @!P1 BRA `(.L_x_244) ;  /* 0x0000000000049947 */ /* 0x000fea0003800000 */
[----:B------:R-:W-:Y:S01]  /*11950*/  BPT.TRAP 0x1 ;  /* 0x000000040000795c */ /* 0x000fe20000300000 */
.L_x_244:
[----:B------:R-:W3:Y:S01]  /*11960*/  S2R R0, SR_TID.X ;  /* 0x0000000000007919 */ /* 0x000ee20000002100 */
[----:B--2---:R2:W-:Y:S01]  /*11970*/  SYNCS.ARRIVE.TRANS64.A1T0 RZ, [R19+URZ+0x29850], RZ ;  /* 0x029850ff13ff79a7 */ /* 0x0045e2000810003f */
[----:B---3--:R-:W-:Y:S02]  /*11980*/  LOP3.LUT R3, R0, 0x7f, RZ, 0xc0, !PT ;  /* 0x0000007f00037812 */ /* 0x008fe400078ec0ff */
[----:B------:R-:W3:Y:S01]  /*11990*/  LDL R0, [R1+0xc] ;  /* 0x00000c0001007983 */ /* 0x000ee20000100800 */
[----:B------:R-:W-:Y:S01]  /*119a0*/  BAR.SYNC.DEFER_BLOCKING 0x2, 0x80 ;  /* 0x0082000000007b1d */ /* 0x000fe20000010000 */
[----:B------:R-:W-:-:S13]  /*119b0*/  ISETP.NE.AND P0, PT, R3, RZ, PT ;  /* 0x000000ff0300720c */ /* 0x000fda0003f05270 */
[----:B--2---:R-:W-:-:S05]  /*119c0*/  @!P0 VIADD R19, R19, 0x29880 ;  /* 0x0002988013138836 */ /* 0x004fca0000000000 */
[----:B------:R-:W-:-:S04]  /*119d0*/  @!P0 PRMT R19, RZ, 0x654, R19 ;  /* 0x00000654ff138816 */ /* 0x000fc80000000013 */
[----:B------:R2:W-:Y:S01]  /*119e0*/  @!P0 SYNCS.ARRIVE.TRANS64.RED.A1T0 RZ, [R19+URZ], RZ ;  /* 0x000000ff13ff89a7 */ /* 0x0005e2000810043f */
[C---:B---3--:R-:W-:Y:S01]  /*119f0*/  ISETP.GT.AND P0, PT, R2.reuse, R0, PT ;  /* 0x000000000200720c */ /* 0x048fe20003f04270 */
[----:B------:R-:W-:Y:S01]  /*11a00*/  VIADD R2, R2, 0xffffffff ;  /* 0xffffffff02027836 */ /* 0x000fe20000000000 */
[----:B------:R2:W5:Y:S01]  /*11a10*/  LDL R0, [R1] ;  /* 0x0000000001007983 */ /* 0x0005620000100800 */
[----:B------:R-:W-:-:S10]  /*11a20*/  IMAD.MOV.U32 R3, RZ, RZ, R18 ;  /* 0x000000ffff037224 */ /* 0x000fd400078e0012 */
[----:B--2---:R-:W-:Y:S05]  /*11a30*/  @P0 BRA `(.L_x_245) ;  /* 0xfffffff000100947 */ /* 0x004fea000383ffff */
.L_x_223:
[----:B0-----:R-:W0:Y:S01]  /*11a40*/  S2R R4, SR_TID.X ;  /* 0x0000000000047919 */ /* 0x001e220000002100 */
[----:B------:R-:W-:Y:S01]  /*11a50*/  BSSY B0, `(.L_x_246) ;  /* 0x0000011000007945 */ /* 0x000fe20003800000 */
[----:B0-----:R-:W-:-:S04]  /*11a60*/  LOP3.LUT R4, R4, 0x7f, RZ, 0xc0, !PT ;  /* 0x0000007f04047812 */ /* 0x001fc800078ec0ff */
[----:B------:R-:W-:-:S13]  /*11a70*/  ISETP.NE.AND P0, PT, R4, RZ, PT ;  /* 0x000000ff0400720c */ /* 0x000fda0003f05270 */
[----:B------:R-:W-:Y:S05]  /*11a80*/  @P0 BRA `(.L_x_247) ;  /* 0x0000000000340947 */ /* 0x000fea0003800000 */
[----:B------:R-:W0:Y:S01]  /*11a90*/  S2R R3, SR_LANEID ;  /* 0x0000000000037919 */ /* 0x000e220000000000 */
[----:B------:R-:W-:Y:S02]  /*11aa0*/  VOTEU.ANY UR4, UPT, PT ;  /* 0x0000000000047886 */ /* 0x000fe400038e0100 */
[----:B-1---5:R-:W0:Y:S08]  /*11ab0*/  FLO.U32 R0, UR4 ;  /* 0x0000000400007d00 */ /* 0x022e3000080e0000 */
        /* <DEDUP_REMOVED lines=9> */
[----:B------:R0:W-:Y:S02]  /*11b50*/  STL [R1+0x10], R0 ;  /* 0x0000100001007387 */ /* 0x0001e40000100800 */
.L_x_247:
[----:B------:R-:W-:Y:S05]  /*11b60*/  BSYNC B0 ;  /* 0x0000000000007941 */ /* 0x000fea0003800000 */
.L_x_246:
[----:B------:R-:W-:-:S06]  /*11b70*/  UISETP.NE.AND UP0, UPT, UR39, 0x3, UPT ;  /* 0x000000032700788c */ /* 0x000fcc000bf05270 */
[----:B------:R-:W-:-:S13]  /*11b80*/  PLOP3.LUT P1, PT, PT, PT, UP0, 0x80, 0x0 ;  /* 0x000000000000781c */ /* 0x000fda0003f2f008 */
[----:B------:R-:W-:Y:S05]  /*11b90*/  @!P1 BRA `(.L_x_248) ;  /* 0x0000000000049947 */ /* 0x000fea0003800000 */
[----:B------:R-:W-:Y:S01]  /*11ba0*/  BPT.TRAP 0x1 ;  /* 0x000000040000795c */ /* 0x000fe20000300000 */
.L_x_248:
[----:B------:R-:W2:Y:S01]  /*11bb0*/  LDL R2, [R1] ;  /* 0x0000000001027983 */ /* 0x000ea20000100800 */
[----:B------:R-:W-:Y:S01]  /*11bc0*/  IMAD R16, R18, 0x8, R17 ;  /* 0x0000000812107824 */ /* 0x000fe200078e0211 */
[----:B------:R-:W-:Y:S01]  /*11bd0*/  BSSY B0, `(.L_x_249) ;  /* 0x0000007000007945 */ /* 0x000fe20003800000 */
[----:B01---5:R-:W-:-:S05]  /*11be0*/  IMAD.U32 R0, RZ, RZ, UR42 ;  /* 0x0000002aff007e24 */ /* 0x023fca000f8e00ff */
[----:B------:R-:W-:Y:S02]  /*11bf0*/  ISETP.NE.AND P2, PT, R0, 0x3, PT ;  /* 0x000000030000780c */ /* 0x000fe40003f45270 */
[----:B--2---:R-:W-:-:S04]  /*11c00*/  LOP3.LUT R3, R2, 0x1, RZ, 0x3c, !PT ;  /* 0x0000000102037812 */ /* 0x004fc800078e3cff */
[----:B------:R-:W-:-:S04]  /*11c10*/  SHF.L.U32 R3, R3, 0x1f, RZ ;  /* 0x0000001f03037819 */ /* 0x000fc800000006ff */
[----:B------:R-:W0:Y:S02]  /*11c20*/  SYNCS.PHASECHK.TRANS64.TRYWAIT P1, [R16+URZ+0x29870], R3 ;  /* 0x02987003100075a7 */ /* 0x000e24000802017f */
[----:B0-----:R-:W-:Y:S05]  /*11c30*/  @!P1 BRA `(.L_x_250) ;  /* 0x0000002000349947 */ /* 0x001fea0003800000 */
.L_x_300:
[----:B------:R-:W-:Y:S05]  /*11c40*/  BSYNC B0 ;  /* 0x0000000000007941 */ /* 0x000fea0003800000 */
.L_x_249:
[----:B------:R-:W-:Y:S05]  /*11c50*/  @!P2 BRA `(.L_x_251) ;  /* 0x000000000004a947 */ /* 0x000fea0003800000 */
[----:B------:R-:W-:Y:S01]  /*11c60*/  BPT.TRAP 0x1 ;  /* 0x000000040000795c */ /* 0x000fe20000300000 */
.L_x_251:
[----:B------:R-:W0:Y:S02]  /*11c70*/  LDL R0, [R1] ;  /* 0x0000000001007983 */ /* 0x000e240000100800 */
[----:B0-----:R-:W-:-:S04]  /*11c80*/  SHF.L.U32 R3, R0, 0x1f, RZ ;  /* 0x0000001f00037819 */ /* 0x001fc800000006ff */
[----:B------:R-:W0:Y:S02]  /*11c90*/  SYNCS.PHASECHK.TRANS64.TRYWAIT P1, [R16+URZ+0x29860], R3 ;  /* 0x02986003100075a7 */ /* 0x000e24000802017f */
[----:B0-----:R-:W-:Y:S05]  /*11ca0*/  @!P1 BRA `(.L_x_252) ;  /* 0x00000020002c9947 */ /* 0x001fea0003800000 */
.L_x_301:
[----:B------:R-:W2:Y:S04]  /*11cb0*/  LDL R2, [R1+0x24] ;  /* 0x0000240001027983 */ /* 0x000ea80000100800 */
[----:B------:R-:W0:Y:S04]  /*11cc0*/  LDL R13, [R1+0x28] ;  /* 0x00002800010d7983 */ /* 0x000e280000100800 */
[----:B------:R-:W3:Y:S01]  /*11cd0*/  LDL R12, [R1+0x20] ;  /* 0x00002000010c7983 */ /* 0x000ee20000100800 */
[----:B------:R-:W-:Y:S01]  /*11ce0*/  IMAD R0, R18, 0x5000, RZ ;  /* 0x0000500012007824 */ /* 0x000fe200078e02ff */
[----:B------:R-:W-:Y:S05]  /*11cf0*/  WARPSYNC.ALL ;  /* 0x0000000000007948 */ /* 0x000fea0003800000 */
[----:B--2---:R-:W-:-:S05]  /*11d00*/  LOP3.LUT R2, R0, R2, RZ, 0xfc, !PT ;  /* 0x0000000200027212 */ /* 0x004fca00078efcff */
[----:B------:R-:W-:Y:S01]  /*11d10*/  IMAD.IADD R2, R17, 0x1, R2 ;  /* 0x0000000111027824 */ /* 0x000fe200078e0202 */
[----:B---3--:R-:W-:-:S03]  /*11d20*/  LOP3.LUT R0, R0, R12, RZ, 0xfc, !PT ;  /* 0x0000000c00007212 */ /* 0x008fc600078efcff */
[----:B0-----:R-:W-:Y:S01]  /*11d30*/  IMAD.IADD R3, R13, 0x1, R2 ;  /* 0x000000010d037824 */ /* 0x001fe200078e0202 */
[----:B------:R-:W0:Y:S01]  /*11d40*/  LDSM.16.MT88.4 R4, [R2+0xa400] ;  /* 0x00a400000204783b */ /* 0x000e220000004200 */
[----:B------:R-:W-:Y:S01]  /*11d50*/  IMAD.IADD R0, R17, 0x1, R0 ;  /* 0x0000000111007824 */ /* 0x000fe200078e0200 */
[C-C-:B0-----:R-:W-:Y:S02]  /*11d60*/  PRMT R8, R4.reuse, 0x6420, R5.reuse ;  /* 0x0000642004087816 */ /* 0x141fe40000000005 */
[----:B------:R-:W-:Y:S02]  /*11d70*/  PRMT R9, R4, 0x7531, R5 ;  /* 0x0000753104097816 */ /* 0x000fe40000000005 */
[C-C-:B------:R-:W-:Y:S02]  /*11d80*/  PRMT R10, R6.reuse, 0x6420, R7.reuse ;  /* 0x00006420060a7816 */ /* 0x140fe40000000007 */
[----:B------:R-:W-:Y:S02]  /*11d90*/  PRMT R11, R6, 0x7531, R7 ;  /* 0x00007531060b7816 */ /* 0x000fe40000000007 */
[----:B------:R-:W0:Y:S04]  /*11da0*/  LDSM.16.MT88.4 R4, [R3+0xa400] ;  /* 0x00a400000304783b */ /* 0x000e280000004200 */
[----:B------:R0:W-:Y:S02]  /*11db0*/  STSM.16.M88.4 [R0+0x400], R8 ;  /* 0x0004000800007844 */ /* 0x0001e40000000200 */
        /* <DEDUP_REMOVED lines=47> */
[----:B------:R1:W-:Y:S01]  /*120b0*/  STSM.16.M88.4 [R0+0x4400], R12 ;  /* 0x0044000c00007844 */ /* 0x0003e20000000200 */
[C-C-:B0-----:R-:W-:Y:S02]  /*120c0*/  PRMT R8, R4.reuse, 0x6420, R5.reuse ;  /* 0x0000642004087816 */ /* 0x141fe40000000005 */
[----:B------:R-:W-:Y:S02]  /*120d0*/  PRMT R9, R4, 0x7531, R5 ;  /* 0x0000753104097816 */ /* 0x000fe40000000005 */
[----:B------:R-:W-:-:S02]  /*120e0*/  PRMT R10, R6, 0x6420, R7 ;  /* 0x00006420060a7816 */ /* 0x000fc40000000007 */
[----:B------:R-:W-:-:S05]  /*120f0*/  PRMT R11, R6, 0x7531, R7 ;  /* 0x00007531060b7816 */ /* 0x000fca0000000007 */
[----:B------:R1:W-:Y:S01]  /*12100*/  STSM.16.M88.4 [R0+0x4c00], R8 ;  /* 0x004c000800007844 */ /* 0x0003e20000000200 */
[----:B------:R-:W-:Y:S01]  /*12110*/  @!PT LDS RZ, [RZ] ;  /* 0x00000000fffff984 */ /* 0x000fe20000000800 */
[----:B------:R-:W-:Y:S01]  /*12120*/  @!PT LDS RZ, [RZ] ;  /* 0x00000000fffff984 */ /* 0x000fe20000000800 */
[----:B------:R-:W-:Y:S01]  /*12130*/  @!PT LDS RZ, [RZ] ;  /* 0x00000000fffff984 */ /* 0x000fe20000000800 */
[----:B------:R-:W-:Y:S01]  /*12140*/  @!PT LDS RZ, [RZ] ;  /* 0x00000000fffff984 */ /* 0x000fe20000000800 */
[----:B------:R0:W-:Y:S06]  /*12150*/  MEMBAR.ALL.CTA ;  /* 0x0000000000007992 */ /* 0x0001ec0000008000 */
[----:B0-----:R-:W0:Y:S01]  /*12160*/  FENCE.VIEW.ASYNC.S ;  /* 0x00000000000073c6 */ /* 0x001e220000000000 */
[----:B------:R-:W-:Y:S05]  /*12170*/  @!P2 BRA `(.L_x_253) ;  /* 0x000000000004a947 */ /* 0x000fea0003800000 */
[----:B------:R-:W-:Y:S01]  /*12180*/  BPT.TRAP 0x1 ;  /* 0x000000040000795c */ /* 0x000fe20000300000 */
.L_x_253:
[----:B------:R-:W2:Y:S01]  /*12190*/  LDL.LU R2, [R1] ;  /* 0x0000000001027983 */ /* 0x000ea20000300800 */
[----:B0-----:R0:W-:Y:S01]  /*121a0*/  SYNCS.ARRIVE.TRANS64.A1T0 RZ, [R16+URZ+0x29850], RZ ;  /* 0x029850ff10ff79a7 */ /* 0x0011e2000810003f */
[----:B------:R-:W-:Y:S02]  /*121b0*/  VIADD R18, R18, 0x1 ;  /* 0x0000000112127836 */ /* 0x000fe40000000000 */
[----:B0-----:R-:W-:-:S05]  /*121c0*/  @!P0 VIADD R16, R16, 0x29880 ;  /* 0x0002988010108836 */ /* 0x001fca0000000000 */
[----:B------:R-:W-:Y:S01]  /*121d0*/  @!P0 PRMT R16, RZ, 0x654, R16 ;  /* 0x00000654ff108816 */ /* 0x000fe20000000010 */
[----:B------:R-:W-:Y:S06]  /*121e0*/  BAR.SYNC.DEFER_BLOCKING 0x2, 0x80 ;  /* 0x0082000000007b1d */ /* 0x000fec0000010000 */
[----:B------:R3:W-:Y:S01]  /*121f0*/  @!P0 SYNCS.ARRIVE.TRANS64.RED.A1T0 RZ, [R16+URZ], RZ ;  /* 0x000000ff10ff89a7 */ /* 0x0007e2000810043f */
[----:B------:R-:W-:-:S04]  /*12200*/  ISETP.NE.AND P0, PT, R18, 0x2, PT ;  /* 0x000000021200780c */ /* 0x000fc80003f05270 */
[----:B-1----:R-:W-:Y:S02]  /*12210*/  SEL R0, RZ, 0x1, P0 ;  /* 0x00000001ff007807 */ /* 0x002fe40000000000 */
[----:B------:R-:W-:Y:S02]  /*12220*/  SEL R18, R18, RZ, P0 ;  /* 0x000000ff12127207 */ /* 0x000fe40000000000 */
[----:B--2---:R-:W-:-:S05]  /*12230*/  LOP3.LUT R2, R2, R0, RZ, 0x3c, !PT ;  /* 0x0000000002027212 */ /* 0x004fca00078e3cff */
[----:B------:R3:W-:Y:S02]  /*12240*/  STL [R1], R2 ;  /* 0x0000000201007387 */ /* 0x0007e40000100800 */
.L_x_198:
[----:B------:R-:W-:Y:S05]  /*12250*/  BSYNC B7 ;  /* 0x0000000000077941 */ /* 0x000fea0003800000 */
.L_x_196:
[----:B0-----:R-:W2:Y:S02]  /*12260*/  LDL R0, [R1+0x8] ;  /* 0x0000080001007983 */ /* 0x001ea40000100800 */
[----:B--2---:R-:W-:-:S13]  /*12270*/  LOP3.LUT P0, RZ, R0, 0x2, RZ, 0xc0, !PT ;  /* 0x0000000200ff7812 */ /* 0x004fda000780c0ff */
[----:B------:R-:W-:Y:S05]  /*12280*/  @!P0 BRA `(.L_x_254) ;  /* 0x0000000000308947 */ /* 0x000fea0003800000 */
[----:B------:R-:W0:Y:S08]  /*12290*/  S2UR UR5, SR_CgaCtaId ;  /* 0x00000000000579c3 */ /* 0x000e300000008800 */
[----:B------:R-:W-:Y:S06]  /*122a0*/  BAR.SYNC.DEFER_BLOCKING 0x5, 0x180 ;  /* 0x0146000000007b1d */ /* 0x000fec0000010000 */
[----:B------:R-:W-:-:S02]  /*122b0*/  UMOV UR4, 0x400 ;  /* 0x0000040000047882 */ /* 0x000fc40000000000 */
[----:B0-----:R-:W-:-:S06]  /*122c0*/  ULEA UR4, UR5, UR4, 0x18 ;  /* 0x0000000405047291 */ /* 0x001fcc000f8ec03f */
[----:B------:R-:W-:-:S05]  /*122d0*/  IMAD.U32 R17, RZ, RZ, UR4 ;  /* 0x00000004ff117e24 */ /* 0x000fca000f8e00ff */
[----:B------:R-:W0:Y:S04]  /*122e0*/  LDS.128 R4, [R17+0x298d0] ;  /* 0x0298d00011047984 */ /* 0x000e280000000c00 */
[----:B0-----:R0:W-:Y:S01]  /*122f0*/  STL.64 [R1+0x10], R4 ;  /* 0x0000100401007387 */ /* 0x0011e20000100a00 */
[----:B------:R-:W-:-:S03]  /*12300*/  IMAD.MOV.U32 R0, RZ, RZ, R7 ;  /* 0x000000ffff007224 */ /* 0x000fc600078e0007 */
[----:B------:R0:W-:Y:S02]  /*12310*/  STL [R1+0x18], R6 ;  /* 0x0000180601007387 */ /* 0x0001e40000100800 */
[----:B------:R-:W-:Y:S01]  /*12320*/  R2UR UR43, R0 ;  /* 0x00000000002b72ca */ /* 0x000fe200000e0000 */
[----:B------:R-:W-:Y:S06]  /*12330*/  BAR.ARV 0x4, 0x180 ;  /* 0x0106000000007b1d */ /* 0x000fec0000002000 */
[----:B------:R-:W-:Y:S08]  /*12340*/  BRA `(.L_x_255) ;  /* 0x0000000800c87947 */ /* 0x000ff00003800000 */
.L_x_254:
[----:B------:R-:W2:Y:S01]  /*12350*/  LDL.LU R0, [R1+0x10] ;  /* 0x0000100001007983 */ /* 0x000ea20000300800 */
[----:B------:R-:W-:Y:S01]  /*12360*/  ULDC UR4, c[0x0][0xc3c] ;  /* 0x00030f0000047ab9 */ /* 0x000fe20000000800 */
[----:B---3--:R-:W0:Y:S02]  /*12370*/  S2R R2, SR_TID.X ;  /* 0x0000000000027919 */ /* 0x008e240000002100 */
[----:B0-----:R-:W-:-:S04]  /*12380*/  LOP3.LUT R8, R2, 0x1f, RZ, 0xc0, !PT ;  /* 0x0000001f02087812 */ /* 0x001fc800078ec0ff */
[C---:B------:R-:W-:Y:S01]  /*12390*/  ISETP.NE.AND P0, PT, R8.reuse, 0x1f, PT ;  /* 0x0000001f0800780c */ /* 0x040fe20003f05270 */
[----:B------:R-:W-:-:S05]  /*123a0*/  VIADD R6, R8, UR43 ;  /* 0x0000002b08067c36 */ /* 0x000fca0008000000 */
[----:B------:R-:W-:Y:S01]  /*123b0*/  ISETP.GE.OR P1, PT, R6, UR4, !P0 ;  /* 0x0000000406007c0c */ /* 0x000fe2000c726670 */
[----:B------:R-:W-:-:S12]  /*123c0*/  ULDC UR4, c[0x0][0xc3c] ;  /* 0x00030f0000047ab9 */ /* 0x000fd80000000800 */
[----:B------:R-:W0:Y:S08]  /*123d0*/  @!P1 LDC.64 R2, c[0x0][0xc80] ;  /* 0x00032000ff029b82 */ /* 0x000e300000000a00 */
[----:B------:R-:W1:Y:S01]  /*123e0*/  @!P1 LDC.64 R4, c[0x0][0xc78] ;  /* 0x00031e00ff049b82 */ /* 0x000e620000000a00 */
[----:B0-----:R-:W-:-:S04]  /*123f0*/  @!P1 IMAD.WIDE R2, R6, 0x4, R2 ;  /* 0x0000000406029825 */ /* 0x001fc800078e0202 */
[----:B--2---:R-:W-:Y:S02]  /*12400*/  IMAD.MOV.U32 R9, RZ, RZ, R0 ;  /* 0x000000ffff097224 */ /* 0x004fe400078e0000 */
[----:B------:R-:W-:-:S06]  /*12410*/  IMAD.MOV.U32 R0, RZ, RZ, RZ ;  /* 0x000000ffff007224 */ /* 0x000fcc00078e00ff */
[----:B------:R1:W2:Y:S02]  /*12420*/  @!P1 LDG.E R0, desc[UR50][R2.64] ;  /* 0x0000003202009981 */ /* 0x0002a4000c1e1900 */
[----:B-1----:R-:W-:Y:S01]  /*12430*/  @!P1 IMAD.WIDE R2, R6, 0x4, R4 ;  /* 0x0000000406029825 */ /* 0x002fe200078e0204 */
[----:B------:R-:W-:-:S06]  /*12440*/  CS2R R6, SRZ ;  /* 0x0000000000067805 */ /* 0x000fcc000001ff00 */
[----:B------:R-:W2:Y:S01]  /*12450*/  @!P1 LDG.E R7, desc[UR50][R2.64] ;  /* 0x0000003202079981 */ /* 0x000ea2000c1e1900 */
[C---:B------:R-:W-:Y:S02]  /*12460*/  ISETP.NE.AND P1, PT, R8.reuse, RZ, PT ;  /* 0x000000ff0800720c */ /* 0x040fe40003f25270 */
[C---:B------:R-:W-:Y:S01]  /*12470*/  ISETP.GE.U32.AND P2, PT, R8.reuse, 0x2, PT ;  /* 0x000000020800780c */ /* 0x040fe20003f46070 */
[----:B------:R-:W-:Y:S01]  /*12480*/  SHFL.IDX PT, R5, R9, 0x1, 0x1f ;  /* 0x00201f0009057f89 */ /* 0x000fe200000e0000 */
[C---:B------:R-:W-:Y:S02]  /*12490*/  ISETP.GE.U32.AND P3, PT, R8.reuse, 0x4, PT ;  /* 0x000000040800780c */ /* 0x040fe40003f66070 */
[C---:B------:R-:W-:Y:S01]  /*124a0*/  ISETP.GE.U32.AND P4, PT, R8.reuse, 0x8, PT ;  /* 0x000000080800780c */ /* 0x040fe20003f86070 */
[----:B------:R-:W-:Y:S01]  /*124b0*/  SHFL.IDX PT, R4, R9, RZ, 0x1f ;  /* 0x00001fff09047589 */ /* 0x000fe200000e0000 */
[----:B------:R-:W-:Y:S01]  /*124c0*/  ISETP.GE.U32.AND P5, PT, R8, 0x10, PT ;  /* 0x000000100800780c */ /* 0x000fe20003fa6070 */
        /* <DEDUP_REMOVED lines=21> */
[----:B------:R-:W-:Y:S05]  /*12620*/  @P6 BRA `(.L_x_256) ;  /* 0x0000000000986947 */ /* 0x000fea0003800000 */
.L_x_258:
[----:B------:R-:W-:-:S04]  /*12630*/  UIADD3 UR43, UR43, 0x1f, URZ ;  /* 0x0000001f2b2b7890 */ /* 0x000fc8000fffe03f */
[----:B------:R-:W-:-:S06]  /*12640*/  UISETP.GE.AND UP0, UPT, UR43, UR4, UPT ;  /* 0x000000042b00728c */ /* 0x000fcc000bf06270 */
[----:B------:R-:W-:-:S13]  /*12650*/  PLOP3.LUT P6, PT, PT, PT, UP0, 0x40, 0x0 ;  /* 0x000000000000781c */ /* 0x000fda0003fce808 */
[----:B------:R-:W-:Y:S05]  /*12660*/  @!P6 BRA `(.L_x_257) ;  /* 0x0000000400b0e947 */ /* 0x000fea0003800000 */
[----:B------:R-:W0:Y:S02]  /*12670*/  S2R R0, SR_TID.X ;  /* 0x0000000000007919 */ /* 0x000e240000002100 */
[----:B0-----:R-:W-:-:S05]  /*12680*/  LOP3.LUT R0, R0, 0x1f, RZ, 0xc0, !PT ;  /* 0x0000001f00007812 */ /* 0x001fca00078ec0ff */
[----:B------:R-:W-:Y:S02]  /*12690*/  VIADD R7, R0, UR43 ;  /* 0x0000002b00077c36 */ /* 0x000fe40008000000 */
[----:B------:R-:W-:-:S03]  /*126a0*/  IMAD.MOV.U32 R0, RZ, RZ, RZ ;  /* 0x000000ffff007224 */ /* 0x000fc600078e00ff */
[----:B------:R-:W-:-:S13]  /*126b0*/  ISETP.GE.OR P6, PT, R7, UR4, !P0 ;  /* 0x0000000407007c0c */ /* 0x000fda000c7c6670 */
[----:B------:R-:W0:Y:S02]  /*126c0*/  @!P6 LDC.64 R2, c[0x0][0xc80] ;  /* 0x00032000ff02eb82 */ /* 0x000e240000000a00 */
[----:B0-----:R-:W-:-:S05]  /*126d0*/  @!P6 IMAD.WIDE R2, R7, 0x4, R2 ;  /* 0x000000040702e825 */ /* 0x001fca00078e0202 */
[----:B------:R0:W2:Y:S02]  /*126e0*/  @!P6 LDG.E R0, desc[UR50][R2.64] ;  /* 0x000000320200e981 */ /* 0x0000a4000c1e1900 */
[----:B0-----:R-:W0:Y:S02]  /*126f0*/  @!P6 LDC.64 R2, c[0x0][0xc78] ;  /* 0x00031e00ff02eb82 */ /* 0x001e240000000a00 */
[----:B0-----:R-:W-:-:S04]  /*12700*/  @!P6 IMAD.WIDE R2, R7, 0x4, R2 ;  /* 0x000000040702e825 */ /* 0x001fc800078e0202 */
        /* <DEDUP_REMOVED lines=24> */
.L_x_256:
[----:B------:R-:W-:-:S04]  /*12890*/  IMAD.IADD R5, R5, 0x1, -R8 ;  /* 0x0000000105057824 */ /* 0x000fc800078e0a08 */
[----:B------:R-:W-:-:S05]  /*128a0*/  IMAD R8, R2, R3, R5 ;  /* 0x0000000302087224 */ /* 0x000fca00078e0205 */
[----:B------:R-:W-:-:S13]  /*128b0*/  ISETP.GT.AND P0, PT, R8, R4, PT ;  /* 0x000000040800720c */ /* 0x000fda0003f04270 */
[----:B------:R-:W-:Y:S02]  /*128c0*/  VOTEU.ANY UR5, UPT, !P0 ;  /* 0x0000000000057886 */ /* 0x000fe400040e0100 */
[----:B------:R-:W-:Y:S01]  /*128d0*/  ISETP.NE.AND P0, PT, RZ, UR5, PT ;  /* 0x00000005ff007c0c */ /* 0x000fe2000bf05270 */
[----:B------:R-:W-:-:S06]  /*128e0*/  UPOPC UR4, UR5 ;  /* 0x00000005000472bf */ /* 0x000fcc0008000000 */
[----:B------:R-:W-:-:S05]  /*128f0*/  IMAD.U32 R8, RZ, RZ, UR4 ;  /* 0x00000004ff087e24 */ /* 0x000fca000f8e00ff */
[----:B------:R0:W1:Y:S04]  /*12900*/  SHFL.IDX PT, R0, R0, R8, 0x1f ;  /* 0x00001f0800007589 */ /* 0x00006800000e0000 */
[----:B------:R0:W2:Y:S01]  /*12910*/  SHFL.IDX PT, R7, R7, R8, 0x1f ;  /* 0x00001f0807077589 */ /* 0x0000a200000e0000 */
[----:B------:R-:W-:Y:S05]  /*12920*/  @!P0 BRA `(.L_x_259) ;  /* 0x00000000000c8947 */ /* 0x000fea0003800000 */
[----:B------:R-:W-:-:S06]  /*12930*/  UIADD3 UR5, UR4, -0x1, URZ ;  /* 0xffffffff04057890 */ /* 0x000fcc000fffe03f */
[----:B------:R-:W-:-:S06]  /*12940*/  IMAD.U32 R6, RZ, RZ, UR5 ;  /* 0x00000005ff067e24 */ /* 0x000fcc000f8e00ff */
[----:B------:R3:W4:Y:S02]  /*12950*/  SHFL.IDX PT, R6, R2, R6, 0x1f ;  /* 0x00001f0602067589 */ /* 0x00072400000e0000 */
.L_x_259:
[----:B0---4-:R-:W-:Y:S01]  /*12960*/  IMAD R8, R6, R3, R5 ;  /* 0x0000000306087224 */ /* 0x011fe200078e0205 */
[-C--:B-1----:R-:W-:Y:S01]  /*12970*/  IABS R5, R0.reuse ;  /* 0x0000000000057213 */ /* 0x082fe20000000000 */
[----:B------:R-:W-:Y:S02]  /*12980*/  UIADD3 UR43, UR4, UR43, URZ ;  /* 0x0000002b042b7290 */ /* 0x000fe4000fffe03f */
[----:B------:R-:W-:Y:S01]  /*12990*/  IMAD.IADD R4, R4, 0x1, -R8 ;  /* 0x0000000104047824 */ /* 0x000fe200078e0a08 */
[----:B---3--:R-:W0:Y:S01]  /*129a0*/  I2F.RP R2, R5 ;  /* 0x0000000500027306 */ /* 0x008e220000209400 */
[----:B------:R1:W-:Y:S02]  /*129b0*/  STL [R1+0x10], R8 ;  /* 0x0000100801007387 */ /* 0x0003e40000100800 */
[----:B-1----:R-:W-:-:S05]  /*129c0*/  IABS R8, R0 ;  /* 0x0000000000087213 */ /* 0x002fca0000000000 */
[----:B0-----:R-:W0:Y:S01]  /*129d0*/  MUFU.RCP R2, R2 ;  /* 0x0000000200027308 */ /* 0x001e220000001000 */
[----:B------:R-:W-:Y:S02]  /*129e0*/  IMAD.MOV R8, RZ, RZ, -R8 ;  /* 0x000000ffff087224 */ /* 0x000fe400078e0a08 */
[----:B0-----:R-:W-:-:S05]  /*129f0*/  VIADD R2, R2, 0xffffffe ;  /* 0x0ffffffe02027836 */ /* 0x001fca0000000000 */
[----:B------:R-:W0:Y:S02]  /*12a00*/  F2I.FTZ.U32.TRUNC.NTZ R3, R2 ;  /* 0x0000000200037305 */ /* 0x000e24000021f000 */
[----:B0-----:R-:W-:-:S04]  /*12a10*/  IMAD.MOV R2, RZ, RZ, -R3 ;  /* 0x000000ffff027224 */ /* 0x001fc800078e0a03 */
[----:B------:R-:W-:Y:S02]  /*12a20*/  IMAD R6, R2, R5, RZ ;  /* 0x0000000502067224 */ /* 0x000fe400078e02ff */
[----:B------:R-:W-:-:S04]  /*12a30*/  IMAD.MOV.U32 R2, RZ, RZ, RZ ;  /* 0x000000ffff027224 */ /* 0x000fc800078e00ff */
[----:B------:R-:W-:Y:S01]  /*12a40*/  IMAD.HI.U32 R2, R3, R6, R2 ;  /* 0x0000000603027227 */ /* 0x000fe200078e0002 */
[----:B------:R-:W-:-:S05]  /*12a50*/  IABS R3, R4 ;  /* 0x0000000400037213 */ /* 0x000fca0000000000 */
[----:B------:R-:W-:-:S04]  /*12a60*/  IMAD.HI.U32 R6, R2, R3, RZ ;  /* 0x0000000302067227 */ /* 0x000fc800078e00ff */
[----:B------:R-:W-:-:S05]  /*12a70*/  IMAD R3, R6, R8, R3 ;  /* 0x0000000806037224 */ /* 0x000fca00078e0203 */
[----:B------:R-:W-:-:S13]  /*12a80*/  ISETP.GT.U32.AND P1, PT, R5, R3, PT ;  /* 0x000000030500720c */ /* 0x000fda0003f24070 */
[----:B------:R-:W-:Y:S02]  /*12a90*/  @!P1 IMAD.IADD R3, R3, 0x1, -R5 ;  /* 0x0000000103039824 */ /* 0x000fe400078e0a05 */
[----:B------:R-:W-:Y:S01]  /*12aa0*/  @!P1 VIADD R6, R6, 0x1 ;  /* 0x0000000106069836 */ /* 0x000fe20000000000 */
[----:B------:R-:W-:Y:S02]  /*12ab0*/  ISETP.NE.AND P1, PT, R0, RZ, PT ;  /* 0x000000ff0000720c */ /* 0x000fe40003f25270 */
[----:B------:R-:W-:Y:S02]  /*12ac0*/  ISETP.GE.U32.AND P0, PT, R3, R5, PT ;  /* 0x000000050300720c */ /* 0x000fe40003f06070 */
[----:B--2---:R-:W-:-:S04]  /*12ad0*/  IABS R5, R7 ;  /* 0x0000000700057213 */ /* 0x004fc80000000000 */
[----:B------:R-:W0:Y:S07]  /*12ae0*/  I2F.RP R2, R5 ;  /* 0x0000000500027306 */ /* 0x000e2e0000209400 */
[----:B------:R-:W-:Y:S01]  /*12af0*/  @P0 VIADD R6, R6, 0x1 ;  /* 0x0000000106060836 */ /* 0x000fe20000000000 */
[----:B0-----:R-:W0:Y:S02]  /*12b00*/  MUFU.RCP R2, R2 ;  /* 0x0000000200027308 */ /* 0x001e240000001000 */
[----:B0-----:R-:W-:-:S06]  /*12b10*/  VIADD R2, R2, 0xffffffe ;  /* 0x0ffffffe02027836 */ /* 0x001fcc0000000000 */
[----:B------:R-:W0:Y:S02]  /*12b20*/  F2I.FTZ.U32.TRUNC.NTZ R3, R2 ;  /* 0x0000000200037305 */ /* 0x000e24000021f000 */
[----:B0-----:R-:W-:-:S04]  /*12b30*/  IMAD.MOV R2, RZ, RZ, -R3 ;  /* 0x000000ffff027224 */ /* 0x001fc800078e0a03 */
[----:B------:R-:W-:Y:S02]  /*12b40*/  IMAD R8, R2, R5, RZ ;  /* 0x0000000502087224 */ /* 0x000fe400078e02ff */
[----:B------:R-:W-:-:S04]  /*12b50*/  IMAD.MOV.U32 R2, RZ, RZ, RZ ;  /* 0x000000ffff027224 */ /* 0x000fc800078e00ff */
[----:B------:R-:W-:Y:S01]  /*12b60*/  IMAD.HI.U32 R2, R3, R8, R2 ;  /* 0x0000000803027227 */ /* 0x000fe200078e0002 */
[----:B------:R-:W-:Y:S02]  /*12b70*/  LOP3.LUT R3, R4, R0, RZ, 0x3c, !PT ;  /* 0x0000000004037212 */ /* 0x000fe400078e3cff */
[----:B------:R-:W-:Y:S02]  /*12b80*/  IABS R8, R7 ;  /* 0x0000000700087213 */ /* 0x000fe40000000000 */
[----:B------:R-:W-:-:S03]  /*12b90*/  ISETP.GE.AND P2, PT, R3, RZ, PT ;  /* 0x000000ff0300720c */ /* 0x000fc60003f46270 */
[----:B------:R-:W-:-:S10]  /*12ba0*/  IMAD.MOV R8, RZ, RZ, -R8 ;  /* 0x000000ffff087224 */ /* 0x000fd400078e0a08 */
[----:B------:R-:W-:Y:S01]  /*12bb0*/  @!P2 IMAD.MOV R6, RZ, RZ, -R6 ;  /* 0x000000ffff06a224 */ /* 0x000fe200078e0a06 */
[----:B------:R-:W-:-:S04]  /*12bc0*/  @!P1 LOP3.LUT R6, RZ, R0, RZ, 0x33, !PT ;  /* 0x00000000ff069212 */ /* 0x000fc800078e33ff */
[-C--:B------:R-:W-:Y:S01]  /*12bd0*/  IABS R3, R6.reuse ;  /* 0x0000000600037213 */ /* 0x080fe20000000000 */
[----:B------:R-:W-:-:S04]  /*12be0*/  IMAD R0, R0, R6, RZ ;  /* 0x0000000600007224 */ /* 0x000fc800078e02ff */
[----:B------:R-:W-:-:S04]  /*12bf0*/  IMAD.HI.U32 R2, R2, R3, RZ ;  /* 0x0000000302027227 */ /* 0x000fc800078e00ff */
[----:B------:R-:W-:Y:S02]  /*12c00*/  IMAD R3, R2, R8, R3 ;  /* 0x0000000802037224 */ /* 0x000fe400078e0203 */
[----:B------:R-:W-:-:S03]  /*12c10*/  IMAD.IADD R4, R4, 0x1, -R0 ;  /* 0x0000000104047824 */ /* 0x000fc600078e0a00 */
[----:B------:R-:W-:-:S13]  /*12c20*/  ISETP.GT.U32.AND P1, PT, R5, R3, PT ;  /* 0x000000030500720c */ /* 0x000fda0003f24070 */
[----:B------:R-:W-:Y:S02]  /*12c30*/  @!P1 IMAD.IADD R3, R3, 0x1, -R5 ;  /* 0x0000000103039824 */ /* 0x000fe400078e0a05 */
[----:B------:R-:W-:Y:S01]  /*12c40*/  @!P1 VIADD R2, R2, 0x1 ;  /* 0x0000000102029836 */ /* 0x000fe20000000000 */
[----:B------:R-:W-:Y:S02]  /*12c50*/  ISETP.NE.AND P1, PT, R7, RZ, PT ;  /* 0x000000ff0700720c */ /* 0x000fe40003f25270 */
[----:B------:R-:W-:Y:S02]  /*12c60*/  ISETP.GE.U32.AND P0, PT, R3, R5, PT ;  /* 0x000000050300720c */ /* 0x000fe40003f06070 */
[----:B------:R-:W-:-:S04]  /*12c70*/  LOP3.LUT R3, R6, R7, RZ, 0x3c, !PT ;  /* 0x0000000706037212 */ /* 0x000fc800078e3cff */
[----:B------:R-:W-:-:S07]  /*12c80*/  ISETP.GE.AND P2, PT, R3, RZ, PT ;  /* 0x000000ff0300720c */ /* 0x000fce0003f46270 */
[----:B------:R-:W-:-:S06]  /*12c90*/  @P0 VIADD R2, R2, 0x1 ;  /* 0x0000000102020836 */ /* 0x000fcc0000000000 */
        /* <DEDUP_REMOVED lines=9> */
.L_x_257:
[----:B------:R0:W-:Y:S01]  /*12d30*/  STL [R1+0x10], R4 ;  /* 0x0000100401007387 */ /* 0x0001e20000100800 */
[----:B------:R-:W-:-:S03]  /*12d40*/  ULDC UR43, c[0x0][0xc3c] ;  /* 0x00030f00002b7ab9 */ /* 0x000fc60000000800 */
[----:B------:R0:W-:Y:S04]  /*12d50*/  STL [R1+0x14], RZ ;  /* 0x000014ff01007387 */ /* 0x0001e80000100800 */
[----:B------:R0:W-:Y:S02]  /*12d60*/  STL [R1+0x18], RZ ;  /* 0x000018ff01007387 */ /* 0x0001e40000100800 */
.L_x_260:
[----:B------:R-:W2:Y:S04]  /*12d70*/  LDL R2, [R1+0x18] ;  /* 0x0000180001027983 */ /* 0x000ea80000100800 */
[----:B------:R-:W3:Y:S04]  /*12d80*/  LDL R3, [R1+0x14] ;  /* 0x0000140001037983 */ /* 0x000ee80000100800 */
[----:B01----:R-:W4:Y:S01]  /*12d90*/  LDL R4, [R1+0x10] ;  /* 0x0000100001047983 */ /* 0x003f220000100800 */
[----:B------:R-:W0:Y:S02]  /*12da0*/  S2R R0, SR_TID.X ;  /* 0x0000000000007919 */ /* 0x000e240000002100 */
[----:B0-----:R-:W-:Y:S01]  /*12db0*/  LOP3.LUT R0, R0, 0x1f, RZ, 0xc0, !PT ;  /* 0x0000001f00007812 */ /* 0x001fe200078ec0ff */
[----:B------:R-:W-:Y:S03]  /*12dc0*/  BAR.SYNC.DEFER_BLOCKING 0x4, 0x180 ;  /* 0x0106000000007b1d */ /* 0x000fe60000010000 */
[----:B------:R-:W-:-:S13]  /*12dd0*/  ISETP.NE.AND P0, PT, R0, RZ, PT ;  /* 0x000000ff0000720c */ /* 0x000fda0003f05270 */
[----:B------:R-:W0:Y:S01]  /*12de0*/  @!P0 S2R R0, SR_CgaCtaId ;  /* 0x0000000000008919 */ /* 0x000e220000008800 */
[----:B--2---:R-:W-:Y:S01]  /*12df0*/  IMAD.MOV.U32 R6, RZ, RZ, R2 ;  /* 0x000000ffff067224 */ /* 0x004fe200078e0002 */
[----:B------:R-:W-:-:S04]  /*12e00*/  @!P0 MOV R2, 0x400 ;  /* 0x0000040000028802 */ /* 0x000fc80000000f00 */
[----:B0-----:R-:W-:Y:S01]  /*12e10*/  @!P0 LEA R17, R0, R2, 0x18 ;  /* 0x0000000200118211 */ /* 0x001fe200078ec0ff */
[----:B------:R-:W-:Y:S02]  /*12e20*/  IMAD.U32 R0, RZ, RZ, UR43 ;  /* 0x0000002bff007e24 */ /* 0x000fe4000f8e00ff */
[----:B---3--:R-:W-:Y:S02]  /*12e30*/  IMAD.MOV.U32 R5, RZ, RZ, R3 ;  /* 0x000000ffff057224 */ /* 0x008fe400078e0003 */
[----:B------:R-:W-:-:S05]  /*12e40*/  @!P0 IMAD.MOV.U32 R7, RZ, RZ, R0 ;  /* 0x000000ffff078224 */ /* 0x000fca00078e0000 */
[----:B----4-:R1:W-:Y:S01]  /*12e50*/  @!P0 STS.128 [R17+0x298d0], R4 ;  /* 0x0298d00411008388 */ /* 0x0103e20000000c00 */
[----:B------:R-:W-:Y:S06]  /*12e60*/  BAR.ARV 0x5, 0x180 ;  /* 0x0146000000007b1d */ /* 0x000fec0000002000 */
.L_x_255:
[----:B------:R-:W-:Y:S02]  /*12e70*/  ULDC UR4, c[0x0][0xc3c] ;  /* 0x00030f0000047ab9 */ /* 0x000fe40000000800 */
[----:B------:R-:W-:-:S06]  /*12e80*/  UISETP.GE.AND UP0, UPT, UR43, UR4, UPT ;  /* 0x000000042b00728c */ /* 0x000fcc000bf06270 */
[----:B------:R-:W-:-:S13]  /*12e90*/  PLOP3.LUT P0, PT, PT, PT, UP0, 0x80, 0x0 ;  /* 0x000000000000781c */ /* 0x000fda0003f0f008 */
[----:B------:R-:W-:Y:S05]  /*12ea0*/  @!P0 BRA `(.L_x_261) ;  /* 0xffffffb800848947 */ /* 0x000fea000383ffff */
.L_x_191:
[----:B------:R-:W2:Y:S01]  /*12eb0*/  LDL.LU R0, [R1+0x30] ;  /* 0x0000300001007983 */ /* 0x000ea20000300800 */
[----:B------:R-:W-:Y:S01]  /*12ec0*/  BSSY B0, `(.L_x_262) ;  /* 0x000000b000007945 */ /* 0x000fe20003800000 */
[----:B01----:R-:W0:Y:S01]  /*12ed0*/  S2R R4, SR_CgaCtaId ;  /* 0x0000000000047919 */ /* 0x003e220000008800 */
[----:B--2---:R-:W-:-:S05]  /*12ee0*/  VIADD R0, R0, 0x1 ;  /* 0x0000000100007836 */ /* 0x004fca0000000000 */
[----:B---3--:R-:W-:-:S04]  /*12ef0*/  LEA.HI R2, R0, R0, RZ, 0x1 ;  /* 0x0000000000027211 */ /* 0x008fc800078f08ff */
[----:B------:R-:W-:-:S05]  /*12f00*/  LOP3.LUT R3, R2, 0xfffffffe, RZ, 0xc0, !PT ;  /* 0xfffffffe02037812 */ /* 0x000fca00078ec0ff */
[----:B------:R-:W-:Y:S01]  /*12f10*/  IMAD.IADD R0, R0, 0x1, -R3 ;  /* 0x0000000100007824 */ /* 0x000fe200078e0a03 */
[----:B------:R-:W-:-:S04]  /*12f20*/  MOV R3, 0x400 ;  /* 0x0000040000037802 */ /* 0x000fc80000000f00 */
[----:B0-----:R-:W-:Y:S02]  /*12f30*/  LEA R3, R4, R3, 0x18 ;  /* 0x0000000304037211 */ /* 0x001fe400078ec0ff */
[----:B------:R-:W-:-:S04]  /*12f40*/  SHF.L.U32 R0, R0, 0x1f, RZ ;  /* 0x0000001f00007819 */ /* 0x000fc800000006ff */
[----:B------:R-:W0:Y:S02]  /*12f50*/  SYNCS.PHASECHK.TRANS64.TRYWAIT P0, [R3+URZ+0x29820], R0 ;  /* 0x02982000030075a7 */ /* 0x000e24000800017f */
[----:B0-----:R-:W-:Y:S05]  /*12f60*/  @!P0 BRA `(.L_x_263) ;  /* 0x0000000c00908947 */ /* 0x001fea0003800000 */
.L_x_302:
[----:B------:R-:W-:Y:S05]  /*12f70*/  BSYNC B0 ;  /* 0x0000000000007941 */ /* 0x000fea0003800000 */
.L_x_262:
[----:B------:R-:W-:-:S03]  /*12f80*/  UMOV UR4, 0xffffffff ;  /* 0xffffffff00047882 */ /* 0x000fc60000000000 */
[----:B------:R-:W-:Y:S05]  /*12f90*/  BRA.DIV UR4, `(.L_x_264) ;  /* 0x0000000e04987947 */ /* 0x000fea000b800000 */
[----:B0-----:R-:W0:Y:S02]  /*12fa0*/  S2R R0, SR_TID.X ;  /* 0x0000000000007919 */ /* 0x001e240000002100 */
[----:B0-----:R-:W-:-:S04]  /*12fb0*/  SHF.R.U32.HI R0, RZ, 0x5, R0 ;  /* 0x00000005ff007819 */ /* 0x001fc80000011600 */
[----:B------:R-:W-:-:S05]  /*12fc0*/  LOP3.LUT R0, R0, 0x3, RZ, 0xc0, !PT ;  /* 0x0000000300007812 */ /* 0x000fca00078ec0ff */
[----:B------:R0:W1:Y:S02]  /*12fd0*/  SHFL.IDX PT, R14, R0, RZ, 0x1f ;  /* 0x00001fff000e7589 */ /* 0x00006400000e0000 */
.L_x_305:
[----:B-1----:R-:W-:Y:S01]  /*12fe0*/  ISETP.NE.AND P0, PT, R14, RZ, PT ;  /* 0x000000ff0e00720c */ /* 0x002fe20003f05270 */
[----:B------:R-:W-:-:S12]  /*12ff0*/  BSSY B0, `(.L_x_265) ;  /* 0x000002c000007945 */ /* 0x000fd80003800000 */
[----:B------:R-:W-:Y:S05]  /*13000*/  @P0 BRA `(.L_x_266) ;  /* 0x0000000000a80947 */ /* 0x000fea0003800000 */
[----:B------:R-:W-:-:S03]  /*13010*/  UMOV UR4, 0xffffffff ;  /* 0xffffffff00047882 */ /* 0x000fc60000000000 */
[----:B------:R-:W-:Y:S05]  /*13020*/  BRA.DIV UR4, `(.L_x_267) ;  /* 0x0000000e04a87947 */ /* 0x000fea000b800000 */
[----:B------:R-:W-:-:S13]  /*13030*/  ELECT P6, URZ, PT ;  /* 0x00000000003f782f */ /* 0x000fda00038c0000 */
.L_x_308:
[----:B------:R-:W-:Y:S05]  /*13040*/  @!P6 BRA `(.L_x_266) ;  /* 0x000000000098e947 */ /* 0x000fea0003800000 */
[----:B------:R-:W-:-:S06]  /*13050*/  ULOP3.LUT UR4, UR38, 0x2, URZ, 0xfc, !UPT ;  /* 0x0000000226047892 */ /* 0x000fcc000f8efc3f */
[----:B0-----:R-:W-:-:S05]  /*13060*/  IMAD.U32 R0, RZ, RZ, UR4 ;  /* 0x00000004ff007e24 */ /* 0x001fca000f8e00ff */
[----:B------:R-:W-:-:S13]  /*13070*/  ISETP.NE.AND P0, PT, R0, 0x3, PT ;  /* 0x000000030000780c */ /* 0x000fda0003f05270 */
[----:B------:R-:W-:Y:S05]  /*13080*/  @!P0 BRA `(.L_x_268) ;  /* 0x0000000000048947 */ /* 0x000fea0003800000 */
[----:B------:R-:W-:Y:S01]  /*13090*/  BPT.TRAP 0x1 ;  /* 0x000000040000795c */ /* 0x000fe20000300000 */
.L_x_268:
[----:B------:R-:W2:Y:S01]  /*130a0*/  LDL.LU R6, [R1] ;  /* 0x0000000001067983 */ /* 0x000ea20000300800 */
[----:B------:R-:W-:Y:S02]  /*130b0*/  VIADD R5, R3, 0x29840 ;  /* 0x0002984003057836 */ /* 0x000fe40000000000 */
[C---:B------:R-:W-:Y:S02]  /*130c0*/  VIADD R0, R18.reuse, 0x1 ;  /* 0x0000000112007836 */ /* 0x040fe40000000000 */
[----:B------:R-:W-:-:S03]  /*130d0*/  IMAD R7, R18, 0x8, R5 ;  /* 0x0000000812077824 */ /* 0x000fc600078e0205 */
[----:B------:R-:W-:-:S04]  /*130e0*/  ISETP.NE.AND P2, PT, R0, 0x2, PT ;  /* 0x000000020000780c */ /* 0x000fc80003f45270 */
[----:B------:R-:W-:Y:S02]  /*130f0*/  SEL R2, RZ, 0x1, P2 ;  /* 0x00000001ff027807 */ /* 0x000fe40001000000 */
[C---:B--2---:R-:W-:Y:S02]  /*13100*/  SHF.L.U32 R4, R6.reuse, 0x1f, RZ ;  /* 0x0000001f06047819 */ /* 0x044fe400000006ff */
[----:B------:R-:W-:Y:S02]  /*13110*/  LOP3.LUT R6, R6, R2, RZ, 0x3c, !PT ;  /* 0x0000000206067212 */ /* 0x000fe400078e3cff */
[----:B------:R-:W0:Y:S01]  /*13120*/  SYNCS.PHASECHK.TRANS64.TRYWAIT P1, [R7+URZ], R4 ;  /* 0x00000004070075a7 */ /* 0x000e22000802017f */
[----:B------:R-:W-:Y:S02]  /*13130*/  SEL R2, R0, RZ, P2 ;  /* 0x000000ff00027207 */ /* 0x000fe40001000000 */
[----:B------:R-:W-:-:S03]  /*13140*/  SHF.L.U32 R0, R6, 0x1f, RZ ;  /* 0x0000001f06007819 */ /* 0x000fc600000006ff */
[----:B------:R-:W-:Y:S01]  /*13150*/  IMAD R5, R2, 0x8, R5 ;  /* 0x0000000802057824 */ /* 0x000fe200078e0205 */
[----:B0-----:R-:W-:Y:S06]  /*13160*/  @!P1 BRA `(.L_x_269) ;  /* 0x0000000c00789947 */ /* 0x001fec0003800000 */
.L_x_309:
[----:B------:R-:W1:Y:S02]  /*13170*/  SYNCS.PHASECHK.TRANS64.TRYWAIT P1, [R5+URZ], R0 ;  /* 0x00000000050075a7 */ /* 0x000e64000802017f */
[----:B-1----:R-:W-:Y:S05]  /*13180*/  @!P1 BRA `(.L_x_270) ;  /* 0x0000000c00849947 */ /* 0x002fea0003800000 */
.L_x_310:
[----:B------:R-:W-:Y:S05]  /*13190*/  @!P0 BRA `(.L_x_271) ;  /* 0x0000000000048947 */ /* 0x000fea0003800000 */
[----:B------:R-:W-:Y:S01]  /*131a0*/  BPT.TRAP 0x1 ;  /* 0x000000040000795c */ /* 0x000fe20000300000 */
.L_x_271:
[----:B-1----:R-:W-:-:S04]  /*131b0*/  IMAD R5, R18, 0x8, R3 ;  /* 0x0000000812057824 */ /* 0x002fc800078e0203 */
[----:B------:R-:W1:Y:S02]  /*131c0*/  SYNCS.PHASECHK.TRANS64.TRYWAIT P1, [R5+URZ+0x29860], R4 ;  /* 0x02986004050075a7 */ /* 0x000e64000802017f */
[----:B-1----:R-:W-:Y:S05]  /*131d0*/  @!P1 BRA `(.L_x_272) ;  /* 0x0000000c00849947 */ /* 0x002fea0003800000 */
.L_x_311:
[----:B------:R-:W-:Y:S05]  /*131e0*/  @!P0 BRA `(.L_x_273) ;  /* 0x0000000000048947 */ /* 0x000fea0003800000 */
[----:B------:R-:W-:Y:S01]  /*131f0*/  BPT.TRAP 0x1 ;  /* 0x000000040000795c */ /* 0x000fe20000300000 */
.L_x_273:
[----:B------:R-:W-:-:S04]  /*13200*/  IMAD R3, R2, 0x8, R3 ;  /* 0x0000000802037824 */ /* 0x000fc800078e0203 */
[----:B------:R-:W2:Y:S02]  /*13210*/  SYNCS.PHASECHK.TRANS64.TRYWAIT P1, [R3+URZ+0x29860], R0 ;  /* 0x02986000030075a7 */ /* 0x000ea4000802017f */
[----:B--2---:R-:W-:Y:S05]  /*13220*/  @!P1 BRA `(.L_x_274) ;  /* 0x0000000c00849947 */ /* 0x004fea0003800000 */
.L_x_312:
[----:B------:R-:W-:Y:S05]  /*13230*/  @!P0 BRA `(.L_x_275) ;  /* 0x0000000000048947 */ /* 0x000fea0003800000 */
[----:B------:R-:W-:Y:S01]  /*13240*/  BPT.TRAP 0x1 ;  /* 0x000000040000795c */ /* 0x000fe20000300000 */
.L_x_275:
[----:B------:R-:W3:Y:S02]  /*13250*/  SYNCS.PHASECHK.TRANS64.TRYWAIT P0, [R5+URZ+0x29880], R4 ;  /* 0x02988004050075a7 */ /* 0x000ee4000800017f */
[----:B---3--:R-:W-:Y:S05]  /*13260*/  @!P0 BRA `(.L_x_276) ;  /* 0x0000000c00888947 */ /* 0x008fea0003800000 */
.L_x_277:
[----:B----4-:R4:W0:Y:S02]  /*13270*/  SYNCS.PHASECHK.TRANS64.TRYWAIT P0, [R3+URZ+0x29880], R0 ;  /* 0x02988000030075a7 */ /* 0x010824000800017f */
[----:B0-----:R-:W-:Y:S05]  /*13280*/  @!P0 NANOSLEEP.SYNCS 0x989680 ;  /* 0x009896800000895d */ /* 0x001fea0003900000 */
[----:B------:R-:W0:Y:S02]  /*13290*/  @!P0 SYNCS.PHASECHK.TRANS64 P0, [R3+URZ+0x29880], R0 ;  /* 0x02988000030085a7 */ /* 0x000e24000800007f */
[----:B0-----:R-:W-:Y:S05]  /*132a0*/  @!P0 BRA `(.L_x_277) ;  /* 0xfffffffc00f08947 */ /* 0x001fea000383ffff */
.L_x_266:
[----:B------:R-:W-:Y:S05]  /*132b0*/  BSYNC B0 ;  /* 0x0000000000007941 */ /* 0x000fea0003800000 */
.L_x_265:
[----:B------:R-:W-:Y:S05]  /*132c0*/  EXIT ;  /* 0x000000000000794d */ /* 0x000fea0003800000 */
.L_x_140:
[----:B0-----:R0:W1:Y:S02]  /*132d0*/  SYNCS.PHASECHK.TRANS64.TRYWAIT P1, [R4+URZ+0x29800], R9 ;  /* 0x02980009040075a7 */ /* 0x001064000802017f */
[----:B-1----:R-:W-:Y:S05]  /*132e0*/  @!P1 NANOSLEEP.SYNCS 0x989680 ;  /* 0x009896800000995d */ /* 0x002fea0003900000 */
[----:B------:R-:W1:Y:S02]  /*132f0*/  @!P1 SYNCS.PHASECHK.TRANS64 P1, [R4+URZ+0x29800], R9 ;  /* 0x02980009040095a7 */ /* 0x000e64000802007f */
[----:B-1----:R-:W-:Y:S05]  /*13300*/  @!P1 BRA `(.L_x_140) ;  /* 0xfffffffc00f09947 */ /* 0x002fea000383ffff */
[----:B------:R-:W-:Y:S05]  /*13310*/  BRA `(.L_x_278) ;  /* 0xfffffee800b07947 */ /* 0x000fea000383ffff */
.L_x_144:
[----:B--2---:R2:W3:Y:S02]  /*13320*/  SYNCS.PHASECHK.TRANS64.TRYWAIT P2, [R6+URZ+0x29830], R7 ;  /* 0x02983007060075a7 */ /* 0x0044e4000804017f */
[----:B---3--:R-:W-:Y:S05]  /*13330*/  @!P2 NANOSLEEP.SYNCS 0x989680 ;  /* 0x009896800000a95d */ /* 0x008fea0003900000 */
[----:B------:R-:W3:Y:S02]  /*13340*/  @!P2 SYNCS.PHASECHK.TRANS64 P2, [R6+URZ+0x29830], R7 ;  /* 0x029830070600a5a7 */ /* 0x000ee4000804007f */
[----:B---3--:R-:W-:Y:S05]  /*13350*/  @!P2 BRA `(.L_x_144) ;  /* 0xfffffffc00f0a947 */ /* 0x008fea000383ffff */
[----:B------:R-:W-:Y:S05]  /*13360*/  BRA `(.L_x_143) ;  /* 0xfffffee800d87947 */ /* 0x000fea000383ffff */
.L_x_149:
[----:B-1----:R-:W-:-:S04]  /*13370*/  IMAD.U32 R5, RZ, RZ, UR6 ;  /* 0x00000006ff057e24 */ /* 0x002fc8000f8e00ff */
[----:B------:R1:W2:Y:S03]  /*13380*/  SYNCS.PHASECHK.TRANS64.TRYWAIT P1, [R5+URZ+0x29830], R4 ;  /* 0x02983004050075a7 */ /* 0x0002a6000802017f */
[----:B--2---:R-:W-:Y:S05]  /*13390*/  @!P1 NANOSLEEP.SYNCS 0x989680 ;  /* 0x009896800000995d */ /* 0x004fea0003900000 */
[----:B------:R-:W2:Y:S02]  /*133a0*/  @!P1 SYNCS.PHASECHK.TRANS64 P1, [R5+URZ+0x29830], R4 ;  /* 0x02983004050095a7 */ /* 0x000ea4000802007f */
[----:B--2---:R-:W-:Y:S05]  /*133b0*/  @!P1 BRA `(.L_x_149) ;  /* 0xfffffffc00ec9947 */ /* 0x004fea000383ffff */
[----:B------:R-:W-:Y:S05]  /*133c0*/  BRA `(.L_x_146) ;  /* 0xffffff28001c7947 */ /* 0x000fea000383ffff */
.L_x_153:
[----:B-1----:R-:W-:-:S04]  /*133d0*/  IMAD.U32 R5, RZ, RZ, UR6 ;  /* 0x00000006ff057e24 */ /* 0x002fc8000f8e00ff */
[----:B------:R1:W2:Y:S03]  /*133e0*/  SYNCS.PHASECHK.TRANS64.TRYWAIT P1, [R5+URZ+0x29850], R4 ;  /* 0x02985004050075a7 */ /* 0x0002a6000802017f */
[----:B--2---:R-:W-:Y:S05]  /*133f0*/  @!P1 NANOSLEEP.SYNCS 0x989680 ;  /* 0x009896800000995d */ /* 0x004fea0003900000 */
[----:B------:R-:W2:Y:S02]  /*13400*/  @!P1 SYNCS.PHASECHK.TRANS64 P1, [R5+URZ+0x29850], R4 ;  /* 0x02985004050095a7 */ /* 0x000ea4000802007f */
[----:B--2---:R-:W-:Y:S05]  /*13410*/  @!P1 BRA `(.L_x_153) ;  /* 0xfffffffc00ec9947 */ /* 0x004fea000383ffff */
[----:B------:R-:W-:Y:S05]  /*13420*/  BRA `(.L_x_150) ;  /* 0xffffff3400307947 */ /* 0x000fea000383ffff */
.L_x_159:
[----:B-1----:R1:W2:Y:S02]  /*13430*/  SYNCS.PHASECHK.TRANS64.TRYWAIT P1, [R21+URZ+0x29850], R0 ;  /* 0x02985000150075a7 */ /* 0x0022a4000802017f */
[----:B--2---:R-:W-:Y:S05]  /*13440*/  @!P1 NANOSLEEP.SYNCS 0x989680 ;  /* 0x009896800000995d */ /* 0x004fea0003900000 */
[----:B------:R-:W2:Y:S02]  /*13450*/  @!P1 SYNCS.PHASECHK.TRANS64 P1, [R21+URZ+0x29850], R0 ;  /* 0x02985000150095a7 */ /* 0x000ea4000802007f */
[----:B--2---:R-:W-:Y:S05]  /*13460*/  @!P1 BRA `(.L_x_159) ;  /* 0xfffffffc00f09947 */ /* 0x004fea000383ffff */
[----:B------:R-:W-:Y:S05]  /*13470*/  BRA `(.L_x_158) ;  /* 0xffffff5c00c47947 */ /* 0x000fea000383ffff */
.L_x_207:
[----:B------:R-:W-:Y:S02]  /*13480*/  IMAD.MOV.U32 R13, RZ, RZ, R0 ;  /* 0x000000ffff0d7224 */ /* 0x000fe400078e0000 */
[----:B------:R-:W-:Y:S02]  /*13490*/  IMAD.MOV.U32 R12, RZ, RZ, RZ ;  /* 0x000000ffff0c7224 */ /* 0x000fe400078e00ff */
[----:B------:R-:W-:Y:S02]  /*134a0*/  IMAD.MOV.U32 R11, RZ, RZ, 0x1f ;  /* 0x0000001fff0b7424 */ /* 0x000fe400078e00ff */
[----:B------:R-:W-:-:S07]  /*134b0*/  IMAD.MOV.U32 R15, RZ, RZ, -0x1 ;  /* 0xffffffffff0f7424 */ /* 0x000fce00078e00ff */
[----:B--2---:R-:W-:Y:S05]  /*134c0*/  WARPSYNC.COLLECTIVE R15, `(.L_x_279) ;  /* 0x000000000f087348 */ /* 0x004fea0003c00000 */
[----:B------:R0:W1:Y:S02]  /*134d0*/  SHFL.IDX P6, R14, R13, R12, R11 ;  /* 0x0000000c0d0e7389 */ /* 0x00006400000c000b */
[----:B012---:R-:W-:Y:S01]  /*134e0*/  ENDCOLLECTIVE ;  /* 0x000000000000791b */ /* 0x007fe20003800000 */
.L_x_279:
[----:B------:R-:W-:Y:S05]  /*134f0*/  BRA `(.L_x_280) ;  /* 0xffffffc400087947 */ /* 0x000fea000383ffff */
.L_x_209:
[----:B------:R-:W-:Y:S01]  /*13500*/  BSSY B0, `(.L_x_281) ;  /* 0x0000006000007945 */ /* 0x000fe20003800000 */
[----:B------:R-:W-:-:S07]  /*13510*/  IMAD.MOV.U32 R15, RZ, RZ, -0x1 ;  /* 0xffffffffff0f7424 */ /* 0x000fce00078e00ff */
[----:B--2---:R-:W-:Y:S05]  /*13520*/  WARPSYNC.COLLECTIVE R15, `(.L_x_282) ;  /* 0x000000000f0c7348 */ /* 0x004fea0003c00000 */
[----:B------:R-:W-:Y:S02]  /*13530*/  ELECT P6, UR62, PT ;  /* 0x00000000003e782f */ /* 0x000fe400038c0000 */
[----:B------:R-:W-:Y:S01]  /*13540*/  MOV R14, UR62 ;  /* 0x0000003e000e7c02 */ /* 0x000fe20008000f00 */
[----:B--2---:R-:W-:Y:S10]  /*13550*/  ENDCOLLECTIVE ;  /* 0x000000000000791b */ /* 0x004ff40003800000 */
.L_x_282:
[----:B------:R-:W-:Y:S05]  /*13560*/  BSYNC B0 ;  /* 0x0000000000007941 */ /* 0x000fea0003800000 */
.L_x_281:
[----:B------:R-:W-:Y:S05]  /*13570*/  BRA `(.L_x_283) ;  /* 0xffffffc400147947 */ /* 0x000fea000383ffff */
.L_x_211:
[----:B0-----:R0:W1:Y:S02]  /*13580*/  SYNCS.PHASECHK.TRANS64.TRYWAIT P0, [R2+URZ+0x29880], R3 ;  /* 0x02988003020075a7 */ /* 0x001064000800017f */
[----:B-1----:R-:W-:Y:S05]  /*13590*/  @!P0 NANOSLEEP.SYNCS 0x989680 ;  /* 0x009896800000895d */ /* 0x002fea0003900000 */
[----:B------:R-:W1:Y:S02]  /*135a0*/  @!P0 SYNCS.PHASECHK.TRANS64 P0, [R2+URZ+0x29880], R3 ;  /* 0x02988003020085a7 */ /* 0x000e64000800007f */
[----:B-1----:R-:W-:Y:S05]  /*135b0*/  @!P0 BRA `(.L_x_211) ;  /* 0xfffffffc00f08947 */ /* 0x002fea000383ffff */
[----:B------:R-:W-:Y:S05]  /*135c0*/  BRA `(.L_x_284) ;  /* 0xffffffc400747947 */ /* 0x000fea000383ffff */
.L_x_213:
[----:B-1----:R1:W2:Y:S02]  /*135d0*/  SYNCS.PHASECHK.TRANS64.TRYWAIT P0, [R2+URZ+0x29840], R3 ;  /* 0x02984003020075a7 */ /* 0x0022a4000800017f */
[----:B--2---:R-:W-:Y:S05]  /*135e0*/  @!P0 NANOSLEEP.SYNCS 0x989680 ;  /* 0x009896800000895d */ /* 0x004fea0003900000 */
[----:B------:R-:W2:Y:S02]  /*135f0*/  @!P0 SYNCS.PHASECHK.TRANS64 P0, [R2+URZ+0x29840], R3 ;  /* 0x02984003020085a7 */ /* 0x000ea4000800007f */
[----:B--2---:R-:W-:Y:S05]  /*13600*/  @!P0 BRA `(.L_x_213) ;  /* 0xfffffffc00f08947 */ /* 0x004fea000383ffff */
[----:B------:R-:W-:Y:S05]  /*13610*/  BRA `(.L_x_285) ;  /* 0xffffffc400c47947 */ /* 0x000fea000383ffff */
.L_x_217:
[----:B------:R0:W5:Y:S01]  /*13620*/  LDL.LU R8, [R1+0x1c] ;  /* 0x00001c0001087983 */ /* 0x0001620000300800 */
[----:B------:R-:W-:Y:S01]  /*13630*/  IMAD.MOV.U32 R13, RZ, RZ, R0 ;  /* 0x000000ffff0d7224 */ /* 0x000fe200078e0000 */
[----:B------:R-:W-:Y:S01]  /*13640*/  LOP3.LUT R7, R7, 0x7f, RZ, 0xc0, !PT ;  /* 0x0000007f07077812 */ /* 0x000fe200078ec0ff */
[----:B------:R-:W-:Y:S02]  /*13650*/  IMAD.MOV.U32 R12, RZ, RZ, RZ ;  /* 0x000000ffff0c7224 */ /* 0x000fe400078e00ff */
[----:B------:R-:W-:Y:S01]  /*13660*/  IMAD.MOV.U32 R11, RZ, RZ, 0x1c1f ;  /* 0x00001c1fff0b7424 */ /* 0x000fe200078e00ff */
[----:B------:R-:W-:Y:S01]  /*13670*/  SHF.R.U32.HI R2, RZ, 0x2, R7 ;  /* 0x00000002ff027819 */ /* 0x000fe20000011607 */
[----:B------:R-:W-:-:S04]  /*13680*/  IMAD.MOV.U32 R15, RZ, RZ, -0x1 ;  /* 0xffffffffff0f7424 */ /* 0x000fc800078e00ff */
[----:B0-----:R-:W-:-:S07]  /*13690*/  IMAD.IADD R2, R2, 0x1, R5 ;  /* 0x0000000102027824 */ /* 0x001fce00078e0205 */
[----:B-----5:R-:W-:Y:S05]  /*136a0*/  WARPSYNC.COLLECTIVE R15, `(.L_x_286) ;  /* 0x000000000f087348 */ /* 0x020fea0003c00000 */
[----:B------:R0:W1:Y:S02]  /*136b0*/  SHFL.IDX P6, R14, R13, R12, R11 ;  /* 0x0000000c0d0e7389 */ /* 0x00006400000c000b */
[----:B01---5:R-:W-:Y:S01]  /*136c0*/  ENDCOLLECTIVE ;  /* 0x000000000000791b */ /* 0x023fe20003800000 */
.L_x_286:
[----:B------:R-:W-:Y:S02]  /*136d0*/  IMAD.MOV.U32 R13, RZ, RZ, R4 ;  /* 0x000000ffff0d7224 */ /* 0x000fe400078e0004 */
[----:B------:R-:W-:Y:S02]  /*136e0*/  IMAD R3, R8, R6, RZ ;  /* 0x0000000608037224 */ /* 0x000fe400078e02ff */
[----:B------:R-:W-:-:S07]  /*136f0*/  IMAD.MOV.U32 R6, RZ, RZ, R14 ;  /* 0x000000ffff067224 */ /* 0x000fce00078e000e */
[----:B------:R-:W-:Y:S05]  /*13700*/  WARPSYNC.COLLECTIVE R15, `(.L_x_287) ;  /* 0x000000000f087348 */ /* 0x000fea0003c00000 */
[----:B------:R0:W1:Y:S02]  /*13710*/  SHFL.IDX P6, R14, R13, R12, R11 ;  /* 0x0000000c0d0e7389 */ /* 0x00006400000c000b */
[----:B01----:R-:W-:Y:S01]  /*13720*/  ENDCOLLECTIVE ;  /* 0x000000000000791b */ /* 0x003fe20003800000 */
.L_x_287:
[C---:B------:R-:W-:Y:S01]  /*13730*/  ISETP.GE.AND P4, PT, R2.reuse, R3, PT ;  /* 0x000000030200720c */ /* 0x040fe20003f86270 */
[----:B------:R-:W-:Y:S02]  /*13740*/  VIADD R8, R2, 0x20 ;  /* 0x0000002002087836 */ /* 0x000fe40000000000 */
[----:B------:R-:W-:Y:S02]  /*13750*/  IMAD.MOV.U32 R13, RZ, RZ, R0 ;  /* 0x000000ffff0d7224 */ /* 0x000fe400078e0000 */
[----:B------:R-:W-:Y:S02]  /*13760*/  IMAD.MOV.U32 R12, RZ, RZ, 0x1 ;  /* 0x00000001ff0c7424 */ /* 0x000fe400078e00ff */
[----:B------:R-:W-:-:S07]  /*13770*/  IMAD.MOV.U32 R7, RZ, RZ, R14 ;  /* 0x000000ffff077224 */ /* 0x000fce00078e000e */
[----:B------:R-:W-:Y:S05]  /*13780*/  WARPSYNC.COLLECTIVE R15, `(.L_x_288) ;  /* 0x000000000f087348 */ /* 0x000fea0003c00000 */
[----:B------:R0:W1:Y:S02]  /*13790*/  SHFL.IDX P6, R14, R13, R12, R11 ;  /* 0x0000000c0d0e7389 */ /* 0x00006400000c000b */
[----:B01----:R-:W-:Y:S01]  /*137a0*/  ENDCOLLECTIVE ;  /* 0x000000000000791b */ /* 0x003fe20003800000 */
.L_x_288:
[----:B------:R-:W-:-:S05]  /*137b0*/  @!P4 IADD3 R7, P3, R10, R7, RZ ;  /* 0x000000070a07c210 */ /* 0x000fca0007f7e0ff */
[----:B------:R-:W-:Y:S01]  /*137c0*/  @!P4 IMAD.X R6, RZ, RZ, R6, P3 ;  /* 0x000000ffff06c224 */ /* 0x000fe200018e0606 */
[----:B------:R-:W-:-:S04]  /*137d0*/  ISETP.GE.AND P3, PT, R8, R3, PT ;  /* 0x000000030800720c */ /* 0x000fc80003f66270 */
[----:B------:R-:W-:Y:S01]  /*137e0*/  @!P4 LOP3.LUT R7, R7, R6, RZ, 0x3c, !PT ;  /* 0x000000060707c212 */ /* 0x000fe200078e3cff */
[----:B------:R-:W-:-:S03]  /*137f0*/  IMAD.MOV.U32 R13, RZ, RZ, R4 ;  /* 0x000000ffff0d7224 */ /* 0x000fc600078e0004 */
[----:B------:R-:W-:-:S04]  /*13800*/  @!P4 LOP3.LUT R6, R7, R6, RZ, 0x3c, !PT ;  /* 0x000000060706c212 */ /* 0x000fc800078e3cff */
[----:B------:R-:W-:Y:S01]  /*13810*/  @!P4 LOP3.LUT R7, R7, R6, RZ, 0x3c, !PT ;  /* 0x000000060707c212 */ /* 0x000fe200078e3cff */
[----:B------:R-:W-:-:S07]  /*13820*/  IMAD.MOV.U32 R5, RZ, RZ, R14 ;  /* 0x000000ffff057224 */ /* 0x000fce00078e000e */
[----:B------:R-:W-:Y:S05]  /*13830*/  WARPSYNC.COLLECTIVE R15, `(.L_x_289) ;  /* 0x000000000f087348 */ /* 0x000fea0003c00000 */
[----:B------:R0:W1:Y:S02]  /*13840*/  SHFL.IDX P6, R14, R13, R12, R11 ;  /* 0x0000000c0d0e7389 */ /* 0x00006400000c000b */
[----:B01----:R-:W-:Y:S01]  /*13850*/  ENDCOLLECTIVE ;  /* 0x000000000000791b */ /* 0x003fe20003800000 */
.L_x_289:
[----:B------:R-:W-:Y:S01]  /*13860*/  @!PT LDS RZ, [RZ] ;  /* 0x00000000fffff984 */ /* 0x000fe20000000800 */
[----:B------:R-:W-:Y:S01]  /*13870*/  @!PT LDS RZ, [RZ] ;  /* 0x00000000fffff984 */ /* 0x000fe20000000800 */
[----:B------:R-:W-:Y:S01]  /*13880*/  @!PT LDS RZ, [RZ] ;  /* 0x00000000fffff984 */ /* 0x000fe20000000800 */
[----:B------:R-:W-:Y:S04]  /*13890*/  @!P4 LDGSTS.E.BYPASS.LTC128B.128 [R9+0x14400], desc[UR50][R6.64], !P0 ;  /* 0x144000000609cfae */ /* 0x000fe8000c101d72 */
[----:B------:R-:W-:Y:S04]  /*138a0*/  @!P4 LDGSTS.E.BYPASS.LTC128B.128 [R9+0x16400], desc[UR50][R6.64+0x40], !P1 ;  /* 0x164000400609cfae */ /* 0x000fe8000c901d72 */
[----:B------:R0:W-:Y:S01]  /*138b0*/  @!P4 LDGSTS.E.BYPASS.LTC128B.128 [R9+0x18400], desc[UR50][R6.64+0x80], !P2 ;  /* 0x184000800609cfae */ /* 0x0001e2000d101d72 */
[----:B------:R-:W-:Y:S02]  /*138c0*/  IMAD.MOV.U32 R13, RZ, RZ, R0 ;  /* 0x000000ffff0d7224 */ /* 0x000fe400078e0000 */
[----:B------:R-:W-:-:S02]  /*138d0*/  IMAD.MOV.U32 R12, RZ, RZ, 0x2 ;  /* 0x00000002ff0c7424 */ /* 0x000fc400078e00ff */
[----:B0-----:R-:W-:-:S07]  /*138e0*/  IMAD.MOV.U32 R6, RZ, RZ, R14 ;  /* 0x000000ffff067224 */ /* 0x001fce00078e000e */
[----:B------:R-:W-:Y:S05]  /*138f0*/  WARPSYNC.COLLECTIVE R15, `(.L_x_290) ;  /* 0x000000000f087348 */ /* 0x000fea0003c00000 */
[----:B------:R0:W1:Y:S02]  /*13900*/  SHFL.IDX P6, R14, R13, R12, R11 ;  /* 0x0000000c0d0e7389 */ /* 0x00006400000c000b */
[----:B01----:R-:W-:Y:S01]  /*13910*/  ENDCOLLECTIVE ;  /* 0x000000000000791b */ /* 0x003fe20003800000 */
.L_x_290:
[----:B------:R-:W-:-:S05]  /*13920*/  @!P3 IADD3 R6, P4, R10, R6, RZ ;  /* 0x000000060a06b210 */ /* 0x000fca0007f9e0ff */
[----:B------:R-:W-:-:S04]  /*13930*/  @!P3 IMAD.X R5, RZ, RZ, R5, P4 ;  /* 0x000000ffff05b224 */ /* 0x000fc800020e0605 */
[----:B------:R-:W-:Y:S02]  /*13940*/  @!P3 IMAD.MOV.U32 R7, RZ, RZ, R5 ;  /* 0x000000ffff07b224 */ /* 0x000fe400078e0005 */
[----:B------:R-:W-:Y:S02]  /*13950*/  VIADD R5, R2, 0x40 ;  /* 0x0000004002057836 */ /* 0x000fe40000000000 */
[----:B------:R-:W-:Y:S01]  /*13960*/  IMAD.MOV.U32 R13, RZ, RZ, R4 ;  /* 0x000000ffff0d7224 */ /* 0x000fe200078e0004 */
[----:B------:R-:W-:Y:S01]  /*13970*/  @!PT LDS RZ, [RZ] ;  /* 0x00000000fffff984 */ /* 0x000fe20000000800 */
[----:B------:R-:W-:Y:S01]  /*13980*/  @!PT LDS RZ, [RZ] ;  /* 0x00000000fffff984 */ /* 0x000fe20000000800 */
[----:B------:R-:W-:Y:S01]  /*13990*/  @!PT LDS RZ, [RZ] ;  /* 0x00000000fffff984 */ /* 0x000fe20000000800 */
[----:B------:R0:W-:Y:S04]  /*139a0*/  @!P3 LDGSTS.E.BYPASS.LTC128B.128 [R9+0x14c00], desc[UR50][R6.64], !P0 ;  /* 0x14c000000609bfae */ /* 0x0001e8000c101d72 */
[----:B------:R0:W-:Y:S04]  /*139b0*/  @!P3 LDGSTS.E.BYPASS.LTC128B.128 [R9+0x16c00], desc[UR50][R6.64+0x40], !P1 ;  /* 0x16c000400609bfae */ /* 0x0001e8000c901d72 */
[----:B------:R0:W-:Y:S01]  /*139c0*/  @!P3 LDGSTS.E.BYPASS.LTC128B.128 [R9+0x18c00], desc[UR50][R6.64+0x80], !P2 ;  /* 0x18c000800609bfae */ /* 0x0001e2000d101d72 */
[----:B------:R-:W-:Y:S01]  /*139d0*/  ISETP.GE.AND P3, PT, R5, R3, PT ;  /* 0x000000030500720c */ /* 0x000fe20003f66270 */
[----:B------:R-:W-:-:S12]  /*139e0*/  IMAD.MOV.U32 R5, RZ, RZ, R14 ;  /* 0x000000ffff057224 */ /* 0x000fd800078e000e */
[----:B0-----:R-:W-:Y:S05]  /*139f0*/  WARPSYNC.COLLECTIVE R15, `(.L_x_291) ;  /* 0x000000000f087348 */ /* 0x001fea0003c00000 */
[----:B------:R1:W2:Y:S02]  /*13a00*/  SHFL.IDX P6, R14, R13, R12, R11 ;  /* 0x0000000c0d0e7389 */ /* 0x0002a400000c000b */
[----:B012---:R-:W-:Y:S01]  /*13a10*/  ENDCOLLECTIVE ;  /* 0x000000000000791b */ /* 0x007fe20003800000 */
.L_x_291:
[----:B------:R-:W-:Y:S02]  /*13a20*/  IMAD.MOV.U32 R13, RZ, RZ, R0 ;  /* 0x000000ffff0d7224 */ /* 0x000fe400078e0000 */
[----:B------:R-:W-:Y:S02]  /*13a30*/  IMAD.MOV.U32 R12, RZ, RZ, 0x3 ;  /* 0x00000003ff0c7424 */ /* 0x000fe400078e00ff */
[----:B------:R-:W-:-:S07]  /*13a40*/  IMAD.MOV.U32 R6, RZ, RZ, R14 ;  /* 0x000000ffff067224 */ /* 0x000fce00078e000e */
[----:B------:R-:W-:Y:S05]  /*13a50*/  WARPSYNC.COLLECTIVE R15, `(.L_x_292) ;  /* 0x000000000f087348 */ /* 0x000fea0003c00000 */
[----:B------:R0:W1:Y:S02]  /*13a60*/  SHFL.IDX P6, R14, R13, R12, R11 ;  /* 0x0000000c0d0e7389 */ /* 0x00006400000c000b */
[----:B01----:R-:W-:Y:S01]  /*13a70*/  ENDCOLLECTIVE ;  /* 0x000000000000791b */ /* 0x003fe20003800000 */
.L_x_292:
[----:B------:R-:W-:-:S05]  /*13a80*/  @!P3 IADD3 R6, P4, R10, R6, RZ ;  /* 0x000000060a06b210 */ /* 0x000fca0007f9e0ff */
[----:B------:R-:W-:-:S04]  /*13a90*/  @!P3 IMAD.X R5, RZ, RZ, R5, P4 ;  /* 0x000000ffff05b224 */ /* 0x000fc800020e0605 */
[----:B------:R-:W-:Y:S02]  /*13aa0*/  @!P3 IMAD.MOV.U32 R7, RZ, RZ, R5 ;  /* 0x000000ffff07b224 */ /* 0x000fe400078e0005 */
[----:B------:R-:W-:-:S03]  /*13ab0*/  IMAD.MOV.U32 R13, RZ, RZ, R4 ;  /* 0x000000ffff0d7224 */ /* 0x000fc600078e0004 */
[----:B------:R-:W-:Y:S01]  /*13ac0*/  @!PT LDS RZ, [RZ] ;  /* 0x00000000fffff984 */ /* 0x000fe20000000800 */
[----:B------:R-:W-:Y:S01]  /*13ad0*/  @!PT LDS RZ, [RZ] ;  /* 0x00000000fffff984 */ /* 0x000fe20000000800 */
[----:B------:R-:W-:Y:S01]  /*13ae0*/  @!PT LDS RZ, [RZ] ;  /* 0x00000000fffff984 */ /* 0x000fe20000000800 */
[----:B------:R0:W-:Y:S04]  /*13af0*/  @!P3 LDGSTS.E.BYPASS.LTC128B.128 [R9+0x15400], desc[UR50][R6.64], !P0 ;  /* 0x154000000609bfae */ /* 0x0001e8000c101d72 */
[----:B------:R0:W-:Y:S01]  /*13b00*/  @!P3 LDGSTS.E.BYPASS.LTC128B.128 [R9+0x17400], desc[UR50][R6.64+0x40], !P1 ;  /* 0x174000400609bfae */ /* 0x0001e2000c901d72 */
[----:B------:R-:W-:-:S03]  /*13b10*/  IMAD.MOV.U32 R0, RZ, RZ, R14 ;  /* 0x000000ffff007224 */ /* 0x000fc600078e000e */
[----:B------:R0:W-:Y:S04]  /*13b20*/  @!P3 LDGSTS.E.BYPASS.LTC128B.128 [R9+0x19400], desc[UR50][R6.64+0x80], !P2 ;  /* 0x194000800609bfae */ /* 0x0001e8000d101d72 */
[----:B0-----:R-:W-:Y:S05]  /*13b30*/  WARPSYNC.COLLECTIVE R15, `(.L_x_293) ;  /* 0x000000000f087348 */ /* 0x001fea0003c00000 */
[----:B------:R1:W2:Y:S02]  /*13b40*/  SHFL.IDX P6, R14, R13, R12, R11 ;  /* 0x0000000c0d0e7389 */ /* 0x0002a400000c000b */
[----:B012---:R-:W-:Y:S01]  /*13b50*/  ENDCOLLECTIVE ;  /* 0x000000000000791b */ /* 0x007fe20003800000 */
.L_x_293:
[----:B------:R-:W-:Y:S01]  /*13b60*/  IMAD.MOV.U32 R4, RZ, RZ, R14 ;  /* 0x000000ffff047224 */ /* 0x000fe200078e000e */
[----:B------:R-:W-:Y:S06]  /*13b70*/  BRA `(.L_x_294) ;  /* 0xffffffcc00207947 */ /* 0x000fec000383ffff */
.L_x_222:
[----:B-1----:R1:W2:Y:S02]  /*13b80*/  SYNCS.PHASECHK.TRANS64.TRYWAIT P0, [R17+URZ+0x29820], R0 ;  /* 0x02982000110075a7 */ /* 0x0022a4000800017f */
[----:B--2---:R-:W-:Y:S05]  /*13b90*/  @!P0 NANOSLEEP.SYNCS 0x989680 ;  /* 0x009896800000895d */ /* 0x004fea0003900000 */
[----:B------:R-:W2:Y:S02]  /*13ba0*/  @!P0 SYNCS.PHASECHK.TRANS64 P0, [R17+URZ+0x29820], R0 ;  /* 0x02982000110085a7 */ /* 0x000ea4000800007f */
[----:B--2---:R-:W-:Y:S05]  /*13bb0*/  @!P0 BRA `(.L_x_222) ;  /* 0xfffffffc00f08947 */ /* 0x004fea000383ffff */
[----:B------:R-:W-:Y:S05]  /*13bc0*/  BRA `(.L_x_295) ;  /* 0xffffffcc00907947 */ /* 0x000fea000383ffff */
.L_x_228:
[----:B--2---:R2:W3:Y:S02]  /*13bd0*/  SYNCS.PHASECHK.TRANS64.TRYWAIT P0, [R5+URZ+0x29880], R4 ;  /* 0x02988004050075a7 */ /* 0x0044e4000800017f */
[----:B---3--:R-:W-:Y:S05]  /*13be0*/  @!P0 NANOSLEEP.SYNCS 0x989680 ;  /* 0x009896800000895d */ /* 0x008fea0003900000 */
[----:B------:R-:W3:Y:S02]  /*13bf0*/  @!P0 SYNCS.PHASECHK.TRANS64 P0, [R5+URZ+0x29880], R4 ;  /* 0x02988004050085a7 */ /* 0x000ee4000800007f */
[----:B---3--:R-:W-:Y:S05]  /*13c00*/  @!P0 BRA `(.L_x_228) ;  /* 0xfffffffc00f08947 */ /* 0x008fea000383ffff */
[----:B------:R-:W-:Y:S05]  /*13c10*/  BRA `(.L_x_296) ;  /* 0xffffffd000447947 */ /* 0x000fea000383ffff */
.L_x_233:
[----:B---3--:R3:W4:Y:S02]  /*13c20*/  SYNCS.PHASECHK.TRANS64.TRYWAIT P0, [R5+URZ+0x29840], R4 ;  /* 0x02984004050075a7 */ /* 0x008724000800017f */
[----:B----4-:R-:W-:Y:S05]  /*13c30*/  @!P0 NANOSLEEP.SYNCS 0x989680 ;  /* 0x009896800000895d */ /* 0x010fea0003900000 */
[----:B------:R-:W4:Y:S02]  /*13c40*/  @!P0 SYNCS.PHASECHK.TRANS64 P0, [R5+URZ+0x29840], R4 ;  /* 0x02984004050085a7 */ /* 0x000f24000800007f */
[----:B----4-:R-:W-:Y:S05]  /*13c50*/  @!P0 BRA `(.L_x_233) ;  /* 0xfffffffc00f08947 */ /* 0x010fea000383ffff */
[----:B------:R-:W-:Y:S05]  /*13c60*/  BRA `(.L_x_297) ;  /* 0xffffffd000c07947 */ /* 0x000fea000383ffff */
.L_x_241:
[----:B--2---:R2:W3:Y:S02]  /*13c70*/  SYNCS.PHASECHK.TRANS64.TRYWAIT P0, [R19+URZ+0x29870], R4 ;  /* 0x02987004130075a7 */ /* 0x0044e4000800017f */
[----:B---3--:R-:W-:Y:S05]  /*13c80*/  @!P0 NANOSLEEP.SYNCS 0x989680 ;  /* 0x009896800000895d */ /* 0x008fea0003900000 */
[----:B------:R-:W3:Y:S02]  /*13c90*/  @!P0 SYNCS.PHASECHK.TRANS64 P0, [R19+URZ+0x29870], R4 ;  /* 0x02987004130085a7 */ /* 0x000ee4000800007f */
[----:B---3--:R-:W-:Y:S05]  /*13ca0*/  @!P0 BRA `(.L_x_241) ;  /* 0xfffffffc00f08947 */ /* 0x008fea000383ffff */
[----:B------:R-:W-:Y:S05]  /*13cb0*/  BRA `(.L_x_298) ;  /* 0xffffffd400d87947 */ /* 0x000fea000383ffff */
.L_x_243:
[----:B---3--:R3:W4:Y:S02]  /*13cc0*/  SYNCS.PHASECHK.TRANS64.TRYWAIT P0, [R19+URZ+0x29860], R0 ;  /* 0x02986000130075a7 */ /* 0x008724000800017f */
[----:B----4-:R-:W-:Y:S05]  /*13cd0*/  @!P0 NANOSLEEP.SYNCS 0x989680 ;  /* 0x009896800000895d */ /* 0x010fea0003900000 */
[----:B------:R-:W4:Y:S02]  /*13ce0*/  @!P0 SYNCS.PHASECHK.TRANS64 P0, [R19+URZ+0x29860], R0 ;  /* 0x02986000130085a7 */ /* 0x000f24000800007f */
[----:B----4-:R-:W-:Y:S05]  /*13cf0*/  @!P0 BRA `(.L_x_243) ;  /* 0xfffffffc00f08947 */ /* 0x010fea000383ffff */
[----:B------:R-:W-:Y:S05]  /*13d00*/  BRA `(.L_x_299) ;  /* 0xffffffd400e07947 */ /* 0x000fea000383ffff */
.L_x_250:
[----:B0-----:R0:W1:Y:S02]  /*13d10*/  SYNCS.PHASECHK.TRANS64.TRYWAIT P1, [R16+URZ+0x29870], R3 ;  /* 0x02987003100075a7 */ /* 0x001064000802017f */
[----:B-1----:R-:W-:Y:S05]  /*13d20*/  @!P1 NANOSLEEP.SYNCS 0x989680 ;  /* 0x009896800000995d */ /* 0x002fea0003900000 */
[----:B------:R-:W1:Y:S02]  /*13d30*/  @!P1 SYNCS.PHASECHK.TRANS64 P1, [R16+URZ+0x29870], R3 ;  /* 0x02987003100095a7 */ /* 0x000e64000802007f */
[----:B-1----:R-:W-:Y:S05]  /*13d40*/  @!P1 BRA `(.L_x_250) ;  /* 0xfffffffc00f09947 */ /* 0x002fea000383ffff */
[----:B------:R-:W-:Y:S05]  /*13d50*/  BRA `(.L_x_300) ;  /* 0xffffffdc00b87947 */ /* 0x000fea000383ffff */
.L_x_252:
[----:B0-----:R0:W1:Y:S02]  /*13d60*/  SYNCS.PHASECHK.TRANS64.TRYWAIT P1, [R16+URZ+0x29860], R3 ;  /* 0x02986003100075a7 */ /* 0x001064000802017f */
[----:B-1----:R-:W-:Y:S05]  /*13d70*/  @!P1 NANOSLEEP.SYNCS 0x989680 ;  /* 0x009896800000995d */ /* 0x002fea0003900000 */
[----:B------:R-:W1:Y:S02]  /*13d80*/  @!P1 SYNCS.PHASECHK.TRANS64 P1, [R16+URZ+0x29860], R3 ;  /* 0x02986003100095a7 */ /* 0x000e64000802007f */
[----:B-1----:R-:W-:Y:S05]  /*13d90*/  @!P1 BRA `(.L_x_252) ;  /* 0xfffffffc00f09947 */ /* 0x002fea000383ffff */
[----:B------:R-:W-:Y:S05]  /*13da0*/  BRA `(.L_x_301) ;  /* 0xffffffdc00c07947 */ /* 0x000fea000383ffff */
.L_x_263:
[----:B0-----:R0:W1:Y:S02]  /*13db0*/  SYNCS.PHASECHK.TRANS64.TRYWAIT P0, [R3+URZ+0x29820], R0 ;  /* 0x02982000030075a7 */ /* 0x001064000800017f */
[----:B-1----:R-:W-:Y:S05]  /*13dc0*/  @!P0 NANOSLEEP.SYNCS 0x989680 ;  /* 0x009896800000895d */ /* 0x002fea0003900000 */
[----:B------:R-:W1:Y:S02]  /*13dd0*/  @!P0 SYNCS.PHASECHK.TRANS64 P0, [R3+URZ+0x29820], R0 ;  /* 0x02982000030085a7 */ /* 0x000e64000800007f */
[----:B-1----:R-:W-:Y:S05]  /*13de0*/  @!P0 BRA `(.L_x_263) ;  /* 0xfffffffc00f08947 */ /* 0x002fea000383ffff */
[----:B------:R-:W-:Y:S05]  /*13df0*/  BRA `(.L_x_302) ;  /* 0xfffffff0005c7947 */ /* 0x000fea000383ffff */
.L_x_264:
[----:B------:R-:W1:Y:S01]  /*13e00*/  S2R R2, SR_TID.X ;  /* 0x0000000000027919 */ /* 0x000e620000002100 */
[----:B------:R-:W-:Y:S01]  /*13e10*/  BSSY B0, `(.L_x_303) ;  /* 0x000000a000007945 */ /* 0x000fe20003800000 */
[----:B------:R-:W-:Y:S02]  /*13e20*/  IMAD.MOV.U32 R12, RZ, RZ, RZ ;  /* 0x000000ffff0c7224 */ /* 0x000fe400078e00ff */
[----:B------:R-:W-:Y:S02]  /*13e30*/  IMAD.MOV.U32 R11, RZ, RZ, 0x1f ;  /* 0x0000001fff0b7424 */ /* 0x000fe400078e00ff */
[----:B------:R-:W-:Y:S01]  /*13e40*/  IMAD.MOV.U32 R15, RZ, RZ, -0x1 ;  /* 0xffffffffff0f7424 */ /* 0x000fe200078e00ff */
[----:B-1----:R-:W-:-:S04]  /*13e50*/  SHF.R.U32.HI R2, RZ, 0x5, R2 ;  /* 0x00000005ff027819 */ /* 0x002fc80000011602 */
[----:B------:R-:W-:-:S05]  /*13e60*/  LOP3.LUT R2, R2, 0x3, RZ, 0xc0, !PT ;  /* 0x0000000302027812 */ /* 0x000fca00078ec0ff */
[----:B------:R-:W-:-:S07]  /*13e70*/  IMAD.MOV.U32 R13, RZ, RZ, R2 ;  /* 0x000000ffff0d7224 */ /* 0x000fce00078e0002 */
[----:B0-----:R-:W-:Y:S05]  /*13e80*/  WARPSYNC.COLLECTIVE R15, `(.L_x_304) ;  /* 0x000000000f087348 */ /* 0x001fea0003c00000 */
[----:B------:R1:W2:Y:S02]  /*13e90*/  SHFL.IDX P6, R14, R13, R12, R11 ;  /* 0x0000000c0d0e7389 */ /* 0x0002a400000c000b */
[----:B012---:R-:W-:Y:S01]  /*13ea0*/  ENDCOLLECTIVE ;  /* 0x000000000000791b */ /* 0x007fe20003800000 */
.L_x_304:
[----:B------:R-:W-:Y:S05]  /*13eb0*/  BSYNC B0 ;  /* 0x0000000000007941 */ /* 0x000fea0003800000 */
.L_x_303:
[----:B------:R-:W-:Y:S05]  /*13ec0*/  BRA `(.L_x_305) ;  /* 0xfffffff000447947 */ /* 0x000fea000383ffff */
.L_x_267:
[----:B------:R-:W-:Y:S01]  /*13ed0*/  BSSY B1, `(.L_x_306) ;  /* 0x0000006000017945 */ /* 0x000fe20003800000 */
[----:B------:R-:W-:-:S07]  /*13ee0*/  IMAD.MOV.U32 R15, RZ, RZ, -0x1 ;  /* 0xffffffffff0f7424 */ /* 0x000fce00078e00ff */
[----:B0-----:R-:W-:Y:S05]  /*13ef0*/  WARPSYNC.COLLECTIVE R15, `(.L_x_307) ;  /* 0x000000000f0c7348 */ /* 0x001fea0003c00000 */
[----:B------:R-:W-:Y:S02]  /*13f00*/  ELECT P6, UR62, PT ;  /* 0x00000000003e782f */ /* 0x000fe400038c0000 */
[----:B------:R-:W-:Y:S01]  /*13f10*/  MOV R14, UR62 ;  /* 0x0000003e000e7c02 */ /* 0x000fe20008000f00 */
[----:B0-----:R-:W-:Y:S10]  /*13f20*/  ENDCOLLECTIVE ;  /* 0x000000000000791b */ /* 0x001ff40003800000 */
.L_x_307:
[----:B------:R-:W-:Y:S05]  /*13f30*/  BSYNC B1 ;  /* 0x0000000000017941 */ /* 0x000fea0003800000 */
.L_x_306:
[----:B------:R-:W-:Y:S05]  /*13f40*/  BRA `(.L_x_308) ;  /* 0xfffffff0003c7947 */ /* 0x000fea000383ffff */
.L_x_269:
[----:B0-----:R0:W1:Y:S02]  /*13f50*/  SYNCS.PHASECHK.TRANS64.TRYWAIT P1, [R7+URZ], R4 ;  /* 0x00000004070075a7 */ /* 0x001064000802017f */
[----:B-1----:R-:W-:Y:S05]  /*13f60*/  @!P1 NANOSLEEP.SYNCS 0x989680 ;  /* 0x009896800000995d */ /* 0x002fea0003900000 */
[----:B------:R-:W1:Y:S02]  /*13f70*/  @!P1 SYNCS.PHASECHK.TRANS64 P1, [R7+URZ], R4 ;  /* 0x00000004070095a7 */ /* 0x000e64000802007f */
[----:B-1----:R-:W-:Y:S05]  /*13f80*/  @!P1 BRA `(.L_x_269) ;  /* 0xfffffffc00f09947 */ /* 0x002fea000383ffff */
[----:B------:R-:W-:Y:S05]  /*13f90*/  BRA `(.L_x_309) ;  /* 0xfffffff000747947 */ /* 0x000fea000383ffff */
.L_x_270:
[----:B-1----:R1:W2:Y:S02]  /*13fa0*/  SYNCS.PHASECHK.TRANS64.TRYWAIT P1, [R5+URZ], R0 ;  /* 0x00000000050075a7 */ /* 0x0022a4000802017f */
[----:B--2---:R-:W-:Y:S05]  /*13fb0*/  @!P1 NANOSLEEP.SYNCS 0x989680 ;  /* 0x009896800000995d */ /* 0x004fea0003900000 */
[----:B------:R-:W2:Y:S02]  /*13fc0*/  @!P1 SYNCS.PHASECHK.TRANS64 P1, [R5+URZ], R0 ;  /* 0x00000000050095a7 */ /* 0x000ea4000802007f */
[----:B--2---:R-:W-:Y:S05]  /*13fd0*/  @!P1 BRA `(.L_x_270) ;  /* 0xfffffffc00f09947 */ /* 0x004fea000383ffff */
[----:B------:R-:W-:Y:S05]  /*13fe0*/  BRA `(.L_x_310) ;  /* 0xfffffff000687947 */ /* 0x000fea000383ffff */
.L_x_272:
[----:B-1----:R1:W2:Y:S02]  /*13ff0*/  SYNCS.PHASECHK.TRANS64.TRYWAIT P1, [R5+URZ+0x29860], R4 ;  /* 0x02986004050075a7 */ /* 0x0022a4000802017f */
[----:B--2---:R-:W-:Y:S05]  /*14000*/  @!P1 NANOSLEEP.SYNCS 0x989680 ;  /* 0x009896800000995d */ /* 0x004fea0003900000 */
[----:B------:R-:W2:Y:S02]  /*14010*/  @!P1 SYNCS.PHASECHK.TRANS64 P1, [R5+URZ+0x29860], R4 ;  /* 0x02986004050095a7 */ /* 0x000ea4000802007f */
[----:B--2---:R-:W-:Y:S05]  /*14020*/  @!P1 BRA `(.L_x_272) ;  /* 0xfffffffc00f09947 */ /* 0x004fea000383ffff */
[----:B------:R-:W-:Y:S05]  /*14030*/  BRA `(.L_x_311) ;  /* 0xfffffff000687947 */ /* 0x000fea000383ffff */
.L_x_274:
[----:B--2---:R2:W3:Y:S02]  /*14040*/  SYNCS.PHASECHK.TRANS64.TRYWAIT P1, [R3+URZ+0x29860], R0 ;  /* 0x02986000030075a7 */ /* 0x0044e4000802017f */
[----:B---3--:R-:W-:Y:S05]  /*14050*/  @!P1 NANOSLEEP.SYNCS 0x989680 ;  /* 0x009896800000995d */ /* 0x008fea0003900000 */
[----:B------:R-:W3:Y:S02]  /*14060*/  @!P1 SYNCS.PHASECHK.TRANS64 P1, [R3+URZ+0x29860], R0 ;  /* 0x02986000030095a7 */ /* 0x000ee4000802007f */
[----:B---3--:R-:W-:Y:S05]  /*14070*/  @!P1 BRA `(.L_x_274) ;  /* 0xfffffffc00f09947 */ /* 0x008fea000383ffff */
[----:B------:R-:W-:Y:S05]  /*14080*/  BRA `(.L_x_312) ;  /* 0xfffffff000687947 */ /* 0x000fea000383ffff */
.L_x_276:
[----:B---3--:R3:W4:Y:S02]  /*14090*/  SYNCS.PHASECHK.TRANS64.TRYWAIT P0, [R5+URZ+0x29880], R4 ;  /* 0x02988004050075a7 */ /* 0x008724000800017f */
[----:B----4-:R-:W-:Y:S05]  /*140a0*/  @!P0 NANOSLEEP.SYNCS 0x989680 ;  /* 0x009896800000895d */ /* 0x010fea0003900000 */
[----:B------:R-:W4:Y:S02]  /*140b0*/  @!P0 SYNCS.PHASECHK.TRANS64 P0, [R5+URZ+0x29880], R4 ;  /* 0x02988004050085a7 */ /* 0x000f24000800007f */
[----:B----4-:R-:W-:Y:S05]  /*140c0*/  @!P0 BRA `(.L_x_276) ;  /* 0xfffffffc00f08947 */ /* 0x010fea000383ffff */
[----:B------:R-:W-:Y:S05]  /*140d0*/  BRA `(.L_x_277) ;  /* 0xfffffff000647947 */ /* 0x000fea000383ffff */
.L_x_313:
        /* <DEDUP_REMOVED lines=10> */
.L_x_2801:


//--------------------- .text._ZN7cutlass13device_kernelIN5flash11enable_sm90INS1_16FlashAttnFwdSm90INS1_25CollectiveMainloopFwdSm90ILi2EN4cute5tupleIJNS5_1CILi1EEES8_S8_EEENS6_IJNS7_ILi128EEENS7_ILi160EEENS7_ILi192EEEEEELi128ENS_12float_e4m3_tEfNS_4arch4Sm90ELb0ELb0ELb1ELb1ELb0ELb1ELb0ELb1ELb1ELb1ELb1ELb0EEENS1_21CollectiveEpilogueFwdINS6_IJSA_SA_SB_EEES9_NS_10bfloat16_tESG_Li256ELb1ELb1ELb1ELb1EEENS1_36VarlenDynamicPersistentTileSchedulerILi128ELi160ELi256ELi128ELb1ELb1ELb1ELb0ELb1ELb1EEEEEEEEEvNT_6ParamsE --------------------------
	.section	.text._ZN7cutlass13device_kernelIN5flash11enable_sm90INS1_16FlashAttnFwdSm90INS1_25CollectiveMainloopFwdSm90ILi2EN4cute5tupleIJNS5_1CILi1EEES8_S8_EEENS6_IJNS7_ILi128EEENS7_ILi160EEENS7_ILi192EEEEEELi128ENS_12float_e4m3_tEfNS_4arch4Sm90ELb0ELb0ELb1ELb1ELb0ELb1ELb0ELb1ELb1ELb1ELb1ELb0EEENS1_21CollectiveEpilogueFwdINS6_IJSA_SA_SB_EEES9_NS_10bfloat16_tESG_Li256ELb1ELb1ELb1ELb1EEENS1_36VarlenDynamicPersistentTileSchedulerILi128ELi160ELi256ELi128ELb1ELb1ELb1ELb0ELb1ELb1EEEEEEEEEvNT_6ParamsE,"ax",@progbits
	.align	128
.text._ZN7cutlass13device_kernelIN5flash11enable_sm90INS1_16FlashAttnFwdSm90INS1_25CollectiveMainloopFwdSm90ILi2EN4cute5tupleIJNS5_1CILi1EEES8_S8_EEENS6_IJNS7_ILi128EEENS7_ILi160EEENS7_ILi192EEEEEELi128ENS_12float_e4m3_tEfNS_4arch4Sm90ELb0ELb0ELb1ELb1ELb0ELb1ELb0ELb1ELb1ELb1ELb1ELb0EEENS1_21CollectiveEpilogueFwdINS6_IJSA_SA_SB_EEES9_NS_10bfloat16_tESG_Li256ELb1ELb1ELb1ELb1EEENS1_36VarlenDynamicPersistentTileSchedulerILi128ELi160ELi256ELi128ELb1ELb1ELb1ELb0ELb1ELb1EEEEEEEEEvNT_6ParamsE:
        .type           _ZN7cutlass13device_kernelIN5flash11enable_sm90INS1_16FlashAttnFwdSm90INS1_25CollectiveMainloopFwdSm90ILi2EN4cute5tupleIJNS5_1CILi1EEES8_S8_EEENS6_IJNS7_ILi128EEENS7_ILi160EEENS7_ILi192EEEEEELi128ENS_12float_e4m3_tEfNS_4arch4Sm90ELb0ELb0ELb1ELb1ELb0ELb1ELb0ELb1ELb1ELb1ELb1ELb0EEENS1_21CollectiveEpilogueFwdINS6_IJSA_SA_SB_EEES9_NS_10bfloat16_tESG_Li256ELb1ELb1ELb1ELb1EEENS1_36VarlenDynamicPersistentTileSchedulerILi128ELi160ELi256ELi128ELb1ELb1ELb1ELb0ELb1ELb1EEEEEEEEEvNT_6ParamsE,@function
        .size           _ZN7cutlass13device_kernelIN5flash11enable_sm90INS1_16FlashAttnFwdSm90INS1_25CollectiveMainloopFwdSm90ILi2EN4cute5tupleIJNS5_1CILi1EEES8_S8_EEENS6_IJNS7_ILi128EEENS7_ILi160EEENS7_ILi192EEEEEELi128ENS_12float_e4m3_tEfNS_4arch4Sm90ELb0ELb0ELb1ELb1ELb0ELb1ELb0ELb1ELb1ELb1ELb1ELb0EEENS1_21CollectiveEpilogueFwdINS6_IJSA_SA_SB_EEES9_NS_10bfloat16_tESG_Li256ELb1ELb1ELb1ELb1EEENS1_36VarlenDynamicPersistentTileSchedulerILi128ELi160ELi256ELi128ELb1ELb1ELb1ELb0ELb1ELb1EEEEEEEEEvNT_6ParamsE,(.L_x_2802 - _ZN7cutlass13device_kernelIN5flash11enable_sm90INS1_16FlashAttnFwdSm90INS1_25CollectiveMainloopFwdSm90ILi2EN4cute5tupleIJNS5_1CILi1EEES8_S8_EEENS6_IJNS7_ILi128EEENS7_ILi160EEENS7_ILi192EEEEEELi128ENS_12float_e4m3_tEfNS_4arch4Sm90ELb0ELb0ELb1ELb1ELb0ELb1ELb0ELb1ELb1ELb1ELb1ELb0EEENS1_21CollectiveEpilogueFwdINS6_IJSA_SA_SB_EEES9_NS_10bfloat16_tESG_Li256ELb1ELb1ELb1ELb1EEENS1_36VarlenDynamicPersistentTileSchedulerILi128ELi160ELi256ELi128ELb1ELb1ELb1ELb0ELb1ELb1EEEEEEEEEvNT_6ParamsE)
        .other          _ZN7cutlass13device_kernelIN5flash11enable_sm90INS1_16FlashAttnFwdSm90INS1_25CollectiveMainloopFwdSm90ILi2EN4cute5tupleIJNS5_1CILi1EEES8_S8_EEENS6_IJNS7_ILi128EEENS7_ILi160EEENS7_ILi192EEEEEELi128ENS_12float_e4m3_tEfNS_4arch4Sm90ELb0ELb0ELb1ELb1ELb0ELb1ELb0ELb1ELb1ELb1ELb1ELb0EEENS1_21CollectiveEpilogueFwdINS6_IJSA_SA_SB_EEES9_NS_10bfloat16_tESG_Li256ELb1ELb1ELb1ELb1EEENS1_36VarlenDynamicPersistentTileSchedulerILi128ELi160ELi256ELi128ELb1ELb1ELb1ELb0ELb1ELb1EEEEEEEEEvNT_6ParamsE,@"STO_CUDA_ENTRY STV_DEFAULT"
_ZN7cutlass13device_kernelIN5flash11enable_sm90INS1_16FlashAttnFwdSm90INS1_25CollectiveMainloopFwdSm90ILi2EN4cute5tupleIJNS5_1CILi1EEES8_S8_EEENS6_IJNS7_ILi128EEENS7_ILi160EEENS7_ILi192EEEEEELi128ENS_12float_e4m3_tEfNS_4arch4Sm90ELb0ELb0ELb1ELb1ELb0ELb1ELb0ELb1ELb1ELb1ELb1ELb0EEENS1_21CollectiveEpilogueFwdINS6_IJSA_SA_SB_EEES9_NS_10bfloat16_tESG_Li256ELb1ELb1ELb1ELb1EEENS1_36VarlenDynamicPersistentTileSchedulerILi128ELi160ELi256ELi128ELb1ELb1ELb1ELb0ELb1ELb1EEEEEEEEEvNT_6ParamsE:
        /* <DEDUP_REMOVED lines=13> */
[----:B------:R-:W-:Y:S02]  /*00d0*/  UIADD3 UR10, UP2, UR4, 0x570, URZ ;  /* 0x00000570040a7890 */ /* 0x000fe4000ff5e03f */
[----:B------:R-:W-:Y:S02]  /*00e0*/  UIADD3 UR4, UP3, UR4, 0x670, URZ ;  /* 0x0000067004047890 */ /* 0x000fe4000ff7e03f */
[----:B------:R-:W-:-:S02]  /*00f0*/  UIADD3.X UR7, URZ, UR5, URZ, UP0, !UPT ;  /* 0x000000053f077290 */ /* 0x000fc400087fe43f */
[----:B------:R-:W-:Y:S02]  /*0100*/  UIADD3.X UR9, URZ, UR5, URZ, UP1, !UPT ;  /* 0x000000053f097290 */ /* 0x000fe40008ffe43f */
[----:B------:R-:W-:Y:S02]  /*0110*/  UIADD3.X UR11, URZ, UR5, URZ, UP2, !UPT ;  /* 0x000000053f0b7290 */ /* 0x000fe400097fe43f */
[----:B------:R-:W-:-:S03]  /*0120*/  UIADD3.X UR5, URZ, UR5, URZ, UP3, !UPT ;  /* 0x000000053f057290 */ /* 0x000fc60009ffe43f */
[----:B------:R0:W-:Y:S02]  /*0130*/  UTMACCTL.PF [UR6] ;  /* 0x00000000060079b9 */ /* 0x0001e40008040000 */
[----:B------:R0:W-:Y:S02]  /*0140*/  UTMACCTL.PF [UR8] ;  /* 0x00000000080079b9 */ /* 0x0001e40008040000 */
[----:B------:R0:W-:Y:S02]  /*0150*/  UTMACCTL.PF [UR10] ;  /* 0x000000000a0079b9 */ /* 0x0001e40008040000 */
[----:B------:R0:W-:Y:S02]  /*0160*/  UTMACCTL.PF [UR4] ;  /* 0x00000000040079b9 */ /* 0x0001e40008040000 */
[----:B0-----:R-:W-:Y:S01]  /*0170*/  NOP ;  /* 0x0000000000007918 */ /* 0x001fe20000000000 */
.L_x_315:
[----:B------:R-:W-:Y:S05]  /*0180*/  BSYNC B0 ;  /* 0x0000000000007941 */ /* 0x000fea0003800000 */
.L_x_314:
        /* <DEDUP_REMOVED lines=41> */
.L_x_316:
        /* <DEDUP_REMOVED lines=22> */
.L_x_317:
        /* <DEDUP_REMOVED lines=18> */
.L_x_318:
        /* <DEDUP_REMOVED lines=22> */
.L_x_319:
        /* <DEDUP_REMOVED lines=22> */
.L_x_320:
[----:B------:R-:W-:Y:S01]  /*0960*/  PLOP3.LUT P0, PT, PT, PT, UP0, 0x80, 0x0 ;  /* 0x000000000000781c */ /* 0x000fe20003f0f008 */
[----:B------:R-:W-:Y:S01]  /*0970*/  UMOV UR36, 0x1 ;  /* 0x0000000100247882 */ /* 0x000fe20000000000 */
[----:B------:R-:W-:Y:S01]  /*0980*/  NOP ;  /* 0x0000000000007918 */ /* 0x000fe20000000000 */
[----:B------:R-:W-:Y:S01]  /*0990*/  USEL UR36, UR36, 0x2, !UP0 ;  /* 0x0000000224247887 */ /* 0x000fe2000c000000 */
[----:B------:R-:W-:Y:S01]  /*09a0*/  BSSY B8, `(.L_x_321) ;  /* 0x0002a74000087945 */ /* 0x000fe20003800000 */
[----:B------:R-:W-:Y:S01]  /*09b0*/  ULDC.64 UR54, c[0x0][0x208] ;  /* 0x0000820000367ab9 */ /* 0x000fe20000000a00 */
[----:B012-4-:R-:W-:Y:S07]  /*09c0*/  BAR.SYNC.DEFER_BLOCKING 0x0 ;  /* 0x0000000000007b1d */ /* 0x017fee0000010000 */
[----:B------:R-:W-:Y:S05]  /*09d0*/  @!P0 BRA `(.L_x_322) ;  /* 0x00000234009c8947 */ /* 0x000fea0003800000 */
.L_x_323:
[----:B------:R-:W-:-:S08]  /*09e0*/  NOP ;  /* 0x0000000000007918 */ /* 0x000fd00000000000 */
[----:B------:R-:W0:Y:S02]  /*09f0*/  USETMAXREG.TRY_ALLOC.CTAPOOL UP0, 0xf0 ;  /* 0x000000f0000079c8 */ /* 0x000e240008000600 */
[----:B0-----:R-:W-:-:S13]  /*0a00*/  PLOP3.LUT P0, PT, PT, PT, UP0, 0x80, 0x0 ;  /* 0x000000000000781c */ /* 0x001fda0003f0f008 */
[----:B------:R-:W-:Y:S05]  /*0a10*/  @!P0 BRA `(.L_x_323) ;  /* 0xfffffffc00f08947 */ /* 0x000fea000383ffff */
[----:B------:R-:W2:Y:S01]  /*0a20*/  LDL.LU R0, [R1+0x10] ;  /* 0x0000100001007983 */ /* 0x000ea20000300800 */
[----:B------:R-:W0:Y:S01]  /*0a30*/  S2R R2, SR_TID.X ;  /* 0x0000000000027919 */ /* 0x000e220000002100 */
[----:B------:R-:W1:Y:S01]  /*0a40*/  S2UR UR37, SR_CgaCtaId ;  /* 0x00000000002579c3 */ /* 0x000e620000008800 */
[----:B------:R-:W-:Y:S01]  /*0a50*/  UMOV UR4, 0x400 ;  /* 0x0000040000047882 */ /* 0x000fe20000000000 */
[----:B0-----:R-:W-:-:S06]  /*0a60*/  SHF.R.U32.HI R2, RZ, 0x7, R2 ;  /* 0x00000007ff027819 */ /* 0x001fcc0000011602 */
[----:B------:R-:W-:Y:S06]  /*0a70*/  BAR.ARV 0x8, 0x180 ;  /* 0x0206000000007b1d */ /* 0x000fec0000002000 */
[----:B------:R-:W-:-:S13]  /*0a80*/  ISETP.NE.AND P0, PT, R2, 0x1, PT ;  /* 0x000000010200780c */ /* 0x000fda0003f05270 */
[----:B------:R-:W-:Y:S08]  /*0a90*/  @!P0 BAR.ARV 0x9, 0x100 ;  /* 0x0244000000008b1d */ /* 0x000ff00000002000 */
[----:B------:R-:W-:Y:S01]  /*0aa0*/  BAR.SYNC.DEFER_BLOCKING 0x5, 0x180 ;  /* 0x0146000000007b1d */ /* 0x000fe20000010000 */
[----:B-1----:R-:W-:-:S06]  /*0ab0*/  ULEA UR4, UR37, UR4, 0x18 ;  /* 0x0000000425047291 */ /* 0x002fcc000f8ec03f */
[----:B------:R-:W-:Y:S01]  /*0ac0*/  IMAD.U32 R16, RZ, RZ, UR4 ;  /* 0x00000004ff107e24 */ /* 0x000fe2000f8e00ff */
[----:B------:R-:W-:-:S04]  /*0ad0*/  ULDC UR4, c[0x0][0xc3c] ;  /* 0x00030f0000047ab9 */ /* 0x000fc80000000800 */
[----:B------:R-:W0:Y:S01]  /*0ae0*/  LDS.128 R144, [R16+0x298d0] ;  /* 0x0298d00010907984 */ /* 0x000e220000000c00 */
[----:B------:R-:W-:Y:S06]  /*0af0*/  BAR.ARV 0x4, 0x180 ;  /* 0x0106000000007b1d */ /* 0x000fec0000002000 */
[----:B--2---:R-:W-:-:S04]  /*0b00*/  LOP3.LUT R0, R0, 0xfffffffb, RZ, 0xc0, !PT ;  /* 0xfffffffb00007812 */ /* 0x004fc800078ec0ff */
[----:B------:R-:W-:-:S05]  /*0b10*/  @P0 LOP3.LUT R0, R0, 0x4, RZ, 0xfc, !PT ;  /* 0x0000000400000812 */ /* 0x000fca00078efcff */
[----:B------:R1:W-:Y:S01]  /*0b20*/  STL [R1+0x10], R0 ;  /* 0x0000100001007387 */ /* 0x0003e20000100800 */
[----:B0-----:R-:W-:-:S13]  /*0b30*/  ISETP.GE.AND P0, PT, R147, UR4, PT ;  /* 0x0000000493007c0c */ /* 0x001fda000bf06270 */
[----:B-1----:R-:W-:Y:S05]  /*0b40*/  @P0 BRA `(.L_x_324) ;  /* 0x000002a400640947 */ /* 0x002fea0003800000 */
[----:B------:R-:W0:Y:S01]  /*0b50*/  S2R R0, SR_TID.X ;  /* 0x0000000000007919 */ /* 0x000e220000002100 */
[----:B------:R-:W-:Y:S01]  /*0b60*/  R2UR UR52, R16 ;  /* 0x00000000103472ca */ /* 0x000fe200000e0000 */
[----:B------:R-:W-:Y:S01]  /*0b70*/  IMAD.MOV.U32 R234, RZ, RZ, 0x20 ;  /* 0x00000020ffea7424 */ /* 0x000fe200078e00ff */
[----:B------:R-:W-:Y:S01]  /*0b80*/  MOV R198, RZ ;  /* 0x000000ff00c67202 */ /* 0x000fe20000000f00 */
[----:B------:R-:W-:Y:S01]  /*0b90*/  IMAD.MOV.U32 R169, RZ, RZ, RZ ;  /* 0x000000ffffa97224 */ /* 0x000fe200078e00ff */
[----:B------:R-:W-:Y:S01]  /*0ba0*/  ULOP3.LUT UR53, UR36, 0x1, URZ, 0xfc, !UPT ;  /* 0x0000000124357892 */ /* 0x000fe2000f8efc3f */
[----:B------:R-:W-:Y:S01]  /*0bb0*/  IMAD.MOV.U32 R148, RZ, RZ, RZ ;  /* 0x000000ffff947224 */ /* 0x000fe200078e00ff */
[----:B------:R-:W-:-:S07]  /*0bc0*/  UMOV UR43, URZ ;  /* 0x0000003f002b7c82 */ /* 0x000fce0008000000 */
[----:B------:R-:W-:Y:S01]  /*0bd0*/  UIADD3 UR52, UR52, 0x14400, URZ ;  /* 0x0001440034347890 */ /* 0x000fe2000fffe03f */
[----:B0-----:R-:W-:-:S05]  /*0be0*/  VIADD R25, R0, 0xffffff80 ;  /* 0xffffff8000197836 */ /* 0x001fca0000000000 */
[----:B------:R-:W-:-:S04]  /*0bf0*/  SHF.R.S32.HI R0, RZ, 0x1f, R25 ;  /* 0x0000001fff007819 */ /* 0x000fc80000011419 */
[CC--:B------:R-:W-:Y:S02]  /*0c00*/  LEA.HI R6, R0.reuse, R25.reuse, RZ, 0x2 ;  /* 0x0000001900067211 */ /* 0x0c0fe400078f10ff */
[CC--:B------:R-:W-:Y:S02]  /*0c10*/  LEA.HI R2, R0.reuse, R25.reuse, RZ, 0x4 ;  /* 0x0000001900027211 */ /* 0x0c0fe400078f20ff */
[----:B------:R-:W-:Y:S02]  /*0c20*/  LEA.HI R3, R0, R25, RZ, 0x5 ;  /* 0x0000001900037211 */ /* 0x000fe400078f28ff */
[--C-:B------:R-:W-:Y:S02]  /*0c30*/  SHF.R.S32.HI R8, RZ, 0x2, R6.reuse ;  /* 0x00000002ff087819 */ /* 0x100fe40000011406 */
[----:B------:R-:W-:Y:S01]  /*0c40*/  SHF.R.S32.HI R7, RZ, 0x1f, R6 ;  /* 0x0000001fff077819 */ /* 0x000fe20000011406 */
[----:B------:R-:W-:Y:S01]  /*0c50*/  IMAD.SHL.U32 R4, R3, 0x20, RZ ;  /* 0x0000002003047824 */ /* 0x000fe200078e00ff */
[----:B------:R-:W-:-:S02]  /*0c60*/  SHF.R.S32.HI R5, RZ, 0x4, R2 ;  /* 0x00000004ff057819 */ /* 0x000fc40000011402 */
[----:B------:R-:W-:Y:S02]  /*0c70*/  LEA.HI R7, R7, R8, RZ, 0x2 ;  /* 0x0000000807077211 */ /* 0x000fe400078f10ff */
[C---:B------:R-:W-:Y:S02]  /*0c80*/  LOP3.LUT R3, R2.reuse, 0x3fffff0, RZ, 0xc0, !PT ;  /* 0x03fffff002037812 */ /* 0x040fe400078ec0ff */
[----:B------:R-:W-:Y:S02]  /*0c90*/  LEA.HI R2, R2, R5, RZ, 0x1 ;  /* 0x0000000502027211 */ /* 0x000fe400078f08ff */
[----:B------:R-:W-:Y:S02]  /*0ca0*/  LOP3.LUT R9, R7, 0xfffffffc, RZ, 0xc0, !PT ;  /* 0xfffffffc07097812 */ /* 0x000fe400078ec0ff */
[C---:B------:R-:W-:Y:S02]  /*0cb0*/  LEA.HI R7, R25.reuse, R25, RZ, 0x1 ;  /* 0x0000001919077211 */ /* 0x040fe400078f08ff */
[----:B------:R-:W-:Y:S01]  /*0cc0*/  LOP3.LUT R4, R4, 0xfffffc00, RZ, 0xc0, !PT ;  /* 0xfffffc0004047812 */ /* 0x000fe200078ec0ff */
[----:B------:R-:W-:Y:S01]  /*0cd0*/  IMAD.IADD R9, R8, 0x1, -R9 ;  /* 0x0000000108097824 */ /* 0x000fe200078e0a09 */
[----:B------:R-:W-:-:S02]  /*0ce0*/  IADD3 R3, R25, -R3, RZ ;  /* 0x8000000319037210 */ /* 0x000fc40007ffe0ff */
[----:B------:R-:W-:Y:S01]  /*0cf0*/  LOP3.LUT R2, R2, 0x1ffffffe, RZ, 0xc0, !PT ;  /* 0x1ffffffe02027812 */ /* 0x000fe200078ec0ff */
[----:B------:R-:W-:Y:S01]  /*0d00*/  IMAD.SHL.U32 R175, R9, 0x80, RZ ;  /* 0x0000008009af7824 */ /* 0x000fe200078e00ff */
[----:B------:R-:W-:Y:S01]  /*0d10*/  SHF.R.S32.HI R168, RZ, 0x1, R7 ;  /* 0x00000001ffa87819 */ /* 0x000fe20000011407 */
[----:B------:R-:W-:Y:S01]  /*0d20*/  IMAD R3, R3, 0x40, R4 ;  /* 0x0000004003037824 */ /* 0x000fe200078e0204 */
[----:B------:R-:W-:Y:S01]  /*0d30*/  LOP3.LUT R6, R6, 0xfffffffc, RZ, 0xc0, !PT ;  /* 0xfffffffc06067812 */ /* 0x000fe200078ec0ff */
[----:B------:R-:W-:Y:S01]  /*0d40*/  IMAD.IADD R2, R5, 0x1, -R2 ;  /* 0x0000000105027824 */ /* 0x000fe200078e0a02 */
[----:B------:R-:W-:Y:S02]  /*0d50*/  IADD3 R216, R168, 0x80, RZ ;  /* 0x00000080a8d87810 */ /* 0x000fe40007ffe0ff */
[----:B------:R-:W-:Y:S01]  /*0d60*/  LOP3.LUT R4, R7, 0xfffffffe, RZ, 0xc0, !PT ;  /* 0xfffffffe07047812 */ /* 0x000fe200078ec0ff */
[----:B------:R-:W-:Y:S01]  /*0d70*/  IMAD R2, R2, 0x8, R3 ;  /* 0x0000000802027824 */ /* 0x000fe200078e0203 */
[----:B------:R-:W-:Y:S01]  /*0d80*/  SHF.R.S32.HI R3, RZ, 0x1f, R216 ;  /* 0x0000001fff037819 */ /* 0x000fe200000114d8 */
[C---:B------:R-:W-:Y:S01]  /*0d90*/  IMAD.IADD R6, R25.reuse, 0x1, -R6 ;  /* 0x0000000119067824 */ /* 0x040fe200078e0a06 */
[----:B------:R-:W-:Y:S01]  /*0da0*/  LEA.HI R14, R216, R216, RZ, 0x1 ;  /* 0x000000d8d80e7211 */ /* 0x000fe200078f08ff */
[----:B------:R-:W-:Y:S01]  /*0db0*/  IMAD.IADD R12, R25, 0x1, -R4 ;  /* 0x00000001190c7824 */ /* 0x000fe200078e0a04 */
[----:B------:R0:W-:Y:S01]  /*0dc0*/  STL [R1+0x68], R2 ;  /* 0x0000680201007387 */ /* 0x0001e20000100800 */
[----:B------:R-:W-:-:S02]  /*0dd0*/  LOP3.LUT R175, R175, 0x180, RZ, 0xc0, !PT ;  /* 0x00000180afaf7812 */ /* 0x000fc400078ec0ff */
[----:B------:R-:W-:Y:S01]  /*0de0*/  LEA.HI R8, R6, R6, RZ, 0x1 ;  /* 0x0000000606087211 */ /* 0x000fe200078f08ff */
[C---:B------:R-:W-:Y:S01]  /*0df0*/  IMAD.SHL.U32 R22, R12.reuse, 0x8, RZ ;  /* 0x000000080c167824 */ /* 0x040fe200078e00ff */
[----:B------:R-:W-:Y:S02]  /*0e00*/  SHF.L.U32 R18, R12, 0x4, RZ ;  /* 0x000000040c127819 */ /* 0x000fe400000006ff */
[----:B------:R-:W-:Y:S01]  /*0e10*/  LOP3.LUT R11, R8, 0x1ffffffe, RZ, 0xc0, !PT ;  /* 0x1ffffffe080b7812 */ /* 0x000fe200078ec0ff */
[C---:B------:R-:W-:Y:S01]  /*0e20*/  VIADD R173, R22.reuse, 0x40 ;  /* 0x0000004016ad7836 */ /* 0x040fe20000000000 */
[C---:B------:R-:W-:Y:S01]  /*0e30*/  IADD3 R170, R22.reuse, 0x20, RZ ;  /* 0x0000002016aa7810 */ /* 0x040fe20007ffe0ff */
[----:B------:R-:W-:Y:S01]  /*0e40*/  VIADD R174, R22, 0x50 ;  /* 0x0000005016ae7836 */ /* 0x000fe20000000000 */
[----:B0-----:R-:W-:Y:S01]  /*0e50*/  LEA.HI R2, R3, R216, RZ, 0x3 ;  /* 0x000000d803027211 */ /* 0x001fe200078f18ff */
[----:B------:R-:W-:Y:S01]  /*0e60*/  IMAD.IADD R13, R6, 0x1, -R11 ;  /* 0x00000001060d7824 */ /* 0x000fe200078e0a0b */
[----:B------:R-:W-:Y:S01]  /*0e70*/  SHF.R.S32.HI R3, RZ, 0x1f, R7 ;  /* 0x0000001fff037819 */ /* 0x000fe20000011407 */
[----:B------:R-:W-:Y:S01]  /*0e80*/  IMAD.IADD R6, R22, 0x1, R170 ;  /* 0x0000000116067824 */ /* 0x000fe200078e02aa */
[----:B------:R-:W-:Y:S01]  /*0e90*/  LOP3.LUT R11, R14, 0x3fffffe, RZ, 0xc0, !PT ;  /* 0x03fffffe0e0b7812 */ /* 0x000fe200078ec0ff */
[----:B------:R-:W-:Y:S01]  /*0ea0*/  IMAD.SHL.U32 R4, R2, 0x40, RZ ;  /* 0x0000004002047824 */ /* 0x000fe200078e00ff */
[----:B------:R-:W-:Y:S01]  /*0eb0*/  LEA.HI R3, R3, R168, RZ, 0x3 ;  /* 0x000000a803037211 */ /* 0x000fe200078f18ff */
[----:B------:R-:W-:Y:S01]  /*0ec0*/  VIADD R172, R22, 0x10 ;  /* 0x0000001016ac7836 */ /* 0x000fe20000000000 */
[----:B------:R-:W-:Y:S01]  /*0ed0*/  LEA.HI R2, R0, R25, RZ, 0x7 ;  /* 0x0000001900027211 */ /* 0x000fe200078f38ff */
[----:B------:R-:W-:Y:S01]  /*0ee0*/  IMAD.IADD R11, R216, 0x1, -R11 ;  /* 0x00000001d80b7824 */ /* 0x000fe200078e0a0b */
[----:B------:R-:W-:-:S02]  /*0ef0*/  LOP3.LUT R200, R4, 0xfffffe00, RZ, 0xc0, !PT ;  /* 0xfffffe0004c87812 */ /* 0x000fc400078ec0ff */
[----:B------:R-:W-:Y:S02]  /*0f00*/  LOP3.LUT R3, R3, 0xfffffff8, RZ, 0xc0, !PT ;  /* 0xfffffff803037812 */ /* 0x000fe400078ec0ff */
[----:B------:R-:W-:Y:S01]  /*0f10*/  LOP3.LUT R4, R2, 0xffffff80, RZ, 0xc0, !PT ;  /* 0xffffff8002047812 */ /* 0x000fe200078ec0ff */
[----:B------:R-:W-:Y:S01]  /*0f20*/  IMAD R200, R11, 0x40, R200 ;  /* 0x000000400bc87824 */ /* 0x000fe200078e02c8 */
[----:B------:R-:W-:Y:S01]  /*0f30*/  SHF.R.S32.HI R15, RZ, 0x1f, R6 ;  /* 0x0000001fff0f7819 */ /* 0x000fe20000011406 */
[----:B------:R-:W-:Y:S01]  /*0f40*/  IMAD.IADD R10, R168, 0x1, -R3 ;  /* 0x00000001a80a7824 */ /* 0x000fe200078e0a03 */
[----:B------:R-:W-:Y:S01]  /*0f50*/  IADD3 R21, R25, -R4, RZ ;  /* 0x8000000419157210 */ /* 0x000fe20007ffe0ff */
[----:B------:R-:W-:Y:S01]  /*0f60*/  IMAD.IADD R4, R22, 0x1, R173 ;  /* 0x0000000116047824 */ /* 0x000fe200078e02ad */
[----:B------:R-:W-:Y:S01]  /*0f70*/  LEA.HI R7, R7, R168, RZ, 0x1 ;  /* 0x000000a807077211 */ /* 0x000fe200078f08ff */
[----:B------:R-:W-:Y:S01]  /*0f80*/  IMAD.SHL.U32 R3, R10, 0x80, RZ ;  /* 0x000000800a037824 */ /* 0x000fe200078e00ff */
[----:B------:R-:W-:Y:S01]  /*0f90*/  SHF.R.S32.HI R8, RZ, 0x1f, R21 ;  /* 0x0000001fff087819 */ /* 0x000fe20000011415 */
[----:B------:R0:W-:Y:S01]  /*0fa0*/  STL [R1+0x60], R10 ;  /* 0x0000600a01007387 */ /* 0x0001e20000100800 */
[----:B------:R-:W-:-:S02]  /*0fb0*/  LEA.HI R20, R15, R6, RZ, 0x4 ;  /* 0x000000060f147211 */ /* 0x000fc400078f20ff */
[----:B------:R-:W-:Y:S02]  /*0fc0*/  LOP3.LUT R3, R3, 0x380, RZ, 0xc0, !PT ;  /* 0x0000038003037812 */ /* 0x000fe400078ec0ff */
[----:B------:R-:W-:Y:S02]  /*0fd0*/  LEA.HI R17, R15, R6, RZ, 0x6 ;  /* 0x000000060f117211 */ /* 0x000fe400078f30ff */
[----:B------:R-:W-:Y:S02]  /*0fe0*/  SHF.R.S32.HI R15, RZ, 0x1f, R4 ;  /* 0x0000001fff0f7819 */ /* 0x000fe40000011404 */
[----:B------:R-:W-:Y:S01]  /*0ff0*/  SHF.R.U32.HI R6, RZ, 0x3, R3 ;  /* 0x00000003ff067819 */ /* 0x000fe20000011603 */
[----:B------:R-:W-:Y:S01]  /*1000*/  IMAD.SHL.U32 R17, R17, 0x80, RZ ;  /* 0x0000008011117824 */ /* 0x000fe200078e00ff */
[----:B0-----:R-:W-:Y:S02]  /*1010*/  LEA.HI R10, R8, R21, RZ, 0x2 ;  /* 0x00000015080a7211 */ /* 0x001fe400078f10ff */
[----:B------:R-:W-:-:S02]  /*1020*/  LOP3.LUT R7, R7, 0x3fffffe, RZ, 0xc0, !PT ;  /* 0x03fffffe07077812 */ /* 0x000fc400078ec0ff */
[--C-:B------:R-:W-:Y:S02]  /*1030*/  SHF.R.S32.HI R11, RZ, 0x2, R10.reuse ;  /* 0x00000002ff0b7819 */ /* 0x100fe4000001140a */
[----:B------:R-:W-:Y:S02]  /*1040*/  SHF.R.S32.HI R12, RZ, 0x1f, R10 ;  /* 0x0000001fff0c7819 */ /* 0x000fe4000001140a */
[----:B------:R-:W-:Y:S02]  /*1050*/  LOP3.LUT R3, R3, 0x10, R18, 0xf8, !PT ;  /* 0x0000001003037812 */ /* 0x000fe400078ef812 */
[----:B------:R-:W-:Y:S02]  /*1060*/  LEA.HI R12, R12, R11, RZ, 0x3 ;  /* 0x0000000b0c0c7211 */ /* 0x000fe400078f18ff */
[----:B------:R-:W-:Y:S02]  /*1070*/  SHF.R.S32.HI R26, RZ, 0x7, R2 ;  /* 0x00000007ff1a7819 */ /* 0x000fe40000011402 */
[----:B------:R-:W-:-:S02]  /*1080*/  LEA.HI R0, R0, R25, RZ, 0x3 ;  /* 0x0000001900007211 */ /* 0x000fc400078f18ff */
[CC--:B------:R-:W-:Y:S02]  /*1090*/  LEA.HI R24, R15.reuse, R4.reuse, RZ, 0x4 ;  /* 0x000000040f187211 */ /* 0x0c0fe400078f20ff */
[----:B------:R-:W-:Y:S01]  /*10a0*/  LEA.HI R15, R15, R4, RZ, 0x6 ;  /* 0x000000040f0f7211 */ /* 0x000fe200078f30ff */
[----:B------:R-:W-:Y:S01]  /*10b0*/  IMAD.IADD R4, R168, 0x1, -R7 ;  /* 0x00000001a8047824 */ /* 0x000fe200078e0a07 */
[----:B------:R-:W-:Y:S02]  /*10c0*/  LOP3.LUT R6, R3, R6, RZ, 0x3c, !PT ;  /* 0x0000000603067212 */ /* 0x000fe400078e3cff */
[----:B------:R-:W-:Y:S01]  /*10d0*/  LOP3.LUT R12, R12, 0xfffffff8, RZ, 0xc0, !PT ;  /* 0xfffffff80c0c7812 */ /* 0x000fe200078ec0ff */
[C---:B------:R-:W-:Y:S01]  /*10e0*/  IMAD R4, R5.reuse, 0x8, R4 ;  /* 0x0000000805047824 */ /* 0x040fe200078e0204 */
[----:B------:R-:W-:Y:S01]  /*10f0*/  LEA.HI R2, R2, R26, RZ, 0x1 ;  /* 0x0000001a02027211 */ /* 0x000fe200078f08ff */
[----:B------:R-:W-:Y:S01]  /*1100*/  IMAD R208, R5, 0x400, R6 ;  /* 0x0000040005d07824 */ /* 0x000fe200078e0206 */
[----:B------:R-:W-:Y:S01]  /*1110*/  LEA.HI R8, R8, R21, RZ, 0x5 ;  /* 0x0000001508087211 */ /* 0x000fe200078f28ff */
[----:B------:R-:W-:Y:S01]  /*1120*/  IMAD.SHL.U32 R15, R15, 0x80, RZ ;  /* 0x000000800f0f7824 */ /* 0x000fe200078e00ff */
[----:B------:R-:W-:Y:S01]  /*1130*/  LOP3.LUT R210, R0, 0xfffffff8, RZ, 0xc0, !PT ;  /* 0xfffffff800d27812 */ /* 0x000fe200078ec0ff */
[----:B------:R-:W-:Y:S01]  /*1140*/  IMAD.SHL.U32 R197, R4, 0x40, RZ ;  /* 0x0000004004c57824 */ /* 0x000fe200078e00ff */
[----:B------:R-:W-:-:S02]  /*1150*/  IADD3 R11, R11, -R12, RZ ;  /* 0x8000000c0b0b7210 */ /* 0x000fc40007ffe0ff */
[----:B------:R-:W-:Y:S01]  /*1160*/  LOP3.LUT R2, R2, 0x3fffffe, RZ, 0xc0, !PT ;  /* 0x03fffffe02027812 */ /* 0x000fe200078ec0ff */
[----:B------:R-:W-:Y:S01]  /*1170*/  IMAD.IADD R210, R25, 0x1, -R210 ;  /* 0x0000000119d27824 */ /* 0x000fe200078e0ad2 */
[----:B------:R-:W-:Y:S02]  /*1180*/  SHF.R.S32.HI R8, RZ, 0x5, R8 ;  /* 0x00000005ff087819 */ /* 0x000fe40000011408 */
[----:B------:R-:W-:Y:S01]  /*1190*/  SHF.R.U32.HI R196, RZ, 0x3, R175 ;  /* 0x00000003ffc47819 */ /* 0x000fe200000116af */
[----:B------:R-:W-:Y:S01]  /*11a0*/  IMAD.SHL.U32 R203, R210, 0x8, RZ ;  /* 0x00000008d2cb7824 */ /* 0x000fe200078e00ff */
[----:B------:R-:W-:Y:S01]  /*11b0*/  LOP3.LUT R5, R175, 0x30, R24, 0xf8, !PT ;  /* 0x00000030af057812 */ /* 0x000fe200078ef818 */
[----:B------:R-:W-:Y:S01]  /*11c0*/  IMAD R11, R8, 0x10, R11 ;  /* 0x00000010080b7824 */ /* 0x000fe200078e020b */
[----:B------:R-:W-:Y:S01]  /*11d0*/  LOP3.LUT R10, R10, 0x7ffffffc, RZ, 0xc0, !PT ;  /* 0x7ffffffc0a0a7812 */ /* 0x000fe200078ec0ff */
[----:B------:R-:W-:Y:S01]  /*11e0*/  VIADD R209, R203, 0x40 ;  /* 0x00000040cbd17836 */ /* 0x000fe20000000000 */
[----:B------:R-:W-:-:S02]  /*11f0*/  LOP3.LUT R6, R15, 0xffffe000, RZ, 0xc0, !PT ;  /* 0xffffe0000f067812 */ /* 0x000fc400078ec0ff */
[----:B------:R-:W-:Y:S01]  /*1200*/  LOP3.LUT R5, R5, R196, RZ, 0x3c, !PT ;  /* 0x000000c405057212 */ /* 0x000fe200078e3cff */
[----:B------:R-:W-:Y:S01]  /*1210*/  IMAD.IADD R10, R21, 0x1, -R10 ;  /* 0x00000001150a7824 */ /* 0x000fe200078e0a0a */
[----:B------:R-:W-:Y:S02]  /*1220*/  IADD3 R2, R26, -R2, RZ ;  /* 0x800000021a027210 */ /* 0x000fe40007ffe0ff */
[----:B------:R-:W-:Y:S02]  /*1230*/  LOP3.LUT R3, R175, 0x30, R20, 0xf8, !PT ;  /* 0x00000030af037812 */ /* 0x000fe400078ef814 */
[----:B------:R-:W-:Y:S01]  /*1240*/  LOP3.LUT P0, RZ, R9, 0x2, RZ, 0xc0, !PT ;  /* 0x0000000209ff7812 */ /* 0x000fe2000780c0ff */
[----:B------:R-:W-:Y:S01]  /*1250*/  IMAD R8, R2, 0x40, R11 ;  /* 0x0000004002087824 */ /* 0x000fe200078e020b */
[----:B------:R-:W-:Y:S02]  /*1260*/  IADD3 R9, R5, R197, R6 ;  /* 0x000000c505097210 */ /* 0x000fe40007ffe006 */
[----:B------:R-:W-:Y:S01]  /*1270*/  LOP3.LUT R4, R17, 0xffffe000, RZ, 0xc0, !PT ;  /* 0xffffe00011047812 */ /* 0x000fe200078ec0ff */
[----:B------:R-:W-:Y:S01]  /*1280*/  IMAD.MOV.U32 R17, RZ, RZ, RZ ;  /* 0x000000ffff117224 */ /* 0x000fe200078e00ff */
[----:B------:R-:W-:Y:S01]  /*1290*/  LOP3.LUT R3, R3, R196, RZ, 0x3c, !PT ;  /* 0x000000c403037212 */ /* 0x000fe200078e3cff */
[----:B------:R-:W-:Y:S01]  /*12a0*/  STL [R1+0x5c], R8 ;  /* 0x00005c0801007387 */ /* 0x000fe20000100800 */
[----:B------:R-:W-:-:S02]  /*12b0*/  SHF.R.S32.HI R236, RZ, 0x3, R0 ;  /* 0x00000003ffec7819 */ /* 0x000fc40000011400 */
[----:B------:R-:W-:Y:S02]  /*12c0*/  LOP3.LUT R5, R175, 0x30, R18, 0xf8, !PT ;  /* 0x00000030af057812 */ /* 0x000fe400078ef812 */
[----:B------:R-:W-:Y:S02]  /*12d0*/  SHF.R.S32.HI R2, RZ, 0x1f, R203 ;  /* 0x0000001fff027819 */ /* 0x000fe400000114cb */
[----:B------:R-:W-:Y:S02]  /*12e0*/  SHF.R.S32.HI R0, RZ, 0x1f, R174 ;  /* 0x0000001fff007819 */ /* 0x000fe400000114ae */
[----:B------:R-:W-:Y:S02]  /*12f0*/  SHF.R.S32.HI R2, RZ, 0x4, R24 ;  /* 0x00000004ff027819 */ /* 0x000fe40000011418 */
[----:B------:R-:W-:Y:S01]  /*1300*/  IADD3 R7, R3, R197, R4 ;  /* 0x000000c503077210 */ /* 0x000fe20007ffe004 */
[----:B------:R0:W-:Y:S01]  /*1310*/  STL [R1+0x44], R0 ;  /* 0x0000440001007387 */ /* 0x0001e20000100800 */
[----:B------:R-:W-:-:S02]  /*1320*/  SHF.L.U32 R218, R10, 0x1, RZ ;  /* 0x000000010ada7819 */ /* 0x000fc400000006ff */
[-C--:B------:R-:W-:Y:S01]  /*1330*/  LOP3.LUT R5, R5, R196.reuse, RZ, 0x3c, !PT ;  /* 0x000000c405057212 */ /* 0x080fe200078e3cff */
[----:B------:R1:W-:Y:S01]  /*1340*/  STL [R1+0x8], R2 ;  /* 0x0000080201007387 */ /* 0x0003e20000100800 */
[----:B------:R-:W-:Y:S01]  /*1350*/  LOP3.LUT R3, R175, 0x10, R18, 0xf8, !PT ;  /* 0x00000010af037812 */ /* 0x000fe200078ef812 */
[C---:B------:R-:W-:Y:S01]  /*1360*/  VIADD R233, R218.reuse, 0x10 ;  /* 0x00000010dae97836 */ /* 0x040fe20000000000 */
[C---:B------:R-:W-:Y:S01]  /*1370*/  IADD3 R224, R218.reuse, 0x58, RZ ;  /* 0x00000058dae07810 */ /* 0x040fe20007ffe0ff */
[C---:B------:R-:W-:Y:S01]  /*1380*/  VIADD R231, R218.reuse, 0x20 ;  /* 0x00000020dae77836 */ /* 0x040fe20000000000 */
[----:B------:R-:W-:Y:S01]  /*1390*/  SHF.R.S32.HI R14, RZ, 0x1, R14 ;  /* 0x00000001ff0e7819 */ /* 0x000fe2000001140e */
[C---:B------:R-:W-:Y:S01]  /*13a0*/  VIADD R230, R218.reuse, 0x28 ;  /* 0x00000028dae67836 */ /* 0x040fe20000000000 */
[----:B0-----:R-:W-:Y:S01]  /*13b0*/  SHF.R.S32.HI R0, RZ, 0x1f, R209 ;  /* 0x0000001fff007819 */ /* 0x001fe200000114d1 */
[C---:B------:R-:W-:Y:S01]  /*13c0*/  VIADD R228, R218.reuse, 0x38 ;  /* 0x00000038dae47836 */ /* 0x040fe20000000000 */
[----:B------:R-:W-:Y:S01]  /*13d0*/  LOP3.LUT R0, R3, R196, RZ, 0x3c, !PT ;  /* 0x000000c403007212 */ /* 0x000fe200078e3cff */
[----:B------:R-:W-:Y:S01]  /*13e0*/  VIADD R227, R218, 0x40 ;  /* 0x00000040dae37836 */ /* 0x000fe20000000000 */
[----:B-1----:R-:W-:Y:S01]  /*13f0*/  IADD3 R2, R16, R197, R5 ;  /* 0x000000c510027210 */ /* 0x002fe20007ffe005 */
[C---:B------:R-:W-:Y:S01]  /*1400*/  VIADD R225, R218.reuse, 0x50 ;  /* 0x00000050dae17836 */ /* 0x040fe20000000000 */
[----:B------:R-:W-:Y:S01]  /*1410*/  IADD3 R205, R197, R0, RZ ;  /* 0x00000000c5cd7210 */ /* 0x000fe20007ffe0ff */
[C---:B------:R-:W-:Y:S01]  /*1420*/  VIADD R222, R218.reuse, 0x68 ;  /* 0x00000068dade7836 */ /* 0x040fe20000000000 */
[----:B------:R-:W-:Y:S01]  /*1430*/  SHF.R.S32.HI R0, RZ, 0x1f, R233 ;  /* 0x0000001fff007819 */ /* 0x000fe200000114e9 */
[C---:B------:R-:W-:Y:S01]  /*1440*/  VIADD R221, R218.reuse, 0x70 ;  /* 0x00000070dadd7836 */ /* 0x040fe20000000000 */
[----:B------:R0:W-:Y:S01]  /*1450*/  STL [R1+0x58], R2 ;  /* 0x0000580201007387 */ /* 0x0001e20000100800 */
[----:B------:R-:W-:Y:S01]  /*1460*/  SHF.R.S32.HI R0, RZ, 0x1f, R230 ;  /* 0x0000001fff007819 */ /* 0x000fe200000114e6 */
[C---:B------:R-:W-:Y:S01]  /*1470*/  VIADD R232, R218.reuse, 0x18 ;  /* 0x00000018dae87836 */ /* 0x040fe20000000000 */
[----:B------:R-:W-:Y:S01]  /*1480*/  SHF.R.S32.HI R0, RZ, 0x1f, R227 ;  /* 0x0000001fff007819 */ /* 0x000fe200000114e3 */
[C---:B------:R-:W-:Y:S01]  /*1490*/  VIADD R226, R218.reuse, 0x48 ;  /* 0x00000048dae27836 */ /* 0x040fe20000000000 */
[----:B------:R-:W-:Y:S01]  /*14a0*/  SHF.R.S32.HI R0, RZ, 0x1f, R224 ;  /* 0x0000001fff007819 */ /* 0x000fe200000114e0 */
[----:B------:R-:W-:Y:S01]  /*14b0*/  VIADD R223, R218, 0x60 ;  /* 0x00000060dadf7836 */ /* 0x000fe20000000000 */
[----:B------:R-:W-:Y:S01]  /*14c0*/  SHF.R.S32.HI R0, RZ, 0x1f, R221 ;  /* 0x0000001fff007819 */ /* 0x000fe200000114dd */
[----:B------:R-:W-:Y:S01]  /*14d0*/  IMAD.IADD R0, R16, 0x1, R9 ;  /* 0x0000000110007824 */ /* 0x000fe200078e0209 */
[----:B------:R-:W-:Y:S01]  /*14e0*/  IADD3 R229, R218, 0x30, RZ ;  /* 0x00000030dae57810 */ /* 0x000fe20007ffe0ff */
[----:B------:R-:W-:Y:S01]  /*14f0*/  IMAD.SHL.U32 R14, R14, 0x80, RZ ;  /* 0x000000800e0e7824 */ /* 0x000fe200078e00ff */
[----:B0-----:R-:W-:Y:S01]  /*1500*/  SHF.R.S32.HI R2, RZ, 0x1f, R231 ;  /* 0x0000001fff027819 */ /* 0x001fe200000114e7 */
[----:B------:R-:W-:Y:S01]  /*1510*/  VIADD R220, R218, 0x78 ;  /* 0x00000078dadc7836 */ /* 0x000fe20000000000 */
[----:B------:R-:W-:-:S02]  /*1520*/  SHF.R.S32.HI R2, RZ, 0x1f, R228 ;  /* 0x0000001fff027819 */ /* 0x000fc400000114e4 */
[----:B------:R-:W-:Y:S02]  /*1530*/  SHF.R.S32.HI R2, RZ, 0x1f, R225 ;  /* 0x0000001fff027819 */ /* 0x000fe400000114e1 */
[----:B------:R-:W-:Y:S01]  /*1540*/  SHF.R.S32.HI R2, RZ, 0x1f, R222 ;  /* 0x0000001fff027819 */ /* 0x000fe200000114de */
[----:B------:R-:W-:Y:S01]  /*1550*/  IMAD.IADD R2, R16, 0x1, R7 ;  /* 0x0000000110027824 */ /* 0x000fe200078e0207 */
[----:B------:R-:W-:Y:S02]  /*1560*/  SEL R234, R234, 0xffffffe0, !P0 ;  /* 0xffffffe0eaea7807 */ /* 0x000fe40004000000 */
[----:B------:R-:W-:Y:S02]  /*1570*/  SHF.R.S32.HI R3, RZ, 0x1f, R232 ;  /* 0x0000001fff037819 */ /* 0x000fe400000114e8 */
[----:B------:R-:W-:Y:S01]  /*1580*/  STL [R1+0x54], R2 ;  /* 0x0000540201007387 */ /* 0x000fe20000100800 */
[----:B------:R-:W-:Y:S01]  /*1590*/  SHF.R.S32.HI R3, RZ, 0x1f, R229 ;  /* 0x0000001fff037819 */ /* 0x000fe200000114e5 */
[----:B------:R-:W-:Y:S01]  /*15a0*/  IMAD.IADD R207, R234, 0x1, R205 ;  /* 0x00000001eacf7824 */ /* 0x000fe200078e02cd */
[----:B------:R-:W-:Y:S01]  /*15b0*/  SHF.R.S32.HI R3, RZ, 0x1f, R226 ;  /* 0x0000001fff037819 */ /* 0x000fe200000114e2 */
[----:B------:R0:W-:Y:S01]  /*15c0*/  STL [R1+0x50], R0 ;  /* 0x0000500001007387 */ /* 0x0001e20000100800 */
[----:B------:R-:W-:-:S02]  /*15d0*/  SHF.R.S32.HI R3, RZ, 0x1f, R223 ;  /* 0x0000001fff037819 */ /* 0x000fc400000114df */
[----:B------:R-:W-:Y:S02]  /*15e0*/  SHF.R.S32.HI R219, RZ, 0x1f, R168 ;  /* 0x0000001fffdb7819 */ /* 0x000fe400000114a8 */
[----:B------:R-:W-:Y:S02]  /*15f0*/  IADD3 R171, R22, 0x30, RZ ;  /* 0x0000003016ab7810 */ /* 0x000fe40007ffe0ff */
[----:B------:R-:W-:Y:S02]  /*1600*/  LOP3.LUT R199, R14, 0x180, RZ, 0xc0, !PT ;  /* 0x000001800ec77812 */ /* 0x000fe400078ec0ff */
[----:B------:R-:W-:Y:S01]  /*1610*/  SHF.R.S32.HI R237, RZ, 0x4, R20 ;  /* 0x00000004ffed7819 */ /* 0x000fe20000011414 */
[----:B0-----:R-:W-:Y:S01]  /*1620*/  IMAD R0, R13, 0x8, R8 ;  /* 0x000000080d007824 */ /* 0x001fe200078e0208 */
[----:B------:R-:W-:Y:S02]  /*1630*/  SHF.R.S32.HI R3, RZ, 0x1f, R220 ;  /* 0x0000001fff037819 */ /* 0x000fe400000114dc */
[----:B------:R-:W-:-:S02]  /*1640*/  IADD3 R234, R234, UR52, R205 ;  /* 0x00000034eaea7c10 */ /* 0x000fc4000fffe0cd */
[----:B------:R0:W-:Y:S05]  /*1650*/  STL [R1+0x64], R0 ;  /* 0x0000640001007387 */ /* 0x0001ea0000100800 */
.L_x_528:
[----:B-1-34-:R-:W1:Y:S02]  /*1660*/  LDC.64 R2, c[0x0][0xc88] ;  /* 0x00032200ff027b82 */ /* 0x01ae640000000a00 */
[----:B-1----:R-:W-:-:S05]  /*1670*/  IMAD.WIDE R2, R147, 0x4, R2 ;  /* 0x0000000493027825 */ /* 0x002fca00078e0202 */
[----:B------:R-:W2:Y:S01]  /*1680*/  LDG.E R206, desc[UR54][R2.64] ;  /* 0x0000003602ce7981 */ /* 0x000ea2000c1e1900 */
[----:B------:R-:W-:Y:S05]  /*1690*/  YIELD ;  /* 0x0000000000007946 */ /* 0x000fea0003800000 */
[----:B------:R-:W-:Y:S01]  /*16a0*/  ULDC.64 UR4, c[0x0][0xa28] ;  /* 0x00028a0000047ab9 */ /* 0x000fe20000000a00 */
[----:B------:R-:W-:Y:S01]  /*16b0*/  ULDC.64 UR8, c[0x0][0xa18] ;  /* 0x0002860000087ab9 */ /* 0x000fe20000000a00 */
[----:B------:R-:W-:Y:S01]  /*16c0*/  ISETP.NE.U32.AND P1, PT, RZ, UR4, PT ;  /* 0x00000004ff007c0c */ /* 0x000fe2000bf25070 */
[----:B------:R-:W-:Y:S01]  /*16d0*/  ULDC.64 UR6, c[0x0][0xa08] ;  /* 0x0002820000067ab9 */ /* 0x000fe20000000a00 */
[----:B------:R-:W-:Y:S01]  /*16e0*/  IMAD.MOV.U32 R10, RZ, RZ, RZ ;  /* 0x000000ffff0a7224 */ /* 0x000fe200078e00ff */
[----:B------:R-:W-:Y:S01]  /*16f0*/  ISETP.NE.U32.AND P0, PT, RZ, UR6, PT ;  /* 0x00000006ff007c0c */ /* 0x000fe2000bf05070 */
[----:B0-----:R-:W-:Y:S01]  /*1700*/  IMAD.MOV.U32 R26, RZ, RZ, RZ ;  /* 0x000000ffff1a7224 */ /* 0x001fe200078e00ff */
[----:B------:R-:W-:-:S02]  /*1710*/  ISETP.NE.AND.EX P1, PT, RZ, UR5, PT, P1 ;  /* 0x00000005ff007c0c */ /* 0x000fc4000bf25310 */
[----:B------:R-:W-:Y:S02]  /*1720*/  ISETP.NE.AND.EX P0, PT, RZ, UR7, PT, P0 ;  /* 0x00000007ff007c0c */ /* 0x000fe4000bf05300 */
[----:B--2---:R-:W-:-:S09]  /*1730*/  SHF.R.S32.HI R214, RZ, 0x1f, R206 ;  /* 0x0000001fffd67819 */ /* 0x004fd200000114ce */
[C---:B------:R-:W-:Y:S02]  /*1740*/  @P1 LEA R4, P2, R206.reuse, UR4, 0x2 ;  /* 0x00000004ce041c11 */ /* 0x040fe4000f8410ff */
[C---:B------:R-:W-:Y:S02]  /*1750*/  SHF.L.U32 R212, R206.reuse, 0x2, RZ ;  /* 0x00000002ced47819 */ /* 0x040fe400000006ff */
[C-C-:B------:R-:W-:Y:S02]  /*1760*/  @P1 LEA.HI.X R5, R206.reuse, UR5, R214.reuse, 0x2, P2 ;  /* 0x00000005ce051c11 */ /* 0x140fe400090f14d6 */
[----:B------:R-:W-:Y:S01]  /*1770*/  ISETP.NE.U32.AND P2, PT, RZ, UR8, PT ;  /* 0x00000008ff007c0c */ /* 0x000fe2000bf45070 */
[----:B------:R-:W-:Y:S01]  /*1780*/  ULDC UR4, c[0x0][0x288] ;  /* 0x0000a20000047ab9 */ /* 0x000fe20000000800 */
[----:B------:R-:W-:Y:S01]  /*1790*/  SHF.L.U64.HI R213, R206, 0x2, R214 ;  /* 0x00000002ced57819 */ /* 0x000fe200000102d6 */
[----:B------:R1:W5:Y:S01]  /*17a0*/  @P1 LDG.E R10, desc[UR54][R4.64] ;  /* 0x00000036040a1981 */ /* 0x000362000c1e1900 */
[----:B------:R-:W-:-:S02]  /*17b0*/  ISETP.NE.AND.EX P2, PT, RZ, UR9, PT, P2 ;  /* 0x00000009ff007c0c */ /* 0x000fc4000bf45320 */
[----:B------:R-:W-:Y:S01]  /*17c0*/  IADD3 R8, P3, R212, UR6, RZ ;  /* 0x00000006d4087c10 */ /* 0x000fe2000ff7e0ff */
[----:B------:R-:W-:Y:S01]  /*17d0*/  IMAD.U32 R149, RZ, RZ, UR4 ;  /* 0x00000004ff957e24 */ /* 0x000fe2000f8e00ff */
[----:B------:R-:W-:Y:S02]  /*17e0*/  ULDC.64 UR4, c[0x0][0x418] ;  /* 0x0001060000047ab9 */ /* 0x000fe40000000a00 */
[----:B------:R-:W-:-:S05]  /*17f0*/  IADD3.X R9, R213, UR7, RZ, P3, !PT ;  /* 0x00000007d5097c10 */ /* 0x000fca0009ffe4ff */
[----:B------:R1:W5:Y:S02]  /*1800*/  @P0 LDG.E R26, desc[UR54][R8.64] ;  /* 0x00000036081a0981 */ /* 0x000364000c1e1900 */
[----:B------:R-:W-:-:S04]  /*1810*/  @P2 IADD3 R6, P1, R212, UR8, RZ ;  /* 0x00000008d4062c10 */ /* 0x000fc8000ff3e0ff */
[----:B------:R-:W-:-:S05]  /*1820*/  @P2 IADD3.X R7, R213, UR9, RZ, P1, !PT ;  /* 0x00000009d5072c10 */ /* 0x000fca0008ffe4ff */
[----:B------:R1:W5:Y:S01]  /*1830*/  @P2 LDG.E R149, desc[UR54][R6.64] ;  /* 0x0000003606952981 */ /* 0x000362000c1e1900 */
[----:B------:R-:W-:-:S03]  /*1840*/  UISETP.NE.U32.AND UP0, UPT, UR4, URZ, UPT ;  /* 0x0000003f0400728c */ /* 0x000fc6000bf05070 */
[----:B------:R-:W-:Y:S01]  /*1850*/  ULDC UR4, c[0x0][0x424] ;  /* 0x0001090000047ab9 */ /* 0x000fe20000000800 */
[----:B------:R-:W-:-:S03]  /*1860*/  UISETP.NE.AND.EX UP0, UPT, UR5, URZ, UPT, UP0 ;  /* 0x0000003f0500728c */ /* 0x000fc6000bf05300 */
[----:B------:R-:W-:Y:S01]  /*1870*/  ULDC UR5, c[0x0][0x2f0] ;  /* 0x0000bc0000057ab9 */ /* 0x000fe20000000800 */
[----:B------:R-:W-:-:S04]  /*1880*/  USEL UR4, UR4, 0x1, UP0 ;  /* 0x0000000104047887 */ /* 0x000fc80008000000 */
[----:B------:R-:W-:-:S03]  /*1890*/  UIMAD UR4, UR4, UR5, URZ ;  /* 0x00000005040472a4 */ /* 0x000fc6000f8e023f */
[----:B------:R-:W-:Y:S02]  /*18a0*/  ULDC UR5, c[0x0][0x348] ;  /* 0x0000d20000057ab9 */ /* 0x000fe40000000800 */
[----:B------:R-:W-:Y:S01]  /*18b0*/  IMAD.U32 R2, RZ, RZ, UR5 ;  /* 0x00000005ff027e24 */ /* 0x000fe2000f8e00ff */
[----:B------:R-:W-:Y:S01]  /*18c0*/  MOV R25, UR4 ;  /* 0x0000000400197c02 */ /* 0x000fe20008000f00 */
[----:B-1----:R-:W-:Y:S06]  /*18d0*/  @P2 BRA `(.L_x_325) ;  /* 0x0000000000242947 */ /* 0x002fec0003800000 */
[----:B------:R-:W-:Y:S02]  /*18e0*/  ULDC.64 UR4, c[0x0][0xa00] ;  /* 0x0002800000047ab9 */ /* 0x000fe40000000a00 */
[----:B------:R-:W-:-:S04]  /*18f0*/  ISETP.NE.U32.AND P1, PT, RZ, UR4, PT ;  /* 0x00000004ff007c0c */ /* 0x000fc8000bf25070 */
[----:B------:R-:W-:-:S13]  /*1900*/  ISETP.NE.AND.EX P1, PT, RZ, UR5, PT, P1 ;  /* 0x00000005ff007c0c */ /* 0x000fda000bf25310 */
[----:B------:R-:W-:Y:S05]  /*1910*/  @!P1 BRA `(.L_x_325) ;  /* 0x0000000000149947 */ /* 0x000fea0003800000 */
[----:B------:R-:W1:Y:S02]  /*1920*/  LDC.64 R4, c[0x0][0xa00] ;  /* 0x00028000ff047b82 */ /* 0x000e640000000a00 */
[----:B-1----:R-:W-:-:S05]  /*1930*/  IMAD.WIDE R4, R206, 0x4, R4 ;  /* 0x00000004ce047825 */ /* 0x002fca00078e0204 */
[----:B-----5:R-:W2:Y:S04]  /*1940*/  LDG.E R149, desc[UR54][R4.64] ;  /* 0x0000003604957981 */ /* 0x020ea8000c1e1900 */
[----:B0-----:R-:W2:Y:S02]  /*1950*/  LDG.E R0, desc[UR54][R4.64+0x4] ;  /* 0x0000043604007981 */ /* 0x001ea4000c1e1900 */
[----:B--2---:R-:W-:-:S07]  /*1960*/  IMAD.IADD R149, R0, 0x1, -R149 ;  /* 0x0000000100957824 */ /* 0x004fce00078e0a95 */
.L_x_325:
[----:B------:R-:W-:Y:S01]  /*1970*/  ULDC.64 UR4, c[0x0][0xa20] ;  /* 0x0002880000047ab9 */ /* 0x000fe20000000a00 */
[C---:B------:R-:W-:Y:S01]  /*1980*/  LOP3.LUT R3, R146.reuse, 0xff000000, RZ, 0xc0, !PT ;  /* 0xff00000092037812 */ /* 0x040fe200078ec0ff */
[----:B------:R-:W-:Y:S01]  /*1990*/  IMAD.MOV.U32 R215, RZ, RZ, R145 ;  /* 0x000000ffffd77224 */ /* 0x000fe200078e0091 */
[----:B------:R-:W-:Y:S02]  /*19a0*/  ISETP.NE.U32.AND P1, PT, RZ, UR4, PT ;  /* 0x00000004ff007c0c */ /* 0x000fe4000bf25070 */
[C---:B0-----:R-:W-:Y:S02]  /*19b0*/  LOP3.LUT R0, R146.reuse, 0xff0000, RZ, 0xc0, !PT ;  /* 0x00ff000092007812 */ /* 0x041fe400078ec0ff */
[----:B------:R-:W-:Y:S02]  /*19c0*/  ISETP.NE.AND.EX P1, PT, RZ, UR5, PT, P1 ;  /* 0x00000005ff007c0c */ /* 0x000fe4000bf25310 */
[----:B------:R-:W-:Y:S02]  /*19d0*/  SHF.R.U32.HI R3, RZ, 0x8, R3 ;  /* 0x00000008ff037819 */ /* 0x000fe40000011603 */
[----:B------:R-:W-:-:S02]  /*19e0*/  LOP3.LUT R204, R146, 0xffff, RZ, 0xc0, !PT ;  /* 0x0000ffff92cc7812 */ /* 0x000fc400078ec0ff */
[----:B------:R-:W-:-:S07]  /*19f0*/  LEA.HI R211, R0, R3, RZ, 0x10 ;  /* 0x0000000300d37211 */ /* 0x000fce00078f80ff */
[----:B------:R-:W-:Y:S05]  /*1a00*/  @!P1 BRA `(.L_x_326) ;  /* 0x0000000000109947 */ /* 0x000fea0003800000 */
[----:B------:R-:W-:-:S04]  /*1a10*/  IADD3 R4, P0, R212, UR4, RZ ;  /* 0x00000004d4047c10 */ /* 0x000fc8000ff1e0ff */
[----:B------:R-:W-:-:S05]  /*1a20*/  IADD3.X R5, R213, UR5, RZ, P0, !PT ;  /* 0x00000005d5057c10 */ /* 0x000fca00087fe4ff */
[----:B------:R0:W5:Y:S01]  /*1a30*/  LDG.E R25, desc[UR54][R4.64] ;  /* 0x0000003604197981 */ /* 0x000162000c1e1900 */
[----:B------:R-:W-:Y:S05]  /*1a40*/  BRA `(.L_x_327) ;  /* 0x0000000000107947 */ /* 0x000fea0003800000 */
.L_x_326:
[----:B------:R-:W-:Y:S05]  /*1a50*/  @!P0 BRA `(.L_x_327) ;  /* 0x00000000000c8947 */ /* 0x000fea0003800000 */
[----:B------:R-:W2:Y:S04]  /*1a60*/  LDG.E R0, desc[UR54][R8.64] ;  /* 0x0000003608007981 */ /* 0x000ea8000c1e1900 */
[----:B------:R-:W2:Y:S02]  /*1a70*/  LDG.E R25, desc[UR54][R8.64+0x4] ;  /* 0x0000043608197981 */ /* 0x000ea4000c1e1900 */
[----:B--2---:R-:W-:-:S07]  /*1a80*/  IMAD.IADD R25, R25, 0x1, -R0 ;  /* 0x0000000119197824 */ /* 0x004fce00078e0a00 */
.L_x_327:
[----:B------:R-:W-:Y:S01]  /*1a90*/  ULDC.64 UR4, c[0x0][0xa10] ;  /* 0x0002840000047ab9 */ /* 0x000fe20000000a00 */
[----:B------:R-:W2:Y:S01]  /*1aa0*/  LDL.LU R28, [R1+0x10] ;  /* 0x00001000011c7983 */ /* 0x000ea20000300800 */
[----:B------:R-:W-:-:S04]  /*1ab0*/  ISETP.NE.U32.AND P0, PT, RZ, UR4, PT ;  /* 0x00000004ff007c0c */ /* 0x000fc8000bf05070 */
[----:B------:R-:W-:Y:S01]  /*1ac0*/  ISETP.NE.AND.EX P0, PT, RZ, UR5, PT, P0 ;  /* 0x00000005ff007c0c */ /* 0x000fe2000bf05300 */
[----:B------:R-:W-:-:S12]  /*1ad0*/  ULDC.64 UR4, c[0x0][0xa30] ;  /* 0x00028c0000047ab9 */ /* 0x000fd80000000a00 */
[----:B0-----:R-:W0:Y:S02]  /*1ae0*/  @P0 LDC.64 R4, c[0x0][0xa10] ;  /* 0x00028400ff040b82 */ /* 0x001e240000000a00 */
[----:B0-----:R-:W-:-:S05]  /*1af0*/  @P0 IMAD.WIDE R4, R206, 0x4, R4 ;  /* 0x00000004ce040825 */ /* 0x001fca00078e0204 */
[----:B------:R-:W3:Y:S04]  /*1b00*/  @P0 LDG.E R0, desc[UR54][R4.64] ;  /* 0x0000003604000981 */ /* 0x000ee8000c1e1900 */
[----:B------:R-:W3:Y:S01]  /*1b10*/  @P0 LDG.E R3, desc[UR54][R4.64+0x4] ;  /* 0x0000043604030981 */ /* 0x000ee2000c1e1900 */
[----:B------:R-:W-:Y:S01]  /*1b20*/  ISETP.NE.U32.AND P1, PT, RZ, UR4, PT ;  /* 0x00000004ff007c0c */ /* 0x000fe2000bf25070 */
[----:B-----5:R-:W-:-:S03]  /*1b30*/  IMAD.MOV.U32 R144, RZ, RZ, R25 ;  /* 0x000000ffff907224 */ /* 0x020fc600078e0019 */
[----:B------:R-:W-:-:S13]  /*1b40*/  ISETP.NE.AND.EX P1, PT, RZ, UR5, PT, P1 ;  /* 0x00000005ff007c0c */ /* 0x000fda000bf25310 */
[----:B------:R-:W-:-:S04]  /*1b50*/  @P1 IADD3 R6, P2, R212, UR4, RZ ;  /* 0x00000004d4061c10 */ /* 0x000fc8000ff5e0ff */
[----:B------:R-:W-:-:S05]  /*1b60*/  @P1 IADD3.X R7, R213, UR5, RZ, P2, !PT ;  /* 0x00000005d5071c10 */ /* 0x000fca00097fe4ff */
[----:B------:R0:W5:Y:S01]  /*1b70*/  @P1 LDG.E R144, desc[UR54][R6.64] ;  /* 0x0000003606901981 */ /* 0x000162000c1e1900 */
[----:B------:R-:W-:Y:S01]  /*1b80*/  IADD3 R9, -R10, R25, RZ ;  /* 0x000000190a097210 */ /* 0x000fe20007ffe1ff */
[----:B------:R-:W-:Y:S01]  /*1b90*/  BSSY B0, `(.L_x_328) ;  /* 0x000002c000007945 */ /* 0x000fe20003800000 */
[----:B------:R-:W-:Y:S02]  /*1ba0*/  LOP3.LUT R217, R211, 0xff, RZ, 0xc0, !PT ;  /* 0x000000ffd3d97812 */ /* 0x000fe400078ec0ff */
[----:B------:R-:W-:Y:S02]  /*1bb0*/  SHF.R.U32.HI R211, RZ, 0x10, R211 ;  /* 0x00000010ffd37819 */ /* 0x000fe400000116d3 */
[----:B--2---:R-:W-:Y:S01]  /*1bc0*/  LOP3.LUT R28, R28, 0xfffffff7, RZ, 0xc0, !PT ;  /* 0xfffffff71c1c7812 */ /* 0x004fe200078ec0ff */
[----:B---3--:R-:W-:-:S04]  /*1bd0*/  @P0 IMAD.IADD R2, R3, 0x1, -R0 ;  /* 0x0000000103020824 */ /* 0x008fc800078e0a00 */
[----:B------:R-:W-:-:S04]  /*1be0*/  IMAD.IADD R235, R9, 0x1, R2 ;  /* 0x0000000109eb7824 */ /* 0x000fc800078e0202 */
[C---:B------:R-:W-:Y:S01]  /*1bf0*/  VIADD R0, R235.reuse, 0x9f ;  /* 0x0000009feb007836 */ /* 0x040fe20000000000 */
[----:B------:R-:W-:-:S03]  /*1c00*/  ISETP.GE.AND P3, PT, R235, 0x1, PT ;  /* 0x00000001eb00780c */ /* 0x000fc60003f66270 */
[----:B------:R-:W-:-:S05]  /*1c10*/  IMAD.HI R0, R0, 0x66666667, RZ ;  /* 0x6666666700007827 */ /* 0x000fca00078e02ff */
[----:B------:R-:W-:-:S04]  /*1c20*/  SHF.R.U32.HI R147, RZ, 0x1f, R0 ;  /* 0x0000001fff937819 */ /* 0x000fc80000011600 */
[----:B------:R-:W-:Y:S01]  /*1c30*/  LEA.HI.SX32 R147, R0, R147, 0x1a ;  /* 0x0000009300937211 */ /* 0x000fe200078fd2ff */
[----:B------:R-:W-:Y:S01]  /*1c40*/  IMAD.MOV.U32 R0, RZ, RZ, RZ ;  /* 0x000000ffff007224 */ /* 0x000fe200078e00ff */
[----:B------:R-:W-:-:S05]  /*1c50*/  @P3 LOP3.LUT R28, R28, 0x8, RZ, 0xfc, !PT ;  /* 0x000000081c1c3812 */ /* 0x000fca00078efcff */
[----:B------:R0:W-:Y:S01]  /*1c60*/  STL [R1+0x10], R28 ;  /* 0x0000101c01007387 */ /* 0x0001e20000100800 */
[----:B------:R-:W-:Y:S05]  /*1c70*/  @!P3 BRA `(.L_x_329) ;  /* 0x000000000074b947 */ /* 0x000fea0003800000 */
[----:B------:R-:W-:Y:S01]  /*1c80*/  ISETP.NE.AND P0, PT, R211, RZ, PT ;  /* 0x000000ffd300720c */ /* 0x000fe20003f05270 */
[----:B------:R-:W-:-:S03]  /*1c90*/  ULDC UR4, c[0x0][0x9f0] ;  /* 0x00027c0000047ab9 */ /* 0x000fc60000000800 */
[----:B------:R-:W-:-:S04]  /*1ca0*/  SEL R10, R211, UR4, P0 ;  /* 0x00000004d30a7c07 */ /* 0x000fc80008000000 */
[-C--:B0-----:R-:W-:Y:S02]  /*1cb0*/  IABS R6, R10.reuse ;  /* 0x0000000a00067213 */ /* 0x081fe40000000000 */
[----:B------:R-:W-:Y:S02]  /*1cc0*/  IADD3 R0, R147, -0x1, R10 ;  /* 0xffffffff93007810 */ /* 0x000fe40007ffe00a */
[----:B------:R-:W0:Y:S01]  /*1cd0*/  I2F.RP R3, R6 ;  /* 0x0000000600037306 */ /* 0x000e220000209400 */
[----:B------:R-:W-:Y:S02]  /*1ce0*/  IABS R11, R10 ;  /* 0x0000000a000b7213 */ /* 0x000fe40000000000 */
[----:B------:R-:W-:Y:S02]  /*1cf0*/  IABS R8, R0 ;  /* 0x0000000000087213 */ /* 0x000fe40000000000 */
[----:B------:R-:W-:-:S04]  /*1d00*/  LOP3.LUT R0, R0, R10, RZ, 0x3c, !PT ;  /* 0x0000000a00007212 */ /* 0x000fc800078e3cff */
[----:B------:R-:W-:Y:S01]  /*1d10*/  ISETP.GE.AND P2, PT, R0, RZ, PT ;  /* 0x000000ff0000720c */ /* 0x000fe20003f46270 */
[----:B0-----:R-:W0:Y:S02]  /*1d20*/  MUFU.RCP R3, R3 ;  /* 0x0000000300037308 */ /* 0x001e240000001000 */
[----:B0-----:R-:W-:Y:S01]  /*1d30*/  IADD3 R4, R3, 0xffffffe, RZ ;  /* 0x0ffffffe03047810 */ /* 0x001fe20007ffe0ff */
[----:B------:R-:W-:-:S05]  /*1d40*/  IMAD.MOV R3, RZ, RZ, -R11 ;  /* 0x000000ffff037224 */ /* 0x000fca00078e0a0b */
[----:B------:R0:W1:Y:S02]  /*1d50*/  F2I.FTZ.U32.TRUNC.NTZ R5, R4 ;  /* 0x0000000400057305 */ /* 0x000064000021f000 */
[----:B0-----:R-:W-:Y:S02]  /*1d60*/  IMAD.MOV.U32 R4, RZ, RZ, RZ ;  /* 0x000000ffff047224 */ /* 0x001fe400078e00ff */
[----:B-1----:R-:W-:-:S04]  /*1d70*/  IMAD.MOV R7, RZ, RZ, -R5 ;  /* 0x000000ffff077224 */ /* 0x002fc800078e0a05 */
[----:B------:R-:W-:-:S04]  /*1d80*/  IMAD R7, R7, R6, RZ ;  /* 0x0000000607077224 */ /* 0x000fc800078e02ff */
[----:B------:R-:W-:-:S06]  /*1d90*/  IMAD.HI.U32 R5, R5, R7, R4 ;  /* 0x0000000705057227 */ /* 0x000fcc00078e0004 */
[----:B------:R-:W-:-:S04]  /*1da0*/  IMAD.HI.U32 R5, R5, R8, RZ ;  /* 0x0000000805057227 */ /* 0x000fc800078e00ff */
[----:B------:R-:W-:-:S05]  /*1db0*/  IMAD R3, R5, R3, R8 ;  /* 0x0000000305037224 */ /* 0x000fca00078e0208 */
[----:B------:R-:W-:-:S13]  /*1dc0*/  ISETP.GT.U32.AND P1, PT, R6, R3, PT ;  /* 0x000000030600720c */ /* 0x000fda0003f24070 */
[----:B------:R-:W-:Y:S01]  /*1dd0*/  @!P1 IMAD.IADD R3, R3, 0x1, -R6 ;  /* 0x0000000103039824 */ /* 0x000fe200078e0a06 */
[----:B------:R-:W-:Y:S02]  /*1de0*/  @!P1 IADD3 R5, R5, 0x1, RZ ;  /* 0x0000000105059810 */ /* 0x000fe40007ffe0ff */
[----:B------:R-:W-:Y:S02]  /*1df0*/  ISETP.NE.AND P1, PT, R10, RZ, PT ;  /* 0x000000ff0a00720c */ /* 0x000fe40003f25270 */
[----:B------:R-:W-:-:S13]  /*1e00*/  ISETP.GE.U32.AND P0, PT, R3, R6, PT ;  /* 0x000000060300720c */ /* 0x000fda0003f06070 */
[----:B------:R-:W-:-:S04]  /*1e10*/  @P0 VIADD R5, R5, 0x1 ;  /* 0x0000000105050836 */ /* 0x000fc80000000000 */
[----:B------:R-:W-:-:S04]  /*1e20*/  IMAD.MOV.U32 R0, RZ, RZ, R5 ;  /* 0x000000ffff007224 */ /* 0x000fc800078e0005 */
[----:B------:R-:W-:Y:S01]  /*1e30*/  @!P2 IMAD.MOV R0, RZ, RZ, -R0 ;  /* 0x000000ffff00a224 */ /* 0x000fe200078e0a00 */
[----:B------:R-:W-:-:S07]  /*1e40*/  @!P1 LOP3.LUT R0, RZ, R10, RZ, 0x33, !PT ;  /* 0x0000000aff009212 */ /* 0x000fce00078e33ff */
.L_x_329:
[----:B------:R-:W-:Y:S05]  /*1e50*/  BSYNC B0 ;  /* 0x0000000000007941 */ /* 0x000fea0003800000 */
.L_x_328:
[----:B------:R-:W-:-:S05]  /*1e60*/  IMAD R3, R217, R0, RZ ;  /* 0x00000000d9037224 */ /* 0x000fca00078e02ff */
[C---:B------:R-:W-:Y:S01]  /*1e70*/  VIADDMNMX R0, R3.reuse, R0, R147, PT ;  /* 0x0000000003007246 */ /* 0x040fe20003800193 */
[----:B------:R-:W-:-:S04]  /*1e80*/  IMAD R3, R3, 0xa0, -R9 ;  /* 0x000000a003037824 */ /* 0x000fc800078e0a09 */
[----:B------:R-:W-:Y:S01]  /*1e90*/  IMAD R5, R0, 0xa0, -R9 ;  /* 0x000000a000057824 */ /* 0x000fe200078e0a09 */
[----:B------:R-:W-:-:S04]  /*1ea0*/  VIMNMX R3, RZ, R3, !PT ;  /* 0x00000003ff037248 */ /* 0x000fc80007fe0100 */
[----:B------:R-:W-:Y:S01]  /*1eb0*/  VIMNMX R0, R5, R2, PT ;  /* 0x0000000205007248 */ /* 0x000fe20003fe0100 */
[----:B------:R-:W-:-:S03]  /*1ec0*/  IMAD.WIDE.U32 R4, R3, -0x33333333, RZ ;  /* 0xcccccccd03047825 */ /* 0x000fc600078e00ff */
[----:B------:R-:W-:Y:S02]  /*1ed0*/  ISETP.GT.AND P0, PT, R0, R3, PT ;  /* 0x000000030000720c */ /* 0x000fe40003f04270 */
[----:B------:R-:W-:-:S04]  /*1ee0*/  SHF.R.U32.HI R121, RZ, 0x7, R5 ;  /* 0x00000007ff797819 */ /* 0x000fc80000011605 */
[----:B------:R-:W-:-:S07]  /*1ef0*/  MOV R24, R121 ;  /* 0x0000007900187202 */ /* 0x000fce0000000f00 */
[----:B------:R-:W-:-:S04]  /*1f00*/  @P0 VIADD R0, R0, 0x9f ;  /* 0x0000009f00000836 */ /* 0x000fc80000000000 */
[----:B------:R-:W-:-:S05]  /*1f10*/  @P0 IMAD.HI R0, R0, 0x66666667, RZ ;  /* 0x6666666700000827 */ /* 0x000fca00078e02ff */
[----:B------:R-:W-:-:S04]  /*1f20*/  @P0 SHF.R.U32.HI R3, RZ, 0x1f, R0 ;  /* 0x0000001fff030819 */ /* 0x000fc80000011600 */
[----:B------:R-:W-:Y:S02]  /*1f30*/  @P0 LEA.HI.SX32 R24, R0, R3, 0x1a ;  /* 0x0000000300180211 */ /* 0x000fe400078fd2ff */
[----:B------:R-:W-:Y:S02]  /*1f40*/  PLOP3.LUT P0, PT, PT, PT, PT, 0x80, 0x0 ;  /* 0x000000000000781c */ /* 0x000fe40003f0f070 */
[----:B------:R-:W-:-:S13]  /*1f50*/  ISETP.GT.AND P1, PT, R24, R121, PT ;  /* 0x000000791800720c */ /* 0x000fda0003f24270 */
[----:B------:R-:W-:Y:S05]  /*1f60*/  @!P1 BRA `(.L_x_330) ;  /* 0x000000e000049947 */ /* 0x000fea0003800000 */
[----:B------:R-:W-:Y:S01]  /*1f70*/  VIADD R0, R16, 0x1a400 ;  /* 0x0001a40010007836 */ /* 0x000fe20000000000 */
[----:B------:R-:W-:Y:S04]  /*1f80*/  BSSY B6, `(.L_x_331) ;  /* 0x0000013000067945 */ /* 0x000fe80003800000 */
[----:B------:R-:W-:-:S13]  /*1f90*/  LOP3.LUT P0, RZ, R0, 0x1bf, RZ, 0xc0, !PT ;  /* 0x000001bf00ff7812 */ /* 0x000fda000780c0ff */
[----:B------:R-:W-:Y:S05]  /*1fa0*/  @!P0 BRA `(.L_x_332) ;  /* 0x0000000000408947 */ /* 0x000fea0003800000 */
[----:B------:R-:W-:Y:S01]  /*1fb0*/  MOV R0, 0x0 ;  /* 0x0000000000007802 */ /* 0x000fe20000000f00 */
[----:B------:R-:W-:Y:S01]  /*1fc0*/  ULDC.64 UR4, c[0x4][0xc8] ;  /* 0x0100320000047ab9 */ /* 0x000fe20000000a00 */
[----:B------:R-:W-:Y:S01]  /*1fd0*/  ULDC.64 UR6, c[0x4][0x30] ;  /* 0x01000c0000067ab9 */ /* 0x000fe20000000a00 */
[----:B------:R-:W-:Y:S01]  /*1fe0*/  IMAD.U32 R4, RZ, RZ, UR4 ;  /* 0x00000004ff047e24 */ /* 0x000fe2000f8e00ff */
[----:B------:R1:W2:Y:S01]  /*1ff0*/  LDC.64 R14, c[0x4][R0] ;  /* 0x01000000000e7b82 */ /* 0x0002a20000000a00 */
[----:B------:R-:W-:Y:S01]  /*2000*/  IMAD.U32 R5, RZ, RZ, UR5 ;  /* 0x00000005ff057e24 */ /* 0x000fe2000f8e00ff */
[----:B------:R-:W-:Y:S01]  /*2010*/  ULDC.64 UR4, c[0x4][0xd0] ;  /* 0x0100340000047ab9 */ /* 0x000fe20000000a00 */
[----:B------:R-:W-:Y:S01]  /*2020*/  IMAD.U32 R10, RZ, RZ, UR6 ;  /* 0x00000006ff0a7e24 */ /* 0x000fe2000f8e00ff */
[----:B0-----:R-:W-:Y:S01]  /*2030*/  MOV R7, UR5 ;  /* 0x0000000500077c02 */ /* 0x001fe20008000f00 */
[----:B------:R-:W-:Y:S01]  /*2040*/  IMAD.U32 R6, RZ, RZ, UR4 ;  /* 0x00000004ff067e24 */ /* 0x000fe2000f8e00ff */
[----:B------:R-:W-:Y:S01]  /*2050*/  MOV R13, RZ ;  /* 0x000000ff000d7202 */ /* 0x000fe20000000f00 */
[----:B------:R-:W-:-:S02]  /*2060*/  IMAD.U32 R11, RZ, RZ, UR7 ;  /* 0x00000007ff0b7e24 */ /* 0x000fc4000f8e00ff */
[----:B------:R-:W-:Y:S02]  /*2070*/  IMAD.MOV.U32 R8, RZ, RZ, 0x70 ;  /* 0x00000070ff087424 */ /* 0x000fe400078e00ff */
[----:B-1----:R-:W-:-:S07]  /*2080*/  IMAD.MOV.U32 R12, RZ, RZ, 0x1 ;  /* 0x00000001ff0c7424 */ /* 0x002fce00078e00ff */
[----:B------:R-:W-:-:S07]  /*2090*/  LEPC R20, `(.L_x_332) ;  /* 0x000000001014794e */ /* 0x000fce0000000000 */
[----:B--2--5:R-:W-:Y:S05]  /*20a0*/  CALL.ABS.NOINC R14 ;  /* 0x000000000e007343 */ /* 0x024fea0003c00000 */
.L_x_332:
[----:B------:R-:W-:Y:S05]  /*20b0*/  BSYNC B6 ;  /* 0x0000000000067941 */ /* 0x000fea0003800000 */
.L_x_331:
        /* <DEDUP_REMOVED lines=11> */
[----:B0-----:R-:W-:Y:S01]  /*2170*/  IMAD.U32 R6, RZ, RZ, UR6 ;  /* 0x00000006ff067e24 */ /* 0x001fe2000f8e00ff */
[----:B------:R-:W-:Y:S01]  /*2180*/  MOV R7, UR7 ;  /* 0x0000000700077c02 */ /* 0x000fe20008000f00 */
[----:B------:R-:W-:Y:S01]  /*2190*/  IMAD.U32 R10, RZ, RZ, UR4 ;  /* 0x00000004ff0a7e24 */ /* 0x000fe2000f8e00ff */
[----:B------:R-:W-:Y:S01]  /*21a0*/  MOV R13, RZ ;  /* 0x000000ff000d7202 */ /* 0x000fe20000000f00 */
[----:B------:R-:W-:-:S02]  /*21b0*/  IMAD.U32 R11, RZ, RZ, UR5 ;  /* 0x00000005ff0b7e24 */ /* 0x000fc4000f8e00ff */
[----:B------:R-:W-:Y:S02]  /*21c0*/  IMAD.MOV.U32 R8, RZ, RZ, 0x70 ;  /* 0x00000070ff087424 */ /* 0x000fe400078e00ff */
[----:B-1----:R-:W-:-:S07]  /*21d0*/  IMAD.MOV.U32 R12, RZ, RZ, 0x1 ;  /* 0x00000001ff0c7424 */ /* 0x002fce00078e00ff */
[----:B------:R-:W-:-:S07]  /*21e0*/  LEPC R20, `(.L_x_334) ;  /* 0x000000001014794e */ /* 0x000fce0000000000 */
[----:B--2--5:R-:W-:Y:S05]  /*21f0*/  CALL.ABS.NOINC R14 ;  /* 0x000000000e007343 */ /* 0x024fea0003c00000 */
.L_x_334:
[----:B------:R-:W-:Y:S05]  /*2200*/  BSYNC B6 ;  /* 0x0000000000067941 */ /* 0x000fea0003800000 */
.L_x_333:
[----:B------:R-:W-:Y:S01]  /*2210*/  ULDC.64 UR4, c[0x0][0x9f8] ;  /* 0x00027e0000047ab9 */ /* 0x000fe20000000a00 */
[----:B------:R-:W-:Y:S01]  /*2220*/  IMAD.MOV.U32 R0, RZ, RZ, R206 ;  /* 0x000000ffff007224 */ /* 0x000fe200078e00ce */
[----:B------:R-:W-:Y:S01]  /*2230*/  ISETP.NE.U32.AND P0, PT, RZ, UR4, PT ;  /* 0x00000004ff007c0c */ /* 0x000fe2000bf05070 */
[----:B------:R-:W2:Y:S01]  /*2240*/  LDL R14, [R1+0x60] ;  /* 0x00006000010e7983 */ /* 0x000ea20000100800 */
[----:B------:R-:W0:Y:S01]  /*2250*/  LDC.64 R112, c[0x0][0x300] ;  /* 0x0000c000ff707b82 */ /* 0x000e220000000a00 */
[----:B------:R-:W-:Y:S01]  /*2260*/  IMAD.IADD R119, R26, 0x1, R25 ;  /* 0x000000011a777824 */ /* 0x000fe200078e0219 */
[----:B------:R-:W-:Y:S01]  /*2270*/  ISETP.NE.AND.EX P0, PT, RZ, UR5, PT, P0 ;  /* 0x00000005ff007c0c */ /* 0x000fe2000bf05300 */
[----:B------:R-:W1:Y:S01]  /*2280*/  S2R R20, SR_TID.X ;  /* 0x0000000000147919 */ /* 0x000e620000002100 */
[----:B------:R-:W-:Y:S01]  /*2290*/  ULDC.64 UR6, c[0x0][0xa08] ;  /* 0x0002820000067ab9 */ /* 0x000fe20000000a00 */
[----:B------:R-:W-:-:S03]  /*22a0*/  SHF.R.S32.HI R19, RZ, 0x1f, R18 ;  /* 0x0000001fff137819 */ /* 0x000fc60000011412 */
[----:B------:R-:W3:Y:S07]  /*22b0*/  LDC.64 R106, c[0x0][0x3f8] ;  /* 0x0000fe00ff6a7b82 */ /* 0x000eee0000000a00 */
[----:B------:R-:W-:Y:S01]  /*22c0*/  @P0 IADD3 R4, P1, R212, UR4, RZ ;  /* 0x00000004d4040c10 */ /* 0x000fe2000ff3e0ff */
[----:B------:R-:W4:Y:S03]  /*22d0*/  LDC R99, c[0x0][0x3f4] ;  /* 0x0000fd00ff637b82 */ /* 0x000f260000000800 */
[----:B------:R-:W-:Y:S01]  /*22e0*/  @P0 IADD3.X R5, R213, UR5, RZ, P1, !PT ;  /* 0x00000005d5050c10 */ /* 0x000fe20008ffe4ff */
[----:B------:R-:W-:-:S04]  /*22f0*/  ULDC.64 UR4, c[0x0][0x308] ;  /* 0x0000c20000047ab9 */ /* 0x000fc80000000a00 */
[----:B------:R1:W4:Y:S01]  /*2300*/  @P0 LDG.E R0, desc[UR54][R4.64] ;  /* 0x0000003604000981 */ /* 0x000322000c1e1900 */
[----:B------:R-:W-:Y:S01]  /*2310*/  SHF.R.S32.HI R12, RZ, 0x1f, R119 ;  /* 0x0000001fff0c7819 */ /* 0x000fe20000011477 */
[-C--:B0-----:R-:W-:Y:S01]  /*2320*/  IMAD.WIDE.U32 R6, R119, R112.reuse, RZ ;  /* 0x0000007077067225 */ /* 0x081fe200078e00ff */
[----:B------:R-:W-:Y:S01]  /*2330*/  ISETP.NE.U32.AND P0, PT, RZ, UR6, PT ;  /* 0x00000006ff007c0c */ /* 0x000fe2000bf05070 */
[----:B------:R-:W0:Y:S02]  /*2340*/  LDC.64 R100, c[0x0][0x408] ;  /* 0x00010200ff647b82 */ /* 0x000e240000000a00 */
[----:B------:R-:W-:Y:S01]  /*2350*/  IMAD R8, R12, R112, RZ ;  /* 0x000000700c087224 */ /* 0x000fe200078e02ff */
[----:B------:R-:W-:-:S03]  /*2360*/  ISETP.NE.AND.EX P0, PT, RZ, UR7, PT, P0 ;  /* 0x00000007ff007c0c */ /* 0x000fc6000bf05300 */
[----:B------:R-:W-:Y:S01]  /*2370*/  IMAD R3, R119, R113, R8 ;  /* 0x0000007177037224 */ /* 0x000fe200078e0208 */
[----:B-1----:R-:W-:Y:S01]  /*2380*/  SHF.R.U32.HI R27, RZ, 0x7, R20 ;  /* 0x00000007ff1b7819 */ /* 0x002fe20000011614 */
[----:B------:R-:W-:Y:S02]  /*2390*/  VIADD R8, R18, 0x80 ;  /* 0x0000008012087836 */ /* 0x000fe40000000000 */
[----:B------:R-:W-:Y:S01]  /*23a0*/  IMAD.IADD R7, R7, 0x1, R3 ;  /* 0x0000000107077824 */ /* 0x000fe200078e0203 */
[----:B------:R-:W-:Y:S01]  /*23b0*/  ISETP.NE.AND P6, PT, R27, 0x1, PT ;  /* 0x000000011b00780c */ /* 0x000fe20003fc5270 */
[----:B------:R-:W-:Y:S02]  /*23c0*/  IMAD.MOV.U32 R122, RZ, RZ, 0x20 ;  /* 0x00000020ff7a7424 */ /* 0x000fe400078e00ff */
[----:B------:R-:W-:-:S04]  /*23d0*/  IMAD.WIDE.U32 R4, R204, UR4, R6 ;  /* 0x00000004cc047c25 */ /* 0x000fc8000f8e0006 */
[----:B------:R-:W-:Y:S01]  /*23e0*/  IMAD R5, R204, UR5, R5 ;  /* 0x00000005cc057c24 */ /* 0x000fe2000f8e0205 */
[----:B------:R-:W-:Y:S01]  /*23f0*/  ULDC.64 UR4, c[0x0][0x310] ;  /* 0x0000c40000047ab9 */ /* 0x000fe20000000a00 */
[----:B------:R-:W-:Y:S01]  /*2400*/  IMAD.WIDE.U32 R6, R168, R112, R18 ;  /* 0x00000070a8067225 */ /* 0x000fe200078e0012 */
[----:B------:R-:W-:-:S03]  /*2410*/  SHF.R.S32.HI R23, RZ, 0x1f, R22 ;  /* 0x0000001fff177819 */ /* 0x000fc60000011416 */
[-C--:B---3--:R-:W-:Y:S02]  /*2420*/  IMAD R11, R219, R106.reuse, RZ ;  /* 0x0000006adb0b7224 */ /* 0x088fe400078e02ff */
[----:B------:R-:W-:-:S04]  /*2430*/  IMAD.WIDE.U32 R110, R168, R106, R22 ;  /* 0x0000006aa86e7225 */ /* 0x000fc800078e0016 */
[C---:B------:R-:W-:Y:S02]  /*2440*/  IMAD R11, R168.reuse, R107, R11 ;  /* 0x0000006ba80b7224 */ /* 0x040fe400078e020b */
[----:B------:R-:W-:-:S04]  /*2450*/  IMAD.WIDE.U32 R108, R168, R106, R18 ;  /* 0x0000006aa86c7225 */ /* 0x000fc800078e0012 */
[----:B------:R-:W-:Y:S02]  /*2460*/  IMAD.IADD R111, R111, 0x1, R11 ;  /* 0x000000016f6f7824 */ /* 0x000fe400078e020b */
[----:B------:R-:W-:Y:S02]  /*2470*/  IMAD.IADD R109, R11, 0x1, R109 ;  /* 0x000000010b6d7824 */ /* 0x000fe400078e026d */
[----:B------:R-:W-:Y:S02]  /*2480*/  IMAD.MOV.U32 R20, RZ, RZ, R28 ;  /* 0x000000ffff147224 */ /* 0x000fe400078e001c */
[----:B0-----:R-:W-:-:S04]  /*2490*/  IMAD.WIDE.U32 R104, R168, R100, R22 ;  /* 0x00000064a8687225 */ /* 0x001fc800078e0016 */
[----:B------:R-:W-:Y:S01]  /*24a0*/  IMAD.WIDE.U32 R102, R168, R100, R18 ;  /* 0x00000064a8667225 */ /* 0x000fe200078e0012 */
[----:B------:R-:W-:-:S03]  /*24b0*/  LOP3.LUT R20, R20, 0xfffffffe, RZ, 0xc0, !PT ;  /* 0xfffffffe14147812 */ /* 0x000fc600078ec0ff */
[----:B-----5:R-:W-:-:S04]  /*24c0*/  IMAD.WIDE.U32 R110, R144, R106, R110 ;  /* 0x0000006a906e7225 */ /* 0x020fc800078e006e */
[----:B------:R-:W-:-:S04]  /*24d0*/  IMAD.WIDE.U32 R108, R144, R106, R108 ;  /* 0x0000006a906c7225 */ /* 0x000fc800078e006c */
[----:B------:R-:W-:Y:S01]  /*24e0*/  IMAD.MOV.U32 R120, RZ, RZ, 0x40 ;  /* 0x00000040ff787424 */ /* 0x000fe200078e00ff */
[C---:B------:R-:W-:Y:S01]  /*24f0*/  SHF.L.U64.HI R128, R112.reuse, 0x7, R113 ;  /* 0x0000000770807819 */ /* 0x040fe20000010271 */
[----:B------:R-:W-:Y:S02]  /*2500*/  IMAD R123, R113, 0xa0, RZ ;  /* 0x000000a0717b7824 */ /* 0x000fe400078e02ff */
[----:B------:R-:W-:Y:S02]  /*2510*/  IMAD.SHL.U32 R129, R112, 0x80, RZ ;  /* 0x0000008070817824 */ /* 0x000fe400078e00ff */
[----:B------:R-:W-:Y:S02]  /*2520*/  IMAD R127, R101, 0xa0, RZ ;  /* 0x000000a0657f7824 */ /* 0x000fe400078e02ff */
[----:B------:R-:W-:Y:S01]  /*2530*/  VIADD R177, R27, 0x8 ;  /* 0x000000081bb17836 */ /* 0x000fe20000000000 */
[----:B------:R-:W-:Y:S02]  /*2540*/  SHF.R.S32.HI R146, RZ, 0x1f, R216 ;  /* 0x0000001fff927819 */ /* 0x000fe400000114d8 */
[----:B----4-:R-:W-:-:S02]  /*2550*/  SHF.R.S32.HI R3, RZ, 0x1f, R0 ;  /* 0x0000001fff037819 */ /* 0x010fc40000011400 */
[----:B------:R-:W-:Y:S02]  /*2560*/  SEL R13, R0, RZ, !P0 ;  /* 0x000000ff000d7207 */ /* 0x000fe40004000000 */
[----:B------:R-:W-:Y:S01]  /*2570*/  SEL R33, R3, RZ, !P0 ;  /* 0x000000ff03217207 */ /* 0x000fe20004000000 */
[----:B------:R-:W-:Y:S02]  /*2580*/  IMAD R3, R219, R112, RZ ;  /* 0x00000070db037224 */ /* 0x000fe400078e02ff */
[----:B------:R-:W-:-:S04]  /*2590*/  IMAD.WIDE.U32 R116, R13, UR4, R4 ;  /* 0x000000040d747c25 */ /* 0x000fc8000f8e0004 */
[----:B------:R-:W-:-:S04]  /*25a0*/  IMAD R0, R33, UR4, RZ ;  /* 0x0000000421007c24 */ /* 0x000fc8000f8e02ff */
[----:B------:R-:W-:Y:S01]  /*25b0*/  IMAD R5, R13, UR5, R0 ;  /* 0x000000050d057c24 */ /* 0x000fe2000f8e0200 */
[----:B------:R-:W-:Y:S01]  /*25c0*/  IADD3 R0, R18, 0x20, RZ ;  /* 0x0000002012007810 */ /* 0x000fe20007ffe0ff */
[----:B------:R-:W-:Y:S05]  /*25d0*/  @!P6 WARPSYNC.ALL ;  /* 0x000000000000e948 */ /* 0x000fea0003800000 */
[----:B------:R-:W-:Y:S01]  /*25e0*/  IMAD R9, R168, R113, R3 ;  /* 0x00000071a8097224 */ /* 0x000fe200078e0203 */
[----:B------:R-:W-:Y:S01]  /*25f0*/  ULDC UR4, c[0x0][0x2f4] ;  /* 0x0000bd0000047ab9 */ /* 0x000fe20000000800 */
[----:B------:R-:W-:Y:S01]  /*2600*/  IMAD.IADD R4, R117, 0x1, R5 ;  /* 0x0000000175047824 */ /* 0x000fe200078e0205 */
[----:B------:R-:W-:Y:S01]  /*2610*/  @!P6 BAR.SYNC.DEFER_BLOCKING 0x9, 0x100 ;  /* 0x024400000000eb1d */ /* 0x000fe20000010000 */
[----:B------:R-:W-:-:S02]  /*2620*/  IADD3 R3, P0, R116, R6, RZ ;  /* 0x0000000674037210 */ /* 0x000fc40007f1e0ff */
[----:B------:R-:W-:Y:S02]  /*2630*/  ISETP.GE.AND P1, PT, R0, UR4, PT ;  /* 0x0000000400007c0c */ /* 0x000fe4000bf26270 */
[----:B------:R-:W-:Y:S01]  /*2640*/  IADD3.X R5, R4, R7, R9, P0, !PT ;  /* 0x0000000704057210 */ /* 0x000fe200007fe409 */
[----:B------:R-:W-:Y:S01]  /*2650*/  ULDC.64 UR6, c[0x0][0x330] ;  /* 0x0000cc0000067ab9 */ /* 0x000fe20000000a00 */
[----:B------:R-:W-:Y:S02]  /*2660*/  SEL R7, RZ, 0xffffffff, P1 ;  /* 0xffffffffff077807 */ /* 0x000fe40000800000 */
[----:B------:R-:W-:-:S03]  /*2670*/  ISETP.GE.AND P0, PT, R18, UR4, PT ;  /* 0x0000000412007c0c */ /* 0x000fc6000bf06270 */
[----:B------:R-:W-:Y:S01]  /*2680*/  IMAD.SHL.U32 R7, R7, 0x2, RZ ;  /* 0x0000000207077824 */ /* 0x000fe200078e00ff */
[----:B------:R-:W-:Y:S02]  /*2690*/  SEL R6, RZ, 0x1, P0 ;  /* 0x00000001ff067807 */ /* 0x000fe40000000000 */
[----:B------:R-:W-:Y:S02]  /*26a0*/  ISETP.GE.AND P2, PT, R8, UR4, PT ;  /* 0x0000000408007c0c */ /* 0x000fe4000bf46270 */
[----:B------:R-:W-:Y:S01]  /*26b0*/  LOP3.LUT R8, R7, 0x2, R6, 0xe2, !PT ;  /* 0x0000000207087812 */ /* 0x000fe200078ee206 */
[C---:B------:R-:W-:Y:S01]  /*26c0*/  VIADD R7, R18.reuse, 0x60 ;  /* 0x0000006012077836 */ /* 0x040fe20000000000 */
[C---:B------:R-:W-:Y:S01]  /*26d0*/  IADD3 R6, R18.reuse, 0x40, RZ ;  /* 0x0000004012067810 */ /* 0x040fe20007ffe0ff */
[----:B------:R-:W-:-:S03]  /*26e0*/  VIADD R9, R18, 0xa0 ;  /* 0x000000a012097836 */ /* 0x000fc60000000000 */
[----:B------:R-:W-:Y:S02]  /*26f0*/  ISETP.GE.AND P0, PT, R6, UR4, PT ;  /* 0x0000000406007c0c */ /* 0x000fe4000bf06270 */
[----:B------:R-:W-:Y:S02]  /*2700*/  ISETP.GE.AND P1, PT, R7, UR4, PT ;  /* 0x0000000407007c0c */ /* 0x000fe4000bf26270 */
[----:B------:R-:W-:Y:S01]  /*2710*/  ISETP.GE.AND P3, PT, R9, UR4, PT ;  /* 0x0000000409007c0c */ /* 0x000fe2000bf66270 */
[----:B------:R-:W-:Y:S01]  /*2720*/  IMAD.WIDE.U32 R114, R204, UR6, R18 ;  /* 0x00000006cc727c25 */ /* 0x000fe2000f8e0012 */
[----:B------:R-:W-:Y:S01]  /*2730*/  SEL R9, RZ, 0x4, P0 ;  /* 0x00000004ff097807 */ /* 0x000fe20000000000 */
[----:B------:R-:W-:Y:S01]  /*2740*/  ULDC.64 UR4, c[0x0][0x338] ;  /* 0x0000ce0000047ab9 */ /* 0x000fe20000000a00 */
[----:B------:R-:W-:-:S04]  /*2750*/  SEL R10, RZ, 0x8, P1 ;  /* 0x00000008ff0a7807 */ /* 0x000fc80000800000 */
[----:B------:R-:W-:Y:S02]  /*2760*/  LOP3.LUT R8, R10, R8, R9, 0xfe, !PT ;  /* 0x000000080a087212 */ /* 0x000fe400078efe09 */
[----:B------:R-:W-:Y:S02]  /*2770*/  SEL R9, RZ, 0x10, P2 ;  /* 0x00000010ff097807 */ /* 0x000fe40001000000 */
[----:B--2---:R-:W-:-:S05]  /*2780*/  R2P PR, R14, 0x6 ;  /* 0x000000060e007804 */ /* 0x004fca0000000000 */
[----:B------:R-:W-:Y:S02]  /*2790*/  SEL R122, R122, 0xffffffe0, !P1 ;  /* 0xffffffe07a7a7807 */ /* 0x000fe40004800000 */
[----:B------:R-:W-:-:S04]  /*27a0*/  ISETP.GE.AND P1, PT, R0, R99, PT ;  /* 0x000000630000720c */ /* 0x000fc80003f26270 */
[----:B------:R-:W-:Y:S01]  /*27b0*/  SEL R11, R99, RZ, P1 ;  /* 0x000000ff630b7207 */ /* 0x000fe20000800000 */
[----:B------:R-:W-:Y:S01]  /*27c0*/  IMAD R115, R204, UR7, R115 ;  /* 0x00000007cc737c24 */ /* 0x000fe2000f8e0273 */
[-C--:B------:R-:W-:Y:S01]  /*27d0*/  ISETP.GE.AND P0, PT, R18, R99.reuse, PT ;  /* 0x000000631200720c */ /* 0x080fe20003f06270 */
[----:B------:R-:W-:Y:S01]  /*27e0*/  IMAD R33, R33, UR4, RZ ;  /* 0x0000000421217c24 */ /* 0x000fe2000f8e02ff */
[----:B------:R-:W-:Y:S01]  /*27f0*/  ISETP.GE.AND P5, PT, R6, R99, PT ;  /* 0x000000630600720c */ /* 0x000fe20003fa6270 */
[----:B------:R-:W-:Y:S01]  /*2800*/  IMAD.IADD R11, R0, 0x1, R11 ;  /* 0x00000001000b7824 */ /* 0x000fe200078e020b */
[----:B------:R-:W-:Y:S01]  /*2810*/  LOP3.LUT R35, R8, R9, RZ, 0xfc, !PT ;  /* 0x0000000908237212 */ /* 0x000fe200078efcff */
[----:B------:R-:W-:Y:S01]  /*2820*/  IMAD R8, R219, R100, RZ ;  /* 0x00000064db087224 */ /* 0x000fe200078e02ff */
[----:B------:R-:W-:Y:S01]  /*2830*/  SEL R9, R99, RZ, P0 ;  /* 0x000000ff63097207 */ /* 0x000fe20000000000 */
[C---:B------:R-:W-:Y:S01]  /*2840*/  IMAD R33, R13.reuse, UR5, R33 ;  /* 0x000000050d217c24 */ /* 0x040fe2000f8e0221 */
[----:B------:R-:W-:Y:S01]  /*2850*/  SHF.R.S32.HI R10, RZ, 0x1f, R11 ;  /* 0x0000001fff0a7819 */ /* 0x000fe2000001140b */
[----:B------:R-:W-:Y:S01]  /*2860*/  IMAD.WIDE.U32 R114, R13, UR4, R114 ;  /* 0x000000040d727c25 */ /* 0x000fe2000f8e0072 */
[----:B------:R-:W-:-:S03]  /*2870*/  IADD3 R118, P4, R168, R119, RZ ;  /* 0x00000077a8767210 */ /* 0x000fc60007f9e0ff */
[----:B------:R-:W-:Y:S01]  /*2880*/  IMAD R13, R168, R101, R8 ;  /* 0x00000065a80d7224 */ /* 0x000fe200078e0208 */
[-C--:B------:R-:W-:Y:S01]  /*2890*/  LEA.HI R28, R10, R11.reuse, RZ, 0x4 ;  /* 0x0000000b0a1c7211 */ /* 0x080fe200078f20ff */
[----:B------:R-:W-:Y:S01]  /*28a0*/  IMAD.IADD R9, R18, 0x1, R9 ;  /* 0x0000000112097824 */ /* 0x000fe200078e0209 */
[----:B------:R-:W-:Y:S01]  /*28b0*/  LEA.HI R11, R10, R11, RZ, 0x6 ;  /* 0x0000000b0a0b7211 */ /* 0x000fe200078f30ff */
[----:B------:R-:W-:Y:S02]  /*28c0*/  IMAD.IADD R105, R105, 0x1, R13 ;  /* 0x0000000169697824 */ /* 0x000fe400078e020d */
[----:B------:R-:W-:Y:S01]  /*28d0*/  IMAD.IADD R103, R13, 0x1, R103 ;  /* 0x000000010d677824 */ /* 0x000fe200078e0267 */
[----:B------:R-:W-:Y:S02]  /*28e0*/  SEL R13, R99, RZ, P5 ;  /* 0x000000ff630d7207 */ /* 0x000fe40002800000 */
[----:B------:R-:W-:Y:S02]  /*28f0*/  IADD3.X R119, R219, R12, RZ, P4, !PT ;  /* 0x0000000cdb777210 */ /* 0x000fe400027fe4ff */
[----:B------:R-:W-:-:S02]  /*2900*/  @P5 LOP3.LUT R20, R20, 0x1, RZ, 0xfc, !PT ;  /* 0x0000000114145812 */ /* 0x000fc400078efcff */
[----:B------:R-:W-:Y:S02]  /*2910*/  SHF.R.S32.HI R12, RZ, 0x6, R11 ;  /* 0x00000006ff0c7819 */ /* 0x000fe4000001140b */
[----:B------:R-:W-:Y:S02]  /*2920*/  SHF.R.S32.HI R8, RZ, 0x1f, R9 ;  /* 0x0000001fff087819 */ /* 0x000fe40000011409 */
[----:B------:R-:W-:Y:S02]  /*2930*/  LOP3.LUT R11, R175, 0x30, R28, 0xf8, !PT ;  /* 0x00000030af0b7812 */ /* 0x000fe400078ef81c */
[----:B------:R-:W-:Y:S01]  /*2940*/  IADD3 R15, R6, R13, RZ ;  /* 0x0000000d060f7210 */ /* 0x000fe20007ffe0ff */
[----:B------:R0:W-:Y:S01]  /*2950*/  STL [R1+0x10], R20 ;  /* 0x0000101401007387 */ /* 0x0001e20000100800 */
[----:B------:R-:W-:Y:S01]  /*2960*/  LEA.HI R26, R8, R9, RZ, 0x4 ;  /* 0x00000009081a7211 */ /* 0x000fe200078f20ff */
[----:B------:R-:W-:Y:S01]  /*2970*/  IMAD R142, R12, 0x2800, R197 ;  /* 0x000028000c8e7824 */ /* 0x000fe200078e02c5 */
[----:B------:R-:W-:-:S02]  /*2980*/  LOP3.LUT R11, R11, R196, RZ, 0x3c, !PT ;  /* 0x000000c40b0b7212 */ /* 0x000fc400078e3cff */
[----:B------:R-:W-:Y:S02]  /*2990*/  LEA.HI R9, R8, R9, RZ, 0x6 ;  /* 0x0000000908097211 */ /* 0x000fe400078f30ff */
[----:B0-----:R-:W-:Y:S01]  /*29a0*/  SHF.R.S32.HI R20, RZ, 0x1f, R15 ;  /* 0x0000001fff147819 */ /* 0x001fe2000001140f */
[----:B------:R-:W-:Y:S01]  /*29b0*/  IMAD.IADD R142, R142, 0x1, R11 ;  /* 0x000000018e8e7824 */ /* 0x000fe200078e020b */
[----:B------:R-:W-:Y:S02]  /*29c0*/  SHF.R.S32.HI R10, RZ, 0x6, R9 ;  /* 0x00000006ff0a7819 */ /* 0x000fe40000011409 */
[CC--:B------:R-:W-:Y:S02]  /*29d0*/  LEA.HI R30, R20.reuse, R15.reuse, RZ, 0x4 ;  /* 0x0000000f141e7211 */ /* 0x0c0fe400078f20ff */
[----:B------:R-:W-:Y:S02]  /*29e0*/  SHF.R.U32.HI R8, RZ, 0x3, R199 ;  /* 0x00000003ff087819 */ /* 0x000fe400000116c7 */
[----:B------:R-:W-:-:S02]  /*29f0*/  LEA.HI R15, R20, R15, RZ, 0x6 ;  /* 0x0000000f140f7211 */ /* 0x000fc400078f30ff */
[----:B------:R-:W-:Y:S02]  /*2a00*/  LOP3.LUT R11, R199, 0x30, R28, 0xf8, !PT ;  /* 0x00000030c70b7812 */ /* 0x000fe400078ef81c */
[----:B------:R-:W-:Y:S01]  /*2a10*/  LOP3.LUT R9, R175, 0x30, R26, 0xf8, !PT ;  /* 0x00000030af097812 */ /* 0x000fe200078ef81a */
[C---:B------:R-:W-:Y:S01]  /*2a20*/  IMAD R143, R10.reuse, 0x2800, R197 ;  /* 0x000028000a8f7824 */ /* 0x040fe200078e02c5 */
[----:B------:R-:W-:Y:S01]  /*2a30*/  SHF.R.S32.HI R15, RZ, 0x6, R15 ;  /* 0x00000006ff0f7819 */ /* 0x000fe2000001140f */
[--C-:B------:R-:W-:Y:S01]  /*2a40*/  IMAD R135, R10, 0x2800, R200.reuse ;  /* 0x000028000a877824 */ /* 0x100fe200078e02c8 */
[----:B------:R-:W-:Y:S01]  /*2a50*/  LOP3.LUT R11, R11, R8, RZ, 0x3c, !PT ;  /* 0x000000080b0b7212 */ /* 0x000fe200078e3cff */
[----:B------:R-:W-:Y:S01]  /*2a60*/  IMAD R132, R12, 0x2800, R200 ;  /* 0x000028000c847824 */ /* 0x000fe200078e02c8 */
[----:B------:R-:W-:Y:S02]  /*2a70*/  LOP3.LUT R13, R199, 0x30, R26, 0xf8, !PT ;  /* 0x00000030c70d7812 */ /* 0x000fe400078ef81a */
[----:B------:R-:W-:-:S02]  /*2a80*/  LOP3.LUT R10, R9, R196, RZ, 0x3c, !PT ;  /* 0x000000c4090a7212 */ /* 0x000fc400078e3cff */
[--C-:B------:R-:W-:Y:S01]  /*2a90*/  LOP3.LUT R9, R175, 0x30, R30.reuse, 0xf8, !PT ;  /* 0x00000030af097812 */ /* 0x100fe200078ef81e */
[----:B------:R-:W-:Y:S01]  /*2aa0*/  IMAD R134, R15, 0x2800, R197 ;  /* 0x000028000f867824 */ /* 0x000fe200078e02c5 */
[----:B------:R-:W-:Y:S01]  /*2ab0*/  LOP3.LUT R14, R13, R8, RZ, 0x3c, !PT ;  /* 0x000000080d0e7212 */ /* 0x000fe200078e3cff */
[----:B------:R-:W-:Y:S01]  /*2ac0*/  IMAD.IADD R132, R132, 0x1, R11 ;  /* 0x0000000184847824 */ /* 0x000fe200078e020b */
[----:B------:R-:W-:Y:S02]  /*2ad0*/  LOP3.LUT R13, R199, 0x30, R30, 0xf8, !PT ;  /* 0x00000030c70d7812 */ /* 0x000fe400078ef81e */
[----:B------:R-:W-:Y:S02]  /*2ae0*/  LOP3.LUT R9, R9, R196, RZ, 0x3c, !PT ;  /* 0x000000c409097212 */ /* 0x000fe400078e3cff */
[----:B------:R-:W-:Y:S01]  /*2af0*/  SHF.R.S32.HI R11, RZ, 0x1f, R144 ;  /* 0x0000001fff0b7819 */ /* 0x000fe20000011490 */
[----:B------:R-:W-:Y:S01]  /*2b00*/  IMAD.IADD R143, R143, 0x1, R10 ;  /* 0x000000018f8f7824 */ /* 0x000fe200078e020a */
[----:B------:R-:W-:Y:S01]  /*2b10*/  LOP3.LUT R10, R13, R8, RZ, 0x3c, !PT ;  /* 0x000000080d0a7212 */ /* 0x000fe200078e3cff */
[----:B------:R-:W-:Y:S01]  /*2b20*/  IMAD R131, R15, 0x2800, R200 ;  /* 0x000028000f837824 */ /* 0x000fe200078e02c8 */
[----:B------:R-:W-:Y:S01]  /*2b30*/  IADD3 R134, R134, R9, RZ ;  /* 0x0000000986867210 */ /* 0x000fe20007ffe0ff */
[----:B------:R-:W-:-:S02]  /*2b40*/  IMAD R9, R11, R106, RZ ;  /* 0x0000006a0b097224 */ /* 0x000fc400078e02ff */
[----:B------:R-:W-:Y:S02]  /*2b50*/  IMAD.IADD R131, R131, 0x1, R10 ;  /* 0x0000000183837824 */ /* 0x000fe400078e020a */
[----:B------:R-:W-:Y:S01]  /*2b60*/  IMAD R15, R144, R107, R9 ;  /* 0x0000006b900f7224 */ /* 0x000fe200078e0209 */
[C---:B------:R-:W-:Y:S01]  /*2b70*/  SHF.L.U64.HI R9, R106.reuse, 0x7, R107 ;  /* 0x000000076a097819 */ /* 0x040fe2000001026b */
[----:B------:R-:W-:Y:S02]  /*2b80*/  IMAD R11, R11, R100, RZ ;  /* 0x000000640b0b7224 */ /* 0x000fe400078e02ff */
[----:B------:R-:W-:Y:S02]  /*2b90*/  IMAD R13, R107, 0xa0, RZ ;  /* 0x000000a06b0d7824 */ /* 0x000fe400078e02ff */
[C---:B------:R-:W-:Y:S02]  /*2ba0*/  IMAD.SHL.U32 R10, R106.reuse, 0x80, RZ ;  /* 0x000000806a0a7824 */ /* 0x040fe400078e00ff */
[----:B------:R-:W-:Y:S01]  /*2bb0*/  IMAD.WIDE.U32 R106, R106, 0xa0, RZ ;  /* 0x000000a06a6a7825 */ /* 0x000fe200078e00ff */
[----:B------:R-:W-:-:S03]  /*2bc0*/  SEL R32, RZ, 0x20, P3 ;  /* 0x00000020ff207807 */ /* 0x000fc60001800000 */
[C---:B------:R-:W-:Y:S02]  /*2bd0*/  IMAD R21, R144.reuse, R101, R11 ;  /* 0x0000006590157224 */ /* 0x040fe400078e020b */
[----:B------:R-:W-:Y:S01]  /*2be0*/  IMAD.WIDE.U32 R102, R144, R100, R102 ;  /* 0x0000006490667225 */ /* 0x000fe200078e0066 */
[----:B------:R-:W-:-:S03]  /*2bf0*/  IADD3 R126, R107, R13, RZ ;  /* 0x0000000d6b7e7210 */ /* 0x000fc60007ffe0ff */
[----:B------:R-:W-:Y:S01]  /*2c00*/  IMAD.WIDE.U32 R104, R144, R100, R104 ;  /* 0x0000006490687225 */ /* 0x000fe200078e0068 */
[C---:B------:R-:W-:Y:S02]  /*2c10*/  SHF.L.U64.HI R11, R100.reuse, 0x7, R101 ;  /* 0x00000007640b7819 */ /* 0x040fe40000010265 */
[----:B------:R-:W-:Y:S01]  /*2c20*/  SHF.L.U32 R12, R100, 0x7, RZ ;  /* 0x00000007640c7819 */ /* 0x000fe200000006ff */
[----:B------:R-:W-:Y:S01]  /*2c30*/  IMAD.IADD R135, R135, 0x1, R14 ;  /* 0x0000000187877824 */ /* 0x000fe200078e020e */
[----:B------:R-:W-:Y:S01]  /*2c40*/  SEL R120, R120, 0xffffffc0, !P2 ;  /* 0xffffffc078787807 */ /* 0x000fe20005000000 */
[----:B------:R-:W-:Y:S01]  /*2c50*/  IMAD.IADD R13, R111, 0x1, R15 ;  /* 0x000000016f0d7824 */ /* 0x000fe200078e020f */
[----:B------:R-:W-:Y:S01]  /*2c60*/  LOP3.LUT R39, R35, R32, RZ, 0xfc, !PT ;  /* 0x0000002023277212 */ /* 0x000fe200078efcff */
[----:B------:R-:W-:Y:S01]  /*2c70*/  IMAD.IADD R14, R15, 0x1, R109 ;  /* 0x000000010f0e7824 */ /* 0x000fe200078e026d */
[----:B------:R-:W-:Y:S01]  /*2c80*/  IADD3 R20, R21, R103, RZ ;  /* 0x0000006715147210 */ /* 0x000fe20007ffe0ff */
[----:B------:R-:W-:Y:S01]  /*2c90*/  IMAD.WIDE.U32 R112, R112, 0xa0, RZ ;  /* 0x000000a070707825 */ /* 0x000fe200078e00ff */
[----:B------:R-:W-:-:S02]  /*2ca0*/  LOP3.LUT R25, R26, 0xfffffff0, RZ, 0xc0, !PT ;  /* 0xfffffff01a197812 */ /* 0x000fc400078ec0ff */
[----:B------:R-:W-:Y:S01]  /*2cb0*/  LOP3.LUT R27, R28, 0xfffffff0, RZ, 0xc0, !PT ;  /* 0xfffffff01c1b7812 */ /* 0x000fe200078ec0ff */
[----:B------:R-:W-:Y:S01]  /*2cc0*/  IMAD.WIDE.U32 R100, R100, 0xa0, RZ ;  /* 0x000000a064647825 */ /* 0x000fe200078e00ff */
[----:B------:R-:W-:-:S03]  /*2cd0*/  LOP3.LUT R29, R30, 0xfffffff0, RZ, 0xc0, !PT ;  /* 0xfffffff01e1d7812 */ /* 0x000fc600078ec0ff */
[----:B------:R-:W-:Y:S01]  /*2ce0*/  IMAD.IADD R15, R105, 0x1, R21 ;  /* 0x00000001690f7824 */ /* 0x000fe200078e0215 */
[----:B------:R-:W-:Y:S02]  /*2cf0*/  SHF.R.S32.HI R21, RZ, 0x4, R26 ;  /* 0x00000004ff157819 */ /* 0x000fe4000001141a */
[----:B------:R-:W-:Y:S02]  /*2d00*/  SHF.R.S32.HI R26, RZ, 0x4, R28 ;  /* 0x00000004ff1a7819 */ /* 0x000fe4000001141c */
[----:B------:R-:W-:Y:S01]  /*2d10*/  LOP3.LUT R34, R35, 0x1, RZ, 0xc0, !PT ;  /* 0x0000000123227812 */ /* 0x000fe200078ec0ff */
[----:B------:R-:W-:Y:S01]  /*2d20*/  IMAD.SHL.U32 R99, R99, 0x2, RZ ;  /* 0x0000000263637824 */ /* 0x000fe200078e00ff */
[----:B------:R-:W-:Y:S01]  /*2d30*/  SHF.R.S32.HI R28, RZ, 0x4, R30 ;  /* 0x00000004ff1c7819 */ /* 0x000fe2000001141e */
[----:B------:R-:W-:Y:S01]  /*2d40*/  IMAD.IADD R130, R122, 0x1, R120 ;  /* 0x000000017a827824 */ /* 0x000fe200078e0278 */
[----:B------:R-:W-:Y:S01]  /*2d50*/  LOP3.LUT R35, R39, 0x2, RZ, 0xc0, !PT ;  /* 0x0000000227237812 */ /* 0x000fe200078ec0ff */
[----:B------:R-:W-:Y:S01]  /*2d60*/  IMAD.IADD R123, R113, 0x1, R123 ;  /* 0x00000001717b7824 */ /* 0x000fe200078e027b */
[----:B------:R-:W-:Y:S01]  /*2d70*/  LOP3.LUT R36, R39, 0x4, RZ, 0xc0, !PT ;  /* 0x0000000427247812 */ /* 0x000fe200078ec0ff */
[----:B------:R-:W-:Y:S01]  /*2d80*/  IMAD.IADD R127, R101, 0x1, R127 ;  /* 0x00000001657f7824 */ /* 0x000fe200078e027f */
[----:B------:R-:W-:Y:S01]  /*2d90*/  LOP3.LUT R37, R39, 0x8, RZ, 0xc0, !PT ;  /* 0x0000000827257812 */ /* 0x000fe200078ec0ff */
[----:B------:R-:W-:Y:S01]  /*2da0*/  IMAD.IADD R33, R115, 0x1, R33 ;  /* 0x0000000173217824 */ /* 0x000fe200078e0221 */
[----:B------:R-:W-:-:S02]  /*2db0*/  LOP3.LUT R38, R39, 0x10, RZ, 0xc0, !PT ;  /* 0x0000001027267812 */ /* 0x000fc400078ec0ff */
[----:B------:R-:W-:Y:S02]  /*2dc0*/  SHF.R.S32.HI R30, RZ, 0x1f, R25 ;  /* 0x0000001fff1e7819 */ /* 0x000fe40000011419 */
[----:B------:R-:W-:Y:S02]  /*2dd0*/  SHF.R.S32.HI R31, RZ, 0x1f, R27 ;  /* 0x0000001fff1f7819 */ /* 0x000fe4000001141b */
[----:B------:R-:W-:Y:S02]  /*2de0*/  SHF.R.S32.HI R32, RZ, 0x1f, R29 ;  /* 0x0000001fff207819 */ /* 0x000fe4000001141d */
[----:B------:R-:W-:-:S07]  /*2df0*/  LOP3.LUT R39, R39, 0x20, RZ, 0xc0, !PT ;  /* 0x0000002027277812 */ /* 0x000fce00078ec0ff */
.L_x_434:
[----:B------:R-:W2:Y:S01]  /*2e00*/  LDL.LU R42, [R1+0x10] ;  /* 0x00001000012a7983 */ /* 0x000ea20000300800 */
[----:B------:R-:W0:Y:S01]  /*2e10*/  LDC.64 R124, c[0x0][0x2e8] ;  /* 0x0000ba00ff7c7b82 */ /* 0x000e220000000a00 */
[----:B------:R-:W-:Y:S01]  /*2e20*/  VIADD R51, R24, 0xffffffff ;  /* 0xffffffff18337836 */ /* 0x000fe20000000000 */
[----:B------:R-:W-:Y:S05]  /*2e30*/  YIELD ;  /* 0x0000000000007946 */ /* 0x000fea0003800000 */
[----:B------:R-:W-:Y:S01]  /*2e40*/  SHF.R.S32.HI R40, RZ, 0x1f, R51 ;  /* 0x0000001fff287819 */ /* 0x000fe20000011433 */
[-C--:B------:R-:W-:Y:S01]  /*2e50*/  IMAD R41, R123, R51.reuse, RZ ;  /* 0x000000337b297224 */ /* 0x080fe200078e02ff */
[----:B------:R-:W1:Y:S01]  /*2e60*/  LDC R133, c[0x0][0x3f4] ;  /* 0x0000fd00ff857b82 */ /* 0x000e620000000800 */
[----:B------:R-:W-:Y:S01]  /*2e70*/  IMAD.WIDE.U32 R136, R112, R51, RZ ;  /* 0x0000003370887225 */ /* 0x000fe200078e00ff */
[----:B------:R-:W-:Y:S03]  /*2e80*/  BSSY B0, `(.L_x_335) ;  /* 0x0000ca9000007945 */ /* 0x000fe60003800000 */
[----:B------:R-:W-:Y:S01]  /*2e90*/  IMAD R41, R40, R112, R41 ;  /* 0x0000007028297224 */ /* 0x000fe200078e0229 */
[----:B------:R-:W-:Y:S01]  /*2ea0*/  IADD3 R45, P2, P3, R3, R136, R129 ;  /* 0x00000088032d7210 */ /* 0x000fe20007b5e081 */
[----:B------:R-:W-:-:S02]  /*2eb0*/  IMAD R47, R17, 0x7800, R205 ;  /* 0x00007800112f7824 */ /* 0x000fc400078e02cd */
[----:B------:R-:W-:Y:S02]  /*2ec0*/  IMAD.IADD R92, R137, 0x1, R41 ;  /* 0x00000001895c7824 */ /* 0x000fe400078e0229 */
[----:B------:R-:W-:Y:S01]  /*2ed0*/  IMAD R41, R17, 0x7800, R207 ;  /* 0x0000780011297824 */ /* 0x000fe200078e02cf */
[C---:B------:R-:W-:Y:S02]  /*2ee0*/  IADD3 R47, R16.reuse, R47, RZ ;  /* 0x0000002f102f7210 */ /* 0x040fe40007ffe0ff */
[----:B------:R-:W-:Y:S01]  /*2ef0*/  IADD3.X R24, R5, R92, R128, P2, P3 ;  /* 0x0000005c05187210 */ /* 0x000fe200017e6480 */
[----:B------:R-:W-:Y:S01]  /*2f00*/  IMAD.IADD R46, R16, 0x1, R41 ;  /* 0x00000001102e7824 */ /* 0x000fe200078e0229 */
[----:B0-----:R-:W-:-:S04]  /*2f10*/  IADD3 R48, P2, P3, R136, R124, R3 ;  /* 0x0000007c88307210 */ /* 0x001fc80007b5e003 */
[----:B------:R-:W-:Y:S02]  /*2f20*/  IADD3.X R49, R92, R125, R5, P2, P3 ;  /* 0x0000007d5c317210 */ /* 0x000fe400017e6405 */
[----:B------:R-:W-:Y:S02]  /*2f30*/  ISETP.GT.AND P3, PT, R51, R121, PT ;  /* 0x000000793300720c */ /* 0x000fe40003f64270 */
[----:B------:R-:W-:-:S05]  /*2f40*/  IADD3 R44, P2, R45, R124, RZ ;  /* 0x0000007c2d2c7210 */ /* 0x000fca0007f5e0ff */
[----:B------:R-:W-:Y:S01]  /*2f50*/  IMAD.X R45, R24, 0x1, R125, P2 ;  /* 0x00000001182d7824 */ /* 0x000fe200010e067d */
[----:B-1----:R-:W-:Y:S01]  /*2f60*/  ISETP.GE.AND P2, PT, R133, 0x1, PT ;  /* 0x000000018500780c */ /* 0x002fe20003f46270 */
[----:B------:R-:W-:Y:S01]  /*2f70*/  IMAD.MOV.U32 R24, RZ, RZ, R51 ;  /* 0x000000ffff187224 */ /* 0x000fe200078e0033 */
[----:B--2---:R-:W-:-:S04]  /*2f80*/  LOP3.LUT R42, R42, 0xfffffffd, RZ, 0xc0, !PT ;  /* 0xfffffffd2a2a7812 */ /* 0x004fc800078ec0ff */
[----:B------:R-:W-:-:S05]  /*2f90*/  @P3 LOP3.LUT R42, R42, 0x2, RZ, 0xfc, !PT ;  /* 0x000000022a2a3812 */ /* 0x000fca00078efcff */
[----:B------:R0:W-:Y:S02]  /*2fa0*/  STL [R1+0x10], R42 ;  /* 0x0000102a01007387 */ /* 0x0001e40000100800 */
[----:B------:R-:W-:Y:S05]  /*2fb0*/  @!P2 BRA `(.L_x_336) ;  /* 0x000000c4007ca947 */ /* 0x000fea0003800000 */
[----:B------:R-:W-:Y:S01]  /*2fc0*/  ULDC.U8 UR4, c[0x0][0x410] ;  /* 0x0001040000047ab9 */ /* 0x000fe20000000000 */
[-C--:B------:R-:W-:Y:S01]  /*2fd0*/  IMAD R41, R126, R51.reuse, RZ ;  /* 0x000000337e297224 */ /* 0x080fe200078e02ff */
[----:B------:R-:W-:Y:S01]  /*2fe0*/  ISETP.NE.AND P2, PT, RZ, UR4, PT ;  /* 0x00000004ff007c0c */ /* 0x000fe2000bf45270 */
[-C--:B------:R-:W-:Y:S02]  /*2ff0*/  IMAD R43, R127, R51.reuse, RZ ;  /* 0x000000337f2b7224 */ /* 0x080fe400078e02ff */
[----:B------:R-:W-:Y:S02]  /*3000*/  IMAD R96, R24, -0xa0, R2 ;  /* 0xffffff6018607824 */ /* 0x000fe400078e0202 */
[C---:B------:R-:W-:Y:S02]  /*3010*/  IMAD R41, R40.reuse, R106, R41 ;  /* 0x0000006a28297224 */ /* 0x040fe400078e0229 */
[----:B------:R-:W-:Y:S01]  /*3020*/  IMAD R43, R40, R100, R43 ;  /* 0x00000064282b7224 */ /* 0x000fe200078e022b */
[----:B------:R-:W-:Y:S01]  /*3030*/  VIMNMX R96, R96, 0xa0, PT ;  /* 0x000000a060607848 */ /* 0x000fe20003fe0100 */
[----:B------:R-:W-:-:S04]  /*3040*/  IMAD.WIDE.U32 R90, R106, R51, RZ ;  /* 0x000000336a5a7225 */ /* 0x000fc800078e00ff */
[----:B------:R-:W-:-:S04]  /*3050*/  IMAD.WIDE.U32 R88, R100, R51, RZ ;  /* 0x0000003364587225 */ /* 0x000fc800078e00ff */
[----:B------:R-:W-:Y:S02]  /*3060*/  IMAD.IADD R97, R91, 0x1, R41 ;  /* 0x000000015b617824 */ /* 0x000fe400078e0229 */
[----:B------:R-:W-:Y:S01]  /*3070*/  IMAD.IADD R98, R89, 0x1, R43 ;  /* 0x0000000159627824 */ /* 0x000fe200078e022b */
[----:B------:R-:W-:Y:S06]  /*3080*/  @!P2 BRA `(.L_x_337) ;  /* 0x0000005c00aca947 */ /* 0x000fec0003800000 */
[----:B------:R-:W-:Y:S01]  /*3090*/  ISETP.GE.AND P3, PT, R168, R96, PT ;  /* 0x00000060a800720c */ /* 0x000fe20003f66270 */
[----:B------:R-:W-:Y:S01]  /*30a0*/  BSSY B1, `(.L_x_338) ;  /* 0x000003d000017945 */ /* 0x000fe20003800000 */
        /* <DEDUP_REMOVED lines=22> */
[----:B------:R-:W-:Y:S01]  /*3210*/  CS2R R138, SRZ ;  /* 0x00000000008a7805 */ /* 0x000fe2000001ff00 */
[----:B------:R-:W-:Y:S06]  /*3220*/  @P3 BRA `(.L_x_339) ;  /* 0x0000000000903947 */ /* 0x000fec0003800000 */
[----:B------:R-:W-:Y:S01]  /*3230*/  ULDC.64 UR4, c[0x0][0x3e8] ;  /* 0x0000fa0000047ab9 */ /* 0x000fe20000000a00 */
[----:B------:R-:W-:Y:S02]  /*3240*/  CS2R R136, SRZ ;  /* 0x0000000000887805 */ /* 0x000fe4000001ff00 */
[----:B0-----:R-:W-:Y:S02]  /*3250*/  IADD3 R42, P2, P4, R110, UR4, R90 ;  /* 0x000000046e2a7c10 */ /* 0x001fe4000fc5e05a */
[----:B------:R-:W-:Y:S02]  /*3260*/  CS2R R138, SRZ ;  /* 0x00000000008a7805 */ /* 0x000fe4000001ff00 */
[----:B------:R-:W-:Y:S01]  /*3270*/  IADD3.X R43, R13, UR5, R97, P2, P4 ;  /* 0x000000050d2b7c10 */ /* 0x000fe200097e8461 */
[----:B------:R-:W-:Y:S02]  /*3280*/  ULDC.64 UR4, c[0x0][0x400] ;  /* 0x0001000000047ab9 */ /* 0x000fe40000000a00 */
[----:B------:R-:W-:-:S04]  /*3290*/  IADD3 R40, P2, P4, R104, UR4, R88 ;  /* 0x0000000468287c10 */ /* 0x000fc8000fc5e058 */
[----:B------:R-:W-:Y:S02]  /*32a0*/  IADD3.X R41, R15, UR5, R98, P2, P4 ;  /* 0x000000050f297c10 */ /* 0x000fe400097e8462 */
[----:B------:R-:W-:Y:S02]  /*32b0*/  ISETP.GE.AND P2, PT, R22, R133, PT ;  /* 0x000000851600720c */ /* 0x000fe40003f46270 */
[----:B------:R-:W-:Y:S02]  /*32c0*/  CS2R R94, SRZ ;  /* 0x00000000005e7805 */ /* 0x000fe4000001ff00 */
[----:B------:R-:W-:-:S09]  /*32d0*/  CS2R R124, SRZ ;  /* 0x00000000007c7805 */ /* 0x000fd2000001ff00 */
[----:B------:R1:W5:Y:S04]  /*32e0*/  @!P2 LDG.E.64 R136, desc[UR54][R42.64] ;  /* 0x000000362a88a981 */ /* 0x000368000c1e1b00 */
[----:B------:R1:W5:Y:S01]  /*32f0*/  @!P2 LDG.E.64 R138, desc[UR54][R40.64] ;  /* 0x00000036288aa981 */ /* 0x000362000c1e1b00 */
        /* <DEDUP_REMOVED lines=20> */
[----:B------:R-:W-:-:S13]  /*3440*/  ISETP.GE.AND P2, PT, R174, R133, PT ;  /* 0x00000085ae00720c */ /* 0x000fda0003f46270 */
[----:B------:R1:W5:Y:S04]  /*3450*/  @!P2 LDG.E.64 R74, desc[UR54][R42.64+0x50] ;  /* 0x000050362a4aa981 */ /* 0x000368000c1e1b00 */
[----:B------:R1:W5:Y:S02]  /*3460*/  @!P2 LDG.E.64 R76, desc[UR54][R40.64+0x50] ;  /* 0x00005036284ca981 */ /* 0x000364000c1e1b00 */
.L_x_339:
[----:B------:R-:W-:Y:S05]  /*3470*/  BSYNC B1 ;  /* 0x0000000000017941 */ /* 0x000fea0003800000 */
.L_x_338:
[----:B------:R-:W-:Y:S01]  /*3480*/  ISETP.GE.AND P4, PT, R216, R96, PT ;  /* 0x00000060d800720c */ /* 0x000fe20003f86270 */
[----:B------:R-:W-:Y:S01]  /*3490*/  BSSY B1, `(.L_x_340) ;  /* 0x000002b000017945 */ /* 0x000fe20003800000 */
[----:B------:R-:W-:-:S11]  /*34a0*/  CS2R R72, SRZ ;  /* 0x0000000000487805 */ /* 0x000fd6000001ff00 */
[----:B------:R-:W-:Y:S05]  /*34b0*/  @P4 BRA `(.L_x_341) ;  /* 0x0000000000a04947 */ /* 0x000fea0003800000 */
[----:B-1----:R-:W-:Y:S01]  /*34c0*/  IADD3 R40, P2, P5, R110, R90, R10 ;  /* 0x0000005a6e287210 */ /* 0x002fe20007d5e00a */
[----:B------:R-:W-:Y:S01]  /*34d0*/  ULDC.64 UR4, c[0x0][0x3e8] ;  /* 0x0000fa0000047ab9 */ /* 0x000fe20000000a00 */
[----:B------:R-:W-:Y:S02]  /*34e0*/  CS2R R70, SRZ ;  /* 0x0000000000467805 */ /* 0x000fe4000001ff00 */
[----:B------:R-:W-:Y:S02]  /*34f0*/  CS2R R72, SRZ ;  /* 0x0000000000487805 */ /* 0x000fe4000001ff00 */
[----:B------:R-:W-:Y:S02]  /*3500*/  IADD3.X R97, R13, R97, R9, P2, P5 ;  /* 0x000000610d617210 */ /* 0x000fe400017ea409 */
[----:B0-----:R-:W-:-:S04]  /*3510*/  IADD3 R42, P2, P5, R104, R88, R12 ;  /* 0x00000058682a7210 */ /* 0x001fc80007d5e00c */
[----:B------:R-:W-:Y:S02]  /*3520*/  IADD3.X R98, R15, R98, R11, P2, P5 ;  /* 0x000000620f627210 */ /* 0x000fe400017ea40b */
[----:B------:R-:W-:-:S04]  /*3530*/  IADD3 R40, P2, R40, UR4, RZ ;  /* 0x0000000428287c10 */ /* 0x000fc8000ff5e0ff */
[----:B------:R-:W-:Y:S01]  /*3540*/  IADD3.X R41, R97, UR5, RZ, P2, !PT ;  /* 0x0000000561297c10 */ /* 0x000fe200097fe4ff */
[----:B------:R-:W-:Y:S02]  /*3550*/  ULDC.64 UR4, c[0x0][0x400] ;  /* 0x0001000000047ab9 */ /* 0x000fe40000000a00 */
[----:B------:R-:W-:-:S04]  /*3560*/  IADD3 R42, P2, R42, UR4, RZ ;  /* 0x000000042a2a7c10 */ /* 0x000fc8000ff5e0ff */
[----:B------:R-:W-:Y:S02]  /*3570*/  IADD3.X R43, R98, UR5, RZ, P2, !PT ;  /* 0x00000005622b7c10 */ /* 0x000fe400097fe4ff */
        /* <DEDUP_REMOVED lines=28> */
.L_x_341:
[----:B------:R-:W-:Y:S05]  /*3740*/  BSYNC B1 ;  /* 0x0000000000017941 */ /* 0x000fea0003800000 */
.L_x_340:
[----:B------:R-:W-:Y:S01]  /*3750*/  UISETP.NE.AND UP0, UPT, UR53, 0x3, UPT ;  /* 0x000000033500788c */ /* 0x000fe2000bf05270 */
[----:B-----5:R-:W-:Y:S01]  /*3760*/  MOV R156, R74 ;  /* 0x0000004a009c7202 */ /* 0x020fe20000000f00 */
[----:B------:R-:W-:Y:S01]  /*3770*/  IMAD.MOV.U32 R158, RZ, RZ, R78 ;  /* 0x000000ffff9e7224 */ /* 0x000fe200078e004e */
[----:B------:R-:W-:Y:S01]  /*3780*/  MOV R166, R136 ;  /* 0x0000008800a67202 */ /* 0x000fe20000000f00 */
[----:B------:R-:W-:Y:S01]  /*3790*/  IMAD.MOV.U32 R160, RZ, RZ, R82 ;  /* 0x000000ffffa07224 */ /* 0x000fe200078e0052 */
[----:B------:R-:W-:Y:S01]  /*37a0*/  MOV R165, R124 ;  /* 0x0000007c00a57202 */ /* 0x000fe20000000f00 */
[----:B------:R-:W-:Y:S01]  /*37b0*/  IMAD.MOV.U32 R162, RZ, RZ, R86 ;  /* 0x000000ffffa27224 */ /* 0x000fe200078e0056 */
[----:B------:R-:W-:Y:S01]  /*37c0*/  PLOP3.LUT P2, PT, PT, PT, UP0, 0x80, 0x0 ;  /* 0x000000000000781c */ /* 0x000fe20003f4f008 */
[----:B------:R-:W-:Y:S01]  /*37d0*/  IMAD.MOV.U32 R164, RZ, RZ, R94 ;  /* 0x000000ffffa47224 */ /* 0x000fe200078e005e */
[----:B------:R-:W-:Y:S01]  /*37e0*/  MOV R150, R62 ;  /* 0x0000003e00967202 */ /* 0x000fe20000000f00 */
[----:B------:R-:W-:Y:S01]  /*37f0*/  IMAD.MOV.U32 R157, RZ, RZ, R76 ;  /* 0x000000ffff9d7224 */ /* 0x000fe200078e004c */
[----:B------:R-:W-:Y:S01]  /*3800*/  MOV R141, R60 ;  /* 0x0000003c008d7202 */ /* 0x000fe20000000f00 */
[----:B------:R-:W-:-:S02]  /*3810*/  IMAD.MOV.U32 R159, RZ, RZ, R80 ;  /* 0x000000ffff9f7224 */ /* 0x000fc400078e0050 */
[----:B------:R-:W-:Y:S02]  /*3820*/  IMAD.MOV.U32 R161, RZ, RZ, R84 ;  /* 0x000000ffffa17224 */ /* 0x000fe400078e0054 */
[----:B------:R-:W-:Y:S02]  /*3830*/  IMAD.MOV.U32 R163, RZ, RZ, R92 ;  /* 0x000000ffffa37224 */ /* 0x000fe400078e005c */
[----:B------:R-:W-:Y:S02]  /*3840*/  IMAD.MOV.U32 R167, RZ, RZ, R138 ;  /* 0x000000ffffa77224 */ /* 0x000fe400078e008a */
[----:B------:R-:W-:Y:S02]  /*3850*/  IMAD.MOV.U32 R88, RZ, RZ, R50 ;  /* 0x000000ffff587224 */ /* 0x000fe400078e0032 */
[----:B------:R-:W-:Y:S02]  /*3860*/  IMAD.MOV.U32 R90, RZ, RZ, R54 ;  /* 0x000000ffff5a7224 */ /* 0x000fe400078e0036 */
[----:B------:R-:W-:-:S02]  /*3870*/  IMAD.MOV.U32 R140, RZ, RZ, R58 ;  /* 0x000000ffff8c7224 */ /* 0x000fc400078e003a */
[----:B------:R-:W-:Y:S02]  /*3880*/  IMAD.MOV.U32 R152, RZ, RZ, R66 ;  /* 0x000000ffff987224 */ /* 0x000fe400078e0042 */
[----:B------:R-:W-:Y:S02]  /*3890*/  IMAD.MOV.U32 R154, RZ, RZ, R70 ;  /* 0x000000ffff9a7224 */ /* 0x000fe400078e0046 */
[----:B------:R-:W-:Y:S02]  /*38a0*/  IMAD.MOV.U32 R89, RZ, RZ, R52 ;  /* 0x000000ffff597224 */ /* 0x000fe400078e0034 */
[----:B------:R-:W-:Y:S02]  /*38b0*/  IMAD.MOV.U32 R91, RZ, RZ, R56 ;  /* 0x000000ffff5b7224 */ /* 0x000fe400078e0038 */
[----:B------:R-:W-:Y:S02]  /*38c0*/  IMAD.MOV.U32 R151, RZ, RZ, R64 ;  /* 0x000000ffff977224 */ /* 0x000fe400078e0040 */
[----:B------:R-:W-:-:S02]  /*38d0*/  IMAD.MOV.U32 R153, RZ, RZ, R68 ;  /* 0x000000ffff997224 */ /* 0x000fc400078e0044 */
[----:B------:R-:W-:Y:S01]  /*38e0*/  IMAD.MOV.U32 R155, RZ, RZ, R72 ;  /* 0x000000ffff9b7224 */ /* 0x000fe200078e0048 */
[----:B------:R-:W-:Y:S06]  /*38f0*/  @!P2 BRA `(.L_x_342) ;  /* 0x000000000004a947 */ /* 0x000fec0003800000 */
[----:B------:R-:W-:Y:S01]  /*3900*/  BPT.TRAP 0x1 ;  /* 0x000000040000795c */ /* 0x000fe20000300000 */
.L_x_342:
[----:B------:R-:W-:Y:S01]  /*3910*/  IMAD R97, R17, 0x8, R16 ;  /* 0x0000000811617824 */ /* 0x000fe200078e0210 */
[----:B------:R-:W-:Y:S01]  /*3920*/  SHF.L.U32 R98, R169, 0x1f, RZ ;  /* 0x0000001fa9627819 */ /* 0x000fe200000006ff */
[----:B------:R-:W-:Y:S03]  /*3930*/  BSSY B1, `(.L_x_343) ;  /* 0x0000003000017945 */ /* 0x000fe60003800000 */
[----:B------:R-:W3:Y:S02]  /*3940*/  SYNCS.PHASECHK.TRANS64.TRYWAIT P5, [R97+URZ+0x29890], R98 ;  /* 0x02989062610075a7 */ /* 0x000ee400080a017f */
[----:B---3--:R-:W-:Y:S05]  /*3950*/  @!P5 BRA `(.L_x_344) ;  /* 0x0000027400e8d947 */ /* 0x008fea0003800000 */
.L_x_663:
[----:B------:R-:W-:Y:S05]  /*3960*/  BSYNC B1 ;  /* 0x0000000000017941 */ /* 0x000fea0003800000 */
.L_x_343:
[----:B------:R-:W-:Y:S04]  /*3970*/  BSSY B1, `(.L_x_345) ;  /* 0x00002b6000017945 */ /* 0x000fe80003800000 */
[----:B------:R-:W-:Y:S05]  /*3980*/  @P3 BRA `(.L_x_346) ;  /* 0x0000002800d03947 */ /* 0x000fea0003800000 */
[----:B------:R-:W-:Y:S01]  /*3990*/  ISETP.NE.AND P3, PT, R34, RZ, PT ;  /* 0x000000ff2200720c */ /* 0x000fe20003f65270 */
[----:B------:R-:W-:-:S12]  /*39a0*/  BSSY B2, `(.L_x_347) ;  /* 0x0000073000027945 */ /* 0x000fd80003800000 */
[----:B------:R-:W-:Y:S05]  /*39b0*/  @!P3 BRA `(.L_x_348) ;  /* 0x0000000400c4b947 */ /* 0x000fea0003800000 */
[----:B012---:R0:W1:Y:S01]  /*39c0*/  LDS.128 R40, [R47+0x1a400] ;  /* 0x01a400002f287984 */ /* 0x0070620000000c00 */
[----:B------:R-:W-:Y:S01]  /*39d0*/  ISETP.GE.AND P3, PT, R22, R133, PT ;  /* 0x000000851600720c */ /* 0x000fe20003f66270 */
[----:B------:R-:W-:-:S12]  /*39e0*/  BSSY B3, `(.L_x_349) ;  /* 0x000006d000037945 */ /* 0x000fd80003800000 */
[----:B0-----:R-:W-:Y:S05]  /*39f0*/  @P3 BRA `(.L_x_350) ;  /* 0x0000000400ac3947 */ /* 0x001fea0003800000 */
[--C-:B------:R-:W-:Y:S02]  /*3a00*/  SHF.R.U32.HI R136, RZ, 0x8, R137.reuse ;  /* 0x00000008ff887819 */ /* 0x100fe40000011689 */
[----:B------:R-:W-:Y:S02]  /*3a10*/  SHF.R.U32.HI R138, RZ, 0x10, R137 ;  /* 0x00000010ff8a7819 */ /* 0x000fe40000011689 */
[----:B------:R-:W-:Y:S02]  /*3a20*/  LOP3.LUT R137, R137, 0xff0000ff, RZ, 0xc0, !PT ;  /* 0xff0000ff89897812 */ /* 0x000fe400078ec0ff */
[----:B------:R-:W-:Y:S01]  /*3a30*/  SHF.L.U32 R176, R136, 0x8, RZ ;  /* 0x0000000888b07819 */ /* 0x000fe200000006ff */
[----:B------:R-:W-:Y:S01]  /*3a40*/  IMAD.U32 R138, R138, 0x10000, RZ ;  /* 0x000100008a8a7824 */ /* 0x000fe200078e00ff */
[----:B------:R-:W-:Y:S02]  /*3a50*/  SHF.R.U32.HI R178, RZ, 0x8, R139 ;  /* 0x00000008ffb27819 */ /* 0x000fe4000001168b */
[----:B------:R-:W-:-:S02]  /*3a60*/  LOP3.LUT R137, R137, 0xff00, R176, 0xf8, !PT ;  /* 0x0000ff0089897812 */ /* 0x000fc400078ef8b0 */
[----:B------:R-:W-:Y:S01]  /*3a70*/  LOP3.LUT R179, R139, 0xff0000ff, RZ, 0xc0, !PT ;  /* 0xff0000ff8bb37812 */ /* 0x000fe200078ec0ff */
[----:B------:R-:W-:Y:S01]  /*3a80*/  IMAD.SHL.U32 R178, R178, 0x100, RZ ;  /* 0x00000100b2b27824 */ /* 0x000fe200078e00ff */
[----:B------:R-:W-:Y:S02]  /*3a90*/  LOP3.LUT R137, R137, 0xff0000, R138, 0xf8, !PT ;  /* 0x00ff000089897812 */ /* 0x000fe400078ef88a */
[----:B------:R-:W-:Y:S02]  /*3aa0*/  F2FP.F16.E4M3.UNPACK_B R138, R167.H1 ;  /* 0x000000a7ff8a723e */ /* 0x000fe400030006ff */
[----:B-1----:R-:W-:Y:S02]  /*3ab0*/  F2FP.F16.E4M3.UNPACK_B R176, R41 ;  /* 0x00000029ffb0723e */ /* 0x002fe400020006ff */
[----:B------:R-:W-:Y:S01]  /*3ac0*/  SHF.R.U32.HI R136, RZ, 0x10, R139 ;  /* 0x00000010ff887819 */ /* 0x000fe2000001168b */
[----:B------:R-:W-:Y:S01]  /*3ad0*/  HADD2.F32 R181, -RZ, R138.H0_H0 ;  /* 0x2000008affb57230 */ /* 0x000fe20000004100 */
[----:B------:R-:W-:Y:S01]  /*3ae0*/  LOP3.LUT R179, R179, 0xff00, R178, 0xf8, !PT ;  /* 0x0000ff00b3b37812 */ /* 0x000fe200078ef8b2 */
[--C-:B------:R-:W-:Y:S01]  /*3af0*/  HADD2.F32 R139, -RZ, R176.reuse.H1_H1 ;  /* 0x300000b0ff8b7230 */ /* 0x100fe20000004100 */
[----:B------:R-:W-:Y:S01]  /*3b00*/  F2FP.F16.E4M3.UNPACK_B R178, R166.H1 ;  /* 0x000000a6ffb2723e */ /* 0x000fe200030006ff */
[----:B------:R-:W-:Y:S01]  /*3b10*/  HADD2.F32 R176, -RZ, R176.H0_H0 ;  /* 0x200000b0ffb07230 */ /* 0x000fe20000004100 */
[----:B------:R-:W-:-:S02]  /*3b20*/  F2FP.F16.E4M3.UNPACK_B R167, R167 ;  /* 0x000000a7ffa7723e */ /* 0x000fc400020006ff */
[CC--:B------:R-:W-:Y:S01]  /*3b30*/  FMUL.FTZ R182, R139.reuse, R181.reuse ;  /* 0x000000b58bb67220 */ /* 0x0c0fe20000410000 */
[--C-:B------:R-:W-:Y:S02]  /*3b40*/  HADD2.F32 R180, -RZ, R178.reuse.H0_H0 ;  /* 0x200000b2ffb47230 */ /* 0x100fe40000004100 */
[C---:B------:R-:W-:Y:S01]  /*3b50*/  FMUL.FTZ R181, R176.reuse, R181 ;  /* 0x000000b5b0b57220 */ /* 0x040fe20000410000 */
[----:B------:R-:W-:Y:S01]  /*3b60*/  HADD2.F32 R178, -RZ, R178.H1_H1 ;  /* 0x300000b2ffb27230 */ /* 0x000fe20000004100 */
[----:B------:R-:W-:Y:S02]  /*3b70*/  F2FP.F16.E4M3.UNPACK_B R166, R166 ;  /* 0x000000a6ffa6723e */ /* 0x000fe400020006ff */
[-C--:B------:R-:W-:Y:S01]  /*3b80*/  FFMA.FTZ R139, R139, R180.reuse, R181 ;  /* 0x000000b48b8b7223 */ /* 0x080fe200000100b5 */
[----:B------:R-:W-:Y:S01]  /*3b90*/  F2FP.F16.E4M3.UNPACK_B R181, R41.H1 ;  /* 0x00000029ffb5723e */ /* 0x000fe200030006ff */
[----:B------:R-:W-:Y:S01]  /*3ba0*/  FFMA.FTZ R176, R176, R180, -R182 ;  /* 0x000000b4b0b07223 */ /* 0x000fe200000108b6 */
[----:B------:R-:W-:-:S03]  /*3bb0*/  HADD2.F32 R180, -RZ, R138.H1_H1 ;  /* 0x3000008affb47230 */ /* 0x000fc60000004100 */
[--C-:B------:R-:W-:Y:S02]  /*3bc0*/  HADD2.F32 R41, -RZ, R181.reuse.H1_H1 ;  /* 0x300000b5ff297230 */ /* 0x100fe40000004100 */
[----:B------:R-:W-:-:S03]  /*3bd0*/  HADD2.F32 R138, -RZ, R181.H0_H0 ;  /* 0x200000b5ff8a7230 */ /* 0x000fc60000004100 */
[CC--:B------:R-:W-:Y:S02]  /*3be0*/  FMUL.FTZ R181, R41.reuse, R180.reuse ;  /* 0x000000b429b57220 */ /* 0x0c0fe40000410000 */
[C---:B------:R-:W-:Y:S02]  /*3bf0*/  FMUL.FTZ R180, R138.reuse, R180 ;  /* 0x000000b48ab47220 */ /* 0x040fe40000410000 */
[-C--:B------:R-:W-:Y:S02]  /*3c00*/  FFMA.FTZ R138, R138, R178.reuse, -R181 ;  /* 0x000000b28a8a7223 */ /* 0x080fe400000108b5 */
[----:B------:R-:W-:Y:S01]  /*3c10*/  FFMA.FTZ R178, R41, R178, R180 ;  /* 0x000000b229b27223 */ /* 0x000fe200000100b4 */
[----:B------:R-:W-:Y:S02]  /*3c20*/  IMAD.U32 R41, R136, 0x10000, RZ ;  /* 0x0001000088297824 */ /* 0x000fe400078e00ff */
[----:B------:R-:W-:Y:S01]  /*3c30*/  IMAD.MOV.U32 R136, RZ, RZ, R43 ;  /* 0x000000ffff887224 */ /* 0x000fe200078e002b */
[----:B------:R-:W-:-:S02]  /*3c40*/  F2FP.F16.E4M3.UNPACK_B R43, R137.H1 ;  /* 0x00000089ff2b723e */ /* 0x000fc400030006ff */
[----:B------:R-:W-:Y:S02]  /*3c50*/  LOP3.LUT R41, R179, 0xff0000, R41, 0xf8, !PT ;  /* 0x00ff0000b3297812 */ /* 0x000fe400078ef829 */
[-C--:B------:R-:W-:Y:S01]  /*3c60*/  F2FP.F16.E4M3.UNPACK_B R182, R136.reuse ;  /* 0x00000088ffb6723e */ /* 0x080fe200020006ff */
[--C-:B------:R-:W-:Y:S01]  /*3c70*/  HADD2.F32 R181, -RZ, R43.reuse.H0_H0 ;  /* 0x2000002bffb57230 */ /* 0x100fe20000004100 */
[-C--:B------:R-:W-:Y:S01]  /*3c80*/  F2FP.F16.E4M3.UNPACK_B R179, R41.reuse.H1 ;  /* 0x00000029ffb3723e */ /* 0x080fe200030006ff */
[----:B------:R-:W-:Y:S01]  /*3c90*/  HADD2.F32 R43, -RZ, R43.H1_H1 ;  /* 0x3000002bff2b7230 */ /* 0x000fe20000004100 */
[----:B------:R-:W-:Y:S01]  /*3ca0*/  F2FP.F16.E4M3.UNPACK_B R136, R136.H1 ;  /* 0x00000088ff88723e */ /* 0x000fe200030006ff */
[--C-:B------:R-:W-:Y:S01]  /*3cb0*/  HADD2.F32 R180, -RZ, R182.reuse.H1_H1 ;  /* 0x300000b6ffb47230 */ /* 0x100fe20000004100 */
[----:B------:R-:W-:Y:S01]  /*3cc0*/  F2FP.SATFINITE.E4M3.F32.PACK_AB_MERGE_C R138, R178, R138, RZ ;  /* 0x0000008ab28a723e */ /* 0x000fe200048070ff */
[--C-:B------:R-:W-:Y:S01]  /*3cd0*/  HADD2.F32 R183, -RZ, R179.reuse.H0_H0 ;  /* 0x200000b3ffb77230 */ /* 0x100fe20000004100 */
[----:B------:R-:W-:Y:S01]  /*3ce0*/  F2FP.F16.E4M3.UNPACK_B R41, R41 ;  /* 0x00000029ff29723e */ /* 0x000fe200020006ff */
[----:B------:R-:W-:Y:S01]  /*3cf0*/  HADD2.F32 R182, -RZ, R182.H0_H0 ;  /* 0x200000b6ffb67230 */ /* 0x000fe20000004100 */
[----:B------:R-:W-:Y:S01]  /*3d00*/  F2FP.SATFINITE.E4M3.F32.PACK_AB_MERGE_C R139, R139, R176, R138 ;  /* 0x000000b08b8b723e */ /* 0x000fe2000480708a */
[----:B------:R-:W-:-:S02]  /*3d10*/  HADD2.F32 R179, -RZ, R179.H1_H1 ;  /* 0x300000b3ffb37230 */ /* 0x000fc40000004100 */
[----:B------:R-:W-:Y:S01]  /*3d20*/  FMUL.FTZ R184, R180, R183 ;  /* 0x000000b7b4b87220 */ /* 0x000fe20000410000 */
[-C--:B------:R-:W-:Y:S02]  /*3d30*/  F2FP.F16.E4M3.UNPACK_B R138, R42.reuse ;  /* 0x0000002aff8a723e */ /* 0x080fe400020006ff */
[----:B------:R-:W-:Y:S01]  /*3d40*/  F2FP.F16.E4M3.UNPACK_B R137, R137 ;  /* 0x00000089ff89723e */ /* 0x000fe200020006ff */
[C---:B------:R-:W-:Y:S01]  /*3d50*/  FFMA.FTZ R184, R182.reuse, R181, -R184 ;  /* 0x000000b5b6b87223 */ /* 0x040fe200000108b8 */
[----:B------:R-:W-:Y:S01]  /*3d60*/  FMUL.FTZ R182, R182, R183 ;  /* 0x000000b7b6b67220 */ /* 0x000fe20000410000 */
[----:B------:R-:W-:Y:S02]  /*3d70*/  F2FP.F16.E4M3.UNPACK_B R42, R42.H1 ;  /* 0x0000002aff2a723e */ /* 0x000fe400030006ff */
[----:B------:R-:W-:Y:S02]  /*3d80*/  HADD2.F32 R176, -RZ, R137.H0_H0 ;  /* 0x20000089ffb07230 */ /* 0x000fe40000004100 */
[----:B------:R-:W-:Y:S01]  /*3d90*/  FFMA.FTZ R182, R180, R181, R182 ;  /* 0x000000b5b4b67223 */ /* 0x000fe200000100b6 */
[----:B------:R-:W-:-:S02]  /*3da0*/  HADD2.F32 R180, -RZ, R136.H1_H1 ;  /* 0x30000088ffb47230 */ /* 0x000fc40000004100 */
[----:B------:R-:W-:Y:S02]  /*3db0*/  HADD2.F32 R136, -RZ, R136.H0_H0 ;  /* 0x20000088ff887230 */ /* 0x000fe40000004100 */
[----:B------:R-:W-:Y:S02]  /*3dc0*/  HADD2.F32 R137, -RZ, R137.H1_H1 ;  /* 0x30000089ff897230 */ /* 0x000fe40000004100 */
[----:B------:R-:W-:-:S04]  /*3dd0*/  FMUL.FTZ R181, R180, R179 ;  /* 0x000000b3b4b57220 */ /* 0x000fc80000410000 */
[C---:B------:R-:W-:Y:S01]  /*3de0*/  FFMA.FTZ R181, R136.reuse, R43, -R181 ;  /* 0x0000002b88b57223 */ /* 0x040fe200000108b5 */
[----:B------:R-:W-:Y:S01]  /*3df0*/  FMUL.FTZ R136, R136, R179 ;  /* 0x000000b388887220 */ /* 0x000fe20000410000 */
[--C-:B------:R-:W-:Y:S02]  /*3e00*/  HADD2.F32 R179, -RZ, R41.reuse.H0_H0 ;  /* 0x20000029ffb37230 */ /* 0x100fe40000004100 */
[----:B------:R-:W-:Y:S02]  /*3e10*/  HADD2.F32 R41, -RZ, R41.H1_H1 ;  /* 0x30000029ff297230 */ /* 0x000fe40000004100 */
[----:B------:R-:W-:Y:S01]  /*3e20*/  FFMA.FTZ R136, R180, R43, R136 ;  /* 0x0000002bb4887223 */ /* 0x000fe20000010088 */
[--C-:B------:R-:W-:Y:S02]  /*3e30*/  HADD2.F32 R43, -RZ, R138.reuse.H1_H1 ;  /* 0x3000008aff2b7230 */ /* 0x100fe40000004100 */
[----:B------:R-:W-:Y:S02]  /*3e40*/  HADD2.F32 R138, -RZ, R138.H0_H0 ;  /* 0x2000008aff8a7230 */ /* 0x000fe40000004100 */
[----:B------:R-:W-:-:S02]  /*3e50*/  HADD2.F32 R180, -RZ, R167.H1_H1 ;  /* 0x300000a7ffb47230 */ /* 0x000fc40000004100 */
[CC--:B------:R-:W-:Y:S01]  /*3e60*/  FMUL.FTZ R178, R43.reuse, R179.reuse ;  /* 0x000000b32bb27220 */ /* 0x0c0fe20000410000 */
[----:B------:R-:W-:Y:S02]  /*3e70*/  HADD2.F32 R167, -RZ, R167.H0_H0 ;  /* 0x200000a7ffa77230 */ /* 0x000fe40000004100 */
[----:B------:R-:W-:Y:S01]  /*3e80*/  FMUL.FTZ R179, R138, R179 ;  /* 0x000000b38ab37220 */ /* 0x000fe20000410000 */
[----:B------:R-:W-:Y:S01]  /*3e90*/  F2FP.SATFINITE.E4M3.F32.PACK_AB_MERGE_C R136, R136, R181, RZ ;  /* 0x000000b58888723e */ /* 0x000fe200048070ff */
[-C--:B------:R-:W-:Y:S02]  /*3ea0*/  FFMA.FTZ R178, R138, R176.reuse, -R178 ;  /* 0x000000b08ab27223 */ /* 0x080fe400000108b2 */
[----:B------:R-:W-:Y:S01]  /*3eb0*/  FFMA.FTZ R179, R43, R176, R179 ;  /* 0x000000b02bb37223 */ /* 0x000fe200000100b3 */
[--C-:B------:R-:W-:Y:S01]  /*3ec0*/  HADD2.F32 R43, -RZ, R42.reuse.H1_H1 ;  /* 0x3000002aff2b7230 */ /* 0x100fe20000004100 */
[----:B------:R-:W-:Y:S01]  /*3ed0*/  F2FP.SATFINITE.E4M3.F32.PACK_AB_MERGE_C R136, R182, R184, R136 ;  /* 0x000000b8b688723e */ /* 0x000fe20004807088 */
[----:B------:R-:W-:-:S03]  /*3ee0*/  HADD2.F32 R42, -RZ, R42.H0_H0 ;  /* 0x2000002aff2a7230 */ /* 0x000fc60000004100 */
[CC--:B------:R-:W-:Y:S02]  /*3ef0*/  FMUL.FTZ R138, R43.reuse, R41.reuse ;  /* 0x000000292b8a7220 */ /* 0x0c0fe40000410000 */
[C---:B------:R-:W-:Y:S02]  /*3f00*/  FMUL.FTZ R176, R42.reuse, R41 ;  /* 0x000000292ab07220 */ /* 0x040fe40000410000 */
[-C--:B------:R-:W-:Y:S01]  /*3f10*/  FFMA.FTZ R41, R42, R137.reuse, -R138 ;  /* 0x000000892a297223 */ /* 0x080fe2000001088a */
[----:B------:R-:W-:Y:S01]  /*3f20*/  F2FP.F16.E4M3.UNPACK_B R138, R40.H1 ;  /* 0x00000028ff8a723e */ /* 0x000fe200030006ff */
[----:B------:R-:W-:Y:S01]  /*3f30*/  FFMA.FTZ R42, R43, R137, R176 ;  /* 0x000000892b2a7223 */ /* 0x000fe200000100b0 */
[--C-:B------:R-:W-:Y:S02]  /*3f40*/  HADD2.F32 R137, -RZ, R166.reuse.H1_H1 ;  /* 0x300000a6ff897230 */ /* 0x100fe40000004100 */
[----:B------:R-:W-:Y:S02]  /*3f50*/  HADD2.F32 R166, -RZ, R166.H0_H0 ;  /* 0x200000a6ffa67230 */ /* 0x000fe40000004100 */
[--C-:B------:R-:W-:Y:S01]  /*3f60*/  HADD2.F32 R43, -RZ, R138.reuse.H1_H1 ;  /* 0x3000008aff2b7230 */ /* 0x100fe20000004100 */
[----:B------:R-:W-:Y:S01]  /*3f70*/  F2FP.SATFINITE.E4M3.F32.PACK_AB_MERGE_C R41, R42, R41, RZ ;  /* 0x000000292a29723e */ /* 0x000fe200048070ff */
[----:B------:R-:W-:-:S03]  /*3f80*/  HADD2.F32 R138, -RZ, R138.H0_H0 ;  /* 0x2000008aff8a7230 */ /* 0x000fc60000004100 */
[----:B------:R-:W-:Y:S01]  /*3f90*/  FMUL.FTZ R176, R43, R180 ;  /* 0x000000b42bb07220 */ /* 0x000fe20000410000 */
[----:B------:R-:W-:Y:S01]  /*3fa0*/  F2FP.SATFINITE.E4M3.F32.PACK_AB_MERGE_C R178, R179, R178, R41 ;  /* 0x000000b2b3b2723e */ /* 0x000fe20004807029 */
[C---:B------:R-:W-:Y:S01]  /*3fb0*/  FMUL.FTZ R180, R138.reuse, R180 ;  /* 0x000000b48ab47220 */ /* 0x040fe20000410000 */
[----:B------:R-:W-:Y:S02]  /*3fc0*/  IMAD.MOV.U32 R41, RZ, RZ, R139 ;  /* 0x000000ffff297224 */ /* 0x000fe400078e008b */
[-C--:B------:R-:W-:Y:S01]  /*3fd0*/  FFMA.FTZ R176, R138, R137.reuse, -R176 ;  /* 0x000000898ab07223 */ /* 0x080fe200000108b0 */
[----:B------:R-:W-:Y:S01]  /*3fe0*/  FFMA.FTZ R180, R43, R137, R180 ;  /* 0x000000892bb47223 */ /* 0x000fe200000100b4 */
[----:B------:R-:W-:Y:S01]  /*3ff0*/  F2FP.F16.E4M3.UNPACK_B R43, R40 ;  /* 0x00000028ff2b723e */ /* 0x000fe200020006ff */
[----:B------:R-:W-:-:S03]  /*4000*/  IMAD.MOV.U32 R42, RZ, RZ, R178 ;  /* 0x000000ffff2a7224 */ /* 0x000fc600078e00b2 */
[----:B------:R-:W-:Y:S01]  /*4010*/  F2FP.SATFINITE.E4M3.F32.PACK_AB_MERGE_C R176, R180, R176, RZ ;  /* 0x000000b0b4b0723e */ /* 0x000fe200048070ff */
[--C-:B------:R-:W-:Y:S02]  /*4020*/  HADD2.F32 R40, -RZ, R43.reuse.H1_H1 ;  /* 0x3000002bff287230 */ /* 0x100fe40000004100 */
[----:B------:R-:W-:-:S03]  /*4030*/  HADD2.F32 R43, -RZ, R43.H0_H0 ;  /* 0x2000002bff2b7230 */ /* 0x000fc60000004100 */
[CC--:B------:R-:W-:Y:S02]  /*4040*/  FMUL.FTZ R137, R40.reuse, R167.reuse ;  /* 0x000000a728897220 */ /* 0x0c0fe40000410000 */
[C---:B------:R-:W-:Y:S02]  /*4050*/  FMUL.FTZ R167, R43.reuse, R167 ;  /* 0x000000a72ba77220 */ /* 0x040fe40000410000 */
[-C--:B------:R-:W-:Y:S01]  /*4060*/  FFMA.FTZ R137, R43, R166.reuse, -R137 ;  /* 0x000000a62b897223 */ /* 0x080fe20000010889 */
[----:B------:R-:W-:Y:S02]  /*4070*/  IMAD.MOV.U32 R43, RZ, RZ, R136 ;  /* 0x000000ffff2b7224 */ /* 0x000fe400078e0088 */
[----:B------:R-:W-:-:S05]  /*4080*/  FFMA.FTZ R167, R40, R166, R167 ;  /* 0x000000a628a77223 */ /* 0x000fca00000100a7 */
[----:B------:R-:W-:-:S04]  /*4090*/  F2FP.SATFINITE.E4M3.F32.PACK_AB_MERGE_C R137, R167, R137, R176 ;  /* 0x00000089a789723e */ /* 0x000fc800048070b0 */
[----:B------:R-:W-:-:S07]  /*40a0*/  MOV R40, R137 ;  /* 0x0000008900287202 */ /* 0x000fce0000000f00 */
.L_x_350:
[----:B------:R-:W-:Y:S05]  /*40b0*/  BSYNC B3 ;  /* 0x0000000000037941 */ /* 0x000fea0003800000 */
.L_x_349:
[----:B-1----:R4:W-:Y:S02]  /*40c0*/  STG.E.128 desc[UR54][R48.64], R40 ;  /* 0x0000002830007986 */ /* 0x0029e4000c101d36 */
.L_x_348:
[----:B------:R-:W-:Y:S05]  /*40d0*/  BSYNC B2 ;  /* 0x0000000000027941 */ /* 0x000fea0003800000 */
.L_x_347:
[----:B------:R-:W-:Y:S01]  /*40e0*/  ISETP.NE.AND P3, PT, R35, RZ, PT ;  /* 0x000000ff2300720c */ /* 0x000fe20003f65270 */
[----:B------:R-:W-:-:S12]  /*40f0*/  BSSY B2, `(.L_x_351) ;  /* 0x0000073000027945 */ /* 0x000fd80003800000 */
[----:B------:R-:W-:Y:S05]  /*4100*/  @!P3 BRA `(.L_x_352) ;  /* 0x0000000400c4b947 */ /* 0x000fea0003800000 */
[----:B012-4-:R0:W1:Y:S01]  /*4110*/  LDS.128 R40, [R46+0x1a400] ;  /* 0x01a400002e287984 */ /* 0x0170620000000c00 */
[----:B------:R-:W-:Y:S01]  /*4120*/  ISETP.GE.AND P3, PT, R172, R133, PT ;  /* 0x00000085ac00720c */ /* 0x000fe20003f66270 */
[----:B------:R-:W-:-:S12]  /*4130*/  BSSY B3, `(.L_x_353) ;  /* 0x000006d000037945 */ /* 0x000fd80003800000 */
[----:B0-----:R-:W-:Y:S05]  /*4140*/  @P3 BRA `(.L_x_354) ;  /* 0x0000000400ac3947 */ /* 0x001fea0003800000 */
[--C-:B------:R-:W-:Y:S02]  /*4150*/  SHF.R.U32.HI R136, RZ, 0x8, R95.reuse ;  /* 0x00000008ff887819 */ /* 0x100fe4000001165f */
[----:B------:R-:W-:Y:S02]  /*4160*/  LOP3.LUT R124, R95, 0xff0000ff, RZ, 0xc0, !PT ;  /* 0xff0000ff5f7c7812 */ /* 0x000fe400078ec0ff */
[----:B------:R-:W-:Y:S01]  /*4170*/  SHF.R.U32.HI R95, RZ, 0x10, R95 ;  /* 0x00000010ff5f7819 */ /* 0x000fe2000001165f */
[----:B------:R-:W-:Y:S01]  /*4180*/  IMAD.SHL.U32 R136, R136, 0x100, RZ ;  /* 0x0000010088887824 */ /* 0x000fe200078e00ff */
[----:B------:R-:W-:Y:S02]  /*4190*/  SHF.R.U32.HI R137, RZ, 0x8, R125 ;  /* 0x00000008ff897819 */ /* 0x000fe4000001167d */
[----:B------:R-:W-:Y:S01]  /*41a0*/  LOP3.LUT R138, R125, 0xff0000ff, RZ, 0xc0, !PT ;  /* 0xff0000ff7d8a7812 */ /* 0x000fe200078ec0ff */
[----:B------:R-:W-:Y:S01]  /*41b0*/  IMAD.U32 R95, R95, 0x10000, RZ ;  /* 0x000100005f5f7824 */ /* 0x000fe200078e00ff */
[----:B------:R-:W-:-:S02]  /*41c0*/  LOP3.LUT R124, R124, 0xff00, R136, 0xf8, !PT ;  /* 0x0000ff007c7c7812 */ /* 0x000fc400078ef888 */
[----:B------:R-:W-:Y:S02]  /*41d0*/  SHF.L.U32 R137, R137, 0x8, RZ ;  /* 0x0000000889897819 */ /* 0x000fe400000006ff */
        /* <DEDUP_REMOVED lines=15> */
[----:B------:R-:W-:Y:S01]  /*42d0*/  FFMA.FTZ R125, R125, R139, R166 ;  /* 0x0000008b7d7d7223 */ /* 0x000fe200000100a6 */
        /* <DEDUP_REMOVED lines=26> */
[----:B------:R-:W-:Y:S02]  /*4480*/  F2FP.F16.E4M3.UNPACK_B R124, R42 ;  /* 0x0000002aff7c723e */ /* 0x000fe400020006ff */
        /* <DEDUP_REMOVED lines=10> */
[CC--:B------:R-:W-:Y:S01]  /*4530*/  FFMA.FTZ R166, R94.reuse, R43.reuse, -R166 ;  /* 0x0000002b5ea67223 */ /* 0x0c0fe200000108a6 */
        /* <DEDUP_REMOVED lines=26> */
[C---:B------:R-:W-:Y:S01]  /*46e0*/  FMUL.FTZ R136, R43.reuse, R139 ;  /* 0x0000008b2b887220 */ /* 0x040fe20000410000 */
[----:B------:R-:W-:Y:S01]  /*46f0*/  F2FP.SATFINITE.E4M3.F32.PACK_AB_MERGE_C R137, R138, R137, R41 ;  /* 0x000000898a89723e */ /* 0x000fe20004807029 */
[C---:B------:R-:W-:Y:S01]  /*4700*/  FMUL.FTZ R139, R124.reuse, R139 ;  /* 0x0000008b7c8b7220 */ /* 0x040fe20000410000 */
[----:B------:R-:W-:Y:S01]  /*4710*/  MOV R41, R125 ;  /* 0x0000007d00297202 */ /* 0x000fe20000000f00 */
[-C--:B------:R-:W-:Y:S02]  /*4720*/  FFMA.FTZ R136, R124, R95.reuse, -R136 ;  /* 0x0000005f7c887223 */ /* 0x080fe40000010888 */
        /* <DEDUP_REMOVED lines=11> */
[----:B------:R-:W-:-:S05]  /*47e0*/  F2FP.SATFINITE.E4M3.F32.PACK_AB_MERGE_C R95, R165, R95, R136 ;  /* 0x0000005fa55f723e */ /* 0x000fca0004807088 */
[----:B------:R-:W-:-:S07]  /*47f0*/  IMAD.MOV.U32 R40, RZ, RZ, R95 ;  /* 0x000000ffff287224 */ /* 0x000fce00078e005f */
.L_x_354:
[----:B------:R-:W-:Y:S05]  /*4800*/  BSYNC B3 ;  /* 0x0000000000037941 */ /* 0x000fea0003800000 */
.L_x_353:
[----:B-1----:R0:W-:Y:S02]  /*4810*/  STG.E.128 desc[UR54][R48.64+0x20], R40 ;  /* 0x0000202830007986 */ /* 0x0021e4000c101d36 */
.L_x_352:
[----:B------:R-:W-:Y:S05]  /*4820*/  BSYNC B2 ;  /* 0x0000000000027941 */ /* 0x000fea0003800000 */
.L_x_351:
        /* <DEDUP_REMOVED lines=8> */
[----:B------:R-:W-:Y:S02]  /*48b0*/  SHF.R.U32.HI R92, RZ, 0x10, R87 ;  /* 0x00000010ff5c7819 */ /* 0x000fe40000011657 */
[----:B------:R-:W-:Y:S01]  /*48c0*/  LOP3.LUT R87, R87, 0xff0000ff, RZ, 0xc0, !PT ;  /* 0xff0000ff57577812 */ /* 0x000fe200078ec0ff */
[----:B------:R-:W-:Y:S01]  /*48d0*/  IMAD.SHL.U32 R94, R86, 0x100, RZ ;  /* 0x00000100565e7824 */ /* 0x000fe200078e00ff */
[----:B------:R-:W-:Y:S02]  /*48e0*/  SHF.R.U32.HI R95, RZ, 0x8, R93 ;  /* 0x00000008ff5f7819 */ /* 0x000fe4000001165d */
[----:B------:R-:W-:Y:S02]  /*48f0*/  SHF.L.U32 R92, R92, 0x10, RZ ;  /* 0x000000105c5c7819 */ /* 0x000fe400000006ff */
[----:B------:R-:W-:Y:S01]  /*4900*/  LOP3.LUT R87, R87, 0xff00, R94, 0xf8, !PT ;  /* 0x0000ff0057577812 */ /* 0x000fe200078ef85e */
[----:B------:R-:W-:Y:S01]  /*4910*/  IMAD.SHL.U32 R95, R95, 0x100, RZ ;  /* 0x000001005f5f7824 */ /* 0x000fe200078e00ff */
[----:B------:R-:W-:-:S02]  /*4920*/  LOP3.LUT R124, R93, 0xff0000ff, RZ, 0xc0, !PT ;  /* 0xff0000ff5d7c7812 */ /* 0x000fc400078ec0ff */
        /* <DEDUP_REMOVED lines=67> */
[--C-:B------:R-:W-:Y:S02]  /*4d60*/  HADD2.F32 R43, -RZ, R42.reuse.H1_H1 ;  /* 0x3000002aff2b7230 */ /* 0x100fe40000004100 */
        /* <DEDUP_REMOVED lines=14> */
[----:B------:R-:W-:Y:S02]  /*4e50*/  IMAD.MOV.U32 R41, RZ, RZ, R93 ;  /* 0x000000ffff297224 */ /* 0x000fe400078e005d */
[-C--:B------:R-:W-:Y:S01]  /*4e60*/  FFMA.FTZ R94, R92, R87.reuse, -R94 ;  /* 0x000000575c5e7223 */ /* 0x080fe2000001085e */
[----:B------:R-:W-:Y:S01]  /*4e70*/  FFMA.FTZ R125, R43, R87, R125 ;  /* 0x000000572b7d7223 */ /* 0x000fe2000001007d */
[----:B------:R-:W-:-:S04]  /*4e80*/  F2FP.F16.E4M3.UNPACK_B R43, R40 ;  /* 0x00000028ff2b723e */ /* 0x000fc800020006ff */
[----:B------:R-:W-:Y:S01]  /*4e90*/  F2FP.SATFINITE.E4M3.F32.PACK_AB_MERGE_C R94, R125, R94, RZ ;  /* 0x0000005e7d5e723e */ /* 0x000fe200048070ff */
[--C-:B------:R-:W-:Y:S02]  /*4ea0*/  HADD2.F32 R40, -RZ, R43.reuse.H1_H1 ;  /* 0x3000002bff287230 */ /* 0x100fe40000004100 */
[----:B------:R-:W-:-:S03]  /*4eb0*/  HADD2.F32 R43, -RZ, R43.H0_H0 ;  /* 0x2000002bff2b7230 */ /* 0x000fc60000004100 */
[CC--:B------:R-:W-:Y:S02]  /*4ec0*/  FMUL.FTZ R87, R40.reuse, R163.reuse ;  /* 0x000000a328577220 */ /* 0x0c0fe40000410000 */
[C---:B------:R-:W-:Y:S02]  /*4ed0*/  FMUL.FTZ R163, R43.reuse, R163 ;  /* 0x000000a32ba37220 */ /* 0x040fe40000410000 */
[-C--:B------:R-:W-:Y:S01]  /*4ee0*/  FFMA.FTZ R87, R43, R162.reuse, -R87 ;  /* 0x000000a22b577223 */ /* 0x080fe20000010857 */
[----:B------:R-:W-:Y:S01]  /*4ef0*/  F2FP.SATFINITE.E4M3.F32.PACK_AB_MERGE_C R43, R137, R139, R86 ;  /* 0x0000008b892b723e */ /* 0x000fe20004807056 */
[----:B------:R-:W-:-:S05]  /*4f00*/  FFMA.FTZ R163, R40, R162, R163 ;  /* 0x000000a228a37223 */ /* 0x000fca00000100a3 */
[----:B------:R-:W-:-:S07]  /*4f10*/  F2FP.SATFINITE.E4M3.F32.PACK_AB_MERGE_C R40, R163, R87, R94 ;  /* 0x00000057a328723e */ /* 0x000fce000480705e */
.L_x_358:
[----:B------:R-:W-:Y:S05]  /*4f20*/  BSYNC B3 ;  /* 0x0000000000037941 */ /* 0x000fea0003800000 */
.L_x_357:
[----:B-1----:R0:W-:Y:S02]  /*4f30*/  STG.E.128 desc[UR54][R48.64+0x40], R40 ;  /* 0x0000402830007986 */ /* 0x0021e4000c101d36 */
.L_x_356:
[----:B------:R-:W-:Y:S05]  /*4f40*/  BSYNC B2 ;  /* 0x0000000000027941 */ /* 0x000fea0003800000 */
.L_x_355:
        /* <DEDUP_REMOVED lines=15> */
[----:B------:R-:W-:Y:S02]  /*5040*/  SHF.R.U32.HI R82, RZ, 0x10, R85 ;  /* 0x00000010ff527819 */ /* 0x000fe40000011655 */
[----:B------:R-:W-:Y:S02]  /*5050*/  SHF.L.U32 R85, R86, 0x8, RZ ;  /* 0x0000000856557819 */ /* 0x000fe400000006ff */
[----:B------:R-:W-:Y:S02]  /*5060*/  LOP3.LUT R83, R84, 0xff0000, R83, 0xf8, !PT ;  /* 0x00ff000054537812 */ /* 0x000fe400078ef853 */
[----:B------:R-:W-:Y:S02]  /*5070*/  F2FP.F16.E4M3.UNPACK_B R84, R161.H1 ;  /* 0x000000a1ff54723e */ /* 0x000fe400030006ff */
[----:B-1----:R-:W-:Y:S02]  /*5080*/  F2FP.F16.E4M3.UNPACK_B R86, R41 ;  /* 0x00000029ff56723e */ /* 0x002fe400020006ff */
[----:B------:R-:W-:Y:S01]  /*5090*/  LOP3.LUT R92, R92, 0xff00, R85, 0xf8, !PT ;  /* 0x0000ff005c5c7812 */ /* 0x000fe200078ef855 */
[----:B------:R-:W-:Y:S01]  /*50a0*/  HADD2.F32 R94, -RZ, R84.H0_H0 ;  /* 0x20000054ff5e7230 */ /* 0x000fe20000004100 */
[-C--:B------:R-:W-:Y:S01]  /*50b0*/  F2FP.F16.E4M3.UNPACK_B R87, R160.reuse.H1 ;  /* 0x000000a0ff57723e */ /* 0x080fe200030006ff */
[--C-:B------:R-:W-:Y:S01]  /*50c0*/  HADD2.F32 R85, -RZ, R86.reuse.H1_H1 ;  /* 0x30000056ff557230 */ /* 0x100fe20000004100 */
[----:B------:R-:W-:Y:S01]  /*50d0*/  F2FP.F16.E4M3.UNPACK_B R161, R161 ;  /* 0x000000a1ffa1723e */ /* 0x000fe200020006ff */
[----:B------:R-:W-:Y:S01]  /*50e0*/  HADD2.F32 R86, -RZ, R86.H0_H0 ;  /* 0x20000056ff567230 */ /* 0x000fe20000004100 */
[----:B------:R-:W-:Y:S01]  /*50f0*/  F2FP.F16.E4M3.UNPACK_B R160, R160 ;  /* 0x000000a0ffa0723e */ /* 0x000fe200020006ff */
[----:B------:R-:W-:-:S02]  /*5100*/  HADD2.F32 R93, -RZ, R87.H0_H0 ;  /* 0x20000057ff5d7230 */ /* 0x000fc40000004100 */
[-C--:B------:R-:W-:Y:S01]  /*5110*/  FMUL.FTZ R95, R85, R94.reuse ;  /* 0x0000005e555f7220 */ /* 0x080fe20000410000 */
[----:B------:R-:W-:Y:S02]  /*5120*/  HADD2.F32 R87, -RZ, R87.H1_H1 ;  /* 0x30000057ff577230 */ /* 0x000fe40000004100 */
[C---:B------:R-:W-:Y:S01]  /*5130*/  FMUL.FTZ R94, R86.reuse, R94 ;  /* 0x0000005e565e7220 */ /* 0x040fe20000410000 */
[----:B------:R-:W-:-:S03]  /*5140*/  FFMA.FTZ R86, R86, R93, -R95 ;  /* 0x0000005d56567223 */ /* 0x000fc6000001085f */
[----:B------:R-:W-:Y:S01]  /*5150*/  FFMA.FTZ R85, R85, R93, R94 ;  /* 0x0000005d55557223 */ /* 0x000fe2000001005e */
[----:B------:R-:W-:Y:S01]  /*5160*/  F2FP.F16.E4M3.UNPACK_B R94, R41.H1 ;  /* 0x00000029ff5e723e */ /* 0x000fe200030006ff */
[----:B------:R-:W-:-:S04]  /*5170*/  HADD2.F32 R93, -RZ, R84.H1_H1 ;  /* 0x30000054ff5d7230 */ /* 0x000fc80000004100 */
        /* <DEDUP_REMOVED lines=31> */
[----:B------:R-:W-:-:S03]  /*5370*/  HADD2.F32 R82, -RZ, R82.H0_H0 ;  /* 0x20000052ff527230 */ /* 0x000fc60000004100 */
[----:B------:R-:W-:-:S04]  /*5380*/  FMUL.FTZ R94, R93, R92 ;  /* 0x0000005c5d5e7220 */ /* 0x000fc80000410000 */
[C---:B------:R-:W-:Y:S01]  /*5390*/  FFMA.FTZ R94, R82.reuse, R43, -R94 ;  /* 0x0000002b525e7223 */ /* 0x040fe2000001085e */
[----:B------:R-:W-:Y:S01]  /*53a0*/  FMUL.FTZ R82, R82, R92 ;  /* 0x0000005c52527220 */ /* 0x000fe20000410000 */
[----:B------:R-:W-:-:S03]  /*53b0*/  HADD2.F32 R92, -RZ, R41.H0_H0 ;  /* 0x20000029ff5c7230 */ /* 0x000fc60000004100 */
[----:B------:R-:W-:Y:S01]  /*53c0*/  FFMA.FTZ R82, R93, R43, R82 ;  /* 0x0000002b5d527223 */ /* 0x000fe20000010052 */
[--C-:B------:R-:W-:Y:S02]  /*53d0*/  HADD2.F32 R43, -RZ, R84.reuse.H1_H1 ;  /* 0x30000054ff2b7230 */ /* 0x100fe40000004100 */
[----:B------:R-:W-:Y:S02]  /*53e0*/  HADD2.F32 R84, -RZ, R84.H0_H0 ;  /* 0x20000054ff547230 */ /* 0x000fe40000004100 */
[--C-:B------:R-:W-:Y:S02]  /*53f0*/  HADD2.F32 R93, -RZ, R161.reuse.H1_H1 ;  /* 0x300000a1ff5d7230 */ /* 0x100fe40000004100 */
[-C--:B------:R-:W-:Y:S01]  /*5400*/  FMUL.FTZ R87, R43, R92.reuse ;  /* 0x0000005c2b577220 */ /* 0x080fe20000410000 */
[----:B------:R-:W-:Y:S02]  /*5410*/  HADD2.F32 R161, -RZ, R161.H0_H0 ;  /* 0x200000a1ffa17230 */ /* 0x000fe40000004100 */
[----:B------:R-:W-:Y:S01]  /*5420*/  FMUL.FTZ R92, R84, R92 ;  /* 0x0000005c545c7220 */ /* 0x000fe20000410000 */
[----:B------:R-:W-:Y:S01]  /*5430*/  F2FP.SATFINITE.E4M3.F32.PACK_AB_MERGE_C R82, R82, R94, RZ ;  /* 0x0000005e5252723e */ /* 0x000fe200048070ff */
[----:B------:R-:W-:Y:S01]  /*5440*/  FFMA.FTZ R87, R84, R86, -R87 ;  /* 0x0000005654577223 */ /* 0x000fe20000010857 */
[----:B------:R-:W-:-:S02]  /*5450*/  HADD2.F32 R84, -RZ, R41.H1_H1 ;  /* 0x30000029ff547230 */ /* 0x000fc40000004100 */
[----:B------:R-:W-:Y:S01]  /*5460*/  FFMA.FTZ R92, R43, R86, R92 ;  /* 0x000000562b5c7223 */ /* 0x000fe2000001005c */
[--C-:B------:R-:W-:Y:S02]  /*5470*/  HADD2.F32 R43, -RZ, R42.reuse.H1_H1 ;  /* 0x3000002aff2b7230 */ /* 0x100fe40000004100 */
[----:B------:R-:W-:Y:S02]  /*5480*/  HADD2.F32 R41, -RZ, R42.H0_H0 ;  /* 0x2000002aff297230 */ /* 0x000fe40000004100 */
[----:B------:R-:W-:Y:S02]  /*5490*/  HADD2.F32 R42, -RZ, R83.H1_H1 ;  /* 0x30000053ff2a7230 */ /* 0x000fe40000004100 */
[-C--:B------:R-:W-:Y:S01]  /*54a0*/  FMUL.FTZ R86, R43, R84.reuse ;  /* 0x000000542b567220 */ /* 0x080fe20000410000 */
[--C-:B------:R-:W-:Y:S02]  /*54b0*/  HADD2.F32 R83, -RZ, R160.reuse.H1_H1 ;  /* 0x300000a0ff537230 */ /* 0x100fe40000004100 */
[----:B------:R-:W-:Y:S01]  /*54c0*/  FMUL.FTZ R84, R41, R84 ;  /* 0x0000005429547220 */ /* 0x000fe20000410000 */
[----:B------:R-:W-:-:S02]  /*54d0*/  HADD2.F32 R160, -RZ, R160.H0_H0 ;  /* 0x200000a0ffa07230 */ /* 0x000fc40000004100 */
[-C--:B------:R-:W-:Y:S01]  /*54e0*/  FFMA.FTZ R41, R41, R42.reuse, -R86 ;  /* 0x0000002a29297223 */ /* 0x080fe20000010856 */
[----:B------:R-:W-:Y:S01]  /*54f0*/  FFMA.FTZ R42, R43, R42, R84 ;  /* 0x0000002a2b2a7223 */ /* 0x000fe20000010054 */
[----:B------:R-:W-:-:S04]  /*5500*/  F2FP.F16.E4M3.UNPACK_B R84, R40.H1 ;  /* 0x00000028ff54723e */ /* 0x000fc800030006ff */
[----:B------:R-:W-:Y:S01]  /*5510*/  F2FP.SATFINITE.E4M3.F32.PACK_AB_MERGE_C R41, R42, R41, RZ ;  /* 0x000000292a29723e */ /* 0x000fe200048070ff */
[--C-:B------:R-:W-:Y:S02]  /*5520*/  HADD2.F32 R43, -RZ, R84.reuse.H1_H1 ;  /* 0x30000054ff2b7230 */ /* 0x100fe40000004100 */
[----:B------:R-:W-:Y:S01]  /*5530*/  HADD2.F32 R84, -RZ, R84.H0_H0 ;  /* 0x20000054ff547230 */ /* 0x000fe20000004100 */
[----:B------:R-:W-:Y:S01]  /*5540*/  F2FP.SATFINITE.E4M3.F32.PACK_AB_MERGE_C R42, R92, R87, R41 ;  /* 0x000000575c2a723e */ /* 0x000fe20004807029 */
[----:B------:R-:W-:Y:S02]  /*5550*/  IMAD.MOV.U32 R41, RZ, RZ, R85 ;  /* 0x000000ffff297224 */ /* 0x000fe400078e0055 */
[-C--:B------:R-:W-:Y:S01]  /*5560*/  FMUL.FTZ R86, R43, R93.reuse ;  /* 0x0000005d2b567220 */ /* 0x080fe20000410000 */
[----:B------:R-:W-:-:S03]  /*5570*/  FMUL.FTZ R93, R84, R93 ;  /* 0x0000005d545d7220 */ /* 0x000fc60000410000 */
        /* <DEDUP_REMOVED lines=12> */
.L_x_362:
[----:B------:R-:W-:Y:S05]  /*5640*/  BSYNC B3 ;  /* 0x0000000000037941 */ /* 0x000fea0003800000 */
.L_x_361:
[----:B-1----:R0:W-:Y:S02]  /*5650*/  STG.E.128 desc[UR54][R48.64+0x60], R40 ;  /* 0x0000602830007986 */ /* 0x0021e4000c101d36 */
.L_x_360:
[----:B------:R-:W-:Y:S05]  /*5660*/  BSYNC B2 ;  /* 0x0000000000027941 */ /* 0x000fea0003800000 */
.L_x_359:
[----:B------:R-:W-:Y:S01]  /*5670*/  ISETP.NE.AND P3, PT, R38, RZ, PT ;  /* 0x000000ff2600720c */ /* 0x000fe20003f65270 */
[----:B------:R-:W-:-:S12]  /*5680*/  BSSY B2, `(.L_x_363) ;  /* 0x0000072000027945 */ /* 0x000fd80003800000 */
[----:B------:R-:W-:Y:S05]  /*5690*/  @!P3 BRA `(.L_x_364) ;  /* 0x0000000400c0b947 */ /* 0x000fea0003800000 */
[----:B012-4-:R0:W1:Y:S01]  /*56a0*/  LDS.128 R40, [R47+0x1f400] ;  /* 0x01f400002f287984 */ /* 0x0170620000000c00 */
[----:B------:R-:W-:Y:S01]  /*56b0*/  ISETP.GE.AND P3, PT, R173, R133, PT ;  /* 0x00000085ad00720c */ /* 0x000fe20003f66270 */
[----:B------:R-:W-:-:S12]  /*56c0*/  BSSY B3, `(.L_x_365) ;  /* 0x000006c000037945 */ /* 0x000fd80003800000 */
[----:B0-----:R-:W-:Y:S05]  /*56d0*/  @P3 BRA `(.L_x_366) ;  /* 0x0000000400a83947 */ /* 0x001fea0003800000 */
[----:B-1----:R-:W-:Y:S02]  /*56e0*/  MOV R80, R41 ;  /* 0x0000002900507202 */ /* 0x002fe40000000f00 */
[----:B------:R-:W-:Y:S02]  /*56f0*/  F2FP.F16.E4M3.UNPACK_B R82, R159.H1 ;  /* 0x0000009fff52723e */ /* 0x000fe400030006ff */
[----:B------:R-:W-:Y:S02]  /*5700*/  F2FP.F16.E4M3.UNPACK_B R78, R80 ;  /* 0x00000050ff4e723e */ /* 0x000fe400020006ff */
[----:B------:R-:W-:Y:S01]  /*5710*/  F2FP.F16.E4M3.UNPACK_B R41, R158.H1 ;  /* 0x0000009eff29723e */ /* 0x000fe200030006ff */
[----:B------:R-:W-:Y:S02]  /*5720*/  HADD2.F32 R85, -RZ, R82.H0_H0 ;  /* 0x20000052ff557230 */ /* 0x000fe40000004100 */
[--C-:B------:R-:W-:Y:S02]  /*5730*/  HADD2.F32 R83, -RZ, R78.reuse.H1_H1 ;  /* 0x3000004eff537230 */ /* 0x100fe40000004100 */
[----:B------:R-:W-:-:S02]  /*5740*/  HADD2.F32 R78, -RZ, R78.H0_H0 ;  /* 0x2000004eff4e7230 */ /* 0x000fc40000004100 */
[--C-:B------:R-:W-:Y:S02]  /*5750*/  HADD2.F32 R84, -RZ, R41.reuse.H0_H0 ;  /* 0x20000029ff547230 */ /* 0x100fe40000004100 */
[CC--:B------:R-:W-:Y:S01]  /*5760*/  FMUL.FTZ R87, R83.reuse, R85.reuse ;  /* 0x0000005553577220 */ /* 0x0c0fe20000410000 */
[----:B------:R-:W-:Y:S02]  /*5770*/  HADD2.F32 R82, -RZ, R82.H1_H1 ;  /* 0x30000052ff527230 */ /* 0x000fe40000004100 */
[C---:B------:R-:W-:Y:S01]  /*5780*/  FMUL.FTZ R86, R78.reuse, R85 ;  /* 0x000000554e567220 */ /* 0x040fe20000410000 */
[----:B------:R-:W-:Y:S02]  /*5790*/  HADD2.F32 R41, -RZ, R41.H1_H1 ;  /* 0x30000029ff297230 */ /* 0x000fe40000004100 */
[-C--:B------:R-:W-:Y:S01]  /*57a0*/  FFMA.FTZ R78, R78, R84.reuse, -R87 ;  /* 0x000000544e4e7223 */ /* 0x080fe20000010857 */
[----:B------:R-:W-:Y:S01]  /*57b0*/  FFMA.FTZ R83, R83, R84, R86 ;  /* 0x0000005453537223 */ /* 0x000fe20000010056 */
[----:B------:R-:W-:Y:S01]  /*57c0*/  F2FP.F16.E4M3.UNPACK_B R84, R80.H1 ;  /* 0x00000050ff54723e */ /* 0x000fe200030006ff */
[----:B------:R-:W-:Y:S01]  /*57d0*/  IMAD.MOV.U32 R80, RZ, RZ, R40 ;  /* 0x000000ffff507224 */ /* 0x000fe200078e0028 */
[----:B------:R-:W-:-:S03]  /*57e0*/  F2FP.F16.E4M3.UNPACK_B R86, R159 ;  /* 0x0000009fff56723e */ /* 0x000fc600020006ff */
[--C-:B------:R-:W-:Y:S02]  /*57f0*/  HADD2.F32 R85, -RZ, R84.reuse.H1_H1 ;  /* 0x30000054ff557230 */ /* 0x100fe40000004100 */
[----:B------:R-:W-:Y:S02]  /*5800*/  HADD2.F32 R84, -RZ, R84.H0_H0 ;  /* 0x20000054ff547230 */ /* 0x000fe40000004100 */
[----:B------:R-:W-:Y:S02]  /*5810*/  HADD2.F32 R92, -RZ, R86.H1_H1 ;  /* 0x30000056ff5c7230 */ /* 0x000fe40000004100 */
[-C--:B------:R-:W-:Y:S01]  /*5820*/  FMUL.FTZ R87, R85, R82.reuse ;  /* 0x0000005255577220 */ /* 0x080fe20000410000 */
[----:B------:R-:W-:-:S03]  /*5830*/  FMUL.FTZ R40, R84, R82 ;  /* 0x0000005254287220 */ /* 0x000fc60000410000 */
[-C--:B------:R-:W-:Y:S01]  /*5840*/  FFMA.FTZ R82, R84, R41.reuse, -R87 ;  /* 0x0000002954527223 */ /* 0x080fe20000010857 */
[----:B------:R-:W-:Y:S01]  /*5850*/  F2FP.F16.E4M3.UNPACK_B R84, R158 ;  /* 0x0000009eff54723e */ /* 0x000fe200020006ff */
[----:B------:R-:W-:Y:S01]  /*5860*/  FFMA.FTZ R85, R85, R41, R40 ;  /* 0x0000002955557223 */ /* 0x000fe20000010028 */
[-C--:B------:R-:W-:Y:S02]  /*5870*/  F2FP.F16.E4M3.UNPACK_B R40, R80.reuse.H1 ;  /* 0x00000050ff28723e */ /* 0x080fe400030006ff */
[----:B------:R-:W-:Y:S01]  /*5880*/  F2FP.F16.E4M3.UNPACK_B R80, R80 ;  /* 0x00000050ff50723e */ /* 0x000fe200020006ff */
[----:B------:R-:W-:Y:S02]  /*5890*/  HADD2.F32 R87, -RZ, R84.H1_H1 ;  /* 0x30000054ff577230 */ /* 0x000fe40000004100 */
[--C-:B------:R-:W-:Y:S02]  /*58a0*/  HADD2.F32 R41, -RZ, R40.reuse.H1_H1 ;  /* 0x30000028ff297230 */ /* 0x100fe40000004100 */
[----:B------:R-:W-:-:S03]  /*58b0*/  HADD2.F32 R40, -RZ, R40.H0_H0 ;  /* 0x20000028ff287230 */ /* 0x000fc60000004100 */
[CC--:B------:R-:W-:Y:S02]  /*58c0*/  FMUL.FTZ R93, R41.reuse, R92.reuse ;  /* 0x0000005c295d7220 */ /* 0x0c0fe40000410000 */
[C---:B------:R-:W-:Y:S02]  /*58d0*/  FMUL.FTZ R92, R40.reuse, R92 ;  /* 0x0000005c285c7220 */ /* 0x040fe40000410000 */
[-C--:B------:R-:W-:Y:S02]  /*58e0*/  FFMA.FTZ R40, R40, R87.reuse, -R93 ;  /* 0x0000005728287223 */ /* 0x080fe4000001085d */
[----:B------:R-:W-:Y:S01]  /*58f0*/  FFMA.FTZ R41, R41, R87, R92 ;  /* 0x0000005729297223 */ /* 0x000fe2000001005c */
[----:B------:R-:W-:Y:S01]  /*5900*/  F2FP.SATFINITE.E4M3.F32.PACK_AB_MERGE_C R92, R85, R82, RZ ;  /* 0x00000052555c723e */ /* 0x000fe200048070ff */
[----:B------:R-:W-:Y:S01]  /*5910*/  HADD2.F32 R85, -RZ, R86.H0_H0 ;  /* 0x20000056ff557230 */ /* 0x000fe20000004100 */
[--C-:B------:R-:W-:Y:S01]  /*5920*/  SHF.R.U32.HI R86, RZ, 0x10, R81.reuse ;  /* 0x00000010ff567819 */ /* 0x100fe20000011651 */
[--C-:B------:R-:W-:Y:S01]  /*5930*/  HADD2.F32 R82, -RZ, R80.reuse.H1_H1 ;  /* 0x30000050ff527230 */ /* 0x100fe20000004100 */
[----:B------:R-:W-:Y:S01]  /*5940*/  F2FP.SATFINITE.E4M3.F32.PACK_AB_MERGE_C R78, R83, R78, R92 ;  /* 0x0000004e534e723e */ /* 0x000fe2000480705c */
[----:B------:R-:W-:Y:S01]  /*5950*/  HADD2.F32 R80, -RZ, R80.H0_H0 ;  /* 0x20000050ff507230 */ /* 0x000fe20000004100 */
[----:B------:R-:W-:Y:S01]  /*5960*/  SHF.R.U32.HI R83, RZ, 0x8, R81 ;  /* 0x00000008ff537819 */ /* 0x000fe20000011651 */
[----:B------:R-:W-:-:S02]  /*5970*/  HADD2.F32 R87, -RZ, R84.H0_H0 ;  /* 0x20000054ff577230 */ /* 0x000fc40000004100 */
[-C--:B------:R-:W-:Y:S01]  /*5980*/  FMUL.FTZ R93, R82, R85.reuse ;  /* 0x00000055525d7220 */ /* 0x080fe20000410000 */
[----:B------:R-:W-:Y:S01]  /*5990*/  LOP3.LUT R84, R81, 0xff0000ff, RZ, 0xc0, !PT ;  /* 0xff0000ff51547812 */ /* 0x000fe200078ec0ff */
[C---:B------:R-:W-:Y:S01]  /*59a0*/  FMUL.FTZ R95, R80.reuse, R85 ;  /* 0x00000055505f7220 */ /* 0x040fe20000410000 */
[----:B------:R-:W-:Y:S02]  /*59b0*/  IMAD.SHL.U32 R81, R83, 0x100, RZ ;  /* 0x0000010053517824 */ /* 0x000fe400078e00ff */
[-C--:B------:R-:W-:Y:S01]  /*59c0*/  FFMA.FTZ R85, R80, R87.reuse, -R93 ;  /* 0x0000005750557223 */ /* 0x080fe2000001085d */
[----:B------:R-:W-:Y:S01]  /*59d0*/  SHF.R.U32.HI R92, RZ, 0x10, R79 ;  /* 0x00000010ff5c7819 */ /* 0x000fe2000001164f */
[----:B------:R-:W-:Y:S01]  /*59e0*/  FFMA.FTZ R80, R82, R87, R95 ;  /* 0x0000005752507223 */ /* 0x000fe2000001005f */
[----:B------:R-:W-:Y:S02]  /*59f0*/  SHF.R.U32.HI R87, RZ, 0x8, R79 ;  /* 0x00000008ff577819 */ /* 0x000fe4000001164f */
[----:B------:R-:W-:-:S02]  /*5a00*/  LOP3.LUT R82, R79, 0xff0000ff, RZ, 0xc0, !PT ;  /* 0xff0000ff4f527812 */ /* 0x000fc400078ec0ff */
[----:B------:R-:W-:Y:S01]  /*5a10*/  LOP3.LUT R84, R84, 0xff00, R81, 0xf8, !PT ;  /* 0x0000ff0054547812 */ /* 0x000fe200078ef851 */
[----:B------:R-:W-:Y:S01]  /*5a20*/  IMAD.SHL.U32 R79, R87, 0x100, RZ ;  /* 0x00000100574f7824 */ /* 0x000fe200078e00ff */
[----:B------:R-:W-:Y:S01]  /*5a30*/  SHF.L.U32 R81, R86, 0x10, RZ ;  /* 0x0000001056517819 */ /* 0x000fe200000006ff */
[----:B------:R-:W-:Y:S01]  /*5a40*/  IMAD.MOV.U32 R86, RZ, RZ, R43 ;  /* 0x000000ffff567224 */ /* 0x000fe200078e002b */
[----:B------:R-:W-:Y:S01]  /*5a50*/  F2FP.SATFINITE.E4M3.F32.PACK_AB_MERGE_C R40, R41, R40, RZ ;  /* 0x000000282928723e */ /* 0x000fe200048070ff */
[----:B------:R-:W-:Y:S01]  /*5a60*/  IMAD.MOV.U32 R41, RZ, RZ, R78 ;  /* 0x000000ffff297224 */ /* 0x000fe200078e004e */
[----:B------:R-:W-:Y:S01]  /*5a70*/  LOP3.LUT R82, R82, 0xff00, R79, 0xf8, !PT ;  /* 0x0000ff0052527812 */ /* 0x000fe200078ef84f */
[----:B------:R-:W-:Y:S01]  /*5a80*/  IMAD.U32 R79, R92, 0x10000, RZ ;  /* 0x000100005c4f7824 */ /* 0x000fe200078e00ff */
[----:B------:R-:W-:Y:S02]  /*5a90*/  LOP3.LUT R81, R84, 0xff0000, R81, 0xf8, !PT ;  /* 0x00ff000054517812 */ /* 0x000fe400078ef851 */
[----:B------:R-:W-:-:S02]  /*5aa0*/  F2FP.F16.E4M3.UNPACK_B R43, R86 ;  /* 0x00000056ff2b723e */ /* 0x000fc400020006ff */
[----:B------:R-:W-:Y:S02]  /*5ab0*/  LOP3.LUT R79, R82, 0xff0000, R79, 0xf8, !PT ;  /* 0x00ff0000524f7812 */ /* 0x000fe400078ef84f */
[----:B------:R-:W-:Y:S01]  /*5ac0*/  F2FP.F16.E4M3.UNPACK_B R84, R81.H1 ;  /* 0x00000051ff54723e */ /* 0x000fe200030006ff */
[--C-:B------:R-:W-:Y:S01]  /*5ad0*/  HADD2.F32 R87, -RZ, R43.reuse.H1_H1 ;  /* 0x3000002bff577230 */ /* 0x100fe20000004100 */
[-C--:B------:R-:W-:Y:S01]  /*5ae0*/  F2FP.F16.E4M3.UNPACK_B R83, R79.reuse.H1 ;  /* 0x0000004fff53723e */ /* 0x080fe200030006ff */
[----:B------:R-:W-:Y:S01]  /*5af0*/  HADD2.F32 R43, -RZ, R43.H0_H0 ;  /* 0x2000002bff2b7230 */ /* 0x000fe20000004100 */
[----:B------:R-:W-:Y:S01]  /*5b00*/  F2FP.F16.E4M3.UNPACK_B R86, R86.H1 ;  /* 0x00000056ff56723e */ /* 0x000fe200030006ff */
[--C-:B------:R-:W-:Y:S01]  /*5b10*/  HADD2.F32 R82, -RZ, R84.reuse.H0_H0 ;  /* 0x20000054ff527230 */ /* 0x100fe20000004100 */
[----:B------:R-:W-:Y:S01]  /*5b20*/  F2FP.F16.E4M3.UNPACK_B R79, R79 ;  /* 0x0000004fff4f723e */ /* 0x000fe200020006ff */
[----:B------:R-:W-:Y:S01]  /*5b30*/  HADD2.F32 R92, -RZ, R83.H0_H0 ;  /* 0x20000053ff5c7230 */ /* 0x000fe20000004100 */
[----:B------:R-:W-:Y:S01]  /*5b40*/  F2FP.SATFINITE.E4M3.F32.PACK_AB_MERGE_C R40, R80, R85, R40 ;  /* 0x000000555028723e */ /* 0x000fe20004807028 */
[----:B------:R-:W-:-:S02]  /*5b50*/  HADD2.F32 R93, -RZ, R84.H1_H1 ;  /* 0x30000054ff5d7230 */ /* 0x000fc40000004100 */
[-C--:B------:R-:W-:Y:S01]  /*5b60*/  FMUL.FTZ R94, R87, R82.reuse ;  /* 0x00000052575e7220 */ /* 0x080fe20000410000 */
[C---:B------:R-:W-:Y:S01]  /*5b70*/  FMUL.FTZ R124, R43.reuse, R82 ;  /* 0x000000522b7c7220 */ /* 0x040fe20000410000 */
[--C-:B------:R-:W-:Y:S02]  /*5b80*/  HADD2.F32 R84, -RZ, R86.reuse.H1_H1 ;  /* 0x30000056ff547230 */ /* 0x100fe40000004100 */
[----:B------:R-:W-:Y:S02]  /*5b90*/  HADD2.F32 R86, -RZ, R86.H0_H0 ;  /* 0x20000056ff567230 */ /* 0x000fe40000004100 */
[-C--:B------:R-:W-:Y:S01]  /*5ba0*/  FFMA.FTZ R82, R43, R92.reuse, -R94 ;  /* 0x0000005c2b527223 */ /* 0x080fe2000001085e */
[----:B------:R-:W-:Y:S01]  /*5bb0*/  FFMA.FTZ R43, R87, R92, R124 ;  /* 0x0000005c572b7223 */ /* 0x000fe2000001007c */
[----:B------:R-:W-:Y:S02]  /*5bc0*/  HADD2.F32 R87, -RZ, R83.H1_H1 ;  /* 0x30000053ff577230 */ /* 0x000fe40000004100 */
[-C--:B------:R-:W-:Y:S01]  /*5bd0*/  FMUL.FTZ R83, R84, R93.reuse ;  /* 0x0000005d54537220 */ /* 0x080fe20000410000 */
[----:B------:R-:W-:Y:S01]  /*5be0*/  FMUL.FTZ R93, R86, R93 ;  /* 0x0000005d565d7220 */ /* 0x000fe20000410000 */
[----:B------:R-:W-:-:S02]  /*5bf0*/  HADD2.F32 R92, -RZ, R79.H1_H1 ;  /* 0x3000004fff5c7230 */ /* 0x000fc40000004100 */
[-C--:B------:R-:W-:Y:S01]  /*5c00*/  FFMA.FTZ R83, R86, R87.reuse, -R83 ;  /* 0x0000005756537223 */ /* 0x080fe20000010853 */
[----:B------:R-:W-:Y:S01]  /*5c10*/  FFMA.FTZ R84, R84, R87, R93 ;  /* 0x0000005754547223 */ /* 0x000fe2000001005d */
[----:B------:R-:W-:Y:S01]  /*5c20*/  F2FP.F16.E4M3.UNPACK_B R87, R81 ;  /* 0x00000051ff57723e */ /* 0x000fe200020006ff */
[----:B------:R-:W-:Y:S01]  /*5c30*/  HADD2.F32 R79, -RZ, R79.H0_H0 ;  /* 0x2000004fff4f7230 */ /* 0x000fe20000004100 */
[-C--:B------:R-:W-:Y:S02]  /*5c40*/  F2FP.F16.E4M3.UNPACK_B R81, R42.reuse.H1 ;  /* 0x0000002aff51723e */ /* 0x080fe400030006ff */
[----:B------:R-:W-:Y:S01]  /*5c50*/  F2FP.F16.E4M3.UNPACK_B R42, R42 ;  /* 0x0000002aff2a723e */ /* 0x000fe200020006ff */
[----:B------:R-:W-:Y:S01]  /*5c60*/  HADD2.F32 R93, -RZ, R87.H1_H1 ;  /* 0x30000057ff5d7230 */ /* 0x000fe20000004100 */
[----:B------:R-:W-:Y:S01]  /*5c70*/  F2FP.SATFINITE.E4M3.F32.PACK_AB_MERGE_C R83, R84, R83, RZ ;  /* 0x000000535453723e */ /* 0x000fe200048070ff */
[--C-:B------:R-:W-:Y:S02]  /*5c80*/  HADD2.F32 R86, -RZ, R81.reuse.H1_H1 ;  /* 0x30000051ff567230 */ /* 0x100fe40000004100 */
[----:B------:R-:W-:Y:S01]  /*5c90*/  HADD2.F32 R81, -RZ, R81.H0_H0 ;  /* 0x20000051ff517230 */ /* 0x000fe20000004100 */
[----:B------:R-:W-:-:S02]  /*5ca0*/  F2FP.SATFINITE.E4M3.F32.PACK_AB_MERGE_C R43, R43, R82, R83 ;  /* 0x000000522b2b723e */ /* 0x000fc40004807053 */
[CC--:B------:R-:W-:Y:S02]  /*5cb0*/  FMUL.FTZ R94, R86.reuse, R93.reuse ;  /* 0x0000005d565e7220 */ /* 0x0c0fe40000410000 */
[C---:B------:R-:W-:Y:S02]  /*5cc0*/  FMUL.FTZ R93, R81.reuse, R93 ;  /* 0x0000005d515d7220 */ /* 0x040fe40000410000 */
[-C--:B------:R-:W-:Y:S02]  /*5cd0*/  FFMA.FTZ R81, R81, R92.reuse, -R94 ;  /* 0x0000005c51517223 */ /* 0x080fe4000001085e */
[----:B------:R-:W-:Y:S01]  /*5ce0*/  FFMA.FTZ R86, R86, R92, R93 ;  /* 0x0000005c56567223 */ /* 0x000fe2000001005d */
[----:B------:R-:W-:Y:S02]  /*5cf0*/  HADD2.F32 R92, -RZ, R87.H0_H0 ;  /* 0x20000057ff5c7230 */ /* 0x000fe40000004100 */
[--C-:B------:R-:W-:Y:S02]  /*5d00*/  HADD2.F32 R87, -RZ, R42.reuse.H1_H1 ;  /* 0x3000002aff577230 */ /* 0x100fe40000004100 */
[----:B------:R-:W-:Y:S01]  /*5d10*/  HADD2.F32 R42, -RZ, R42.H0_H0 ;  /* 0x2000002aff2a7230 */ /* 0x000fe20000004100 */
[----:B------:R-:W-:-:S02]  /*5d20*/  F2FP.SATFINITE.E4M3.F32.PACK_AB_MERGE_C R81, R86, R81, RZ ;  /* 0x000000515651723e */ /* 0x000fc400048070ff */
[CC--:B------:R-:W-:Y:S02]  /*5d30*/  FMUL.FTZ R93, R87.reuse, R92.reuse ;  /* 0x0000005c575d7220 */ /* 0x0c0fe40000410000 */
[C---:B------:R-:W-:Y:S02]  /*5d40*/  FMUL.FTZ R92, R42.reuse, R92 ;  /* 0x0000005c2a5c7220 */ /* 0x040fe40000410000 */
[-C--:B------:R-:W-:Y:S02]  /*5d50*/  FFMA.FTZ R93, R42, R79.reuse, -R93 ;  /* 0x0000004f2a5d7223 */ /* 0x080fe4000001085d */
[----:B------:R-:W-:-:S05]  /*5d60*/  FFMA.FTZ R92, R87, R79, R92 ;  /* 0x0000004f575c7223 */ /* 0x000fca000001005c */
[----:B------:R-:W-:-:S07]  /*5d70*/  F2FP.SATFINITE.E4M3.F32.PACK_AB_MERGE_C R42, R92, R93, R81 ;  /* 0x0000005d5c2a723e */ /* 0x000fce0004807051 */
.L_x_366:
[----:B------:R-:W-:Y:S05]  /*5d80*/  BSYNC B3 ;  /* 0x0000000000037941 */ /* 0x000fea0003800000 */
.L_x_365:
[----:B-1----:R0:W-:Y:S02]  /*5d90*/  STG.E.128 desc[UR54][R48.64+0x80], R40 ;  /* 0x0000802830007986 */ /* 0x0021e4000c101d36 */
.L_x_364:
[----:B------:R-:W-:Y:S05]  /*5da0*/  BSYNC B2 ;  /* 0x0000000000027941 */ /* 0x000fea0003800000 */
.L_x_363:
[----:B------:R-:W-:-:S13]  /*5db0*/  ISETP.NE.AND P3, PT, R39, RZ, PT ;  /* 0x000000ff2700720c */ /* 0x000fda0003f65270 */
[----:B------:R-:W-:Y:S05]  /*5dc0*/  @!P3 BRA `(.L_x_346) ;  /* 0x0000000400c0b947 */ /* 0x000fea0003800000 */
[----:B012-4-:R0:W1:Y:S01]  /*5dd0*/  LDS.128 R40, [R46+0x1f400] ;  /* 0x01f400002e287984 */ /* 0x0170620000000c00 */
[----:B------:R-:W-:Y:S01]  /*5de0*/  ISETP.GE.AND P3, PT, R174, R133, PT ;  /* 0x00000085ae00720c */ /* 0x000fe20003f66270 */
[----:B------:R-:W-:-:S12]  /*5df0*/  BSSY B2, `(.L_x_367) ;  /* 0x000006c000027945 */ /* 0x000fd80003800000 */
[----:B0-----:R-:W-:Y:S05]  /*5e00*/  @P3 BRA `(.L_x_368) ;  /* 0x0000000400a83947 */ /* 0x001fea0003800000 */
[----:B-1----:R-:W-:Y:S01]  /*5e10*/  IMAD.MOV.U32 R76, RZ, RZ, R41 ;  /* 0x000000ffff4c7224 */ /* 0x002fe200078e0029 */
[-C--:B------:R-:W-:Y:S02]  /*5e20*/  F2FP.F16.E4M3.UNPACK_B R79, R157.reuse.H1 ;  /* 0x0000009dff4f723e */ /* 0x080fe400030006ff */
[----:B------:R-:W-:Y:S02]  /*5e30*/  F2FP.F16.E4M3.UNPACK_B R80, R156.H1 ;  /* 0x0000009cff50723e */ /* 0x000fe400030006ff */
[-C--:B------:R-:W-:Y:S01]  /*5e40*/  F2FP.F16.E4M3.UNPACK_B R41, R76.reuse ;  /* 0x0000004cff29723e */ /* 0x080fe200020006ff */
[----:B------:R-:W-:Y:S01]  /*5e50*/  HADD2.F32 R81, -RZ, R79.H0_H0 ;  /* 0x2000004fff517230 */ /* 0x000fe20000004100 */
[----:B------:R-:W-:Y:S01]  /*5e60*/  F2FP.F16.E4M3.UNPACK_B R76, R76.H1 ;  /* 0x0000004cff4c723e */ /* 0x000fe200030006ff */
[----:B------:R-:W-:Y:S01]  /*5e70*/  HADD2.F32 R78, -RZ, R80.H0_H0 ;  /* 0x20000050ff4e7230 */ /* 0x000fe20000004100 */
[----:B------:R-:W-:Y:S01]  /*5e80*/  F2FP.F16.E4M3.UNPACK_B R83, R157 ;  /* 0x0000009dff53723e */ /* 0x000fe200020006ff */
[--C-:B------:R-:W-:Y:S01]  /*5e90*/  HADD2.F32 R74, -RZ, R41.reuse.H1_H1 ;  /* 0x30000029ff4a7230 */ /* 0x100fe20000004100 */
[----:B------:R-:W-:Y:S01]  /*5ea0*/  SHF.R.U32.HI R86, RZ, 0x8, R75 ;  /* 0x00000008ff567819 */ /* 0x000fe2000001164b */
[----:B------:R-:W-:-:S02]  /*5eb0*/  HADD2.F32 R41, -RZ, R41.H0_H0 ;  /* 0x20000029ff297230 */ /* 0x000fc40000004100 */
[----:B------:R-:W-:Y:S02]  /*5ec0*/  HADD2.F32 R80, -RZ, R80.H1_H1 ;  /* 0x30000050ff507230 */ /* 0x000fe40000004100 */
[-C--:B------:R-:W-:Y:S01]  /*5ed0*/  FMUL.FTZ R82, R74, R81.reuse ;  /* 0x000000514a527220 */ /* 0x080fe20000410000 */
[----:B------:R-:W-:Y:S02]  /*5ee0*/  HADD2.F32 R84, -RZ, R83.H1_H1 ;  /* 0x30000053ff547230 */ /* 0x000fe40000004100 */
[C---:B------:R-:W-:Y:S01]  /*5ef0*/  FMUL.FTZ R81, R41.reuse, R81 ;  /* 0x0000005129517220 */ /* 0x040fe20000410000 */
[----:B------:R-:W-:-:S03]  /*5f00*/  FFMA.FTZ R41, R41, R78, -R82 ;  /* 0x0000004e29297223 */ /* 0x000fc60000010852 */
[----:B------:R-:W-:Y:S01]  /*5f10*/  FFMA.FTZ R74, R74, R78, R81 ;  /* 0x0000004e4a4a7223 */ /* 0x000fe20000010051 */
[----:B------:R-:W-:Y:S02]  /*5f20*/  IMAD.MOV.U32 R78, RZ, RZ, R40 ;  /* 0x000000ffff4e7224 */ /* 0x000fe400078e0028 */
[----:B------:R-:W-:Y:S02]  /*5f30*/  HADD2.F32 R40, -RZ, R79.H1_H1 ;  /* 0x3000004fff287230 */ /* 0x000fe40000004100 */
[--C-:B------:R-:W-:Y:S02]  /*5f40*/  HADD2.F32 R79, -RZ, R76.reuse.H1_H1 ;  /* 0x3000004cff4f7230 */ /* 0x100fe40000004100 */
[----:B------:R-:W-:-:S03]  /*5f50*/  HADD2.F32 R76, -RZ, R76.H0_H0 ;  /* 0x2000004cff4c7230 */ /* 0x000fc60000004100 */
[CC--:B------:R-:W-:Y:S02]  /*5f60*/  FMUL.FTZ R81, R79.reuse, R40.reuse ;  /* 0x000000284f517220 */ /* 0x0c0fe40000410000 */
[C---:B------:R-:W-:Y:S02]  /*5f70*/  FMUL.FTZ R82, R76.reuse, R40 ;  /* 0x000000284c527220 */ /* 0x040fe40000410000 */
[----:B------:R-:W-:Y:S01]  /*5f80*/  FFMA.FTZ R40, R76, R80, -R81 ;  /* 0x000000504c287223 */ /* 0x000fe20000010851 */
[----:B------:R-:W-:Y:S01]  /*5f90*/  F2FP.F16.E4M3.UNPACK_B R76, R78.H1 ;  /* 0x0000004eff4c723e */ /* 0x000fe200030006ff */
[----:B------:R-:W-:Y:S01]  /*5fa0*/  FFMA.FTZ R79, R79, R80, R82 ;  /* 0x000000504f4f7223 */ /* 0x000fe20000010052 */
[----:B------:R-:W-:Y:S02]  /*5fb0*/  F2FP.F16.E4M3.UNPACK_B R80, R156 ;  /* 0x0000009cff50723e */ /* 0x000fe400020006ff */
[----:B------:R-:W-:Y:S01]  /*5fc0*/  F2FP.F16.E4M3.UNPACK_B R78, R78 ;  /* 0x0000004eff4e723e */ /* 0x000fe200020006ff */
[--C-:B------:R-:W-:Y:S01]  /*5fd0*/  HADD2.F32 R81, -RZ, R76.reuse.H1_H1 ;  /* 0x3000004cff517230 */ /* 0x100fe20000004100 */
[----:B------:R-:W-:Y:S01]  /*5fe0*/  F2FP.SATFINITE.E4M3.F32.PACK_AB_MERGE_C R40, R79, R40, RZ ;  /* 0x000000284f28723e */ /* 0x000fe200048070ff */
[----:B------:R-:W-:-:S02]  /*5ff0*/  HADD2.F32 R76, -RZ, R76.H0_H0 ;  /* 0x2000004cff4c7230 */ /* 0x000fc40000004100 */
[--C-:B------:R-:W-:Y:S02]  /*6000*/  HADD2.F32 R82, -RZ, R80.reuse.H1_H1 ;  /* 0x30000050ff527230 */ /* 0x100fe40000004100 */
[CC--:B------:R-:W-:Y:S01]  /*6010*/  FMUL.FTZ R85, R81.reuse, R84.reuse ;  /* 0x0000005451557220 */ /* 0x0c0fe20000410000 */
[----:B------:R-:W-:Y:S02]  /*6020*/  HADD2.F32 R80, -RZ, R80.H0_H0 ;  /* 0x20000050ff507230 */ /* 0x000fe40000004100 */
[----:B------:R-:W-:Y:S01]  /*6030*/  FMUL.FTZ R84, R76, R84 ;  /* 0x000000544c547220 */ /* 0x000fe20000410000 */
[----:B------:R-:W-:Y:S01]  /*6040*/  F2FP.SATFINITE.E4M3.F32.PACK_AB_MERGE_C R41, R74, R41, R40 ;  /* 0x000000294a29723e */ /* 0x000fe20004807028 */
[-C--:B------:R-:W-:Y:S02]  /*6050*/  FFMA.FTZ R76, R76, R82.reuse, -R85 ;  /* 0x000000524c4c7223 */ /* 0x080fe40000010855 */
[----:B------:R-:W-:Y:S01]  /*6060*/  FFMA.FTZ R81, R81, R82, R84 ;  /* 0x0000005251517223 */ /* 0x000fe20000010054 */
[----:B------:R-:W-:Y:S01]  /*6070*/  HADD2.F32 R82, -RZ, R83.H0_H0 ;  /* 0x20000053ff527230 */ /* 0x000fe20000004100 */
[----:B------:R-:W-:Y:S01]  /*6080*/  SHF.R.U32.HI R84, RZ, 0x10, R75 ;  /* 0x00000010ff547819 */ /* 0x000fe2000001164b */
[----:B------:R-:W-:-:S02]  /*6090*/  HADD2.F32 R83, -RZ, R78.H1_H1 ;  /* 0x3000004eff537230 */ /* 0x000fc40000004100 */
[----:B------:R-:W-:Y:S01]  /*60a0*/  HADD2.F32 R78, -RZ, R78.H0_H0 ;  /* 0x2000004eff4e7230 */ /* 0x000fe20000004100 */
[----:B------:R-:W-:Y:S02]  /*60b0*/  F2FP.SATFINITE.E4M3.F32.PACK_AB_MERGE_C R76, R81, R76, RZ ;  /* 0x0000004c514c723e */ /* 0x000fe400048070ff */
[CC--:B------:R-:W-:Y:S02]  /*60c0*/  FMUL.FTZ R85, R83.reuse, R82.reuse ;  /* 0x0000005253557220 */ /* 0x0c0fe40000410000 */
[C---:B------:R-:W-:Y:S02]  /*60d0*/  FMUL.FTZ R82, R78.reuse, R82 ;  /* 0x000000524e527220 */ /* 0x040fe40000410000 */
[-C--:B------:R-:W-:Y:S01]  /*60e0*/  FFMA.FTZ R78, R78, R80.reuse, -R85 ;  /* 0x000000504e4e7223 */ /* 0x080fe20000010855 */
[--C-:B------:R-:W-:Y:S01]  /*60f0*/  SHF.R.U32.HI R85, RZ, 0x8, R77.reuse ;  /* 0x00000008ff557819 */ /* 0x100fe2000001164d */
[----:B------:R-:W-:Y:S01]  /*6100*/  FFMA.FTZ R83, R83, R80, R82 ;  /* 0x0000005053537223 */ /* 0x000fe20000010052 */
[----:B------:R-:W-:-:S02]  /*6110*/  SHF.R.U32.HI R82, RZ, 0x10, R77 ;  /* 0x00000010ff527819 */ /* 0x000fc4000001164d */
[----:B------:R-:W-:Y:S02]  /*6120*/  LOP3.LUT R80, R77, 0xff0000ff, RZ, 0xc0, !PT ;  /* 0xff0000ff4d507812 */ /* 0x000fe400078ec0ff */
[----:B------:R-:W-:Y:S01]  /*6130*/  SHF.L.U32 R85, R85, 0x8, RZ ;  /* 0x0000000855557819 */ /* 0x000fe200000006ff */
[----:B------:R-:W-:Y:S01]  /*6140*/  IMAD.U32 R82, R82, 0x10000, RZ ;  /* 0x0001000052527824 */ /* 0x000fe200078e00ff */
[----:B------:R-:W-:Y:S02]  /*6150*/  LOP3.LUT R77, R75, 0xff0000ff, RZ, 0xc0, !PT ;  /* 0xff0000ff4b4d7812 */ /* 0x000fe400078ec0ff */
[----:B------:R-:W-:Y:S01]  /*6160*/  LOP3.LUT R75, R80, 0xff00, R85, 0xf8, !PT ;  /* 0x0000ff00504b7812 */ /* 0x000fe200078ef855 */
[----:B------:R-:W-:Y:S01]  /*6170*/  IMAD.SHL.U32 R80, R86, 0x100, RZ ;  /* 0x0000010056507824 */ /* 0x000fe200078e00ff */
[----:B------:R-:W-:Y:S02]  /*6180*/  F2FP.SATFINITE.E4M3.F32.PACK_AB_MERGE_C R40, R83, R78, R76 ;  /* 0x0000004e5328723e */ /* 0x000fe4000480704c */
[----:B------:R-:W-:Y:S01]  /*6190*/  LOP3.LUT R75, R75, 0xff0000, R82, 0xf8, !PT ;  /* 0x00ff00004b4b7812 */ /* 0x000fe200078ef852 */
[----:B------:R-:W-:Y:S01]  /*61a0*/  IMAD.MOV.U32 R82, RZ, RZ, R43 ;  /* 0x000000ffff527224 */ /* 0x000fe200078e002b */
[----:B------:R-:W-:Y:S01]  /*61b0*/  LOP3.LUT R77, R77, 0xff00, R80, 0xf8, !PT ;  /* 0x0000ff004d4d7812 */ /* 0x000fe200078ef850 */
[----:B------:R-:W-:Y:S01]  /*61c0*/  IMAD.U32 R80, R84, 0x10000, RZ ;  /* 0x0001000054507824 */ /* 0x000fe200078e00ff */
[----:B------:R-:W-:-:S02]  /*61d0*/  F2FP.F16.E4M3.UNPACK_B R86, R75.H1 ;  /* 0x0000004bff56723e */ /* 0x000fc400030006ff */
[----:B------:R-:W-:Y:S02]  /*61e0*/  F2FP.F16.E4M3.UNPACK_B R43, R82 ;  /* 0x00000052ff2b723e */ /* 0x000fe400020006ff */
[----:B------:R-:W-:Y:S01]  /*61f0*/  LOP3.LUT R77, R77, 0xff0000, R80, 0xf8, !PT ;  /* 0x00ff00004d4d7812 */ /* 0x000fe200078ef850 */
[----:B------:R-:W-:Y:S02]  /*6200*/  HADD2.F32 R87, -RZ, R86.H0_H0 ;  /* 0x20000056ff577230 */ /* 0x000fe40000004100 */
[--C-:B------:R-:W-:Y:S01]  /*6210*/  HADD2.F32 R80, -RZ, R43.reuse.H1_H1 ;  /* 0x3000002bff507230 */ /* 0x100fe20000004100 */
[----:B------:R-:W-:Y:S01]  /*6220*/  F2FP.F16.E4M3.UNPACK_B R84, R77.H1 ;  /* 0x0000004dff54723e */ /* 0x000fe200030006ff */
[----:B------:R-:W-:-:S03]  /*6230*/  HADD2.F32 R43, -RZ, R43.H0_H0 ;  /* 0x2000002bff2b7230 */ /* 0x000fc60000004100 */
[CC--:B------:R-:W-:Y:S01]  /*6240*/  FMUL.FTZ R92, R80.reuse, R87.reuse ;  /* 0x00000057505c7220 */ /* 0x0c0fe20000410000 */
[--C-:B------:R-:W-:Y:S02]  /*6250*/  HADD2.F32 R85, -RZ, R84.reuse.H0_H0 ;  /* 0x20000054ff557230 */ /* 0x100fe40000004100 */
[C---:B------:R-:W-:Y:S01]  /*6260*/  FMUL.FTZ R87, R43.reuse, R87 ;  /* 0x000000572b577220 */ /* 0x040fe20000410000 */
[----:B------:R-:W-:Y:S02]  /*6270*/  HADD2.F32 R84, -RZ, R84.H1_H1 ;  /* 0x30000054ff547230 */ /* 0x000fe40000004100 */
[-C--:B------:R-:W-:Y:S01]  /*6280*/  FFMA.FTZ R43, R43, R85.reuse, -R92 ;  /* 0x000000552b2b7223 */ /* 0x080fe2000001085c */
[----:B------:R-:W-:Y:S01]  /*6290*/  FFMA.FTZ R80, R80, R85, R87 ;  /* 0x0000005550507223 */ /* 0x000fe20000010057 */
[----:B------:R-:W-:Y:S02]  /*62a0*/  F2FP.F16.E4M3.UNPACK_B R85, R82.H1 ;  /* 0x00000052ff55723e */ /* 0x000fe400030006ff */
[----:B------:R-:W-:Y:S01]  /*62b0*/  MOV R82, R42 ;  /* 0x0000002a00527202 */ /* 0x000fe20000000f00 */
[----:B------:R-:W-:-:S02]  /*62c0*/  HADD2.F32 R42, -RZ, R86.H1_H1 ;  /* 0x30000056ff2a7230 */ /* 0x000fc40000004100 */
[--C-:B------:R-:W-:Y:S02]  /*62d0*/  HADD2.F32 R86, -RZ, R85.reuse.H1_H1 ;  /* 0x30000055ff567230 */ /* 0x100fe40000004100 */
[----:B------:R-:W-:-:S03]  /*62e0*/  HADD2.F32 R85, -RZ, R85.H0_H0 ;  /* 0x20000055ff557230 */ /* 0x000fc60000004100 */
[CC--:B------:R-:W-:Y:S02]  /*62f0*/  FMUL.FTZ R92, R86.reuse, R42.reuse ;  /* 0x0000002a565c7220 */ /* 0x0c0fe40000410000 */
[C---:B------:R-:W-:Y:S02]  /*6300*/  FMUL.FTZ R87, R85.reuse, R42 ;  /* 0x0000002a55577220 */ /* 0x040fe40000410000 */
[-C--:B------:R-:W-:Y:S02]  /*6310*/  FFMA.FTZ R42, R85, R84.reuse, -R92 ;  /* 0x00000054552a7223 */ /* 0x080fe4000001085c */
[----:B------:R-:W-:Y:S01]  /*6320*/  FFMA.FTZ R85, R86, R84, R87 ;  /* 0x0000005456557223 */ /* 0x000fe20000010057 */
[----:B------:R-:W-:Y:S02]  /*6330*/  F2FP.F16.E4M3.UNPACK_B R87, R75 ;  /* 0x0000004bff57723e */ /* 0x000fe400020006ff */
[-C--:B------:R-:W-:Y:S02]  /*6340*/  F2FP.F16.E4M3.UNPACK_B R75, R82.reuse.H1 ;  /* 0x00000052ff4b723e */ /* 0x080fe400030006ff */
[----:B------:R-:W-:Y:S01]  /*6350*/  F2FP.F16.E4M3.UNPACK_B R84, R77 ;  /* 0x0000004dff54723e */ /* 0x000fe200020006ff */
[----:B------:R-:W-:Y:S01]  /*6360*/  HADD2.F32 R92, -RZ, R87.H1_H1 ;  /* 0x30000057ff5c7230 */ /* 0x000fe20000004100 */
[----:B------:R-:W-:Y:S01]  /*6370*/  F2FP.F16.E4M3.UNPACK_B R82, R82 ;  /* 0x00000052ff52723e */ /* 0x000fe200020006ff */
[--C-:B------:R-:W-:Y:S01]  /*6380*/  HADD2.F32 R77, -RZ, R75.reuse.H1_H1 ;  /* 0x3000004bff4d7230 */ /* 0x100fe20000004100 */
[----:B------:R-:W-:Y:S01]  /*6390*/  F2FP.SATFINITE.E4M3.F32.PACK_AB_MERGE_C R85, R85, R42, RZ ;  /* 0x0000002a5555723e */ /* 0x000fe200048070ff */
[----:B------:R-:W-:-:S02]  /*63a0*/  HADD2.F32 R75, -RZ, R75.H0_H0 ;  /* 0x2000004bff4b7230 */ /* 0x000fc40000004100 */
[--C-:B------:R-:W-:Y:S02]  /*63b0*/  HADD2.F32 R86, -RZ, R84.reuse.H1_H1 ;  /* 0x30000054ff567230 */ /* 0x100fe40000004100 */
[-C--:B------:R-:W-:Y:S01]  /*63c0*/  FMUL.FTZ R94, R77, R92.reuse ;  /* 0x0000005c4d5e7220 */ /* 0x080fe20000410000 */
[----:B------:R-:W-:Y:S02]  /*63d0*/  HADD2.F32 R87, -RZ, R87.H0_H0 ;  /* 0x20000057ff577230 */ /* 0x000fe40000004100 */
[C---:B------:R-:W-:Y:S01]  /*63e0*/  FMUL.FTZ R92, R75.reuse, R92 ;  /* 0x0000005c4b5c7220 */ /* 0x040fe20000410000 */
[----:B------:R-:W-:Y:S02]  /*63f0*/  HADD2.F32 R84, -RZ, R84.H0_H0 ;  /* 0x20000054ff547230 */ /* 0x000fe40000004100 */
[-C--:B------:R-:W-:Y:S01]  /*6400*/  FFMA.FTZ R75, R75, R86.reuse, -R94 ;  /* 0x000000564b4b7223 */ /* 0x080fe2000001085e */
[----:B------:R-:W-:Y:S01]  /*6410*/  F2FP.SATFINITE.E4M3.F32.PACK_AB_MERGE_C R43, R80, R43, R85 ;  /* 0x0000002b502b723e */ /* 0x000fe20004807055 */
[----:B------:R-:W-:Y:S01]  /*6420*/  FFMA.FTZ R92, R77, R86, R92 ;  /* 0x000000564d5c7223 */ /* 0x000fe2000001005c */
[----:B------:R-:W-:-:S02]  /*6430*/  HADD2.F32 R77, -RZ, R82.H1_H1 ;  /* 0x30000052ff4d7230 */ /* 0x000fc40000004100 */
[----:B------:R-:W-:Y:S02]  /*6440*/  HADD2.F32 R82, -RZ, R82.H0_H0 ;  /* 0x20000052ff527230 */ /* 0x000fe40000004100 */
[----:B------:R-:W-:Y:S01]  /*6450*/  F2FP.SATFINITE.E4M3.F32.PACK_AB_MERGE_C R75, R92, R75, RZ ;  /* 0x0000004b5c4b723e */ /* 0x000fe200048070ff */
[CC--:B------:R-:W-:Y:S02]  /*6460*/  FMUL.FTZ R93, R77.reuse, R87.reuse ;  /* 0x000000574d5d7220 */ /* 0x0c0fe40000410000 */
[C---:B------:R-:W-:Y:S02]  /*6470*/  FMUL.FTZ R86, R82.reuse, R87 ;  /* 0x0000005752567220 */ /* 0x040fe40000410000 */
[-C--:B------:R-:W-:Y:S02]  /*6480*/  FFMA.FTZ R93, R82, R84.reuse, -R93 ;  /* 0x00000054525d7223 */ /* 0x080fe4000001085d */
[----:B------:R-:W-:-:S05]  /*6490*/  FFMA.FTZ R86, R77, R84, R86 ;  /* 0x000000544d567223 */ /* 0x000fca0000010056 */
[----:B------:R-:W-:-:S07]  /*64a0*/  F2FP.SATFINITE.E4M3.F32.PACK_AB_MERGE_C R42, R86, R93, R75 ;  /* 0x0000005d562a723e */ /* 0x000fce000480704b */
.L_x_368:
[----:B------:R-:W-:Y:S05]  /*64b0*/  BSYNC B2 ;  /* 0x0000000000027941 */ /* 0x000fea0003800000 */
.L_x_367:
[----:B-1----:R0:W-:Y:S02]  /*64c0*/  STG.E.128 desc[UR54][R48.64+0xa0], R40 ;  /* 0x0000a02830007986 */ /* 0x0021e4000c101d36 */
.L_x_346:
[----:B------:R-:W-:Y:S05]  /*64d0*/  BSYNC B1 ;  /* 0x0000000000017941 */ /* 0x000fea0003800000 */
.L_x_345:
[----:B------:R-:W-:Y:S05]  /*64e0*/  @P4 BRA `(.L_x_369) ;  /* 0x0000009400084947 */ /* 0x000fea0003800000 */
[----:B------:R-:W-:Y:S01]  /*64f0*/  ISETP.NE.AND P3, PT, R34, RZ, PT ;  /* 0x000000ff2200720c */ /* 0x000fe20003f65270 */
[----:B------:R-:W-:-:S12]  /*6500*/  BSSY B1, `(.L_x_370) ;  /* 0x000006f000017945 */ /* 0x000fd80003800000 */
[----:B------:R-:W-:Y:S05]  /*6510*/  @!P3 BRA `(.L_x_371) ;  /* 0x0000000400b4b947 */ /* 0x000fea0003800000 */
[----:B012-4-:R0:W1:Y:S01]  /*6520*/  LDS.128 R40, [R47+0x1c400] ;  /* 0x01c400002f287984 */ /* 0x0170620000000c00 */
[----:B------:R-:W-:Y:S01]  /*6530*/  ISETP.GE.AND P3, PT, R22, R133, PT ;  /* 0x000000851600720c */ /* 0x000fe20003f66270 */
[----:B------:R-:W-:-:S12]  /*6540*/  BSSY B2, `(.L_x_372) ;  /* 0x0000069000027945 */ /* 0x000fd80003800000 */
[----:B0-----:R-:W-:Y:S05]  /*6550*/  @P3 BRA `(.L_x_373) ;  /* 0x00000004009c3947 */ /* 0x001fea0003800000 */
[----:B------:R-:W-:Y:S01]  /*6560*/  SHF.R.U32.HI R49, RZ, 0x8, R71 ;  /* 0x00000008ff317819 */ /* 0x000fe20000011647 */
[----:B-1----:R-:W-:Y:S01]  /*6570*/  IMAD.MOV.U32 R70, RZ, RZ, R40 ;  /* 0x000000ffff467224 */ /* 0x002fe200078e0028 */
[----:B------:R-:W-:Y:S02]  /*6580*/  SHF.R.U32.HI R72, RZ, 0x8, R73 ;  /* 0x00000008ff487819 */ /* 0x000fe40000011649 */
[----:B------:R-:W-:Y:S01]  /*6590*/  LOP3.LUT R48, R71, 0xff0000ff, RZ, 0xc0, !PT ;  /* 0xff0000ff47307812 */ /* 0x000fe200078ec0ff */
[----:B------:R-:W-:Y:S01]  /*65a0*/  IMAD.SHL.U32 R49, R49, 0x100, RZ ;  /* 0x0000010031317824 */ /* 0x000fe200078e00ff */
[----:B------:R-:W-:Y:S01]  /*65b0*/  SHF.R.U32.HI R75, RZ, 0x10, R71 ;  /* 0x00000010ff4b7819 */ /* 0x000fe20000011647 */
[----:B------:R-:W-:Y:S01]  /*65c0*/  IMAD.SHL.U32 R72, R72, 0x100, RZ ;  /* 0x0000010048487824 */ /* 0x000fe200078e00ff */
[----:B------:R-:W-:Y:S02]  /*65d0*/  LOP3.LUT R71, R73, 0xff0000ff, RZ, 0xc0, !PT ;  /* 0xff0000ff49477812 */ /* 0x000fe400078ec0ff */
[----:B------:R-:W-:-:S02]  /*65e0*/  SHF.R.U32.HI R74, RZ, 0x10, R73 ;  /* 0x00000010ff4a7819 */ /* 0x000fc40000011649 */
[----:B------:R-:W-:Y:S01]  /*65f0*/  LOP3.LUT R48, R48, 0xff00, R49, 0xf8, !PT ;  /* 0x0000ff0030307812 */ /* 0x000fe200078ef831 */
[----:B------:R-:W-:Y:S01]  /*6600*/  IMAD.U32 R49, R75, 0x10000, RZ ;  /* 0x000100004b317824 */ /* 0x000fe200078e00ff */
[----:B------:R-:W-:Y:S02]  /*6610*/  LOP3.LUT R71, R71, 0xff00, R72, 0xf8, !PT ;  /* 0x0000ff0047477812 */ /* 0x000fe400078ef848 */
[----:B------:R-:W-:Y:S02]  /*6620*/  SHF.L.U32 R74, R74, 0x10, RZ ;  /* 0x000000104a4a7819 */ /* 0x000fe400000006ff */
[----:B------:R-:W-:Y:S02]  /*6630*/  F2FP.F16.E4M3.UNPACK_B R72, R155.H1 ;  /* 0x0000009bff48723e */ /* 0x000fe400030006ff */
[-C--:B------:R-:W-:Y:S02]  /*6640*/  F2FP.F16.E4M3.UNPACK_B R40, R41.reuse ;  /* 0x00000029ff28723e */ /* 0x080fe400020006ff */
[----:B------:R-:W-:Y:S01]  /*6650*/  LOP3.LUT R48, R48, 0xff0000, R49, 0xf8, !PT ;  /* 0x00ff000030307812 */ /* 0x000fe200078ef831 */
[----:B------:R-:W-:Y:S01]  /*6660*/  HADD2.F32 R76, -RZ, R72.H0_H0 ;  /* 0x20000048ff4c7230 */ /* 0x000fe20000004100 */
[----:B------:R-:W-:Y:S01]  /*6670*/  LOP3.LUT R49, R71, 0xff0000, R74, 0xf8, !PT ;  /* 0x00ff000047317812 */ /* 0x000fe200078ef84a */
[--C-:B------:R-:W-:Y:S01]  /*6680*/  HADD2.F32 R71, -RZ, R40.reuse.H1_H1 ;  /* 0x30000028ff477230 */ /* 0x100fe20000004100 */
[----:B------:R-:W-:Y:S01]  /*6690*/  F2FP.F16.E4M3.UNPACK_B R74, R154.H1 ;  /* 0x0000009aff4a723e */ /* 0x000fe200030006ff */
[----:B------:R-:W-:Y:S01]  /*66a0*/  HADD2.F32 R40, -RZ, R40.H0_H0 ;  /* 0x20000028ff287230 */ /* 0x000fe20000004100 */
[----:B------:R-:W-:Y:S01]  /*66b0*/  F2FP.F16.E4M3.UNPACK_B R41, R41.H1 ;  /* 0x00000029ff29723e */ /* 0x000fe200030006ff */
[----:B------:R-:W-:-:S02]  /*66c0*/  HADD2.F32 R77, -RZ, R72.H1_H1 ;  /* 0x30000048ff4d7230 */ /* 0x000fc40000004100 */
[CC--:B------:R-:W-:Y:S01]  /*66d0*/  FMUL.FTZ R79, R71.reuse, R76.reuse ;  /* 0x0000004c474f7220 */ /* 0x0c0fe20000410000 */
[--C-:B------:R-:W-:Y:S02]  /*66e0*/  HADD2.F32 R75, -RZ, R74.reuse.H0_H0 ;  /* 0x2000004aff4b7230 */ /* 0x100fe40000004100 */
[C---:B------:R-:W-:Y:S01]  /*66f0*/  FMUL.FTZ R76, R40.reuse, R76 ;  /* 0x0000004c284c7220 */ /* 0x040fe20000410000 */
[--C-:B------:R-:W-:Y:S01]  /*6700*/  HADD2.F32 R73, -RZ, R41.reuse.H1_H1 ;  /* 0x30000029ff497230 */ /* 0x100fe20000004100 */
[----:B------:R-:W-:Y:S01]  /*6710*/  F2FP.F16.E4M3.UNPACK_B R155, R155 ;  /* 0x0000009bff9b723e */ /* 0x000fe200020006ff */
[----:B------:R-:W-:Y:S02]  /*6720*/  HADD2.F32 R72, -RZ, R41.H0_H0 ;  /* 0x20000029ff487230 */ /* 0x000fe40000004100 */
[-C--:B------:R-:W-:Y:S01]  /*6730*/  FFMA.FTZ R40, R40, R75.reuse, -R79 ;  /* 0x0000004b28287223 */ /* 0x080fe2000001084f */
[----:B------:R-:W-:Y:S02]  /*6740*/  HADD2.F32 R74, -RZ, R74.H1_H1 ;  /* 0x3000004aff4a7230 */ /* 0x000fe40000004100 */
[----:B------:R-:W-:Y:S01]  /*6750*/  FFMA.FTZ R41, R71, R75, R76 ;  /* 0x0000004b47297223 */ /* 0x000fe2000001004c */
[CC--:B------:R-:W-:Y:S01]  /*6760*/  FMUL.FTZ R79, R73.reuse, R77.reuse ;  /* 0x0000004d494f7220 */ /* 0x0c0fe20000410000 */
[C---:B------:R-:W-:Y:S01]  /*6770*/  FMUL.FTZ R78, R72.reuse, R77 ;  /* 0x0000004d484e7220 */ /* 0x040fe20000410000 */
[-C--:B------:R-:W-:Y:S01]  /*6780*/  F2FP.F16.E4M3.UNPACK_B R71, R70.reuse.H1 ;  /* 0x00000046ff47723e */ /* 0x080fe200030006ff */
[----:B------:R-:W-:Y:S01]  /*6790*/  HADD2.F32 R75, -RZ, R155.H1_H1 ;  /* 0x3000009bff4b7230 */ /* 0x000fe20000004100 */
[----:B------:R-:W-:Y:S01]  /*67a0*/  F2FP.F16.E4M3.UNPACK_B R70, R70 ;  /* 0x00000046ff46723e */ /* 0x000fe200020006ff */
[-C--:B------:R-:W-:Y:S01]  /*67b0*/  FFMA.FTZ R79, R72, R74.reuse, -R79 ;  /* 0x0000004a484f7223 */ /* 0x080fe2000001084f */
[----:B------:R-:W-:Y:S01]  /*67c0*/  FFMA.FTZ R80, R73, R74, R78 ;  /* 0x0000004a49507223 */ /* 0x000fe2000001004e */
[----:B------:R-:W-:Y:S01]  /*67d0*/  F2FP.F16.E4M3.UNPACK_B R154, R154 ;  /* 0x0000009aff9a723e */ /* 0x000fe200020006ff */
[--C-:B------:R-:W-:Y:S01]  /*67e0*/  HADD2.F32 R74, -RZ, R71.reuse.H1_H1 ;  /* 0x30000047ff4a7230 */ /* 0x100fe20000004100 */
[----:B------:R-:W-:Y:S01]  /*67f0*/  F2FP.F16.E4M3.UNPACK_B R82, R49.H1 ;  /* 0x00000031ff52723e */ /* 0x000fe200030006ff */
[----:B------:R-:W-:-:S02]  /*6800*/  HADD2.F32 R73, -RZ, R71.H0_H0 ;  /* 0x20000047ff497230 */ /* 0x000fc40000004100 */
[--C-:B------:R-:W-:Y:S02]  /*6810*/  HADD2.F32 R71, -RZ, R70.reuse.H0_H0 ;  /* 0x20000046ff477230 */ /* 0x100fe40000004100 */
[-C--:B------:R-:W-:Y:S01]  /*6820*/  FMUL.FTZ R78, R74, R75.reuse ;  /* 0x0000004b4a4e7220 */ /* 0x080fe20000410000 */
[----:B------:R-:W-:Y:S02]  /*6830*/  HADD2.F32 R72, -RZ, R70.H1_H1 ;  /* 0x30000046ff487230 */ /* 0x000fe40000004100 */
[----:B------:R-:W-:Y:S01]  /*6840*/  FMUL.FTZ R75, R73, R75 ;  /* 0x0000004b494b7220 */ /* 0x000fe20000410000 */
[----:B------:R-:W-:Y:S02]  /*6850*/  HADD2.F32 R155, -RZ, R155.H0_H0 ;  /* 0x2000009bff9b7230 */ /* 0x000fe40000004100 */
[--C-:B------:R-:W-:Y:S02]  /*6860*/  HADD2.F32 R70, -RZ, R154.reuse.H1_H1 ;  /* 0x3000009aff467230 */ /* 0x100fe40000004100 */
[----:B------:R-:W-:-:S02]  /*6870*/  HADD2.F32 R154, -RZ, R154.H0_H0 ;  /* 0x2000009aff9a7230 */ /* 0x000fc40000004100 */
[-C--:B------:R-:W-:Y:S01]  /*6880*/  FMUL.FTZ R76, R72, R155.reuse ;  /* 0x0000009b484c7220 */ /* 0x080fe20000410000 */
[----:B------:R-:W-:Y:S01]  /*6890*/  FMUL.FTZ R155, R71, R155 ;  /* 0x0000009b479b7220 */ /* 0x000fe20000410000 */
[-C--:B------:R-:W-:Y:S01]  /*68a0*/  FFMA.FTZ R73, R73, R70.reuse, -R78 ;  /* 0x0000004649497223 */ /* 0x080fe2000001084e */
[----:B------:R-:W-:Y:S01]  /*68b0*/  FFMA.FTZ R78, R74, R70, R75 ;  /* 0x000000464a4e7223 */ /* 0x000fe2000001004b */
[----:B------:R-:W-:Y:S01]  /*68c0*/  F2FP.F16.E4M3.UNPACK_B R74, R43.H1 ;  /* 0x0000002bff4a723e */ /* 0x000fe200030006ff */
[-C--:B------:R-:W-:Y:S01]  /*68d0*/  FFMA.FTZ R70, R71, R154.reuse, -R76 ;  /* 0x0000009a47467223 */ /* 0x080fe2000001084c */
[----:B------:R-:W-:Y:S01]  /*68e0*/  FFMA.FTZ R71, R72, R154, R155 ;  /* 0x0000009a48477223 */ /* 0x000fe2000001009b */
[----:B------:R-:W-:Y:S01]  /*68f0*/  F2FP.SATFINITE.E4M3.F32.PACK_AB_MERGE_C R72, R80, R79, RZ ;  /* 0x0000004f5048723e */ /* 0x000fe200048070ff */
[----:B------:R-:W-:Y:S01]  /*6900*/  HADD2.F32 R80, -RZ, R82.H1_H1 ;  /* 0x30000052ff507230 */ /* 0x000fe20000004100 */
[----:B------:R-:W-:Y:S01]  /*6910*/  F2FP.SATFINITE.E4M3.F32.PACK_AB_MERGE_C R73, R78, R73, RZ ;  /* 0x000000494e49723e */ /* 0x000fe200048070ff */
[--C-:B------:R-:W-:Y:S01]  /*6920*/  HADD2.F32 R78, -RZ, R74.reuse.H0_H0 ;  /* 0x2000004aff4e7230 */ /* 0x100fe20000004100 */
[----:B------:R-:W-:Y:S01]  /*6930*/  F2FP.F16.E4M3.UNPACK_B R76, R42.H1 ;  /* 0x0000002aff4c723e */ /* 0x000fe200030006ff */
[----:B------:R-:W-:Y:S01]  /*6940*/  HADD2.F32 R79, -RZ, R74.H1_H1 ;  /* 0x3000004aff4f7230 */ /* 0x000fe20000004100 */
[-C--:B------:R-:W-:Y:S01]  /*6950*/  F2FP.F16.E4M3.UNPACK_B R74, R48.reuse.H1 ;  /* 0x00000030ff4a723e */ /* 0x080fe200030006ff */
[----:B------:R-:W-:Y:S01]  /*6960*/  HADD2.F32 R82, -RZ, R82.H0_H0 ;  /* 0x20000052ff527230 */ /* 0x000fe20000004100 */
[----:B------:R-:W-:Y:S01]  /*6970*/  F2FP.F16.E4M3.UNPACK_B R75, R49 ;  /* 0x00000031ff4b723e */ /* 0x000fe200020006ff */
[----:B------:R-:W-:Y:S01]  /*6980*/  HADD2.F32 R77, -RZ, R76.H1_H1 ;  /* 0x3000004cff4d7230 */ /* 0x000fe20000004100 */
[----:B------:R-:W-:Y:S01]  /*6990*/  F2FP.F16.E4M3.UNPACK_B R49, R48 ;  /* 0x00000030ff31723e */ /* 0x000fe200020006ff */
[----:B------:R-:W-:-:S02]  /*69a0*/  HADD2.F32 R81, -RZ, R74.H1_H1 ;  /* 0x3000004aff517230 */ /* 0x000fc40000004100 */
[-C--:B------:R-:W-:Y:S01]  /*69b0*/  FMUL.FTZ R85, R79, R80.reuse ;  /* 0x000000504f557220 */ /* 0x080fe20000410000 */
[----:B------:R-:W-:Y:S02]  /*69c0*/  HADD2.F32 R83, -RZ, R75.H1_H1 ;  /* 0x3000004bff537230 */ /* 0x000fe40000004100 */
[C---:B------:R-:W-:Y:S01]  /*69d0*/  FMUL.FTZ R86, R78.reuse, R80 ;  /* 0x000000504e567220 */ /* 0x040fe20000410000 */
[----:B------:R-:W-:Y:S02]  /*69e0*/  HADD2.F32 R76, -RZ, R76.H0_H0 ;  /* 0x2000004cff4c7230 */ /* 0x000fe40000004100 */
[----:B------:R-:W-:Y:S01]  /*69f0*/  FFMA.FTZ R48, R78, R81, -R85 ;  /* 0x000000514e307223 */ /* 0x000fe20000010855 */
[----:B------:R-:W-:Y:S02]  /*6a00*/  HADD2.F32 R80, -RZ, R49.H1_H1 ;  /* 0x30000031ff507230 */ /* 0x000fe40000004100 */
[-C--:B------:R-:W-:Y:S01]  /*6a10*/  FMUL.FTZ R85, R77, R83.reuse ;  /* 0x000000534d557220 */ /* 0x080fe20000410000 */
[----:B------:R-:W-:Y:S01]  /*6a20*/  F2FP.F16.E4M3.UNPACK_B R42, R42 ;  /* 0x0000002aff2a723e */ /* 0x000fe200020006ff */
[C---:B------:R-:W-:Y:S01]  /*6a30*/  FMUL.FTZ R84, R76.reuse, R83 ;  /* 0x000000534c547220 */ /* 0x040fe20000410000 */
[----:B------:R-:W-:Y:S01]  /*6a40*/  F2FP.F16.E4M3.UNPACK_B R78, R43 ;  /* 0x0000002bff4e723e */ /* 0x000fe200020006ff */
[----:B------:R-:W-:Y:S01]  /*6a50*/  FFMA.FTZ R85, R76, R80, -R85 ;  /* 0x000000504c557223 */ /* 0x000fe20000010855 */
[----:B------:R-:W-:-:S02]  /*6a60*/  HADD2.F32 R75, -RZ, R75.H0_H0 ;  /* 0x2000004bff4b7230 */ /* 0x000fc40000004100 */
[----:B------:R-:W-:Y:S01]  /*6a70*/  FFMA.FTZ R84, R77, R80, R84 ;  /* 0x000000504d547223 */ /* 0x000fe20000010054 */
[----:B------:R-:W-:Y:S02]  /*6a80*/  HADD2.F32 R76, -RZ, R42.H0_H0 ;  /* 0x2000002aff4c7230 */ /* 0x000fe40000004100 */
[----:B------:R-:W-:Y:S01]  /*6a90*/  FFMA.FTZ R43, R79, R81, R86 ;  /* 0x000000514f2b7223 */ /* 0x000fe20000010056 */
[----:B------:R-:W-:Y:S01]  /*6aa0*/  HADD2.F32 R77, -RZ, R78.H0_H0 ;  /* 0x2000004eff4d7230 */ /* 0x000fe20000004100 */
[----:B------:R-:W-:Y:S01]  /*6ab0*/  F2FP.SATFINITE.E4M3.F32.PACK_AB_MERGE_C R41, R41, R40, R72 ;  /* 0x000000282929723e */ /* 0x000fe20004807048 */
[----:B------:R-:W-:Y:S01]  /*6ac0*/  HADD2.F32 R42, -RZ, R42.H1_H1 ;  /* 0x3000002aff2a7230 */ /* 0x000fe20000004100 */
[----:B------:R-:W-:Y:S01]  /*6ad0*/  F2FP.SATFINITE.E4M3.F32.PACK_AB_MERGE_C R84, R84, R85, RZ ;  /* 0x000000555454723e */ /* 0x000fe200048070ff */
[----:B------:R-:W-:Y:S02]  /*6ae0*/  HADD2.F32 R78, -RZ, R78.H1_H1 ;  /* 0x3000004eff4e7230 */ /* 0x000fe40000004100 */
[----:B------:R-:W-:Y:S01]  /*6af0*/  FMUL.FTZ R81, R77, R82 ;  /* 0x000000524d517220 */ /* 0x000fe20000410000 */
[----:B------:R-:W-:-:S02]  /*6b00*/  HADD2.F32 R74, -RZ, R74.H0_H0 ;  /* 0x2000004aff4a7230 */ /* 0x000fc40000004100 */
[-C--:B------:R-:W-:Y:S01]  /*6b10*/  FMUL.FTZ R79, R42, R75.reuse ;  /* 0x0000004b2a4f7220 */ /* 0x080fe20000410000 */
[----:B------:R-:W-:Y:S02]  /*6b20*/  HADD2.F32 R49, -RZ, R49.H0_H0 ;  /* 0x20000031ff317230 */ /* 0x000fe40000004100 */
[----:B------:R-:W-:Y:S01]  /*6b30*/  FMUL.FTZ R80, R78, R82 ;  /* 0x000000524e507220 */ /* 0x000fe20000410000 */
[----:B------:R-:W-:Y:S01]  /*6b40*/  FMUL.FTZ R75, R76, R75 ;  /* 0x0000004b4c4b7220 */ /* 0x000fe20000410000 */
[----:B------:R-:W-:Y:S01]  /*6b50*/  FFMA.FTZ R81, R78, R74, R81 ;  /* 0x0000004a4e517223 */ /* 0x000fe20000010051 */
[----:B------:R-:W-:Y:S01]  /*6b60*/  F2FP.SATFINITE.E4M3.F32.PACK_AB_MERGE_C R43, R43, R48, RZ ;  /* 0x000000302b2b723e */ /* 0x000fe200048070ff */
[----:B------:R-:W-:Y:S01]  /*6b70*/  FFMA.FTZ R80, R77, R74, -R80 ;  /* 0x0000004a4d507223 */ /* 0x000fe20000010850 */
[-C--:B------:R-:W-:Y:S01]  /*6b80*/  FFMA.FTZ R79, R76, R49.reuse, -R79 ;  /* 0x000000314c4f7223 */ /* 0x080fe2000001084f */
[----:B------:R-:W-:Y:S01]  /*6b90*/  FFMA.FTZ R42, R42, R49, R75 ;  /* 0x000000312a2a7223 */ /* 0x000fe2000001004b */
[----:B------:R-:W-:-:S02]  /*6ba0*/  F2FP.SATFINITE.E4M3.F32.PACK_AB_MERGE_C R40, R71, R70, R73 ;  /* 0x000000464728723e */ /* 0x000fc40004807049 */
[----:B------:R-:W-:Y:S02]  /*6bb0*/  F2FP.SATFINITE.E4M3.F32.PACK_AB_MERGE_C R43, R81, R80, R43 ;  /* 0x00000050512b723e */ /* 0x000fe4000480702b */
[----:B------:R-:W-:-:S07]  /*6bc0*/  F2FP.SATFINITE.E4M3.F32.PACK_AB_MERGE_C R42, R42, R79, R84 ;  /* 0x0000004f2a2a723e */ /* 0x000fce0004807054 */
.L_x_373:
[----:B------:R-:W-:Y:S05]  /*6bd0*/  BSYNC B2 ;  /* 0x0000000000027941 */ /* 0x000fea0003800000 */
.L_x_372:
[----:B-1----:R0:W-:Y:S02]  /*6be0*/  STG.E.128 desc[UR54][R44.64], R40 ;  /* 0x000000282c007986 */ /* 0x0021e4000c101d36 */
.L_x_371:
[----:B------:R-:W-:Y:S05]  /*6bf0*/  BSYNC B1 ;  /* 0x0000000000017941 */ /* 0x000fea0003800000 */
.L_x_370:
[----:B------:R-:W-:Y:S01]  /*6c00*/  ISETP.NE.AND P3, PT, R35, RZ, PT ;  /* 0x000000ff2300720c */ /* 0x000fe20003f65270 */
[----:B------:R-:W-:-:S12]  /*6c10*/  BSSY B1, `(.L_x_374) ;  /* 0x000006f000017945 */ /* 0x000fd80003800000 */
[----:B------:R-:W-:Y:S05]  /*6c20*/  @!P3 BRA `(.L_x_375) ;  /* 0x0000000400b4b947 */ /* 0x000fea0003800000 */
[----:B012-4-:R0:W1:Y:S01]  /*6c30*/  LDS.128 R40, [R46+0x1c400] ;  /* 0x01c400002e287984 */ /* 0x0170620000000c00 */
[----:B------:R-:W-:Y:S01]  /*6c40*/  ISETP.GE.AND P3, PT, R172, R133, PT ;  /* 0x00000085ac00720c */ /* 0x000fe20003f66270 */
[----:B------:R-:W-:-:S12]  /*6c50*/  BSSY B2, `(.L_x_376) ;  /* 0x0000069000027945 */ /* 0x000fd80003800000 */
[----:B0-----:R-:W-:Y:S05]  /*6c60*/  @P3 BRA `(.L_x_377) ;  /* 0x00000004009c3947 */ /* 0x001fea0003800000 */
[--C-:B------:R-:W-:Y:S01]  /*6c70*/  SHF.R.U32.HI R48, RZ, 0x8, R67.reuse ;  /* 0x00000008ff307819 */ /* 0x100fe20000011643 */
[----:B-1----:R-:W-:Y:S01]  /*6c80*/  IMAD.MOV.U32 R66, RZ, RZ, R40 ;  /* 0x000000ffff427224 */ /* 0x002fe200078e0028 */
[----:B------:R-:W-:Y:S02]  /*6c90*/  SHF.R.U32.HI R72, RZ, 0x10, R67 ;  /* 0x00000010ff487819 */ /* 0x000fe40000011643 */
[----:B------:R-:W-:Y:S01]  /*6ca0*/  LOP3.LUT R49, R67, 0xff0000ff, RZ, 0xc0, !PT ;  /* 0xff0000ff43317812 */ /* 0x000fe200078ec0ff */
[----:B------:R-:W-:Y:S01]  /*6cb0*/  IMAD.SHL.U32 R48, R48, 0x100, RZ ;  /* 0x0000010030307824 */ /* 0x000fe200078e00ff */
[--C-:B------:R-:W-:Y:S02]  /*6cc0*/  SHF.R.U32.HI R67, RZ, 0x8, R69.reuse ;  /* 0x00000008ff437819 */ /* 0x100fe40000011645 */
[----:B------:R-:W-:Y:S02]  /*6cd0*/  LOP3.LUT R68, R69, 0xff0000ff, RZ, 0xc0, !PT ;  /* 0xff0000ff45447812 */ /* 0x000fe400078ec0ff */
[----:B------:R-:W-:Y:S01]  /*6ce0*/  SHF.R.U32.HI R71, RZ, 0x10, R69 ;  /* 0x00000010ff477819 */ /* 0x000fe20000011645 */
[----:B------:R-:W-:Y:S01]  /*6cf0*/  IMAD.SHL.U32 R67, R67, 0x100, RZ ;  /* 0x0000010043437824 */ /* 0x000fe200078e00ff */
[----:B------:R-:W-:Y:S01]  /*6d00*/  LOP3.LUT R49, R49, 0xff00, R48, 0xf8, !PT ;  /* 0x0000ff0031317812 */ /* 0x000fe200078ef830 */
[----:B------:R-:W-:Y:S01]  /*6d10*/  IMAD.U32 R48, R72, 0x10000, RZ ;  /* 0x0001000048307824 */ /* 0x000fe200078e00ff */
[----:B------:R-:W-:-:S02]  /*6d20*/  F2FP.F16.E4M3.UNPACK_B R40, R41 ;  /* 0x00000029ff28723e */ /* 0x000fc400020006ff */
[----:B------:R-:W-:Y:S02]  /*6d30*/  LOP3.LUT R70, R68, 0xff00, R67, 0xf8, !PT ;  /* 0x0000ff0044467812 */ /* 0x000fe400078ef843 */
[----:B------:R-:W-:Y:S02]  /*6d40*/  SHF.L.U32 R67, R71, 0x10, RZ ;  /* 0x0000001047437819 */ /* 0x000fe400000006ff */
[----:B------:R-:W-:Y:S02]  /*6d50*/  F2FP.F16.E4M3.UNPACK_B R68, R153.H1 ;  /* 0x00000099ff44723e */ /* 0x000fe400030006ff */
[----:B------:R-:W-:Y:S02]  /*6d60*/  LOP3.LUT R48, R49, 0xff0000, R48, 0xf8, !PT ;  /* 0x00ff000031307812 */ /* 0x000fe400078ef830 */
[----:B------:R-:W-:Y:S01]  /*6d70*/  LOP3.LUT R49, R70, 0xff0000, R67, 0xf8, !PT ;  /* 0x00ff000046317812 */ /* 0x000fe200078ef843 */
[----:B------:R-:W-:Y:S01]  /*6d80*/  HADD2.F32 R72, -RZ, R68.H0_H0 ;  /* 0x20000044ff487230 */ /* 0x000fe20000004100 */
[----:B------:R-:W-:Y:S01]  /*6d90*/  F2FP.F16.E4M3.UNPACK_B R70, R152.H1 ;  /* 0x00000098ff46723e */ /* 0x000fe200030006ff */
[--C-:B------:R-:W-:Y:S01]  /*6da0*/  HADD2.F32 R67, -RZ, R40.reuse.H1_H1 ;  /* 0x30000028ff437230 */ /* 0x100fe20000004100 */
[----:B------:R-:W-:Y:S01]  /*6db0*/  F2FP.F16.E4M3.UNPACK_B R41, R41.H1 ;  /* 0x00000029ff29723e */ /* 0x000fe200030006ff */
[----:B------:R-:W-:Y:S01]  /*6dc0*/  HADD2.F32 R40, -RZ, R40.H0_H0 ;  /* 0x20000028ff287230 */ /* 0x000fe20000004100 */
[----:B------:R-:W-:Y:S01]  /*6dd0*/  F2FP.F16.E4M3.UNPACK_B R153, R153 ;  /* 0x00000099ff99723e */ /* 0x000fe200020006ff */
        /* <DEDUP_REMOVED lines=10> */
[-C--:B------:R-:W-:Y:S01]  /*6e80*/  FMUL.FTZ R75, R69, R73.reuse ;  /* 0x00000049454b7220 */ /* 0x080fe20000410000 */
[----:B------:R-:W-:Y:S01]  /*6e90*/  FMUL.FTZ R74, R68, R73 ;  /* 0x00000049444a7220 */ /* 0x000fe20000410000 */
[----:B------:R-:W-:Y:S01]  /*6ea0*/  F2FP.F16.E4M3.UNPACK_B R67, R66.H1 ;  /* 0x00000042ff43723e */ /* 0x000fe200030006ff */
[----:B------:R-:W-:-:S02]  /*6eb0*/  HADD2.F32 R71, -RZ, R153.H1_H1 ;  /* 0x30000099ff477230 */ /* 0x000fc40000004100 */
[-C--:B------:R-:W-:Y:S01]  /*6ec0*/  FFMA.FTZ R75, R68, R70.reuse, -R75 ;  /* 0x00000046444b7223 */ /* 0x080fe2000001084b */
[----:B------:R-:W-:Y:S01]  /*6ed0*/  FFMA.FTZ R76, R69, R70, R74 ;  /* 0x00000046454c7223 */ /* 0x000fe2000001004a */
[----:B------:R-:W-:Y:S01]  /*6ee0*/  F2FP.F16.E4M3.UNPACK_B R66, R66 ;  /* 0x00000042ff42723e */ /* 0x000fe200020006ff */
[--C-:B------:R-:W-:Y:S01]  /*6ef0*/  HADD2.F32 R70, -RZ, R67.reuse.H1_H1 ;  /* 0x30000043ff467230 */ /* 0x100fe20000004100 */
[----:B------:R-:W-:Y:S01]  /*6f00*/  F2FP.F16.E4M3.UNPACK_B R77, R49.H1 ;  /* 0x00000031ff4d723e */ /* 0x000fe200030006ff */
[----:B------:R-:W-:Y:S01]  /*6f10*/  HADD2.F32 R69, -RZ, R67.H0_H0 ;  /* 0x20000043ff457230 */ /* 0x000fe20000004100 */
[----:B------:R-:W-:Y:S01]  /*6f20*/  F2FP.F16.E4M3.UNPACK_B R73, R48 ;  /* 0x00000030ff49723e */ /* 0x000fe200020006ff */
[--C-:B------:R-:W-:Y:S02]  /*6f30*/  HADD2.F32 R67, -RZ, R66.reuse.H0_H0 ;  /* 0x20000042ff437230 */ /* 0x100fe40000004100 */
[----:B------:R-:W-:Y:S01]  /*6f40*/  FMUL.FTZ R74, R70, R71 ;  /* 0x00000047464a7220 */ /* 0x000fe20000410000 */
[----:B------:R-:W-:-:S02]  /*6f50*/  HADD2.F32 R68, -RZ, R66.H1_H1 ;  /* 0x30000042ff447230 */ /* 0x000fc40000004100 */
[----:B------:R-:W-:Y:S01]  /*6f60*/  FMUL.FTZ R71, R69, R71 ;  /* 0x0000004745477220 */ /* 0x000fe20000410000 */
[----:B------:R-:W-:Y:S02]  /*6f70*/  HADD2.F32 R153, -RZ, R153.H0_H0 ;  /* 0x20000099ff997230 */ /* 0x000fe40000004100 */
[--C-:B------:R-:W-:Y:S02]  /*6f80*/  HADD2.F32 R66, -RZ, R152.reuse.H1_H1 ;  /* 0x30000098ff427230 */ /* 0x100fe40000004100 */
[----:B------:R-:W-:Y:S02]  /*6f90*/  HADD2.F32 R152, -RZ, R152.H0_H0 ;  /* 0x20000098ff987230 */ /* 0x000fe40000004100 */
[-C--:B------:R-:W-:Y:S01]  /*6fa0*/  FMUL.FTZ R72, R68, R153.reuse ;  /* 0x0000009944487220 */ /* 0x080fe20000410000 */
[----:B------:R-:W-:Y:S01]  /*6fb0*/  FMUL.FTZ R153, R67, R153 ;  /* 0x0000009943997220 */ /* 0x000fe20000410000 */
[-C--:B------:R-:W-:Y:S01]  /*6fc0*/  FFMA.FTZ R70, R70, R66.reuse, R71 ;  /* 0x0000004246467223 */ /* 0x080fe20000010047 */
[----:B------:R-:W-:Y:S01]  /*6fd0*/  FFMA.FTZ R69, R69, R66, -R74 ;  /* 0x0000004245457223 */ /* 0x000fe2000001084a */
        /* <DEDUP_REMOVED lines=9> */
[----:B------:R-:W-:Y:S01]  /*7070*/  F2FP.F16.E4M3.UNPACK_B R70, R42.H1 ;  /* 0x0000002aff46723e */ /* 0x000fe200030006ff */
[----:B------:R-:W-:Y:S01]  /*7080*/  HADD2.F32 R77, -RZ, R77.H0_H0 ;  /* 0x2000004dff4d7230 */ /* 0x000fe20000004100 */
[----:B------:R-:W-:Y:S01]  /*7090*/  F2FP.F16.E4M3.UNPACK_B R76, R49 ;  /* 0x00000031ff4c723e */ /* 0x000fe200020006ff */
[----:B------:R-:W-:-:S02]  /*70a0*/  HADD2.F32 R75, -RZ, R74.H1_H1 ;  /* 0x3000004aff4b7230 */ /* 0x000fc40000004100 */
[-C--:B------:R-:W-:Y:S01]  /*70b0*/  FMUL.FTZ R81, R71, R79.reuse ;  /* 0x0000004f47517220 */ /* 0x080fe20000410000 */
[----:B------:R-:W-:Y:S02]  /*70c0*/  HADD2.F32 R49, -RZ, R70.H1_H1 ;  /* 0x30000046ff317230 */ /* 0x000fe40000004100 */
[C---:B------:R-:W-:Y:S01]  /*70d0*/  FMUL.FTZ R80, R72.reuse, R79 ;  /* 0x0000004f48507220 */ /* 0x040fe20000410000 */
[----:B------:R-:W-:Y:S02]  /*70e0*/  HADD2.F32 R78, -RZ, R76.H1_H1 ;  /* 0x3000004cff4e7230 */ /* 0x000fe40000004100 */
[----:B------:R-:W-:Y:S01]  /*70f0*/  FFMA.FTZ R48, R72, R75, -R81 ;  /* 0x0000004b48307223 */ /* 0x000fe20000010851 */
[----:B------:R-:W-:Y:S01]  /*7100*/  HADD2.F32 R70, -RZ, R70.H0_H0 ;  /* 0x20000046ff467230 */ /* 0x000fe20000004100 */
[----:B------:R-:W-:Y:S01]  /*7110*/  F2FP.F16.E4M3.UNPACK_B R43, R43 ;  /* 0x0000002bff2b723e */ /* 0x000fe200020006ff */
[----:B------:R-:W-:Y:S02]  /*7120*/  HADD2.F32 R72, -RZ, R73.H1_H1 ;  /* 0x30000049ff487230 */ /* 0x000fe40000004100 */
[----:B------:R-:W-:Y:S01]  /*7130*/  FMUL.FTZ R79, R49, R78 ;  /* 0x0000004e314f7220 */ /* 0x000fe20000410000 */
[----:B------:R-:W-:Y:S01]  /*7140*/  F2FP.F16.E4M3.UNPACK_B R42, R42 ;  /* 0x0000002aff2a723e */ /* 0x000fe200020006ff */
[----:B------:R-:W-:Y:S01]  /*7150*/  FMUL.FTZ R78, R70, R78 ;  /* 0x0000004e464e7220 */ /* 0x000fe20000410000 */
[----:B------:R-:W-:-:S02]  /*7160*/  HADD2.F32 R76, -RZ, R76.H0_H0 ;  /* 0x2000004cff4c7230 */ /* 0x000fc40000004100 */
[-C--:B------:R-:W-:Y:S01]  /*7170*/  FFMA.FTZ R79, R70, R72.reuse, -R79 ;  /* 0x00000048464f7223 */ /* 0x080fe2000001084f */
[--C-:B------:R-:W-:Y:S02]  /*7180*/  HADD2.F32 R70, -RZ, R43.reuse.H1_H1 ;  /* 0x3000002bff467230 */ /* 0x100fe40000004100 */
[----:B------:R-:W-:Y:S01]  /*7190*/  FFMA.FTZ R78, R49, R72, R78 ;  /* 0x00000048314e7223 */ /* 0x000fe2000001004e */
[----:B------:R-:W-:Y:S02]  /*71a0*/  HADD2.F32 R49, -RZ, R43.H0_H0 ;  /* 0x2000002bff317230 */ /* 0x000fe40000004100 */
[----:B------:R-:W-:Y:S01]  /*71b0*/  FFMA.FTZ R75, R71, R75, R80 ;  /* 0x0000004b474b7223 */ /* 0x000fe20000010050 */
[--C-:B------:R-:W-:Y:S02]  /*71c0*/  HADD2.F32 R43, -RZ, R42.reuse.H0_H0 ;  /* 0x2000002aff2b7230 */ /* 0x100fe40000004100 */
[----:B------:R-:W-:Y:S01]  /*71d0*/  FMUL.FTZ R80, R70, R77 ;  /* 0x0000004d46507220 */ /* 0x000fe20000410000 */
[----:B------:R-:W-:-:S02]  /*71e0*/  HADD2.F32 R42, -RZ, R42.H1_H1 ;  /* 0x3000002aff2a7230 */ /* 0x000fc40000004100 */
[----:B------:R-:W-:Y:S01]  /*71f0*/  FMUL.FTZ R77, R49, R77 ;  /* 0x0000004d314d7220 */ /* 0x000fe20000410000 */
[----:B------:R-:W-:Y:S02]  /*7200*/  HADD2.F32 R74, -RZ, R74.H0_H0 ;  /* 0x2000004aff4a7230 */ /* 0x000fe40000004100 */
[-C--:B------:R-:W-:Y:S01]  /*7210*/  FMUL.FTZ R71, R43, R76.reuse ;  /* 0x0000004c2b477220 */ /* 0x080fe20000410000 */
[----:B------:R-:W-:Y:S02]  /*7220*/  HADD2.F32 R73, -RZ, R73.H0_H0 ;  /* 0x20000049ff497230 */ /* 0x000fe40000004100 */
[----:B------:R-:W-:Y:S01]  /*7230*/  FMUL.FTZ R72, R42, R76 ;  /* 0x0000004c2a487220 */ /* 0x000fe20000410000 */
[----:B------:R-:W-:Y:S01]  /*7240*/  F2FP.SATFINITE.E4M3.F32.PACK_AB_MERGE_C R78, R78, R79, RZ ;  /* 0x0000004f4e4e723e */ /* 0x000fe200048070ff */
[-C--:B------:R-:W-:Y:S01]  /*7250*/  FFMA.FTZ R80, R49, R74.reuse, -R80 ;  /* 0x0000004a31507223 */ /* 0x080fe20000010850 */
[----:B------:R-:W-:Y:S01]  /*7260*/  FFMA.FTZ R77, R70, R74, R77 ;  /* 0x0000004a464d7223 */ /* 0x000fe2000001004d */
[-C--:B------:R-:W-:Y:S01]  /*7270*/  FFMA.FTZ R72, R43, R73.reuse, -R72 ;  /* 0x000000492b487223 */ /* 0x080fe20000010848 */
[----:B------:R-:W-:Y:S01]  /*7280*/  FFMA.FTZ R71, R42, R73, R71 ;  /* 0x000000492a477223 */ /* 0x000fe20000010047 */
[----:B------:R-:W-:-:S02]  /*7290*/  F2FP.SATFINITE.E4M3.F32.PACK_AB_MERGE_C R48, R75, R48, RZ ;  /* 0x000000304b30723e */ /* 0x000fc400048070ff */
[----:B------:R-:W-:Y:S02]  /*72a0*/  F2FP.SATFINITE.E4M3.F32.PACK_AB_MERGE_C R41, R41, R40, R68 ;  /* 0x000000282929723e */ /* 0x000fe40004807044 */
[----:B------:R-:W-:Y:S02]  /*72b0*/  F2FP.SATFINITE.E4M3.F32.PACK_AB_MERGE_C R40, R67, R66, R69 ;  /* 0x000000424328723e */ /* 0x000fe40004807045 */
[----:B------:R-:W-:Y:S02]  /*72c0*/  F2FP.SATFINITE.E4M3.F32.PACK_AB_MERGE_C R42, R71, R72, R78 ;  /* 0x00000048472a723e */ /* 0x000fe4000480704e */
[----:B------:R-:W-:-:S07]  /*72d0*/  F2FP.SATFINITE.E4M3.F32.PACK_AB_MERGE_C R43, R77, R80, R48 ;  /* 0x000000504d2b723e */ /* 0x000fce0004807030 */
.L_x_377:
[----:B------:R-:W-:Y:S05]  /*72e0*/  BSYNC B2 ;  /* 0x0000000000027941 */ /* 0x000fea0003800000 */
.L_x_376:
[----:B-1----:R0:W-:Y:S02]  /*72f0*/  STG.E.128 desc[UR54][R44.64+0x20], R40 ;  /* 0x000020282c007986 */ /* 0x0021e4000c101d36 */
.L_x_375:
[----:B------:R-:W-:Y:S05]  /*7300*/  BSYNC B1 ;  /* 0x0000000000017941 */ /* 0x000fea0003800000 */
.L_x_374:
        /* <DEDUP_REMOVED lines=47> */
[----:B------:R-:W-:Y:S01]  /*7600*/  F2FP.F16.E4M3.UNPACK_B R150, R150 ;  /* 0x00000096ff96723e */ /* 0x000fe200020006ff */
[----:B------:R-:W-:Y:S01]  /*7610*/  HADD2.F32 R65, -RZ, R63.H0_H0 ;  /* 0x2000003fff417230 */ /* 0x000fe20000004100 */
[----:B------:R-:W-:Y:S01]  /*7620*/  F2FP.F16.E4M3.UNPACK_B R73, R49.H1 ;  /* 0x00000031ff49723e */ /* 0x000fe200030006ff */
[----:B------:R-:W-:Y:S02]  /*7630*/  HADD2.F32 R151, -RZ, R151.H0_H0 ;  /* 0x20000097ff977230 */ /* 0x000fe40000004100 */
[----:B------:R-:W-:Y:S01]  /*7640*/  FMUL.FTZ R70, R66, R67 ;  /* 0x0000004342467220 */ /* 0x000fe20000410000 */
[----:B------:R-:W-:-:S02]  /*7650*/  HADD2.F32 R63, -RZ, R62.H0_H0 ;  /* 0x2000003eff3f7230 */ /* 0x000fc40000004100 */
[----:B------:R-:W-:Y:S01]  /*7660*/  FMUL.FTZ R67, R65, R67 ;  /* 0x0000004341437220 */ /* 0x000fe20000410000 */
[----:B------:R-:W-:Y:S01]  /*7670*/  HADD2.F32 R64, -RZ, R62.H1_H1 ;  /* 0x3000003eff407230 */ /* 0x000fe20000004100 */
[----:B------:R-:W-:Y:S01]  /*7680*/  F2FP.F16.E4M3.UNPACK_B R69, R48 ;  /* 0x00000030ff45723e */ /* 0x000fe200020006ff */
[--C-:B------:R-:W-:Y:S02]  /*7690*/  HADD2.F32 R62, -RZ, R150.reuse.H1_H1 ;  /* 0x30000096ff3e7230 */ /* 0x100fe40000004100 */
[----:B------:R-:W-:Y:S02]  /*76a0*/  HADD2.F32 R150, -RZ, R150.H0_H0 ;  /* 0x20000096ff967230 */ /* 0x000fe40000004100 */
[-C--:B------:R-:W-:Y:S01]  /*76b0*/  FMUL.FTZ R68, R64, R151.reuse ;  /* 0x0000009740447220 */ /* 0x080fe20000410000 */
[----:B------:R-:W-:Y:S01]  /*76c0*/  FMUL.FTZ R151, R63, R151 ;  /* 0x000000973f977220 */ /* 0x000fe20000410000 */
[-C--:B------:R-:W-:Y:S01]  /*76d0*/  FFMA.FTZ R65, R65, R62.reuse, -R70 ;  /* 0x0000003e41417223 */ /* 0x080fe20000010846 */
[----:B------:R-:W-:Y:S01]  /*76e0*/  FFMA.FTZ R66, R66, R62, R67 ;  /* 0x0000003e42427223 */ /* 0x000fe20000010043 */
[-C--:B------:R-:W-:Y:S01]  /*76f0*/  FFMA.FTZ R62, R63, R150.reuse, -R68 ;  /* 0x000000963f3e7223 */ /* 0x080fe20000010844 */
[----:B------:R-:W-:Y:S01]  /*7700*/  FFMA.FTZ R63, R64, R150, R151 ;  /* 0x00000096403f7223 */ /* 0x000fe20000010097 */
[----:B------:R-:W-:Y:S01]  /*7710*/  F2FP.F16.E4M3.UNPACK_B R67, R43.H1 ;  /* 0x0000002bff43723e */ /* 0x000fe200030006ff */
[--C-:B------:R-:W-:Y:S01]  /*7720*/  HADD2.F32 R75, -RZ, R73.reuse.H1_H1 ;  /* 0x30000049ff4b7230 */ /* 0x100fe20000004100 */
[----:B------:R-:W-:Y:S01]  /*7730*/  F2FP.SATFINITE.E4M3.F32.PACK_AB_MERGE_C R64, R72, R71, RZ ;  /* 0x000000474840723e */ /* 0x000fe200048070ff */
[----:B------:R-:W-:Y:S01]  /*7740*/  HADD2.F32 R73, -RZ, R73.H0_H0 ;  /* 0x20000049ff497230 */ /* 0x000fe20000004100 */
[----:B------:R-:W-:Y:S01]  /*7750*/  F2FP.SATFINITE.E4M3.F32.PACK_AB_MERGE_C R65, R66, R65, RZ ;  /* 0x000000414241723e */ /* 0x000fe200048070ff */
[--C-:B------:R-:W-:Y:S01]  /*7760*/  HADD2.F32 R68, -RZ, R67.reuse.H0_H0 ;  /* 0x20000043ff447230 */ /* 0x100fe20000004100 */
[----:B------:R-:W-:Y:S01]  /*7770*/  F2FP.F16.E4M3.UNPACK_B R66, R42.H1 ;  /* 0x0000002aff42723e */ /* 0x000fe200030006ff */
[----:B------:R-:W-:Y:S01]  /*7780*/  HADD2.F32 R67, -RZ, R67.H1_H1 ;  /* 0x30000043ff437230 */ /* 0x000fe20000004100 */
[----:B------:R-:W-:-:S02]  /*7790*/  F2FP.F16.E4M3.UNPACK_B R72, R49 ;  /* 0x00000031ff48723e */ /* 0x000fc400020006ff */
[----:B------:R-:W-:Y:S01]  /*77a0*/  F2FP.F16.E4M3.UNPACK_B R70, R48.H1 ;  /* 0x00000030ff46723e */ /* 0x000fe200030006ff */
[----:B------:R-:W-:Y:S02]  /*77b0*/  HADD2.F32 R49, -RZ, R66.H1_H1 ;  /* 0x30000042ff317230 */ /* 0x000fe40000004100 */
[-C--:B------:R-:W-:Y:S01]  /*77c0*/  FMUL.FTZ R77, R67, R75.reuse ;  /* 0x0000004b434d7220 */ /* 0x080fe20000410000 */
[----:B------:R-:W-:Y:S02]  /*77d0*/  HADD2.F32 R74, -RZ, R72.H1_H1 ;  /* 0x30000048ff4a7230 */ /* 0x000fe40000004100 */
[----:B------:R-:W-:Y:S01]  /*77e0*/  FMUL.FTZ R76, R68, R75 ;  /* 0x0000004b444c7220 */ /* 0x000fe20000410000 */
[----:B------:R-:W-:Y:S01]  /*77f0*/  HADD2.F32 R66, -RZ, R66.H0_H0 ;  /* 0x20000042ff427230 */ /* 0x000fe20000004100 */
[----:B------:R-:W-:Y:S01]  /*7800*/  F2FP.F16.E4M3.UNPACK_B R43, R43 ;  /* 0x0000002bff2b723e */ /* 0x000fe200020006ff */
[----:B------:R-:W-:Y:S02]  /*7810*/  HADD2.F32 R48, -RZ, R69.H1_H1 ;  /* 0x30000045ff307230 */ /* 0x000fe40000004100 */
[----:B------:R-:W-:Y:S01]  /*7820*/  FMUL.FTZ R75, R49, R74 ;  /* 0x0000004a314b7220 */ /* 0x000fe20000410000 */
[----:B------:R-:W-:Y:S01]  /*7830*/  F2FP.F16.E4M3.UNPACK_B R42, R42 ;  /* 0x0000002aff2a723e */ /* 0x000fe200020006ff */
[----:B------:R-:W-:Y:S01]  /*7840*/  FMUL.FTZ R74, R66, R74 ;  /* 0x0000004a424a7220 */ /* 0x000fe20000410000 */
[----:B------:R-:W-:-:S02]  /*7850*/  HADD2.F32 R71, -RZ, R70.H1_H1 ;  /* 0x30000046ff477230 */ /* 0x000fc40000004100 */
[-C--:B------:R-:W-:Y:S01]  /*7860*/  FFMA.FTZ R75, R66, R48.reuse, -R75 ;  /* 0x00000030424b7223 */ /* 0x080fe2000001084b */
[----:B------:R-:W-:Y:S02]  /*7870*/  HADD2.F32 R72, -RZ, R72.H0_H0 ;  /* 0x20000048ff487230 */ /* 0x000fe40000004100 */
[----:B------:R-:W-:Y:S01]  /*7880*/  FFMA.FTZ R74, R49, R48, R74 ;  /* 0x00000030314a7223 */ /* 0x000fe2000001004a */
[--C-:B------:R-:W-:Y:S02]  /*7890*/  HADD2.F32 R48, -RZ, R43.reuse.H0_H0 ;  /* 0x2000002bff307230 */ /* 0x100fe40000004100 */
[-C--:B------:R-:W-:Y:S01]  /*78a0*/  FFMA.FTZ R77, R68, R71.reuse, -R77 ;  /* 0x00000047444d7223 */ /* 0x080fe2000001084d */
[----:B------:R-:W-:Y:S02]  /*78b0*/  HADD2.F32 R49, -RZ, R43.H1_H1 ;  /* 0x3000002bff317230 */ /* 0x000fe40000004100 */
[----:B------:R-:W-:Y:S01]  /*78c0*/  FFMA.FTZ R76, R67, R71, R76 ;  /* 0x00000047434c7223 */ /* 0x000fe2000001004c */
[----:B------:R-:W-:-:S02]  /*78d0*/  HADD2.F32 R43, -RZ, R42.H0_H0 ;  /* 0x2000002aff2b7230 */ /* 0x000fc40000004100 */
[-C--:B------:R-:W-:Y:S01]  /*78e0*/  FMUL.FTZ R68, R48, R73.reuse ;  /* 0x0000004930447220 */ /* 0x080fe20000410000 */
[----:B------:R-:W-:Y:S02]  /*78f0*/  HADD2.F32 R42, -RZ, R42.H1_H1 ;  /* 0x3000002aff2a7230 */ /* 0x000fe40000004100 */
        /* <DEDUP_REMOVED lines=15> */
.L_x_381:
[----:B------:R-:W-:Y:S05]  /*79f0*/  BSYNC B2 ;  /* 0x0000000000027941 */ /* 0x000fea0003800000 */
.L_x_380:
[----:B-1----:R0:W-:Y:S02]  /*7a00*/  STG.E.128 desc[UR54][R44.64+0x40], R40 ;  /* 0x000040282c007986 */ /* 0x0021e4000c101d36 */
.L_x_379:
[----:B------:R-:W-:Y:S05]  /*7a10*/  BSYNC B1 ;  /* 0x0000000000017941 */ /* 0x000fea0003800000 */
.L_x_378:
        /* <DEDUP_REMOVED lines=47> */
[--C-:B------:R-:W-:Y:S02]  /*7d10*/  HADD2.F32 R62, -RZ, R59.reuse.H1_H1 ;  /* 0x3000003bff3e7230 */ /* 0x100fe40000004100 */
[----:B------:R-:W-:Y:S01]  /*7d20*/  HADD2.F32 R61, -RZ, R59.H0_H0 ;  /* 0x2000003bff3d7230 */ /* 0x000fe20000004100 */
[----:B------:R-:W-:Y:S01]  /*7d30*/  F2FP.SATFINITE.E4M3.F32.PACK_AB_MERGE_C R73, R68, R67, RZ ;  /* 0x000000434449723e */ /* 0x000fe200048070ff */
[--C-:B------:R-:W-:Y:S02]  /*7d40*/  HADD2.F32 R59, -RZ, R58.reuse.H0_H0 ;  /* 0x2000003aff3b7230 */ /* 0x100fe40000004100 */
[----:B------:R-:W-:Y:S01]  /*7d50*/  FMUL.FTZ R66, R62, R63 ;  /* 0x0000003f3e427220 */ /* 0x000fe20000410000 */
[----:B------:R-:W-:-:S02]  /*7d60*/  HADD2.F32 R60, -RZ, R58.H1_H1 ;  /* 0x3000003aff3c7230 */ /* 0x000fc40000004100 */
[----:B------:R-:W-:Y:S01]  /*7d70*/  FMUL.FTZ R63, R61, R63 ;  /* 0x0000003f3d3f7220 */ /* 0x000fe20000410000 */
[----:B------:R-:W-:Y:S01]  /*7d80*/  HADD2.F32 R141, -RZ, R141.H0_H0 ;  /* 0x2000008dff8d7230 */ /* 0x000fe20000004100 */
[----:B------:R-:W-:Y:S01]  /*7d90*/  F2FP.F16.E4M3.UNPACK_B R67, R49.H1 ;  /* 0x00000031ff43723e */ /* 0x000fe200030006ff */
[--C-:B------:R-:W-:Y:S01]  /*7da0*/  HADD2.F32 R58, -RZ, R140.reuse.H1_H1 ;  /* 0x3000008cff3a7230 */ /* 0x100fe20000004100 */
[----:B------:R-:W-:Y:S01]  /*7db0*/  F2FP.SATFINITE.E4M3.F32.PACK_AB_MERGE_C R41, R41, R40, R73 ;  /* 0x000000282929723e */ /* 0x000fe20004807049 */
[----:B------:R-:W-:Y:S02]  /*7dc0*/  HADD2.F32 R140, -RZ, R140.H0_H0 ;  /* 0x2000008cff8c7230 */ /* 0x000fe40000004100 */
[-C--:B------:R-:W-:Y:S01]  /*7dd0*/  FMUL.FTZ R64, R60, R141.reuse ;  /* 0x0000008d3c407220 */ /* 0x080fe20000410000 */
[----:B------:R-:W-:Y:S01]  /*7de0*/  FMUL.FTZ R141, R59, R141 ;  /* 0x0000008d3b8d7220 */ /* 0x000fe20000410000 */
[-C--:B------:R-:W-:Y:S01]  /*7df0*/  FFMA.FTZ R66, R61, R58.reuse, -R66 ;  /* 0x0000003a3d427223 */ /* 0x080fe20000010842 */
[----:B------:R-:W-:Y:S01]  /*7e00*/  FFMA.FTZ R63, R62, R58, R63 ;  /* 0x0000003a3e3f7223 */ /* 0x000fe2000001003f */
[-C--:B------:R-:W-:Y:S01]  /*7e10*/  FFMA.FTZ R58, R59, R140.reuse, -R64 ;  /* 0x0000008c3b3a7223 */ /* 0x080fe20000010840 */
[----:B------:R-:W-:Y:S01]  /*7e20*/  F2FP.F16.E4M3.UNPACK_B R61, R43.H1 ;  /* 0x0000002bff3d723e */ /* 0x000fe200030006ff */
[----:B------:R-:W-:Y:S01]  /*7e30*/  FFMA.FTZ R59, R60, R140, R141 ;  /* 0x0000008c3c3b7223 */ /* 0x000fe2000001008d */
[----:B------:R-:W-:Y:S01]  /*7e40*/  F2FP.F16.E4M3.UNPACK_B R60, R42.H1 ;  /* 0x0000002aff3c723e */ /* 0x000fe200030006ff */
[----:B------:R-:W-:Y:S01]  /*7e50*/  HADD2.F32 R69, -RZ, R67.H1_H1 ;  /* 0x30000043ff457230 */ /* 0x000fe20000004100 */
[----:B------:R-:W-:Y:S01]  /*7e60*/  F2FP.SATFINITE.E4M3.F32.PACK_AB_MERGE_C R72, R63, R66, RZ ;  /* 0x000000423f48723e */ /* 0x000fe200048070ff */
[--C-:B------:R-:W-:Y:S01]  /*7e70*/  HADD2.F32 R62, -RZ, R61.reuse.H0_H0 ;  /* 0x2000003dff3e7230 */ /* 0x100fe20000004100 */
[----:B------:R-:W-:Y:S01]  /*7e80*/  F2FP.F16.E4M3.UNPACK_B R66, R49 ;  /* 0x00000031ff42723e */ /* 0x000fe200020006ff */
[----:B------:R-:W-:Y:S01]  /*7e90*/  HADD2.F32 R61, -RZ, R61.H1_H1 ;  /* 0x3000003dff3d7230 */ /* 0x000fe20000004100 */
[-C--:B------:R-:W-:Y:S01]  /*7ea0*/  F2FP.F16.E4M3.UNPACK_B R63, R48.reuse ;  /* 0x00000030ff3f723e */ /* 0x080fe200020006ff */
[----:B------:R-:W-:Y:S01]  /*7eb0*/  HADD2.F32 R49, -RZ, R60.H1_H1 ;  /* 0x3000003cff317230 */ /* 0x000fe20000004100 */
[----:B------:R-:W-:Y:S01]  /*7ec0*/  F2FP.F16.E4M3.UNPACK_B R64, R48.H1 ;  /* 0x00000030ff40723e */ /* 0x000fe200030006ff */
[----:B------:R-:W-:-:S02]  /*7ed0*/  HADD2.F32 R68, -RZ, R66.H1_H1 ;  /* 0x30000042ff447230 */ /* 0x000fc40000004100 */
[-C--:B------:R-:W-:Y:S01]  /*7ee0*/  FMUL.FTZ R71, R61, R69.reuse ;  /* 0x000000453d477220 */ /* 0x080fe20000410000 */
[----:B------:R-:W-:Y:S02]  /*7ef0*/  HADD2.F32 R60, -RZ, R60.H0_H0 ;  /* 0x2000003cff3c7230 */ /* 0x000fe40000004100 */
[----:B------:R-:W-:Y:S01]  /*7f00*/  FMUL.FTZ R70, R62, R69 ;  /* 0x000000453e467220 */ /* 0x000fe20000410000 */
[----:B------:R-:W-:Y:S02]  /*7f10*/  HADD2.F32 R48, -RZ, R63.H1_H1 ;  /* 0x3000003fff307230 */ /* 0x000fe40000004100 */
[-C--:B------:R-:W-:Y:S01]  /*7f20*/  FMUL.FTZ R69, R49, R68.reuse ;  /* 0x0000004431457220 */ /* 0x080fe20000410000 */
[----:B------:R-:W-:Y:S01]  /*7f30*/  F2FP.F16.E4M3.UNPACK_B R43, R43 ;  /* 0x0000002bff2b723e */ /* 0x000fe200020006ff */
[C---:B------:R-:W-:Y:S01]  /*7f40*/  FMUL.FTZ R68, R60.reuse, R68 ;  /* 0x000000443c447220 */ /* 0x040fe20000410000 */
[----:B------:R-:W-:Y:S01]  /*7f50*/  F2FP.F16.E4M3.UNPACK_B R42, R42 ;  /* 0x0000002aff2a723e */ /* 0x000fe200020006ff */
[----:B------:R-:W-:Y:S01]  /*7f60*/  FFMA.FTZ R69, R60, R48, -R69 ;  /* 0x000000303c457223 */ /* 0x000fe20000010845 */
[----:B------:R-:W-:-:S02]  /*7f70*/  HADD2.F32 R65, -RZ, R64.H1_H1 ;  /* 0x30000040ff417230 */ /* 0x000fc40000004100 */
[----:B------:R-:W-:Y:S01]  /*7f80*/  FFMA.FTZ R68, R49, R48, R68 ;  /* 0x0000003031447223 */ /* 0x000fe20000010044 */
[--C-:B------:R-:W-:Y:S01]  /*7f90*/  HADD2.F32 R48, -RZ, R43.reuse.H0_H0 ;  /* 0x2000002bff307230 */ /* 0x100fe20000004100 */
[----:B------:R-:W-:Y:S01]  /*7fa0*/  F2FP.SATFINITE.E4M3.F32.PACK_AB_MERGE_C R40, R59, R58, R72 ;  /* 0x0000003a3b28723e */ /* 0x000fe20004807048 */
[----:B------:R-:W-:Y:S02]  /*7fb0*/  HADD2.F32 R49, -RZ, R43.H1_H1 ;  /* 0x3000002bff317230 */ /* 0x000fe40000004100 */
[-C--:B------:R-:W-:Y:S01]  /*7fc0*/  FFMA.FTZ R71, R62, R65.reuse, -R71 ;  /* 0x000000413e477223 */ /* 0x080fe20000010847 */
[--C-:B------:R-:W-:Y:S02]  /*7fd0*/  HADD2.F32 R43, -RZ, R42.reuse.H0_H0 ;  /* 0x2000002aff2b7230 */ /* 0x100fe40000004100 */
[----:B------:R-:W-:Y:S01]  /*7fe0*/  FFMA.FTZ R70, R61, R65, R70 ;  /* 0x000000413d467223 */ /* 0x000fe20000010046 */
[----:B------:R-:W-:Y:S01]  /*7ff0*/  HADD2.F32 R67, -RZ, R67.H0_H0 ;  /* 0x20000043ff437230 */ /* 0x000fe20000004100 */
[----:B------:R-:W-:Y:S01]  /*8000*/  F2FP.SATFINITE.E4M3.F32.PACK_AB_MERGE_C R68, R68, R69, RZ ;  /* 0x000000454444723e */ /* 0x000fe200048070ff */
[----:B------:R-:W-:-:S02]  /*8010*/  HADD2.F32 R42, -RZ, R42.H1_H1 ;  /* 0x3000002aff2a7230 */ /* 0x000fc40000004100 */
[----:B------:R-:W-:Y:S02]  /*8020*/  HADD2.F32 R66, -RZ, R66.H0_H0 ;  /* 0x20000042ff427230 */ /* 0x000fe40000004100 */
[-C--:B------:R-:W-:Y:S01]  /*8030*/  FMUL.FTZ R65, R49, R67.reuse ;  /* 0x0000004331417220 */ /* 0x080fe20000410000 */
[----:B------:R-:W-:Y:S02]  /*8040*/  HADD2.F32 R64, -RZ, R64.H0_H0 ;  /* 0x20000040ff407230 */ /* 0x000fe40000004100 */
[----:B------:R-:W-:Y:S01]  /*8050*/  FMUL.FTZ R62, R48, R67 ;  /* 0x00000043303e7220 */ /* 0x000fe20000410000 */
[----:B------:R-:W-:Y:S02]  /*8060*/  HADD2.F32 R63, -RZ, R63.H0_H0 ;  /* 0x2000003fff3f7230 */ /* 0x000fe40000004100 */
[-C--:B------:R-:W-:Y:S01]  /*8070*/  FMUL.FTZ R60, R42, R66.reuse ;  /* 0x000000422a3c7220 */ /* 0x080fe20000410000 */
[----:B------:R-:W-:Y:S01]  /*8080*/  FMUL.FTZ R61, R43, R66 ;  /* 0x000000422b3d7220 */ /* 0x000fe20000410000 */
[-C--:B------:R-:W-:Y:S01]  /*8090*/  FFMA.FTZ R65, R48, R64.reuse, -R65 ;  /* 0x0000004030417223 */ /* 0x080fe20000010841 */
[----:B------:R-:W-:Y:S01]  /*80a0*/  FFMA.FTZ R62, R49, R64, R62 ;  /* 0x00000040313e7223 */ /* 0x000fe2000001003e */
[-C--:B------:R-:W-:Y:S01]  /*80b0*/  FFMA.FTZ R60, R43, R63.reuse, -R60 ;  /* 0x0000003f2b3c7223 */ /* 0x080fe2000001083c */
[----:B------:R-:W-:Y:S01]  /*80c0*/  FFMA.FTZ R61, R42, R63, R61 ;  /* 0x0000003f2a3d7223 */ /* 0x000fe2000001003d */
[----:B------:R-:W-:-:S04]  /*80d0*/  F2FP.SATFINITE.E4M3.F32.PACK_AB_MERGE_C R70, R70, R71, RZ ;  /* 0x000000474646723e */ /* 0x000fc800048070ff */
[----:B------:R-:W-:Y:S02]  /*80e0*/  F2FP.SATFINITE.E4M3.F32.PACK_AB_MERGE_C R42, R61, R60, R68 ;  /* 0x0000003c3d2a723e */ /* 0x000fe40004807044 */
[----:B------:R-:W-:-:S07]  /*80f0*/  F2FP.SATFINITE.E4M3.F32.PACK_AB_MERGE_C R43, R62, R65, R70 ;  /* 0x000000413e2b723e */ /* 0x000fce0004807046 */
.L_x_385:
[----:B------:R-:W-:Y:S05]  /*8100*/  BSYNC B2 ;  /* 0x0000000000027941 */ /* 0x000fea0003800000 */
.L_x_384:
[----:B-1----:R0:W-:Y:S02]  /*8110*/  STG.E.128 desc[UR54][R44.64+0x60], R40 ;  /* 0x000060282c007986 */ /* 0x0021e4000c101d36 */
.L_x_383:
[----:B------:R-:W-:Y:S05]  /*8120*/  BSYNC B1 ;  /* 0x0000000000017941 */ /* 0x000fea0003800000 */
.L_x_382:
        /* <DEDUP_REMOVED lines=9> */
[----:B------:R-:W-:Y:S02]  /*81c0*/  LOP3.LUT R48, R55, 0xff0000ff, RZ, 0xc0, !PT ;  /* 0xff0000ff37307812 */ /* 0x000fe400078ec0ff */
[----:B------:R-:W-:Y:S01]  /*81d0*/  SHF.R.U32.HI R56, RZ, 0x10, R55 ;  /* 0x00000010ff387819 */ /* 0x000fe20000011637 */
[----:B------:R-:W-:Y:S01]  /*81e0*/  IMAD.SHL.U32 R49, R49, 0x100, RZ ;  /* 0x0000010031317824 */ /* 0x000fe200078e00ff */
[--C-:B------:R-:W-:Y:S02]  /*81f0*/  SHF.R.U32.HI R55, RZ, 0x8, R57.reuse ;  /* 0x00000008ff377819 */ /* 0x100fe40000011639 */
[----:B------:R-:W-:Y:S02]  /*8200*/  LOP3.LUT R54, R57, 0xff0000ff, RZ, 0xc0, !PT ;  /* 0xff0000ff39367812 */ /* 0x000fe400078ec0ff */
[----:B------:R-:W-:Y:S01]  /*8210*/  SHF.R.U32.HI R58, RZ, 0x10, R57 ;  /* 0x00000010ff3a7819 */ /* 0x000fe20000011639 */
[----:B------:R-:W-:Y:S01]  /*8220*/  IMAD.SHL.U32 R55, R55, 0x100, RZ ;  /* 0x0000010037377824 */ /* 0x000fe200078e00ff */
[----:B------:R-:W-:Y:S01]  /*8230*/  LOP3.LUT R48, R48, 0xff00, R49, 0xf8, !PT ;  /* 0x0000ff0030307812 */ /* 0x000fe200078ef831 */
[----:B------:R-:W-:Y:S01]  /*8240*/  IMAD.U32 R49, R56, 0x10000, RZ ;  /* 0x0001000038317824 */ /* 0x000fe200078e00ff */
[----:B------:R-:W-:-:S02]  /*8250*/  SHF.L.U32 R58, R58, 0x10, RZ ;  /* 0x000000103a3a7819 */ /* 0x000fc400000006ff */
[----:B------:R-:W-:Y:S02]  /*8260*/  LOP3.LUT R55, R54, 0xff00, R55, 0xf8, !PT ;  /* 0x0000ff0036377812 */ /* 0x000fe400078ef837 */
[----:B------:R-:W-:Y:S02]  /*8270*/  F2FP.F16.E4M3.UNPACK_B R40, R41 ;  /* 0x00000029ff28723e */ /* 0x000fe400020006ff */
[----:B------:R-:W-:Y:S02]  /*8280*/  F2FP.F16.E4M3.UNPACK_B R54, R91.H1 ;  /* 0x0000005bff36723e */ /* 0x000fe400030006ff */
[----:B------:R-:W-:Y:S01]  /*8290*/  LOP3.LUT R56, R48, 0xff0000, R49, 0xf8, !PT ;  /* 0x00ff000030387812 */ /* 0x000fe200078ef831 */
[----:B------:R-:W-:Y:S01]  /*82a0*/  HADD2.F32 R48, -RZ, R40.H1_H1 ;  /* 0x30000028ff307230 */ /* 0x000fe20000004100 */
[----:B------:R-:W-:Y:S01]  /*82b0*/  LOP3.LUT R60, R55, 0xff0000, R58, 0xf8, !PT ;  /* 0x00ff0000373c7812 */ /* 0x000fe200078ef83a */
[----:B------:R-:W-:Y:S01]  /*82c0*/  HADD2.F32 R59, -RZ, R54.H0_H0 ;  /* 0x20000036ff3b7230 */ /* 0x000fe20000004100 */
[----:B------:R-:W-:Y:S01]  /*82d0*/  F2FP.F16.E4M3.UNPACK_B R55, R90.H1 ;  /* 0x0000005aff37723e */ /* 0x000fe200030006ff */
[----:B------:R-:W-:Y:S01]  /*82e0*/  HADD2.F32 R40, -RZ, R40.H0_H0 ;  /* 0x20000028ff287230 */ /* 0x000fe20000004100 */
[----:B------:R-:W-:Y:S01]  /*82f0*/  F2FP.F16.E4M3.UNPACK_B R41, R41.H1 ;  /* 0x00000029ff29723e */ /* 0x000fe200030006ff */
[----:B------:R-:W-:-:S02]  /*8300*/  HADD2.F32 R58, -RZ, R54.H1_H1 ;  /* 0x30000036ff3a7230 */ /* 0x000fc40000004100 */
[----:B------:R-:W-:Y:S01]  /*8310*/  FMUL.FTZ R61, R48, R59 ;  /* 0x0000003b303d7220 */ /* 0x000fe20000410000 */
[----:B------:R-:W-:Y:S01]  /*8320*/  HADD2.F32 R57, -RZ, R55.H0_H0 ;  /* 0x20000037ff397230 */ /* 0x000fe20000004100 */
[----:B------:R-:W-:Y:S01]  /*8330*/  F2FP.F16.E4M3.UNPACK_B R91, R91 ;  /* 0x0000005bff5b723e */ /* 0x000fe200020006ff */
[--C-:B------:R-:W-:Y:S01]  /*8340*/  HADD2.F32 R54, -RZ, R41.reuse.H1_H1 ;  /* 0x30000029ff367230 */ /* 0x100fe20000004100 */
[----:B------:R-:W-:Y:S01]  /*8350*/  F2FP.F16.E4M3.UNPACK_B R90, R90 ;  /* 0x0000005aff5a723e */ /* 0x000fe200020006ff */
[----:B------:R-:W-:Y:S02]  /*8360*/  HADD2.F32 R49, -RZ, R41.H0_H0 ;  /* 0x20000029ff317230 */ /* 0x000fe40000004100 */
[----:B------:R-:W-:Y:S01]  /*8370*/  FMUL.FTZ R41, R40, R59 ;  /* 0x0000003b28297220 */ /* 0x000fe20000410000 */
[----:B------:R-:W-:Y:S02]  /*8380*/  HADD2.F32 R55, -RZ, R55.H1_H1 ;  /* 0x30000037ff377230 */ /* 0x000fe40000004100 */
[-C--:B------:R-:W-:Y:S01]  /*8390*/  FMUL.FTZ R62, R54, R58.reuse ;  /* 0x0000003a363e7220 */ /* 0x080fe20000410000 */
[-C--:B------:R-:W-:Y:S01]  /*83a0*/  FFMA.FTZ R40, R40, R57.reuse, -R61 ;  /* 0x0000003928287223 */ /* 0x080fe2000001083d */
[----:B------:R-:W-:Y:S01]  /*83b0*/  FFMA.FTZ R41, R48, R57, R41 ;  /* 0x0000003930297223 */ /* 0x000fe20000010029 */
[C---:B------:R-:W-:Y:S01]  /*83c0*/  FMUL.FTZ R59, R49.reuse, R58 ;  /* 0x0000003a313b7220 */ /* 0x040fe20000410000 */
[----:B------:R-:W-:Y:S01]  /*83d0*/  F2FP.F16.E4M3.UNPACK_B R48, R47.H1 ;  /* 0x0000002fff30723e */ /* 0x000fe200030006ff */
[----:B------:R-:W-:Y:S01]  /*83e0*/  FFMA.FTZ R61, R49, R55, -R62 ;  /* 0x00000037313d7223 */ /* 0x000fe2000001083e */
[----:B------:R-:W-:Y:S01]  /*83f0*/  F2FP.F16.E4M3.UNPACK_B R47, R47 ;  /* 0x0000002fff2f723e */ /* 0x000fe200020006ff */
[----:B------:R-:W-:Y:S01]  /*8400*/  FFMA.FTZ R64, R54, R55, R59 ;  /* 0x0000003736407223 */ /* 0x000fe2000001003b */
[----:B------:R-:W-:-:S02]  /*8410*/  HADD2.F32 R57, -RZ, R91.H1_H1 ;  /* 0x3000005bff397230 */ /* 0x000fc40000004100 */
[--C-:B------:R-:W-:Y:S02]  /*8420*/  HADD2.F32 R49, -RZ, R48.reuse.H0_H0 ;  /* 0x20000030ff317230 */ /* 0x100fe40000004100 */
[----:B------:R-:W-:Y:S01]  /*8430*/  HADD2.F32 R54, -RZ, R48.H1_H1 ;  /* 0x30000030ff367230 */ /* 0x000fe20000004100 */
[----:B------:R-:W-:Y:S01]  /*8440*/  F2FP.SATFINITE.E4M3.F32.PACK_AB_MERGE_C R69, R64, R61, RZ ;  /* 0x0000003d4045723e */ /* 0x000fe200048070ff */
[----:B------:R-:W-:Y:S02]  /*8450*/  HADD2.F32 R48, -RZ, R47.H0_H0 ;  /* 0x2000002fff307230 */ /* 0x000fe40000004100 */
[-C--:B------:R-:W-:Y:S01]  /*8460*/  FMUL.FTZ R59, R49, R57.reuse ;  /* 0x00000039313b7220 */ /* 0x080fe20000410000 */
[----:B------:R-:W-:Y:S02]  /*8470*/  HADD2.F32 R91, -RZ, R91.H0_H0 ;  /* 0x2000005bff5b7230 */ /* 0x000fe40000004100 */
[----:B------:R-:W-:Y:S01]  /*8480*/  FMUL.FTZ R62, R54, R57 ;  /* 0x00000039363e7220 */ /* 0x000fe20000410000 */
[----:B------:R-:W-:Y:S01]  /*8490*/  HADD2.F32 R47, -RZ, R47.H1_H1 ;  /* 0x3000002fff2f7230 */ /* 0x000fe20000004100 */
[----:B------:R-:W-:Y:S01]  /*84a0*/  F2FP.SATFINITE.E4M3.F32.PACK_AB_MERGE_C R41, R41, R40, R69 ;  /* 0x000000282929723e */ /* 0x000fe20004807045 */
[----:B------:R-:W-:-:S02]  /*84b0*/  HADD2.F32 R55, -RZ, R90.H1_H1 ;  /* 0x3000005aff377230 */ /* 0x000fc40000004100 */
[-C--:B------:R-:W-:Y:S01]  /*84c0*/  FMUL.FTZ R58, R48, R91.reuse ;  /* 0x0000005b303a7220 */ /* 0x080fe20000410000 */
[----:B------:R-:W-:Y:S02]  /*84d0*/  HADD2.F32 R90, -RZ, R90.H0_H0 ;  /* 0x2000005aff5a7230 */ /* 0x000fe40000004100 */
[----:B------:R-:W-:Y:S01]  /*84e0*/  FMUL.FTZ R57, R47, R91 ;  /* 0x0000005b2f397220 */ /* 0x000fe20000410000 */
[-C--:B------:R-:W-:Y:S01]  /*84f0*/  FFMA.FTZ R49, R49, R55.reuse, -R62 ;  /* 0x0000003731317223 */ /* 0x080fe2000001083e */
[----:B------:R-:W-:Y:S02]  /*8500*/  FFMA.FTZ R54, R54, R55, R59 ;  /* 0x0000003736367223 */ /* 0x000fe4000001003b */
[-C--:B------:R-:W-:Y:S01]  /*8510*/  FFMA.FTZ R62, R48, R90.reuse, -R57 ;  /* 0x0000005a303e7223 */ /* 0x080fe20000010839 */
[----:B------:R-:W-:Y:S01]  /*8520*/  FFMA.FTZ R63, R47, R90, R58 ;  /* 0x0000005a2f3f7223 */ /* 0x000fe2000001003a */
[----:B------:R-:W-:Y:S02]  /*8530*/  F2FP.F16.E4M3.UNPACK_B R48, R43.H1 ;  /* 0x0000002bff30723e */ /* 0x000fe400030006ff */
[----:B------:R-:W-:-:S02]  /*8540*/  F2FP.F16.E4M3.UNPACK_B R58, R60.H1 ;  /* 0x0000003cff3a723e */ /* 0x000fc400030006ff */
[----:B------:R-:W-:Y:S01]  /*8550*/  F2FP.SATFINITE.E4M3.F32.PACK_AB_MERGE_C R67, R54, R49, RZ ;  /* 0x000000313643723e */ /* 0x000fe200048070ff */
[----:B------:R-:W-:Y:S01]  /*8560*/  HADD2.F32 R54, -RZ, R48.H1_H1 ;  /* 0x30000030ff367230 */ /* 0x000fe20000004100 */
[----:B------:R-:W-:Y:S01]  /*8570*/  F2FP.F16.E4M3.UNPACK_B R55, R56.H1 ;  /* 0x00000038ff37723e */ /* 0x000fe200030006ff */
[----:B------:R-:W-:Y:S01]  /*8580*/  HADD2.F32 R61, -RZ, R58.H1_H1 ;  /* 0x3000003aff3d7230 */ /* 0x000fe20000004100 */
[----:B------:R-:W-:Y:S01]  /*8590*/  F2FP.F16.E4M3.UNPACK_B R47, R42.H1 ;  /* 0x0000002aff2f723e */ /* 0x000fe200030006ff */
[----:B------:R-:W-:Y:S01]  /*85a0*/  HADD2.F32 R49, -RZ, R48.H0_H0 ;  /* 0x20000030ff317230 */ /* 0x000fe20000004100 */
[----:B------:R-:W-:Y:S01]  /*85b0*/  F2FP.F16.E4M3.UNPACK_B R60, R60 ;  /* 0x0000003cff3c723e */ /* 0x000fe200020006ff */
[----:B------:R-:W-:Y:S01]  /*85c0*/  HADD2.F32 R57, -RZ, R55.H1_H1 ;  /* 0x30000037ff397230 */ /* 0x000fe20000004100 */
[----:B------:R-:W-:Y:S01]  /*85d0*/  F2FP.F16.E4M3.UNPACK_B R56, R56 ;  /* 0x00000038ff38723e */ /* 0x000fe200020006ff */
[----:B------:R-:W-:Y:S02]  /*85e0*/  HADD2.F32 R48, -RZ, R47.H1_H1 ;  /* 0x3000002fff307230 */ /* 0x000fe40000004100 */
[----:B------:R-:W-:Y:S01]  /*85f0*/  FMUL.FTZ R64, R54, R61 ;  /* 0x0000003d36407220 */ /* 0x000fe20000410000 */
[----:B------:R-:W-:-:S02]  /*8600*/  HADD2.F32 R59, -RZ, R60.H1_H1 ;  /* 0x3000003cff3b7230 */ /* 0x000fc40000004100 */
[C---:B------:R-:W-:Y:S01]  /*8610*/  FMUL.FTZ R65, R49.reuse, R61 ;  /* 0x0000003d31417220 */ /* 0x040fe20000410000 */
[----:B------:R-:W-:Y:S02]  /*8620*/  HADD2.F32 R47, -RZ, R47.H0_H0 ;  /* 0x2000002fff2f7230 */ /* 0x000fe40000004100 */
[----:B------:R-:W-:Y:S01]  /*8630*/  FFMA.FTZ R61, R49, R57, -R64 ;  /* 0x00000039313d7223 */ /* 0x000fe20000010840 */
[----:B------:R-:W-:Y:S02]  /*8640*/  HADD2.F32 R49, -RZ, R56.H1_H1 ;  /* 0x30000038ff317230 */ /* 0x000fe40000004100 */
[----:B------:R-:W-:Y:S01]  /*8650*/  FMUL.FTZ R64, R48, R59 ;  /* 0x0000003b30407220 */ /* 0x000fe20000410000 */
[----:B------:R-:W-:Y:S01]  /*8660*/  F2FP.F16.E4M3.UNPACK_B R43, R43 ;  /* 0x0000002bff2b723e */ /* 0x000fe200020006ff */
[C---:B------:R-:W-:Y:S01]  /*8670*/  FMUL.FTZ R59, R47.reuse, R59 ;  /* 0x0000003b2f3b7220 */ /* 0x040fe20000410000 */
[----:B------:R-:W-:Y:S01]  /*8680*/  F2FP.F16.E4M3.UNPACK_B R42, R42 ;  /* 0x0000002aff2a723e */ /* 0x000fe200020006ff */
[----:B------:R-:W-:Y:S01]  /*8690*/  FFMA.FTZ R64, R47, R49, -R64 ;  /* 0x000000312f407223 */ /* 0x000fe20000010840 */
[----:B------:R-:W-:-:S02]  /*86a0*/  HADD2.F32 R58, -RZ, R58.H0_H0 ;  /* 0x2000003aff3a7230 */ /* 0x000fc40000004100 */
[----:B------:R-:W-:Y:S01]  /*86b0*/  FFMA.FTZ R59, R48, R49, R59 ;  /* 0x00000031303b7223 */ /* 0x000fe2000001003b */
[--C-:B------:R-:W-:Y:S02]  /*86c0*/  HADD2.F32 R47, -RZ, R43.reuse.H0_H0 ;  /* 0x2000002bff2f7230 */ /* 0x100fe40000004100 */
[----:B------:R-:W-:Y:S01]  /*86d0*/  FFMA.FTZ R68, R54, R57, R65 ;  /* 0x0000003936447223 */ /* 0x000fe20000010041 */
[----:B------:R-:W-:Y:S01]  /*86e0*/  HADD2.F32 R48, -RZ, R43.H1_H1 ;  /* 0x3000002bff307230 */ /* 0x000fe20000004100 */
[----:B------:R-:W-:Y:S01]  /*86f0*/  F2FP.SATFINITE.E4M3.F32.PACK_AB_MERGE_C R40, R63, R62, R67 ;  /* 0x0000003e3f28723e */ /* 0x000fe20004807043 */
[--C-:B------:R-:W-:Y:S02]  /*8700*/  HADD2.F32 R43, -RZ, R42.reuse.H0_H0 ;  /* 0x2000002aff2b7230 */ /* 0x100fe40000004100 */
[-C--:B------:R-:W-:Y:S01]  /*8710*/  FMUL.FTZ R57, R47, R58.reuse ;  /* 0x0000003a2f397220 */ /* 0x080fe20000410000 */
[----:B------:R-:W-:Y:S02]  /*8720*/  HADD2.F32 R42, -RZ, R42.H1_H1 ;  /* 0x3000002aff2a7230 */ /* 0x000fe40000004100 */
[----:B------:R-:W-:Y:S01]  /*8730*/  FMUL.FTZ R66, R48, R58 ;  /* 0x0000003a30427220 */ /* 0x000fe20000410000 */
[----:B------:R-:W-:Y:S01]  /*8740*/  HADD2.F32 R60, -RZ, R60.H0_H0 ;  /* 0x2000003cff3c7230 */ /* 0x000fe20000004100 */
[----:B------:R-:W-:Y:S01]  /*8750*/  F2FP.SATFINITE.E4M3.F32.PACK_AB_MERGE_C R59, R59, R64, RZ ;  /* 0x000000403b3b723e */ /* 0x000fe200048070ff */
[----:B------:R-:W-:Y:S01]  /*8760*/  HADD2.F32 R55, -RZ, R55.H0_H0 ;  /* 0x20000037ff377230 */ /* 0x000fe20000004100 */
[----:B------:R-:W-:Y:S01]  /*8770*/  F2FP.SATFINITE.E4M3.F32.PACK_AB_MERGE_C R61, R68, R61, RZ ;  /* 0x0000003d443d723e */ /* 0x000fe200048070ff */
[----:B------:R-:W-:-:S02]  /*8780*/  HADD2.F32 R56, -RZ, R56.H0_H0 ;  /* 0x20000038ff387230 */ /* 0x000fc40000004100 */
[-C--:B------:R-:W-:Y:S01]  /*8790*/  FMUL.FTZ R54, R42, R60.reuse ;  /* 0x0000003c2a367220 */ /* 0x080fe20000410000 */
[----:B------:R-:W-:Y:S01]  /*87a0*/  FMUL.FTZ R49, R43, R60 ;  /* 0x0000003c2b317220 */ /* 0x000fe20000410000 */
[-C--:B------:R-:W-:Y:S01]  /*87b0*/  FFMA.FTZ R66, R47, R55.reuse, -R66 ;  /* 0x000000372f427223 */ /* 0x080fe20000010842 */
[----:B------:R-:W-:Y:S01]  /*87c0*/  FFMA.FTZ R57, R48, R55, R57 ;  /* 0x0000003730397223 */ /* 0x000fe20000010039 */
[-C--:B------:R-:W-:Y:S01]  /*87d0*/  FFMA.FTZ R54, R43, R56.reuse, -R54 ;  /* 0x000000382b367223 */ /* 0x080fe20000010836 */
[----:B------:R-:W-:-:S03]  /*87e0*/  FFMA.FTZ R49, R42, R56, R49 ;  /* 0x000000382a317223 */ /* 0x000fc60000010031 */
[----:B------:R-:W-:Y:S02]  /*87f0*/  F2FP.SATFINITE.E4M3.F32.PACK_AB_MERGE_C R43, R57, R66, R61 ;  /* 0x00000042392b723e */ /* 0x000fe4000480703d */
[----:B------:R-:W-:-:S07]  /*8800*/  F2FP.SATFINITE.E4M3.F32.PACK_AB_MERGE_C R42, R49, R54, R59 ;  /* 0x00000036312a723e */ /* 0x000fce000480703b */
.L_x_389:
[----:B------:R-:W-:Y:S05]  /*8810*/  BSYNC B2 ;  /* 0x0000000000027941 */ /* 0x000fea0003800000 */
.L_x_388:
[----:B-1----:R0:W-:Y:S02]  /*8820*/  STG.E.128 desc[UR54][R44.64+0x80], R40 ;  /* 0x000080282c007986 */ /* 0x0021e4000c101d36 */
.L_x_387:
[----:B------:R-:W-:Y:S05]  /*8830*/  BSYNC B1 ;  /* 0x0000000000017941 */ /* 0x000fea0003800000 */
.L_x_386:
[----:B------:R-:W-:-:S13]  /*8840*/  ISETP.NE.AND P3, PT, R39, RZ, PT ;  /* 0x000000ff2700720c */ /* 0x000fda0003f65270 */
        /* <DEDUP_REMOVED lines=8> */
[----:B------:R-:W-:Y:S01]  /*88d0*/  SHF.R.U32.HI R54, RZ, 0x10, R51 ;  /* 0x00000010ff367819 */ /* 0x000fe20000011633 */
[----:B------:R-:W-:Y:S01]  /*88e0*/  IMAD.SHL.U32 R47, R47, 0x100, RZ ;  /* 0x000001002f2f7824 */ /* 0x000fe200078e00ff */
[----:B------:R-:W-:Y:S01]  /*88f0*/  LOP3.LUT R48, R51, 0xff0000ff, RZ, 0xc0, !PT ;  /* 0xff0000ff33307812 */ /* 0x000fe200078ec0ff */
[----:B------:R-:W-:Y:S01]  /*8900*/  IMAD.SHL.U32 R49, R49, 0x100, RZ ;  /* 0x0000010031317824 */ /* 0x000fe200078e00ff */
[----:B------:R-:W-:Y:S02]  /*8910*/  LOP3.LUT R50, R53, 0xff0000ff, RZ, 0xc0, !PT ;  /* 0xff0000ff35327812 */ /* 0x000fe400078ec0ff */
[----:B------:R-:W-:-:S02]  /*8920*/  SHF.R.U32.HI R52, RZ, 0x10, R53 ;  /* 0x00000010ff347819 */ /* 0x000fc40000011635 */
[----:B------:R-:W-:Y:S01]  /*8930*/  LOP3.LUT R48, R48, 0xff00, R47, 0xf8, !PT ;  /* 0x0000ff0030307812 */ /* 0x000fe200078ef82f */
[----:B------:R-:W-:Y:S01]  /*8940*/  IMAD.U32 R47, R54, 0x10000, RZ ;  /* 0x00010000362f7824 */ /* 0x000fe200078e00ff */
[----:B------:R-:W-:Y:S02]  /*8950*/  LOP3.LUT R51, R50, 0xff00, R49, 0xf8, !PT ;  /* 0x0000ff0032337812 */ /* 0x000fe400078ef831 */
[----:B------:R-:W-:Y:S02]  /*8960*/  SHF.L.U32 R50, R52, 0x10, RZ ;  /* 0x0000001034327819 */ /* 0x000fe400000006ff */
[----:B------:R-:W-:Y:S02]  /*8970*/  F2FP.F16.E4M3.UNPACK_B R40, R41 ;  /* 0x00000029ff28723e */ /* 0x000fe400020006ff */
[----:B------:R-:W-:Y:S02]  /*8980*/  F2FP.F16.E4M3.UNPACK_B R49, R89.H1 ;  /* 0x00000059ff31723e */ /* 0x000fe400030006ff */
[----:B------:R-:W-:Y:S01]  /*8990*/  LOP3.LUT R52, R48, 0xff0000, R47, 0xf8, !PT ;  /* 0x00ff000030347812 */ /* 0x000fe200078ef82f */
[--C-:B------:R-:W-:Y:S01]  /*89a0*/  HADD2.F32 R47, -RZ, R40.reuse.H1_H1 ;  /* 0x30000028ff2f7230 */ /* 0x100fe20000004100 */
[----:B------:R-:W-:Y:S01]  /*89b0*/  LOP3.LUT R55, R51, 0xff0000, R50, 0xf8, !PT ;  /* 0x00ff000033377812 */ /* 0x000fe200078ef832 */
[--C-:B------:R-:W-:Y:S01]  /*89c0*/  HADD2.F32 R53, -RZ, R49.reuse.H0_H0 ;  /* 0x20000031ff357230 */ /* 0x100fe20000004100 */
[----:B------:R-:W-:Y:S01]  /*89d0*/  F2FP.F16.E4M3.UNPACK_B R50, R88.H1 ;  /* 0x00000058ff32723e */ /* 0x000fe200030006ff */
[----:B------:R-:W-:Y:S01]  /*89e0*/  HADD2.F32 R40, -RZ, R40.H0_H0 ;  /* 0x20000028ff287230 */ /* 0x000fe20000004100 */
[----:B------:R-:W-:Y:S01]  /*89f0*/  F2FP.F16.E4M3.UNPACK_B R41, R41.H1 ;  /* 0x00000029ff29723e */ /* 0x000fe200030006ff */
[----:B------:R-:W-:-:S02]  /*8a00*/  HADD2.F32 R54, -RZ, R49.H1_H1 ;  /* 0x30000031ff367230 */ /* 0x000fc40000004100 */
[CC--:B------:R-:W-:Y:S01]  /*8a10*/  FMUL.FTZ R57, R47.reuse, R53.reuse ;  /* 0x000000352f397220 */ /* 0x0c0fe20000410000 */
[--C-:B------:R-:W-:Y:S02]  /*8a20*/  HADD2.F32 R51, -RZ, R50.reuse.H0_H0 ;  /* 0x20000032ff337230 */ /* 0x100fe40000004100 */
[----:B------:R-:W-:Y:S01]  /*8a30*/  FMUL.FTZ R56, R40, R53 ;  /* 0x0000003528387220 */ /* 0x000fe20000410000 */
[--C-:B------:R-:W-:Y:S01]  /*8a40*/  HADD2.F32 R49, -RZ, R41.reuse.H1_H1 ;  /* 0x30000029ff317230 */ /* 0x100fe20000004100 */
[----:B------:R-:W-:Y:S01]  /*8a50*/  F2FP.F16.E4M3.UNPACK_B R89, R89 ;  /* 0x00000059ff59723e */ /* 0x000fe200020006ff */
[----:B------:R-:W-:Y:S02]  /*8a60*/  HADD2.F32 R48, -RZ, R41.H0_H0 ;  /* 0x20000029ff307230 */ /* 0x000fe40000004100 */
[-C--:B------:R-:W-:Y:S01]  /*8a70*/  FFMA.FTZ R41, R47, R51.reuse, R56 ;  /* 0x000000332f297223 */ /* 0x080fe20000010038 */
[----:B------:R-:W-:Y:S02]  /*8a80*/  HADD2.F32 R50, -RZ, R50.H1_H1 ;  /* 0x30000032ff327230 */ /* 0x000fe40000004100 */
[C---:B------:R-:W-:Y:S01]  /*8a90*/  FMUL.FTZ R53, R49.reuse, R54 ;  /* 0x0000003631357220 */ /* 0x040fe20000410000 */
[----:B------:R-:W-:Y:S01]  /*8aa0*/  F2FP.F16.E4M3.UNPACK_B R47, R46.H1 ;  /* 0x0000002eff2f723e */ /* 0x000fe200030006ff */
[----:B------:R-:W-:Y:S01]  /*8ab0*/  FMUL.FTZ R54, R48, R54 ;  /* 0x0000003630367220 */ /* 0x000fe20000410000 */
[----:B------:R-:W-:Y:S01]  /*8ac0*/  FFMA.FTZ R40, R40, R51, -R57 ;  /* 0x0000003328287223 */ /* 0x000fe20000010839 */
[----:B------:R-:W-:Y:S01]  /*8ad0*/  FFMA.FTZ R58, R48, R50, -R53 ;  /* 0x00000032303a7223 */ /* 0x000fe20000010835 */
[----:B------:R-:W-:Y:S01]  /*8ae0*/  F2FP.F16.E4M3.UNPACK_B R46, R46 ;  /* 0x0000002eff2e723e */ /* 0x000fe200020006ff */
[----:B------:R-:W-:Y:S01]  /*8af0*/  FFMA.FTZ R59, R49, R50, R54 ;  /* 0x00000032313b7223 */ /* 0x000fe20000010036 */
[----:B------:R-:W-:Y:S01]  /*8b00*/  F2FP.F16.E4M3.UNPACK_B R88, R88 ;  /* 0x00000058ff58723e */ /* 0x000fe200020006ff */
[----:B------:R-:W-:-:S02]  /*8b10*/  HADD2.F32 R51, -RZ, R89.H1_H1 ;  /* 0x30000059ff337230 */ /* 0x000fc40000004100 */
[--C-:B------:R-:W-:Y:S01]  /*8b20*/  HADD2.F32 R48, -RZ, R47.reuse.H0_H0 ;  /* 0x2000002fff307230 */ /* 0x100fe20000004100 */
[----:B------:R-:W-:Y:S01]  /*8b30*/  F2FP.SATFINITE.E4M3.F32.PACK_AB_MERGE_C R61, R59, R58, RZ ;  /* 0x0000003a3b3d723e */ /* 0x000fe200048070ff */
[----:B------:R-:W-:Y:S02]  /*8b40*/  HADD2.F32 R49, -RZ, R47.H1_H1 ;  /* 0x3000002fff317230 */ /* 0x000fe40000004100 */
[----:B------:R-:W-:Y:S02]  /*8b50*/  HADD2.F32 R47, -RZ, R46.H0_H0 ;  /* 0x2000002eff2f7230 */ /* 0x000fe40000004100 */
[-C--:B------:R-:W-:Y:S01]  /*8b60*/  FMUL.FTZ R56, R48, R51.reuse ;  /* 0x0000003330387220 */ /* 0x080fe20000410000 */
[----:B------:R-:W-:Y:S02]  /*8b70*/  HADD2.F32 R50, -RZ, R88.H1_H1 ;  /* 0x30000058ff327230 */ /* 0x000fe40000004100 */
[----:B------:R-:W-:Y:S01]  /*8b80*/  FMUL.FTZ R53, R49, R51 ;  /* 0x0000003331357220 */ /* 0x000fe20000410000 */
[----:B------:R-:W-:Y:S01]  /*8b90*/  HADD2.F32 R89, -RZ, R89.H0_H0 ;  /* 0x20000059ff597230 */ /* 0x000fe20000004100 */
[----:B------:R-:W-:Y:S01]  /*8ba0*/  F2FP.SATFINITE.E4M3.F32.PACK_AB_MERGE_C R41, R41, R40, R61 ;  /* 0x000000282929723e */ /* 0x000fe2000480703d */
[----:B------:R-:W-:-:S02]  /*8bb0*/  HADD2.F32 R46, -RZ, R46.H1_H1 ;  /* 0x3000002eff2e7230 */ /* 0x000fc40000004100 */
[-C--:B------:R-:W-:Y:S01]  /*8bc0*/  FFMA.FTZ R53, R48, R50.reuse, -R53 ;  /* 0x0000003230357223 */ /* 0x080fe20000010835 */
[----:B------:R-:W-:Y:S02]  /*8bd0*/  HADD2.F32 R88, -RZ, R88.H0_H0 ;  /* 0x20000058ff587230 */ /* 0x000fe40000004100 */
[----:B------:R-:W-:Y:S01]  /*8be0*/  FFMA.FTZ R56, R49, R50, R56 ;  /* 0x0000003231387223 */ /* 0x000fe20000010038 */
[-C--:B------:R-:W-:Y:S01]  /*8bf0*/  F2FP.F16.E4M3.UNPACK_B R50, R52.reuse.H1 ;  /* 0x00000034ff32723e */ /* 0x080fe200030006ff */
[-C--:B------:R-:W-:Y:S01]  /*8c00*/  FMUL.FTZ R54, R46, R89.reuse ;  /* 0x000000592e367220 */ /* 0x080fe20000410000 */
[C---:B------:R-:W-:Y:S01]  /*8c10*/  FMUL.FTZ R89, R47.reuse, R89 ;  /* 0x000000592f597220 */ /* 0x040fe20000410000 */
[----:B------:R-:W-:Y:S02]  /*8c20*/  F2FP.F16.E4M3.UNPACK_B R52, R52 ;  /* 0x00000034ff34723e */ /* 0x000fe400020006ff */
[-C--:B------:R-:W-:Y:S01]  /*8c30*/  FFMA.FTZ R57, R47, R88.reuse, -R54 ;  /* 0x000000582f397223 */ /* 0x080fe20000010836 */
[----:B------:R-:W-:Y:S01]  /*8c40*/  F2FP.SATFINITE.E4M3.F32.PACK_AB_MERGE_C R60, R56, R53, RZ ;  /* 0x00000035383c723e */ /* 0x000fe200048070ff */
[----:B------:R-:W-:Y:S01]  /*8c50*/  FFMA.FTZ R88, R46, R88, R89 ;  /* 0x000000582e587223 */ /* 0x000fe20000010059 */
[----:B------:R-:W-:Y:S01]  /*8c60*/  F2FP.F16.E4M3.UNPACK_B R47, R43.H1 ;  /* 0x0000002bff2f723e */ /* 0x000fe200030006ff */
[--C-:B------:R-:W-:Y:S01]  /*8c70*/  HADD2.F32 R51, -RZ, R50.reuse.H1_H1 ;  /* 0x30000032ff337230 */ /* 0x100fe20000004100 */
[-C--:B------:R-:W-:Y:S01]  /*8c80*/  F2FP.F16.E4M3.UNPACK_B R53, R55.reuse.H1 ;  /* 0x00000037ff35723e */ /* 0x080fe200030006ff */
[----:B------:R-:W-:Y:S01]  /*8c90*/  HADD2.F32 R50, -RZ, R50.H0_H0 ;  /* 0x20000032ff327230 */ /* 0x000fe20000004100 */
[-C--:B------:R-:W-:Y:S01]  /*8ca0*/  F2FP.F16.E4M3.UNPACK_B R46, R42.reuse.H1 ;  /* 0x0000002aff2e723e */ /* 0x080fe200030006ff */
[----:B------:R-:W-:Y:S01]  /*8cb0*/  HADD2.F32 R49, -RZ, R47.H1_H1 ;  /* 0x3000002fff317230 */ /* 0x000fe20000004100 */
[----:B------:R-:W-:Y:S01]  /*8cc0*/  F2FP.F16.E4M3.UNPACK_B R55, R55 ;  /* 0x00000037ff37723e */ /* 0x000fe200020006ff */
[----:B------:R-:W-:Y:S01]  /*8cd0*/  HADD2.F32 R56, -RZ, R53.H1_H1 ;  /* 0x30000035ff387230 */ /* 0x000fe20000004100 */
[----:B------:R-:W-:Y:S01]  /*8ce0*/  F2FP.F16.E4M3.UNPACK_B R43, R43 ;  /* 0x0000002bff2b723e */ /* 0x000fe200020006ff */
[----:B------:R-:W-:Y:S01]  /*8cf0*/  HADD2.F32 R48, -RZ, R47.H0_H0 ;  /* 0x2000002fff307230 */ /* 0x000fe20000004100 */
[----:B------:R-:W-:Y:S01]  /*8d00*/  F2FP.F16.E4M3.UNPACK_B R42, R42 ;  /* 0x0000002aff2a723e */ /* 0x000fe200020006ff */
[----:B------:R-:W-:-:S02]  /*8d10*/  HADD2.F32 R47, -RZ, R46.H1_H1 ;  /* 0x3000002eff2f7230 */ /* 0x000fc40000004100 */
[-C--:B------:R-:W-:Y:S01]  /*8d20*/  FMUL.FTZ R59, R49, R56.reuse ;  /* 0x00000038313b7220 */ /* 0x080fe20000410000 */
[--C-:B------:R-:W-:Y:S02]  /*8d30*/  HADD2.F32 R54, -RZ, R55.reuse.H1_H1 ;  /* 0x30000037ff367230 */ /* 0x100fe40000004100 */
[C---:B------:R-:W-:Y:S01]  /*8d40*/  FMUL.FTZ R56, R48.reuse, R56 ;  /* 0x0000003830387220 */ /* 0x040fe20000410000 */
[----:B------:R-:W-:Y:S02]  /*8d50*/  HADD2.F32 R46, -RZ, R46.H0_H0 ;  /* 0x2000002eff2e7230 */ /* 0x000fe40000004100 */
[----:B------:R-:W-:Y:S01]  /*8d60*/  FFMA.FTZ R58, R48, R51, -R59 ;  /* 0x00000033303a7223 */ /* 0x000fe2000001083b */
[----:B------:R-:W-:Y:S02]  /*8d70*/  HADD2.F32 R48, -RZ, R52.H1_H1 ;  /* 0x30000034ff307230 */ /* 0x000fe40000004100 */
[----:B------:R-:W-:Y:S01]  /*8d80*/  FMUL.FTZ R59, R47, R54 ;  /* 0x000000362f3b7220 */ /* 0x000fe20000410000 */
[----:B------:R-:W-:-:S02]  /*8d90*/  HADD2.F32 R55, -RZ, R55.H0_H0 ;  /* 0x20000037ff377230 */ /* 0x000fc40000004100 */
[C---:B------:R-:W-:Y:S01]  /*8da0*/  FMUL.FTZ R54, R46.reuse, R54 ;  /* 0x000000362e367220 */ /* 0x040fe20000410000 */
[----:B------:R-:W-:Y:S02]  /*8db0*/  HADD2.F32 R53, -RZ, R53.H0_H0 ;  /* 0x20000035ff357230 */ /* 0x000fe40000004100 */
[-C--:B------:R-:W-:Y:S01]  /*8dc0*/  FFMA.FTZ R59, R46, R48.reuse, -R59 ;  /* 0x000000302e3b7223 */ /* 0x080fe2000001083b */
[--C-:B------:R-:W-:Y:S02]  /*8dd0*/  HADD2.F32 R46, -RZ, R43.reuse.H0_H0 ;  /* 0x2000002bff2e7230 */ /* 0x100fe40000004100 */
[----:B------:R-:W-:Y:S01]  /*8de0*/  FFMA.FTZ R54, R47, R48, R54 ;  /* 0x000000302f367223 */ /* 0x000fe20000010036 */
[----:B------:R-:W-:Y:S02]  /*8df0*/  HADD2.F32 R47, -RZ, R43.H1_H1 ;  /* 0x3000002bff2f7230 */ /* 0x000fe40000004100 */
[----:B------:R-:W-:Y:S01]  /*8e00*/  FFMA.FTZ R51, R49, R51, R56 ;  /* 0x0000003331337223 */ /* 0x000fe20000010038 */
[----:B------:R-:W-:-:S02]  /*8e10*/  HADD2.F32 R43, -RZ, R42.H0_H0 ;  /* 0x2000002aff2b7230 */ /* 0x000fc40000004100 */
[-C--:B------:R-:W-:Y:S01]  /*8e20*/  FMUL.FTZ R56, R46, R53.reuse ;  /* 0x000000352e387220 */ /* 0x080fe20000410000 */
[----:B------:R-:W-:Y:S02]  /*8e30*/  HADD2.F32 R42, -RZ, R42.H1_H1 ;  /* 0x3000002aff2a7230 */ /* 0x000fe40000004100 */
[C---:B------:R-:W-:Y:S01]  /*8e40*/  FMUL.FTZ R49, R47.reuse, R53 ;  /* 0x000000352f317220 */ /* 0x040fe20000410000 */
[----:B------:R-:W-:Y:S02]  /*8e50*/  HADD2.F32 R52, -RZ, R52.H0_H0 ;  /* 0x20000034ff347230 */ /* 0x000fe40000004100 */
[-C--:B------:R-:W-:Y:S01]  /*8e60*/  FFMA.FTZ R56, R47, R50.reuse, R56 ;  /* 0x000000322f387223 */ /* 0x080fe20000010038 */
[----:B------:R-:W-:Y:S01]  /*8e70*/  F2FP.SATFINITE.E4M3.F32.PACK_AB_MERGE_C R54, R54, R59, RZ ;  /* 0x0000003b3636723e */ /* 0x000fe200048070ff */
[-C--:B------:R-:W-:Y:S01]  /*8e80*/  FMUL.FTZ R48, R42, R55.reuse ;  /* 0x000000372a307220 */ /* 0x080fe20000410000 */
[----:B------:R-:W-:Y:S01]  /*8e90*/  FMUL.FTZ R55, R43, R55 ;  /* 0x000000372b377220 */ /* 0x000fe20000410000 */
[----:B------:R-:W-:Y:S01]  /*8ea0*/  FFMA.FTZ R49, R46, R50, -R49 ;  /* 0x000000322e317223 */ /* 0x000fe20000010831 */
[----:B------:R-:W-:Y:S01]  /*8eb0*/  F2FP.SATFINITE.E4M3.F32.PACK_AB_MERGE_C R51, R51, R58, RZ ;  /* 0x0000003a3333723e */ /* 0x000fe200048070ff */
[-C--:B------:R-:W-:Y:S01]  /*8ec0*/  FFMA.FTZ R48, R43, R52.reuse, -R48 ;  /* 0x000000342b307223 */ /* 0x080fe20000010830 */
[----:B------:R-:W-:Y:S01]  /*8ed0*/  FFMA.FTZ R55, R42, R52, R55 ;  /* 0x000000342a377223 */ /* 0x000fe20000010037 */
[----:B------:R-:W-:-:S02]  /*8ee0*/  F2FP.SATFINITE.E4M3.F32.PACK_AB_MERGE_C R40, R88, R57, R60 ;  /* 0x000000395828723e */ /* 0x000fc4000480703c */
[----:B------:R-:W-:Y:S02]  /*8ef0*/  F2FP.SATFINITE.E4M3.F32.PACK_AB_MERGE_C R43, R56, R49, R51 ;  /* 0x00000031382b723e */ /* 0x000fe40004807033 */
[----:B------:R-:W-:-:S07]  /*8f00*/  F2FP.SATFINITE.E4M3.F32.PACK_AB_MERGE_C R42, R55, R48, R54 ;  /* 0x00000030372a723e */ /* 0x000fce0004807036 */
.L_x_391:
[----:B------:R-:W-:Y:S05]  /*8f10*/  BSYNC B1 ;  /* 0x0000000000017941 */ /* 0x000fea0003800000 */
.L_x_390:
[----:B-1----:R0:W-:Y:S01]  /*8f20*/  STG.E.128 desc[UR54][R44.64+0xa0], R40 ;  /* 0x0000a0282c007986 */ /* 0x0021e2000c101d36 */
[----:B------:R-:W-:Y:S05]  /*8f30*/  BRA `(.L_x_369) ;  /* 0x0000006800747947 */ /* 0x000fea0003800000 */
.L_x_337:
[----:B------:R-:W-:Y:S01]  /*8f40*/  ISETP.GE.AND P4, PT, R168, R96, PT ;  /* 0x00000060a800720c */ /* 0x000fe20003f86270 */
[----:B------:R-:W-:Y:S01]  /*8f50*/  BSSY B1, `(.L_x_392) ;  /* 0x000002f000017945 */ /* 0x000fe20003800000 */
[----:B------:R-:W-:Y:S02]  /*8f60*/  CS2R R60, SRZ ;  /* 0x00000000003c7805 */ /* 0x000fe4000001ff00 */
[----:B------:R-:W-:Y:S02]  /*8f70*/  CS2R R40, SRZ ;  /* 0x0000000000287805 */ /* 0x000fe4000001ff00 */
[----:B0-----:R-:W-:Y:S02]  /*8f80*/  CS2R R42, SRZ ;  /* 0x00000000002a7805 */ /* 0x001fe4000001ff00 */
        /* <DEDUP_REMOVED lines=14> */
[----:B------:R-:W-:Y:S01]  /*9070*/  CS2R R74, SRZ ;  /* 0x00000000004a7805 */ /* 0x000fe2000001ff00 */
[----:B------:R-:W-:Y:S06]  /*9080*/  @P4 BRA `(.L_x_393) ;  /* 0x00000000006c4947 */ /* 0x000fec0003800000 */
[----:B------:R-:W-:Y:S01]  /*9090*/  ULDC.64 UR4, c[0x0][0x3e8] ;  /* 0x0000fa0000047ab9 */ /* 0x000fe20000000a00 */
[----:B------:R-:W-:Y:S02]  /*90a0*/  CS2R R52, SRZ ;  /* 0x0000000000347805 */ /* 0x000fe4000001ff00 */
[----:B------:R-:W-:Y:S02]  /*90b0*/  IADD3 R76, P2, P3, R108, UR4, R90 ;  /* 0x000000046c4c7c10 */ /* 0x000fe4000fb5e05a */
[----:B------:R-:W-:Y:S02]  /*90c0*/  CS2R R54, SRZ ;  /* 0x0000000000367805 */ /* 0x000fe4000001ff00 */
[----:B------:R-:W-:Y:S02]  /*90d0*/  CS2R R40, SRZ ;  /* 0x0000000000287805 */ /* 0x000fe4000001ff00 */
[----:B------:R-:W-:Y:S02]  /*90e0*/  CS2R R42, SRZ ;  /* 0x00000000002a7805 */ /* 0x000fe4000001ff00 */
[----:B------:R-:W-:Y:S01]  /*90f0*/  IADD3.X R77, R14, UR5, R97, P2, P3 ;  /* 0x000000050e4d7c10 */ /* 0x000fe200097e6461 */
[----:B------:R-:W-:-:S02]  /*9100*/  ULDC.64 UR4, c[0x0][0x400] ;  /* 0x0001000000047ab9 */ /* 0x000fc40000000a00 */
[----:B------:R-:W-:-:S04]  /*9110*/  IADD3 R78, P2, P3, R102, UR4, R88 ;  /* 0x00000004664e7c10 */ /* 0x000fc8000fb5e058 */
[----:B------:R-:W-:Y:S02]  /*9120*/  IADD3.X R79, R20, UR5, R98, P2, P3 ;  /* 0x00000005144f7c10 */ /* 0x000fe400097e6462 */
[----:B------:R-:W-:Y:S02]  /*9130*/  ISETP.GE.AND P2, PT, R18, R133, PT ;  /* 0x000000851200720c */ /* 0x000fe40003f46270 */
[----:B------:R-:W-:Y:S02]  /*9140*/  CS2R R56, SRZ ;  /* 0x0000000000387805 */ /* 0x000fe4000001ff00 */
[----:B------:R-:W-:Y:S02]  /*9150*/  CS2R R58, SRZ ;  /* 0x00000000003a7805 */ /* 0x000fe4000001ff00 */
[----:B------:R-:W-:Y:S02]  /*9160*/  CS2R R44, SRZ ;  /* 0x00000000002c7805 */ /* 0x000fe4000001ff00 */
[----:B------:R-:W-:-:S05]  /*9170*/  CS2R R46, SRZ ;  /* 0x00000000002e7805 */ /* 0x000fca000001ff00 */
[----:B------:R0:W5:Y:S04]  /*9180*/  @!P2 LDG.E.128 R52, desc[UR54][R76.64] ;  /* 0x000000364c34a981 */ /* 0x000168000c1e1d00 */
[----:B------:R0:W5:Y:S01]  /*9190*/  @!P2 LDG.E.128 R40, desc[UR54][R78.64] ;  /* 0x000000364e28a981 */ /* 0x000162000c1e1d00 */
[----:B------:R-:W-:Y:S02]  /*91a0*/  ISETP.GE.AND P2, PT, R0, R133, PT ;  /* 0x000000850000720c */ /* 0x000fe40003f46270 */
[----:B------:R-:W-:Y:S02]  /*91b0*/  CS2R R72, SRZ ;  /* 0x0000000000487805 */ /* 0x000fe4000001ff00 */
[----:B------:R-:W-:Y:S02]  /*91c0*/  CS2R R74, SRZ ;  /* 0x00000000004a7805 */ /* 0x000fe4000001ff00 */
[----:B------:R-:W-:-:S02]  /*91d0*/  CS2R R48, SRZ ;  /* 0x0000000000307805 */ /* 0x000fc4000001ff00 */
[----:B------:R-:W-:-:S05]  /*91e0*/  CS2R R50, SRZ ;  /* 0x0000000000327805 */ /* 0x000fca000001ff00 */
[----:B------:R0:W5:Y:S04]  /*91f0*/  @!P2 LDG.E.128 R56, desc[UR54][R76.64+0x20] ;  /* 0x000020364c38a981 */ /* 0x000168000c1e1d00 */
[----:B------:R0:W5:Y:S01]  /*9200*/  @!P2 LDG.E.128 R44, desc[UR54][R78.64+0x20] ;  /* 0x000020364e2ca981 */ /* 0x000162000c1e1d00 */
[----:B------:R-:W-:-:S13]  /*9210*/  ISETP.GE.AND P2, PT, R6, R133, PT ;  /* 0x000000850600720c */ /* 0x000fda0003f46270 */
[----:B------:R0:W5:Y:S04]  /*9220*/  @!P2 LDG.E.128 R72, desc[UR54][R76.64+0x40] ;  /* 0x000040364c48a981 */ /* 0x000168000c1e1d00 */
[----:B------:R0:W5:Y:S02]  /*9230*/  @!P2 LDG.E.128 R48, desc[UR54][R78.64+0x40] ;  /* 0x000040364e30a981 */ /* 0x000164000c1e1d00 */
.L_x_393:
[----:B------:R-:W-:Y:S05]  /*9240*/  BSYNC B1 ;  /* 0x0000000000017941 */ /* 0x000fea0003800000 */
.L_x_392:
[----:B------:R-:W-:Y:S01]  /*9250*/  ISETP.GE.AND P3, PT, R216, R96, PT ;  /* 0x00000060d800720c */ /* 0x000fe20003f66270 */
[----:B------:R-:W-:Y:S01]  /*9260*/  BSSY B1, `(.L_x_394) ;  /* 0x0000027000017945 */ /* 0x000fe20003800000 */
[----:B0-----:R-:W-:Y:S02]  /*9270*/  CS2R R76, SRZ ;  /* 0x00000000004c7805 */ /* 0x001fe4000001ff00 */
[----:B------:R-:W-:Y:S02]  /*9280*/  CS2R R78, SRZ ;  /* 0x00000000004e7805 */ /* 0x000fe4000001ff00 */
[----:B------:R-:W-:Y:S02]  /*9290*/  CS2R R80, SRZ ;  /* 0x0000000000507805 */ /* 0x000fe4000001ff00 */
[----:B------:R-:W-:Y:S02]  /*92a0*/  CS2R R82, SRZ ;  /* 0x0000000000527805 */ /* 0x000fe4000001ff00 */
[----:B------:R-:W-:-:S02]  /*92b0*/  CS2R R84, SRZ ;  /* 0x0000000000547805 */ /* 0x000fc4000001ff00 */
[----:B------:R-:W-:Y:S01]  /*92c0*/  CS2R R86, SRZ ;  /* 0x0000000000567805 */ /* 0x000fe2000001ff00 */
[----:B------:R-:W-:Y:S06]  /*92d0*/  @P3 BRA `(.L_x_395) ;  /* 0x00000000007c3947 */ /* 0x000fec0003800000 */
[----:B------:R-:W-:Y:S01]  /*92e0*/  IADD3 R89, P2, P5, R108, R90, R10 ;  /* 0x0000005a6c597210 */ /* 0x000fe20007d5e00a */
[----:B------:R-:W-:Y:S01]  /*92f0*/  ULDC.64 UR4, c[0x0][0x3e8] ;  /* 0x0000fa0000047ab9 */ /* 0x000fe20000000a00 */
[----:B------:R-:W-:Y:S02]  /*9300*/  CS2R R76, SRZ ;  /* 0x00000000004c7805 */ /* 0x000fe4000001ff00 */
[----:B------:R-:W-:Y:S02]  /*9310*/  CS2R R78, SRZ ;  /* 0x00000000004e7805 */ /* 0x000fe4000001ff00 */
[----:B------:R-:W-:Y:S02]  /*9320*/  IADD3.X R97, R14, R97, R9, P2, P5 ;  /* 0x000000610e617210 */ /* 0x000fe400017ea409 */
[----:B------:R-:W-:Y:S02]  /*9330*/  CS2R R60, SRZ ;  /* 0x00000000003c7805 */ /* 0x000fe4000001ff00 */
[----:B------:R-:W-:-:S02]  /*9340*/  IADD3 R90, P2, P5, R102, R88, R12 ;  /* 0x00000058665a7210 */ /* 0x000fc40007d5e00c */
[----:B------:R-:W-:Y:S02]  /*9350*/  CS2R R62, SRZ ;  /* 0x00000000003e7805 */ /* 0x000fe4000001ff00 */
        /* <DEDUP_REMOVED lines=23> */
.L_x_395:
[----:B------:R-:W-:Y:S05]  /*94d0*/  BSYNC B1 ;  /* 0x0000000000017941 */ /* 0x000fea0003800000 */
.L_x_394:
[----:B------:R-:W-:Y:S01]  /*94e0*/  UISETP.NE.AND UP0, UPT, UR53, 0x3, UPT ;  /* 0x000000033500788c */ /* 0x000fe2000bf05270 */
[----:B-----5:R-:W-:Y:S01]  /*94f0*/  IMAD.MOV.U32 R183, RZ, RZ, R40 ;  /* 0x000000ffffb77224 */ /* 0x020fe200078e0028 */
        /* <DEDUP_REMOVED lines=23> */
[----:B------:R-:W-:Y:S01]  /*9670*/  IMAD.MOV.U32 R153, RZ, RZ, R86 ;  /* 0x000000ffff997224 */ /* 0x000fe200078e0056 */
[----:B------:R-:W-:Y:S06]  /*9680*/  @!P2 BRA `(.L_x_396) ;  /* 0x000000000004a947 */ /* 0x000fec0003800000 */
[----:B------:R-:W-:Y:S01]  /*9690*/  BPT.TRAP 0x1 ;  /* 0x000000040000795c */ /* 0x000fe20000300000 */
.L_x_396:
[----:B------:R-:W-:Y:S01]  /*96a0*/  IMAD R97, R17, 0x8, R16 ;  /* 0x0000000811617824 */ /* 0x000fe200078e0210 */
[----:B------:R-:W-:Y:S01]  /*96b0*/  SHF.L.U32 R98, R169, 0x1f, RZ ;  /* 0x0000001fa9627819 */ /* 0x000fe200000006ff */
[----:B------:R-:W1:Y:S01]  /*96c0*/  LDC R154, c[0x0][0x2f4] ;  /* 0x0000bd00ff9a7b82 */ /* 0x000e620000000800 */
[----:B------:R-:W-:Y:S01]  /*96d0*/  BSSY B1, `(.L_x_397) ;  /* 0x0000004000017945 */ /* 0x000fe20003800000 */
[----:B------:R-:W-:Y:S01]  /*96e0*/  MOV R137, R92 ;  /* 0x0000005c00897202 */ /* 0x000fe20000000f00 */
[----:B------:R-:W2:Y:S02]  /*96f0*/  SYNCS.PHASECHK.TRANS64.TRYWAIT P5, [R97+URZ+0x29890], R98 ;  /* 0x02989062610075a7 */ /* 0x000ea400080a017f */
[----:B--2---:R-:W-:Y:S05]  /*9700*/  @!P5 BRA `(.L_x_398) ;  /* 0x000002180090d947 */ /* 0x004fea0003800000 */
.L_x_664:
[----:B------:R-:W-:Y:S05]  /*9710*/  BSYNC B1 ;  /* 0x0000000000017941 */ /* 0x000fea0003800000 */
.L_x_397:
[----:B------:R-:W3:Y:S01]  /*9720*/  LDC.64 R138, c[0x0][0x300] ;  /* 0x0000c000ff8a7b82 */ /* 0x000ee20000000a00 */
[----:B------:R-:W-:Y:S01]  /*9730*/  BSSY B1, `(.L_x_399) ;  /* 0x00002f7000017945 */ /* 0x000fe20003800000 */
[----:B-1----:R-:W-:-:S03]  /*9740*/  IMAD.IADD R159, R154, 0x1, -R99 ;  /* 0x000000019a9f7824 */ /* 0x002fc600078e0a63 */
[----:B------:R-:W-:Y:S05]  /*9750*/  @P4 BRA `(.L_x_400) ;  /* 0x0000002c00d04947 */ /* 0x000fea0003800000 */
[----:B------:R-:W-:Y:S01]  /*9760*/  ISETP.NE.AND P4, PT, R34, RZ, PT ;  /* 0x000000ff2200720c */ /* 0x000fe20003f85270 */
[-C--:B---3--:R-:W-:Y:S01]  /*9770*/  IMAD R176, R219, R138.reuse, RZ ;  /* 0x0000008adbb07224 */ /* 0x088fe200078e02ff */
[----:B------:R-:W-:Y:S01]  /*9780*/  BSSY B2, `(.L_x_401) ;  /* 0x00000fc000027945 */ /* 0x000fe20003800000 */
[----:B------:R-:W-:-:S04]  /*9790*/  IMAD.WIDE.U32 R140, R168, R138, R136 ;  /* 0x0000008aa88c7225 */ /* 0x000fc800078e0088 */
[----:B------:R-:W-:-:S04]  /*97a0*/  IMAD R176, R168, R139, R176 ;  /* 0x0000008ba8b07224 */ /* 0x000fc800078e02b0 */
[----:B------:R-:W-:Y:S02]  /*97b0*/  IMAD.IADD R176, R176, 0x1, R141 ;  /* 0x00000001b0b07824 */ /* 0x000fe400078e028d */
[----:B------:R-:W-:Y:S05]  /*97c0*/  @!P4 BRA `(.L_x_402) ;  /* 0x0000000c00dcc947 */ /* 0x000fea0003800000 */
[----:B0-----:R-:W-:Y:S01]  /*97d0*/  SEL R88, R99, R159, !P0 ;  /* 0x0000009f63587207 */ /* 0x001fe20004000000 */
[----:B------:R-:W-:Y:S01]  /*97e0*/  BSSY B3, `(.L_x_403) ;  /* 0x00000e9000037945 */ /* 0x000fe20003800000 */
[----:B------:R-:W-:Y:S02]  /*97f0*/  ISETP.GE.AND P4, PT, R18, R133, PT ;  /* 0x000000851200720c */ /* 0x000fe40003f86270 */
[----:B------:R-:W-:-:S04]  /*9800*/  SHF.R.S32.HI R89, RZ, 0x1f, R88 ;  /* 0x0000001fff597819 */ /* 0x000fc80000011458 */
[----:B------:R-:W-:-:S04]  /*9810*/  LEA.HI R89, R89, R88, RZ, 0x5 ;  /* 0x0000005859597211 */ /* 0x000fc800078f28ff */
[----:B------:R-:W-:-:S04]  /*9820*/  LEA.HI.SX32 R186, R89, R21, 0x1b ;  /* 0x0000001559ba7211 */ /* 0x000fc800078fdaff */
[----:B------:R-:W-:-:S04]  /*9830*/  SHF.R.S32.HI R89, RZ, 0x1f, R186 ;  /* 0x0000001fff597819 */ /* 0x000fc800000114ba */
[----:B------:R-:W-:Y:S01]  /*9840*/  LEA.HI R89, R89, R186, RZ, 0x2 ;  /* 0x000000ba59597211 */ /* 0x000fe200078f10ff */
[----:B------:R-:W-:-:S03]  /*9850*/  IMAD.SHL.U32 R186, R186, 0x10, RZ ;  /* 0x00000010baba7824 */ /* 0x000fc600078e00ff */
[----:B------:R-:W-:Y:S02]  /*9860*/  SHF.R.S32.HI R89, RZ, 0x2, R89 ;  /* 0x00000002ff597819 */ /* 0x000fe40000011459 */
[----:B------:R-:W-:-:S03]  /*9870*/  LOP3.LUT R88, R175, 0x30, R186, 0xf8, !PT ;  /* 0x00000030af587812 */ /* 0x000fc600078ef8ba */
[----:B------:R-:W-:Y:S01]  /*9880*/  IMAD R89, R89, 0x2800, R197 ;  /* 0x0000280059597824 */ /* 0x000fe200078e02c5 */
[----:B------:R-:W-:-:S04]  /*9890*/  LOP3.LUT R88, R88, R196, RZ, 0x3c, !PT ;  /* 0x000000c458587212 */ /* 0x000fc800078e3cff */
[----:B------:R-:W-:-:S05]  /*98a0*/  IADD3 R88, R89, R88, RZ ;  /* 0x0000005859587210 */ /* 0x000fca0007ffe0ff */
[C---:B------:R-:W-:Y:S02]  /*98b0*/  IMAD R92, R17.reuse, 0x7800, R88 ;  /* 0x00007800115c7824 */ /* 0x040fe400078e0258 */
[----:B------:R-:W-:Y:S02]  /*98c0*/  IMAD R88, R17, 0x7800, R143 ;  /* 0x0000780011587824 */ /* 0x000fe400078e028f */
[C---:B------:R-:W-:Y:S02]  /*98d0*/  IMAD.IADD R92, R16.reuse, 0x1, R92 ;  /* 0x00000001105c7824 */ /* 0x040fe400078e025c */
[----:B------:R-:W-:-:S04]  /*98e0*/  IMAD.IADD R88, R16, 0x1, R88 ;  /* 0x0000000110587824 */ /* 0x000fc800078e0258 */
[----:B------:R-:W0:Y:S04]  /*98f0*/  LDS.128 R92, [R92+0x1a400] ;  /* 0x01a400005c5c7984 */ /* 0x000e280000000c00 */
[----:B------:R-:W1:Y:S01]  /*9900*/  LDS.128 R88, [R88+0x1a400] ;  /* 0x01a4000058587984 */ /* 0x000e620000000c00 */
[----:B------:R-:W-:Y:S05]  /*9910*/  @P4 BRA `(.L_x_404) ;  /* 0x0000000c00544947 */ /* 0x000fea0003800000 */
[--C-:B------:R-:W-:Y:S02]  /*9920*/  SHF.R.U32.HI R54, RZ, 0x8, R53.reuse ;  /* 0x00000008ff367819 */ /* 0x100fe40000011635 */
[----:B------:R-:W-:Y:S02]  /*9930*/  SHF.R.U32.HI R40, RZ, 0x10, R53 ;  /* 0x00000010ff287819 */ /* 0x000fe40000011635 */
[----:B------:R-:W-:Y:S01]  /*9940*/  LOP3.LUT R52, R53, 0xff0000ff, RZ, 0xc0, !PT ;  /* 0xff0000ff35347812 */ /* 0x000fe200078ec0ff */
[----:B------:R-:W-:Y:S01]  /*9950*/  IMAD.SHL.U32 R190, R54, 0x100, RZ ;  /* 0x0000010036be7824 */ /* 0x000fe200078e00ff */
[--C-:B------:R-:W-:Y:S01]  /*9960*/  SHF.R.U32.HI R53, RZ, 0x8, R55.reuse ;  /* 0x00000008ff357819 */ /* 0x100fe20000011637 */
[----:B------:R-:W-:Y:S01]  /*9970*/  IMAD.U32 R40, R40, 0x10000, RZ ;  /* 0x0001000028287824 */ /* 0x000fe200078e00ff */
[----:B------:R-:W-:Y:S02]  /*9980*/  SHF.R.U32.HI R42, RZ, 0x10, R55 ;  /* 0x00000010ff2a7819 */ /* 0x000fe40000011637 */
[----:B------:R-:W-:Y:S01]  /*9990*/  LOP3.LUT R188, R55, 0xff0000ff, RZ, 0xc0, !PT ;  /* 0xff0000ff37bc7812 */ /* 0x000fe200078ec0ff */
[----:B------:R-:W-:Y:S01]  /*99a0*/  IMAD.SHL.U32 R53, R53, 0x100, RZ ;  /* 0x0000010035357824 */ /* 0x000fe200078e00ff */
[--C-:B------:R-:W-:Y:S01]  /*99b0*/  SHF.R.U32.HI R55, RZ, 0x8, R41.reuse ;  /* 0x00000008ff377819 */ /* 0x100fe20000011629 */
[----:B------:R-:W-:Y:S01]  /*99c0*/  IMAD.U32 R42, R42, 0x10000, RZ ;  /* 0x000100002a2a7824 */ /* 0x000fe200078e00ff */
[----:B------:R-:W-:-:S02]  /*99d0*/  SHF.R.U32.HI R187, RZ, 0x10, R41 ;  /* 0x00000010ffbb7819 */ /* 0x000fc40000011629 */
[----:B------:R-:W-:Y:S02]  /*99e0*/  LOP3.LUT R52, R52, 0xff00, R190, 0xf8, !PT ;  /* 0x0000ff0034347812 */ /* 0x000fe400078ef8be */
[----:B------:R-:W-:Y:S02]  /*99f0*/  LOP3.LUT R189, R41, 0xff0000ff, RZ, 0xc0, !PT ;  /* 0xff0000ff29bd7812 */ /* 0x000fe400078ec0ff */
[----:B------:R-:W-:Y:S02]  /*9a00*/  SHF.L.U32 R190, R55, 0x8, RZ ;  /* 0x0000000837be7819 */ /* 0x000fe400000006ff */
[----:B------:R-:W-:Y:S01]  /*9a10*/  LOP3.LUT R55, R188, 0xff00, R53, 0xf8, !PT ;  /* 0x0000ff00bc377812 */ /* 0x000fe200078ef835 */
[----:B------:R-:W-:Y:S01]  /*9a20*/  IMAD.U32 R53, R187, 0x10000, RZ ;  /* 0x00010000bb357824 */ /* 0x000fe200078e00ff */
[----:B------:R-:W-:Y:S02]  /*9a30*/  LOP3.LUT R189, R189, 0xff00, R190, 0xf8, !PT ;  /* 0x0000ff00bdbd7812 */ /* 0x000fe400078ef8be */
[----:B------:R-:W-:-:S02]  /*9a40*/  LOP3.LUT R187, R52, 0xff0000, R40, 0xf8, !PT ;  /* 0x00ff000034bb7812 */ /* 0x000fc400078ef828 */
[----:B------:R-:W-:Y:S02]  /*9a50*/  LOP3.LUT R40, R189, 0xff0000, R53, 0xf8, !PT ;  /* 0x00ff0000bd287812 */ /* 0x000fe400078ef835 */
[----:B0-----:R-:W-:Y:S02]  /*9a60*/  F2FP.F16.E4M3.UNPACK_B R188, R93 ;  /* 0x0000005dffbc723e */ /* 0x001fe400020006ff */
[----:B------:R-:W-:Y:S02]  /*9a70*/  F2FP.F16.E4M3.UNPACK_B R190, R40 ;  /* 0x00000028ffbe723e */ /* 0x000fe400020006ff */
[----:B-1----:R-:W-:Y:S01]  /*9a80*/  F2FP.F16.E4M3.UNPACK_B R52, R89 ;  /* 0x00000059ff34723e */ /* 0x002fe200020006ff */
[----:B------:R-:W-:Y:S01]  /*9a90*/  HADD2.F32 R53, -RZ, R188.H0_H0 ;  /* 0x200000bcff357230 */ /* 0x000fe20000004100 */
[----:B------:R-:W-:Y:S01]  /*9aa0*/  F2FP.F16.E4M3.UNPACK_B R191, R187 ;  /* 0x000000bbffbf723e */ /* 0x000fe200020006ff */
[----:B------:R-:W-:Y:S01]  /*9ab0*/  HADD2.F32 R193, -RZ, R190.H0_H0 ;  /* 0x200000beffc17230 */ /* 0x000fe20000004100 */
[----:B------:R-:W-:Y:S01]  /*9ac0*/  F2FP.F16.E4M3.UNPACK_B R93, R93.H1 ;  /* 0x0000005dff5d723e */ /* 0x000fe200030006ff */
[----:B------:R-:W-:Y:S01]  /*9ad0*/  HADD2.F32 R189, -RZ, R52.H0_H0 ;  /* 0x20000034ffbd7230 */ /* 0x000fe20000004100 */
[----:B------:R-:W-:Y:S01]  /*9ae0*/  F2FP.F16.E4M3.UNPACK_B R187, R187.H1 ;  /* 0x000000bbffbb723e */ /* 0x000fe200030006ff */
[----:B------:R-:W-:-:S02]  /*9af0*/  HADD2.F32 R192, -RZ, R191.H0_H0 ;  /* 0x200000bfffc07230 */ /* 0x000fc40000004100 */
[-C--:B------:R-:W-:Y:S01]  /*9b00*/  FMUL.FTZ R194, R53, R193.reuse ;  /* 0x000000c135c27220 */ /* 0x080fe20000410000 */
[----:B------:R-:W-:Y:S02]  /*9b10*/  HADD2.F32 R190, -RZ, R190.H1_H1 ;  /* 0x300000beffbe7230 */ /* 0x000fe40000004100 */
[C---:B------:R-:W-:Y:S01]  /*9b20*/  FMUL.FTZ R193, R189.reuse, R193 ;  /* 0x000000c1bdc17220 */ /* 0x040fe20000410000 */
[----:B------:R-:W-:Y:S02]  /*9b30*/  HADD2.F32 R52, -RZ, R52.H1_H1 ;  /* 0x30000034ff347230 */ /* 0x000fe40000004100 */
[-C--:B------:R-:W-:Y:S01]  /*9b40*/  FFMA.FTZ R189, R189, R192.reuse, -R194 ;  /* 0x000000c0bdbd7223 */ /* 0x080fe200000108c2 */
[----:B------:R-:W-:Y:S02]  /*9b50*/  HADD2.F32 R191, -RZ, R191.H1_H1 ;  /* 0x300000bfffbf7230 */ /* 0x000fe40000004100 */
[----:B------:R-:W-:Y:S01]  /*9b60*/  FFMA.FTZ R53, R53, R192, R193 ;  /* 0x000000c035357223 */ /* 0x000fe200000100c1 */
[----:B------:R-:W-:Y:S01]  /*9b70*/  HADD2.F32 R192, -RZ, R188.H1_H1 ;  /* 0x300000bcffc07230 */ /* 0x000fe20000004100 */
[----:B------:R-:W-:-:S02]  /*9b80*/  SHF.R.U32.HI R54, RZ, 0x8, R43 ;  /* 0x00000008ff367819 */ /* 0x000fc4000001162b */
[----:B------:R-:W-:Y:S02]  /*9b90*/  SHF.R.U32.HI R41, RZ, 0x10, R43 ;  /* 0x00000010ff297819 */ /* 0x000fe4000001162b */
[-C--:B------:R-:W-:Y:S01]  /*9ba0*/  FMUL.FTZ R188, R192, R190.reuse ;  /* 0x000000bec0bc7220 */ /* 0x080fe20000410000 */
[----:B------:R-:W-:Y:S01]  /*9bb0*/  FMUL.FTZ R190, R52, R190 ;  /* 0x000000be34be7220 */ /* 0x000fe20000410000 */
[----:B------:R-:W-:Y:S01]  /*9bc0*/  IMAD.SHL.U32 R54, R54, 0x100, RZ ;  /* 0x0000010036367824 */ /* 0x000fe200078e00ff */
[----:B------:R-:W-:Y:S01]  /*9bd0*/  LOP3.LUT R43, R43, 0xff0000ff, RZ, 0xc0, !PT ;  /* 0xff0000ff2b2b7812 */ /* 0x000fe200078ec0ff */
[-C--:B------:R-:W-:Y:S01]  /*9be0*/  FFMA.FTZ R188, R52, R191.reuse, -R188 ;  /* 0x000000bf34bc7223 */ /* 0x080fe200000108bc */
[----:B------:R-:W-:Y:S01]  /*9bf0*/  FFMA.FTZ R52, R192, R191, R190 ;  /* 0x000000bfc0347223 */ /* 0x000fe200000100be */
[----:B------:R-:W-:Y:S01]  /*9c00*/  F2FP.F16.E4M3.UNPACK_B R190, R40.H1 ;  /* 0x00000028ffbe723e */ /* 0x000fe200030006ff */
[----:B------:R-:W-:Y:S01]  /*9c10*/  HADD2.F32 R40, -RZ, R93.H0_H0 ;  /* 0x2000005dff287230 */ /* 0x000fe20000004100 */
[----:B------:R-:W-:Y:S01]  /*9c20*/  F2FP.F16.E4M3.UNPACK_B R191, R89.H1 ;  /* 0x00000059ffbf723e */ /* 0x000fe200030006ff */
[----:B------:R-:W-:Y:S01]  /*9c30*/  HADD2.F32 R192, -RZ, R187.H0_H0 ;  /* 0x200000bbffc07230 */ /* 0x000fe20000004100 */
[----:B------:R-:W-:Y:S01]  /*9c40*/  LOP3.LUT R43, R43, 0xff00, R54, 0xf8, !PT ;  /* 0x0000ff002b2b7812 */ /* 0x000fe200078ef836 */
[----:B------:R-:W-:Y:S01]  /*9c50*/  HADD2.F32 R193, -RZ, R190.H0_H0 ;  /* 0x200000beffc17230 */ /* 0x000fe20000004100 */
[----:B------:R-:W-:Y:S01]  /*9c60*/  SHF.L.U32 R41, R41, 0x10, RZ ;  /* 0x0000001029297819 */ /* 0x000fe200000006ff */
[----:B------:R-:W-:Y:S01]  /*9c70*/  HADD2.F32 R89, -RZ, R191.H0_H0 ;  /* 0x200000bfff597230 */ /* 0x000fe20000004100 */
[----:B------:R-:W-:Y:S01]  /*9c80*/  F2FP.F16.E4M3.UNPACK_B R54, R91 ;  /* 0x0000005bff36723e */ /* 0x000fe200020006ff */
[----:B------:R-:W-:-:S02]  /*9c90*/  HADD2.F32 R93, -RZ, R93.H1_H1 ;  /* 0x3000005dff5d7230 */ /* 0x000fc40000004100 */
[CC--:B------:R-:W-:Y:S01]  /*9ca0*/  FMUL.FTZ R194, R40.reuse, R193.reuse ;  /* 0x000000c128c27220 */ /* 0x0c0fe20000410000 */
[----:B------:R-:W-:Y:S02]  /*9cb0*/  HADD2.F32 R190, -RZ, R190.H1_H1 ;  /* 0x300000beffbe7230 */ /* 0x000fe40000004100 */
[C---:B------:R-:W-:Y:S01]  /*9cc0*/  FMUL.FTZ R193, R89.reuse, R193 ;  /* 0x000000c159c17220 */ /* 0x040fe20000410000 */
[----:B------:R-:W-:Y:S02]  /*9cd0*/  HADD2.F32 R191, -RZ, R191.H1_H1 ;  /* 0x300000bfffbf7230 */ /* 0x000fe40000004100 */
[-C--:B------:R-:W-:Y:S01]  /*9ce0*/  FFMA.FTZ R89, R89, R192.reuse, -R194 ;  /* 0x000000c059597223 */ /* 0x080fe200000108c2 */
[----:B------:R-:W-:Y:S02]  /*9cf0*/  HADD2.F32 R187, -RZ, R187.H1_H1 ;  /* 0x300000bbffbb7230 */ /* 0x000fe40000004100 */
[----:B------:R-:W-:Y:S01]  /*9d00*/  FFMA.FTZ R40, R40, R192, R193 ;  /* 0x000000c028287223 */ /* 0x000fe200000100c1 */
[-C--:B------:R-:W-:Y:S01]  /*9d10*/  FMUL.FTZ R192, R93, R190.reuse ;  /* 0x000000be5dc07220 */ /* 0x080fe20000410000 */
[----:B------:R-:W-:Y:S01]  /*9d20*/  FMUL.FTZ R193, R191, R190 ;  /* 0x000000bebfc17220 */ /* 0x000fe20000410000 */
[----:B------:R-:W-:Y:S01]  /*9d30*/  LOP3.LUT R41, R43, 0xff0000, R41, 0xf8, !PT ;  /* 0x00ff00002b297812 */ /* 0x000fe200078ef829 */
[----:B------:R-:W-:-:S02]  /*9d40*/  HADD2.F32 R194, -RZ, R54.H0_H0 ;  /* 0x20000036ffc27230 */ /* 0x000fc40000004100 */
[-C--:B------:R-:W-:Y:S01]  /*9d50*/  FFMA.FTZ R190, R191, R187.reuse, -R192 ;  /* 0x000000bbbfbe7223 */ /* 0x080fe200000108c0 */
[----:B------:R-:W-:Y:S01]  /*9d60*/  FFMA.FTZ R187, R93, R187, R193 ;  /* 0x000000bb5dbb7223 */ /* 0x000fe200000100c1 */
[----:B------:R-:W-:Y:S01]  /*9d70*/  LOP3.LUT R93, R55, 0xff0000, R42, 0xf8, !PT ;  /* 0x00ff0000375d7812 */ /* 0x000fe200078ef82a */
[----:B------:R-:W-:Y:S01]  /*9d80*/  IMAD.MOV.U32 R42, RZ, RZ, R95 ;  /* 0x000000ffff2a7224 */ /* 0x000fe200078e005f */
[----:B------:R-:W-:Y:S02]  /*9d90*/  F2FP.F16.E4M3.UNPACK_B R95, R41 ;  /* 0x00000029ff5f723e */ /* 0x000fe400020006ff */
[----:B------:R-:W-:Y:S02]  /*9da0*/  F2FP.F16.E4M3.UNPACK_B R191, R93 ;  /* 0x0000005dffbf723e */ /* 0x000fe400020006ff */
[-C--:B------:R-:W-:Y:S01]  /*9db0*/  F2FP.F16.E4M3.UNPACK_B R43, R42.reuse ;  /* 0x0000002aff2b723e */ /* 0x080fe200020006ff */
[----:B------:R-:W-:Y:S01]  /*9dc0*/  HADD2.F32 R55, -RZ, R95.H0_H0 ;  /* 0x2000005fff377230 */ /* 0x000fe20000004100 */
[----:B------:R-:W-:Y:S01]  /*9dd0*/  F2FP.F16.E4M3.UNPACK_B R42, R42.H1 ;  /* 0x0000002aff2a723e */ /* 0x000fe200030006ff */
[----:B------:R-:W-:Y:S01]  /*9de0*/  HADD2.F32 R193, -RZ, R191.H0_H0 ;  /* 0x200000bfffc17230 */ /* 0x000fe20000004100 */
[----:B------:R-:W-:Y:S01]  /*9df0*/  F2FP.F16.E4M3.UNPACK_B R41, R41.H1 ;  /* 0x00000029ff29723e */ /* 0x000fe200030006ff */
[--C-:B------:R-:W-:Y:S01]  /*9e00*/  HADD2.F32 R192, -RZ, R43.reuse.H0_H0 ;  /* 0x2000002bffc07230 */ /* 0x100fe20000004100 */
[----:B------:R-:W-:Y:S01]  /*9e10*/  F2FP.F16.E4M3.UNPACK_B R93, R93.H1 ;  /* 0x0000005dff5d723e */ /* 0x000fe200030006ff */
[----:B------:R-:W-:Y:S01]  /*9e20*/  HADD2.F32 R43, -RZ, R43.H1_H1 ;  /* 0x3000002bff2b7230 */ /* 0x000fe20000004100 */
[----:B------:R-:W-:Y:S01]  /*9e30*/  F2FP.SATFINITE.E4M3.F32.PACK_AB_MERGE_C R89, R190, R89, RZ ;  /* 0x00000059be59723e */ /* 0x000fe200048070ff */
[----:B------:R-:W-:-:S02]  /*9e40*/  HADD2.F32 R95, -RZ, R95.H1_H1 ;  /* 0x3000005fff5f7230 */ /* 0x000fc40000004100 */
[-C--:B------:R-:W-:Y:S01]  /*9e50*/  FMUL.FTZ R195, R192, R55.reuse ;  /* 0x00000037c0c37220 */ /* 0x080fe20000410000 */
[----:B------:R-:W-:Y:S01]  /*9e60*/  FMUL.FTZ R55, R194, R55 ;  /* 0x00000037c2377220 */ /* 0x000fe20000410000 */
[----:B------:R-:W-:Y:S01]  /*9e70*/  HADD2.F32 R191, -RZ, R191.H1_H1 ;  /* 0x300000bfffbf7230 */ /* 0x000fe20000004100 */
[----:B------:R-:W-:Y:S01]  /*9e80*/  F2FP.SATFINITE.E4M3.F32.PACK_AB_MERGE_C R188, R188, R189, R89 ;  /* 0x000000bdbcbc723e */ /* 0x000fe20004807059 */
[-C--:B------:R-:W-:Y:S01]  /*9e90*/  FFMA.FTZ R195, R194, R193.reuse, -R195 ;  /* 0x000000c1c2c37223 */ /* 0x080fe200000108c3 */
[----:B------:R-:W-:Y:S01]  /*9ea0*/  FFMA.FTZ R192, R192, R193, R55 ;  /* 0x000000c1c0c07223 */ /* 0x000fe20000010037 */
[----:B------:R-:W-:Y:S02]  /*9eb0*/  HADD2.F32 R55, -RZ, R54.H1_H1 ;  /* 0x30000036ff377230 */ /* 0x000fe40000004100 */
[----:B------:R-:W-:Y:S01]  /*9ec0*/  FMUL.FTZ R54, R43, R95 ;  /* 0x0000005f2b367220 */ /* 0x000fe20000410000 */
[--C-:B------:R-:W-:Y:S01]  /*9ed0*/  HADD2.F32 R193, -RZ, R41.reuse.H0_H0 ;  /* 0x20000029ffc17230 */ /* 0x100fe20000004100 */
[----:B------:R-:W-:Y:S01]  /*9ee0*/  F2FP.F16.E4M3.UNPACK_B R89, R92.H1 ;  /* 0x0000005cff59723e */ /* 0x000fe200030006ff */
[----:B------:R-:W-:-:S02]  /*9ef0*/  HADD2.F32 R41, -RZ, R41.H1_H1 ;  /* 0x30000029ff297230 */ /* 0x000fc40000004100 */
[C---:B------:R-:W-:Y:S01]  /*9f00*/  FFMA.FTZ R54, R55.reuse, R191, -R54 ;  /* 0x000000bf37367223 */ /* 0x040fe20000010836 */
[----:B------:R-:W-:Y:S01]  /*9f10*/  FMUL.FTZ R55, R55, R95 ;  /* 0x0000005f37377220 */ /* 0x000fe20000410000 */
[--C-:B------:R-:W-:Y:S01]  /*9f20*/  HADD2.F32 R95, -RZ, R93.reuse.H0_H0 ;  /* 0x2000005dff5f7230 */ /* 0x100fe20000004100 */
[----:B------:R-:W-:Y:S01]  /*9f30*/  F2FP.SATFINITE.E4M3.F32.PACK_AB_MERGE_C R40, R187, R40, RZ ;  /* 0x00000028bb28723e */ /* 0x000fe200048070ff */
[----:B------:R-:W-:Y:S02]  /*9f40*/  HADD2.F32 R93, -RZ, R93.H1_H1 ;  /* 0x3000005dff5d7230 */ /* 0x000fe40000004100 */
[----:B------:R-:W-:Y:S01]  /*9f50*/  FFMA.FTZ R43, R43, R191, R55 ;  /* 0x000000bf2b2b7223 */ /* 0x000fe20000010037 */
[----:B------:R-:W-:Y:S01]  /*9f60*/  F2FP.F16.E4M3.UNPACK_B R55, R91.H1 ;  /* 0x0000005bff37723e */ /* 0x000fe200030006ff */
[--C-:B------:R-:W-:Y:S01]  /*9f70*/  HADD2.F32 R91, -RZ, R42.reuse.H0_H0 ;  /* 0x2000002aff5b7230 */ /* 0x100fe20000004100 */
[----:B------:R-:W-:Y:S01]  /*9f80*/  F2FP.F16.E4M3.UNPACK_B R92, R92 ;  /* 0x0000005cff5c723e */ /* 0x000fe200020006ff */
[----:B------:R-:W-:Y:S01]  /*9f90*/  HADD2.F32 R42, -RZ, R42.H1_H1 ;  /* 0x3000002aff2a7230 */ /* 0x000fe20000004100 */
[----:B------:R-:W-:Y:S01]  /*9fa0*/  F2FP.SATFINITE.E4M3.F32.PACK_AB_MERGE_C R40, R52, R53, R40 ;  /* 0x000000353428723e */ /* 0x000fe20004807028 */
[----:B------:R-:W-:-:S02]  /*9fb0*/  HADD2.F32 R191, -RZ, R55.H0_H0 ;  /* 0x20000037ffbf7230 */ /* 0x000fc40000004100 */
[----:B------:R-:W-:Y:S01]  /*9fc0*/  FMUL.FTZ R194, R91, R193 ;  /* 0x000000c15bc27220 */ /* 0x000fe20000410000 */
[----:B------:R-:W-:-:S03]  /*9fd0*/  HADD2.F32 R55, -RZ, R55.H1_H1 ;  /* 0x30000037ff377230 */ /* 0x000fc60000004100 */
[C---:B------:R-:W-:Y:S01]  /*9fe0*/  FFMA.FTZ R194, R191.reuse, R95, -R194 ;  /* 0x0000005fbfc27223 */ /* 0x040fe200000108c2 */
[----:B------:R-:W-:-:S04]  /*9ff0*/  FMUL.FTZ R191, R191, R193 ;  /* 0x000000c1bfbf7220 */ /* 0x000fc80000410000 */
[----:B------:R-:W-:Y:S01]  /*a000*/  FFMA.FTZ R191, R91, R95, R191 ;  /* 0x0000005f5bbf7223 */ /* 0x000fe200000100bf */
[CC--:B------:R-:W-:Y:S01]  /*a010*/  FMUL.FTZ R91, R42.reuse, R41.reuse ;  /* 0x000000292a5b7220 */ /* 0x0c0fe20000410000 */
[C---:B------:R-:W-:Y:S01]  /*a020*/  FMUL.FTZ R41, R55.reuse, R41 ;  /* 0x0000002937297220 */ /* 0x040fe20000410000 */
[-C--:B------:R-:W-:Y:S02]  /*a030*/  F2FP.F16.E4M3.UNPACK_B R95, R182.reuse.H1 ;  /* 0x000000b6ff5f723e */ /* 0x080fe400030006ff */
[-C--:B------:R-:W-:Y:S01]  /*a040*/  FFMA.FTZ R91, R55, R93.reuse, -R91 ;  /* 0x0000005d375b7223 */ /* 0x080fe2000001085b */
[----:B------:R-:W-:Y:S01]  /*a050*/  FFMA.FTZ R42, R42, R93, R41 ;  /* 0x0000005d2a2a7223 */ /* 0x000fe20000010029 */
[----:B------:R-:W-:Y:S01]  /*a060*/  IMAD.MOV.U32 R41, RZ, RZ, R88 ;  /* 0x000000ffff297224 */ /* 0x000fe200078e0058 */
[-C--:B------:R-:W-:Y:S01]  /*a070*/  F2FP.F16.E4M3.UNPACK_B R55, R183.reuse.H1 ;  /* 0x000000b7ff37723e */ /* 0x080fe200030006ff */
[----:B------:R-:W-:Y:S01]  /*a080*/  HADD2.F32 R93, -RZ, R89.H0_H0 ;  /* 0x20000059ff5d7230 */ /* 0x000fe20000004100 */
[----:B------:R-:W-:Y:S01]  /*a090*/  F2FP.F16.E4M3.UNPACK_B R183, R183 ;  /* 0x000000b7ffb7723e */ /* 0x000fe200020006ff */
[----:B------:R-:W-:Y:S01]  /*a0a0*/  HADD2.F32 R189, -RZ, R95.H0_H0 ;  /* 0x2000005fffbd7230 */ /* 0x000fe20000004100 */
[-C--:B------:R-:W-:Y:S01]  /*a0b0*/  F2FP.F16.E4M3.UNPACK_B R88, R41.reuse.H1 ;  /* 0x00000029ff58723e */ /* 0x080fe200030006ff */
[--C-:B------:R-:W-:Y:S01]  /*a0c0*/  HADD2.F32 R193, -RZ, R55.reuse.H0_H0 ;  /* 0x20000037ffc17230 */ /* 0x100fe20000004100 */
[----:B------:R-:W-:Y:S01]  /*a0d0*/  F2FP.F16.E4M3.UNPACK_B R41, R41 ;  /* 0x00000029ff29723e */ /* 0x000fe200020006ff */
[----:B------:R-:W-:Y:S01]  /*a0e0*/  HADD2.F32 R55, -RZ, R55.H1_H1 ;  /* 0x30000037ff377230 */ /* 0x000fe20000004100 */
[----:B------:R-:W-:Y:S01]  /*a0f0*/  F2FP.F16.E4M3.UNPACK_B R182, R182 ;  /* 0x000000b6ffb6723e */ /* 0x000fe200020006ff */
[----:B------:R-:W-:-:S02]  /*a100*/  HADD2.F32 R187, -RZ, R88.H0_H0 ;  /* 0x20000058ffbb7230 */ /* 0x000fc40000004100 */
[-C--:B------:R-:W-:Y:S01]  /*a110*/  FMUL.FTZ R190, R93, R193.reuse ;  /* 0x000000c15dbe7220 */ /* 0x080fe20000410000 */
[----:B------:R-:W-:Y:S01]  /*a120*/  HADD2.F32 R89, -RZ, R89.H1_H1 ;  /* 0x30000059ff597230 */ /* 0x000fe20000004100 */
[----:B------:R-:W-:Y:S01]  /*a130*/  F2FP.SATFINITE.E4M3.F32.PACK_AB_MERGE_C R91, R91, R194, RZ ;  /* 0x000000c25b5b723e */ /* 0x000fe200048070ff */
[----:B------:R-:W-:Y:S02]  /*a140*/  HADD2.F32 R88, -RZ, R88.H1_H1 ;  /* 0x30000058ff587230 */ /* 0x000fe40000004100 */
[C---:B------:R-:W-:Y:S01]  /*a150*/  FMUL.FTZ R193, R187.reuse, R193 ;  /* 0x000000c1bbc17220 */ /* 0x040fe20000410000 */
[----:B------:R-:W-:Y:S02]  /*a160*/  HADD2.F32 R95, -RZ, R95.H1_H1 ;  /* 0x3000005fff5f7230 */ /* 0x000fe40000004100 */
[----:B------:R-:W-:Y:S01]  /*a170*/  FFMA.FTZ R190, R187, R189, -R190 ;  /* 0x000000bdbbbe7223 */ /* 0x000fe200000108be */
[----:B------:R-:W-:Y:S01]  /*a180*/  F2FP.SATFINITE.E4M3.F32.PACK_AB_MERGE_C R42, R42, R191, RZ ;  /* 0x000000bf2a2a723e */ /* 0x000fe200048070ff */
[----:B------:R-:W-:Y:S01]  /*a190*/  FFMA.FTZ R193, R93, R189, R193 ;  /* 0x000000bd5dc17223 */ /* 0x000fe200000100c1 */
[-C--:B------:R-:W-:Y:S01]  /*a1a0*/  FMUL.FTZ R93, R89, R55.reuse ;  /* 0x00000037595d7220 */ /* 0x080fe20000410000 */
[C---:B------:R-:W-:Y:S01]  /*a1b0*/  FMUL.FTZ R55, R88.reuse, R55 ;  /* 0x0000003758377220 */ /* 0x040fe20000410000 */
[----:B------:R-:W-:Y:S01]  /*a1c0*/  HADD2.F32 R189, -RZ, R183.H0_H0 ;  /* 0x200000b7ffbd7230 */ /* 0x000fe20000004100 */
[----:B------:R-:W-:Y:S01]  /*a1d0*/  F2FP.SATFINITE.E4M3.F32.PACK_AB_MERGE_C R42, R43, R192, R42 ;  /* 0x000000c02b2a723e */ /* 0x000fe2000480702a */
[-C--:B------:R-:W-:Y:S01]  /*a1e0*/  FFMA.FTZ R88, R88, R95.reuse, -R93 ;  /* 0x0000005f58587223 */ /* 0x080fe2000001085d */
[----:B------:R-:W-:Y:S01]  /*a1f0*/  FFMA.FTZ R55, R89, R95, R55 ;  /* 0x0000005f59377223 */ /* 0x000fe20000010037 */
[----:B------:R-:W-:Y:S01]  /*a200*/  HADD2.F32 R89, -RZ, R92.H0_H0 ;  /* 0x2000005cff597230 */ /* 0x000fe20000004100 */
[----:B------:R-:W-:Y:S01]  /*a210*/  F2FP.SATFINITE.E4M3.F32.PACK_AB_MERGE_C R91, R54, R195, R91 ;  /* 0x000000c3365b723e */ /* 0x000fe2000480705b */
[----:B------:R-:W-:Y:S01]  /*a220*/  HADD2.F32 R95, -RZ, R41.H0_H0 ;  /* 0x20000029ff5f7230 */ /* 0x000fe20000004100 */
[----:B------:R-:W-:Y:S01]  /*a230*/  F2FP.SATFINITE.E4M3.F32.PACK_AB_MERGE_C R88, R88, R190, RZ ;  /* 0x000000be5858723e */ /* 0x000fe200048070ff */
        /* <DEDUP_REMOVED lines=8> */
[----:B------:R-:W-:-:S02]  /*a2c0*/  HADD2.F32 R182, -RZ, R182.H1_H1 ;  /* 0x300000b6ffb67230 */ /* 0x000fc40000004100 */
[C---:B------:R-:W-:Y:S01]  /*a2d0*/  FMUL.FTZ R89, R92.reuse, R183 ;  /* 0x000000b75c597220 */ /* 0x040fe20000410000 */
[----:B------:R-:W-:Y:S01]  /*a2e0*/  F2FP.F16.E4M3.UNPACK_B R95, R185.H1 ;  /* 0x000000b9ff5f723e */ /* 0x000fe200030006ff */
[C---:B------:R-:W-:Y:S01]  /*a2f0*/  FMUL.FTZ R183, R41.reuse, R183 ;  /* 0x000000b729b77220 */ /* 0x040fe20000410000 */
[----:B------:R-:W-:Y:S01]  /*a300*/  F2FP.F16.E4M3.UNPACK_B R185, R185 ;  /* 0x000000b9ffb9723e */ /* 0x000fe200020006ff */
[-C--:B------:R-:W-:Y:S01]  /*a310*/  FFMA.FTZ R89, R41, R182.reuse, -R89 ;  /* 0x000000b629597223 */ /* 0x080fe20000010859 */
[----:B------:R-:W-:Y:S01]  /*a320*/  F2FP.SATFINITE.E4M3.F32.PACK_AB_MERGE_C R55, R55, R193, RZ ;  /* 0x000000c13737723e */ /* 0x000fe200048070ff */
[----:B------:R-:W-:Y:S01]  /*a330*/  FFMA.FTZ R41, R92, R182, R183 ;  /* 0x000000b65c297223 */ /* 0x000fe200000100b7 */
[----:B------:R-:W-:Y:S01]  /*a340*/  F2FP.F16.E4M3.UNPACK_B R92, R94.H1 ;  /* 0x0000005eff5c723e */ /* 0x000fe200030006ff */
[--C-:B------:R-:W-:Y:S01]  /*a350*/  HADD2.F32 R183, -RZ, R95.reuse.H0_H0 ;  /* 0x2000005fffb77230 */ /* 0x100fe20000004100 */
[----:B------:R-:W-:Y:S01]  /*a360*/  F2FP.SATFINITE.E4M3.F32.PACK_AB_MERGE_C R187, R89, R187, R88 ;  /* 0x000000bb59bb723e */ /* 0x000fe20004807058 */
[----:B------:R-:W-:Y:S01]  /*a370*/  HADD2.F32 R95, -RZ, R95.H1_H1 ;  /* 0x3000005fff5f7230 */ /* 0x000fe20000004100 */
[----:B------:R-:W-:Y:S01]  /*a380*/  F2FP.F16.E4M3.UNPACK_B R88, R184.H1 ;  /* 0x000000b8ff58723e */ /* 0x000fe200030006ff */
[--C-:B------:R-:W-:Y:S01]  /*a390*/  HADD2.F32 R93, -RZ, R92.reuse.H0_H0 ;  /* 0x2000005cff5d7230 */ /* 0x100fe20000004100 */
[----:B------:R-:W-:Y:S01]  /*a3a0*/  F2FP.F16.E4M3.UNPACK_B R89, R90.H1 ;  /* 0x0000005aff59723e */ /* 0x000fe200030006ff */
[----:B------:R-:W-:Y:S01]  /*a3b0*/  HADD2.F32 R92, -RZ, R92.H1_H1 ;  /* 0x3000005cff5c7230 */ /* 0x000fe20000004100 */
[----:B------:R-:W-:Y:S01]  /*a3c0*/  F2FP.F16.E4M3.UNPACK_B R184, R184 ;  /* 0x000000b8ffb8723e */ /* 0x000fe200020006ff */
[--C-:B------:R-:W-:Y:S01]  /*a3d0*/  HADD2.F32 R194, -RZ, R88.reuse.H0_H0 ;  /* 0x20000058ffc27230 */ /* 0x100fe20000004100 */
[----:B------:R-:W-:Y:S01]  /*a3e0*/  F2FP.F16.E4M3.UNPACK_B R94, R94 ;  /* 0x0000005eff5e723e */ /* 0x000fe200020006ff */
[----:B------:R-:W-:Y:S01]  /*a3f0*/  HADD2.F32 R182, -RZ, R89.H0_H0 ;  /* 0x20000059ffb67230 */ /* 0x000fe20000004100 */
[----:B------:R-:W-:Y:S01]  /*a400*/  F2FP.F16.E4M3.UNPACK_B R90, R90 ;  /* 0x0000005aff5a723e */ /* 0x000fe200020006ff */
[----:B------:R-:W-:-:S02]  /*a410*/  HADD2.F32 R88, -RZ, R88.H1_H1 ;  /* 0x30000058ff587230 */ /* 0x000fc40000004100 */
[-C--:B------:R-:W-:Y:S01]  /*a420*/  FMUL.FTZ R190, R93, R194.reuse ;  /* 0x000000c25dbe7220 */ /* 0x080fe20000410000 */
[----:B------:R-:W-:Y:S02]  /*a430*/  HADD2.F32 R89, -RZ, R89.H1_H1 ;  /* 0x30000059ff597230 */ /* 0x000fe40000004100 */
[C---:B------:R-:W-:Y:S01]  /*a440*/  FMUL.FTZ R194, R182.reuse, R194 ;  /* 0x000000c2b6c27220 */ /* 0x040fe20000410000 */
[----:B------:R-:W-:Y:S01]  /*a450*/  F2FP.SATFINITE.E4M3.F32.PACK_AB_MERGE_C R41, R41, R189, R55 ;  /* 0x000000bd2929723e */ /* 0x000fe20004807037 */
[-C--:B------:R-:W-:Y:S02]  /*a460*/  FFMA.FTZ R190, R182, R183.reuse, -R190 ;  /* 0x000000b7b6be7223 */ /* 0x080fe400000108be */
[----:B------:R-:W-:Y:S01]  /*a470*/  FFMA.FTZ R194, R93, R183, R194 ;  /* 0x000000b75dc27223 */ /* 0x000fe200000100c2 */
[-C--:B------:R-:W-:Y:S01]  /*a480*/  FMUL.FTZ R93, R92, R88.reuse ;  /* 0x000000585c5d7220 */ /* 0x080fe20000410000 */
[----:B------:R-:W-:Y:S01]  /*a490*/  FMUL.FTZ R88, R89, R88 ;  /* 0x0000005859587220 */ /* 0x000fe20000410000 */
[----:B------:R-:W-:-:S02]  /*a4a0*/  HADD2.F32 R183, -RZ, R184.H0_H0 ;  /* 0x200000b8ffb77230 */ /* 0x000fc40000004100 */
[-C--:B------:R-:W-:Y:S01]  /*a4b0*/  FFMA.FTZ R89, R89, R95.reuse, -R93 ;  /* 0x0000005f59597223 */ /* 0x080fe2000001085d */
[----:B------:R-:W-:Y:S01]  /*a4c0*/  FFMA.FTZ R88, R92, R95, R88 ;  /* 0x0000005f5c587223 */ /* 0x000fe20000010058 */
[----:B------:R-:W-:Y:S02]  /*a4d0*/  HADD2.F32 R92, -RZ, R94.H0_H0 ;  /* 0x2000005eff5c7230 */ /* 0x000fe40000004100 */
[----:B------:R-:W-:Y:S01]  /*a4e0*/  HADD2.F32 R95, -RZ, R90.H0_H0 ;  /* 0x2000005aff5f7230 */ /* 0x000fe20000004100 */
[----:B------:R-:W-:Y:S01]  /*a4f0*/  F2FP.SATFINITE.E4M3.F32.PACK_AB_MERGE_C R89, R89, R190, RZ ;  /* 0x000000be5959723e */ /* 0x000fe200048070ff */
[----:B------:R-:W-:Y:S02]  /*a500*/  HADD2.F32 R93, -RZ, R185.H0_H0 ;  /* 0x200000b9ff5d7230 */ /* 0x000fe40000004100 */
[-C--:B------:R-:W-:Y:S01]  /*a510*/  FMUL.FTZ R182, R92, R183.reuse ;  /* 0x000000b75cb67220 */ /* 0x080fe20000410000 */
[----:B------:R-:W-:Y:S02]  /*a520*/  HADD2.F32 R184, -RZ, R184.H1_H1 ;  /* 0x300000b8ffb87230 */ /* 0x000fe40000004100 */
[----:B------:R-:W-:Y:S01]  /*a530*/  FMUL.FTZ R183, R95, R183 ;  /* 0x000000b75fb77220 */ /* 0x000fe20000410000 */
[----:B------:R-:W-:-:S02]  /*a540*/  HADD2.F32 R94, -RZ, R94.H1_H1 ;  /* 0x3000005eff5e7230 */ /* 0x000fc40000004100 */
[-C--:B------:R-:W-:Y:S01]  /*a550*/  FFMA.FTZ R182, R95, R93.reuse, -R182 ;  /* 0x0000005d5fb67223 */ /* 0x080fe200000108b6 */
[----:B------:R-:W-:Y:S02]  /*a560*/  HADD2.F32 R90, -RZ, R90.H1_H1 ;  /* 0x3000005aff5a7230 */ /* 0x000fe40000004100 */
[----:B------:R-:W-:Y:S01]  /*a570*/  FFMA.FTZ R183, R92, R93, R183 ;  /* 0x0000005d5cb77223 */ /* 0x000fe200000100b7 */
[----:B------:R-:W-:Y:S02]  /*a580*/  HADD2.F32 R185, -RZ, R185.H1_H1 ;  /* 0x300000b9ffb97230 */ /* 0x000fe40000004100 */
[----:B------:R-:W-:Y:S01]  /*a590*/  FMUL.FTZ R92, R94, R184 ;  /* 0x000000b85e5c7220 */ /* 0x000fe20000410000 */
[----:B------:R-:W-:Y:S01]  /*a5a0*/  F2FP.SATFINITE.E4M3.F32.PACK_AB_MERGE_C R88, R88, R194, RZ ;  /* 0x000000c25858723e */ /* 0x000fe200048070ff */
[C---:B------:R-:W-:Y:S01]  /*a5b0*/  FMUL.FTZ R184, R90.reuse, R184 ;  /* 0x000000b85ab87220 */ /* 0x040fe20000410000 */
[----:B------:R-:W-:Y:S02]  /*a5c0*/  IMAD.MOV.U32 R93, RZ, RZ, R40 ;  /* 0x000000ffff5d7224 */ /* 0x000fe400078e0028 */
[----:B------:R-:W-:Y:S01]  /*a5d0*/  FFMA.FTZ R92, R90, R185, -R92 ;  /* 0x000000b95a5c7223 */ /* 0x000fe2000001085c */
[----:B------:R-:W-:-:S02]  /*a5e0*/  IMAD.MOV.U32 R95, RZ, RZ, R42 ;  /* 0x000000ffff5f7224 */ /* 0x000fc400078e002a */
[----:B------:R-:W-:Y:S02]  /*a5f0*/  FFMA.FTZ R184, R94, R185, R184 ;  /* 0x000000b95eb87223 */ /* 0x000fe400000100b8 */
[----:B------:R-:W-:Y:S01]  /*a600*/  F2FP.SATFINITE.E4M3.F32.PACK_AB_MERGE_C R182, R92, R182, R89 ;  /* 0x000000b65cb6723e */ /* 0x000fe20004807059 */
[----:B------:R-:W-:Y:S02]  /*a610*/  IMAD.MOV.U32 R89, RZ, RZ, R188 ;  /* 0x000000ffff597224 */ /* 0x000fe400078e00bc */
[----:B------:R-:W-:Y:S01]  /*a620*/  F2FP.SATFINITE.E4M3.F32.PACK_AB_MERGE_C R183, R184, R183, R88 ;  /* 0x000000b7b8b7723e */ /* 0x000fe20004807058 */
[----:B------:R-:W-:Y:S01]  /*a630*/  IMAD.MOV.U32 R88, RZ, RZ, R187 ;  /* 0x000000ffff587224 */ /* 0x000fe200078e00bb */
[----:B------:R-:W-:Y:S01]  /*a640*/  MOV R92, R41 ;  /* 0x00000029005c7202 */ /* 0x000fe20000000f00 */
[----:B------:R-:W-:Y:S02]  /*a650*/  IMAD.MOV.U32 R90, RZ, RZ, R182 ;  /* 0x000000ffff5a7224 */ /* 0x000fe400078e00b6 */
[----:B------:R-:W-:-:S07]  /*a660*/  IMAD.MOV.U32 R94, RZ, RZ, R183 ;  /* 0x000000ffff5e7224 */ /* 0x000fce00078e00b7 */
.L_x_404:
[----:B------:R-:W-:Y:S05]  /*a670*/  BSYNC B3 ;  /* 0x0000000000037941 */ /* 0x000fea0003800000 */
.L_x_403:
[----:B------:R-:W-:-:S13]  /*a680*/  ISETP.GE.AND P4, PT, R186, R154, PT ;  /* 0x0000009aba00720c */ /* 0x000fda0003f86270 */
[--C-:B------:R-:W-:Y:S02]  /*a690*/  @!P4 SHF.R.S32.HI R43, RZ, 0x1f, R186.reuse ;  /* 0x0000001fff2bc819 */ /* 0x100fe400000114ba */
[----:B------:R-:W-:-:S04]  /*a6a0*/  @!P4 IADD3 R42, P5, P6, R116, R140, R186 ;  /* 0x0000008c742ac210 */ /* 0x000fc80007ebe0ba */
[----:B------:R-:W-:Y:S02]  /*a6b0*/  @!P4 IADD3.X R43, R4, R176, R43, P5, P6 ;  /* 0x000000b0042bc210 */ /* 0x000fe40002fec42b */
[----:B------:R-:W-:-:S04]  /*a6c0*/  IADD3 R40, P5, P6, R116, R140, R25 ;  /* 0x0000008c74287210 */ /* 0x000fc80007ebe019 */
[----:B------:R-:W-:Y:S02]  /*a6d0*/  IADD3.X R41, R4, R176, R30, P5, P6 ;  /* 0x000000b004297210 */ /* 0x000fe40002fec41e */
[----:B------:R-:W-:-:S04]  /*a6e0*/  IADD3 R40, P5, R40, R124, RZ ;  /* 0x0000007c28287210 */ /* 0x000fc80007fbe0ff */
[----:B------:R-:W-:Y:S02]  /*a6f0*/  IADD3.X R41, R41, R125, RZ, P5, !PT ;  /* 0x0000007d29297210 */ /* 0x000fe40002ffe4ff */
[----:B------:R-:W-:-:S03]  /*a700*/  @!P4 IADD3 R42, P5, R42, R124, RZ ;  /* 0x0000007c2a2ac210 */ /* 0x000fc60007fbe0ff */
[----:B-1----:R1:W-:Y:S02]  /*a710*/  STG.E.128 desc[UR54][R40.64], R88 ;  /* 0x0000005828007986 */ /* 0x0023e4000c101d36 */
[----:B------:R-:W-:-:S05]  /*a720*/  @!P4 IMAD.X R43, R43, 0x1, R125, P5 ;  /* 0x000000012b2bc824 */ /* 0x000fca00028e067d */
[----:B0-----:R1:W-:Y:S03]  /*a730*/  @!P4 STG.E.128 desc[UR54][R42.64], R92 ;  /* 0x0000005c2a00c986 */ /* 0x0013e6000c101d36 */
.L_x_402:
[----:B------:R-:W-:Y:S05]  /*a740*/  BSYNC B2 ;  /* 0x0000000000027941 */ /* 0x000fea0003800000 */
.L_x_401:
[----:B------:R-:W-:Y:S01]  /*a750*/  ISETP.NE.AND P4, PT, R35, RZ, PT ;  /* 0x000000ff2300720c */ /* 0x000fe20003f85270 */
[----:B------:R-:W-:-:S12]  /*a760*/  BSSY B2, `(.L_x_405) ;  /* 0x00000fb000027945 */ /* 0x000fd80003800000 */
[----:B------:R-:W-:Y:S05]  /*a770*/  @!P4 BRA `(.L_x_406) ;  /* 0x0000000c00e4c947 */ /* 0x000fea0003800000 */
[----:B-1----:R-:W-:Y:S01]  /*a780*/  SEL R40, R99, R159, !P1 ;  /* 0x0000009f63287207 */ /* 0x002fe20004800000 */
[----:B------:R-:W-:Y:S01]  /*a790*/  BSSY B3, `(.L_x_407) ;  /* 0x00000eb000037945 */ /* 0x000fe20003800000 */
[----:B------:R-:W-:Y:S02]  /*a7a0*/  ISETP.GE.AND P4, PT, R0, R133, PT ;  /* 0x000000850000720c */ /* 0x000fe40003f86270 */
[----:B------:R-:W-:-:S04]  /*a7b0*/  SHF.R.S32.HI R41, RZ, 0x1f, R40 ;  /* 0x0000001fff297819 */ /* 0x000fc80000011428 */
[----:B------:R-:W-:-:S04]  /*a7c0*/  LEA.HI R41, R41, R40, RZ, 0x5 ;  /* 0x0000002829297211 */ /* 0x000fc800078f28ff */
[----:B0-----:R-:W-:-:S04]  /*a7d0*/  LEA.HI.SX32 R88, R41, R26, 0x1b ;  /* 0x0000001a29587211 */ /* 0x001fc800078fdaff */
[----:B------:R-:W-:-:S04]  /*a7e0*/  SHF.R.S32.HI R41, RZ, 0x1f, R88 ;  /* 0x0000001fff297819 */ /* 0x000fc80000011458 */
[----:B------:R-:W-:Y:S01]  /*a7f0*/  LEA.HI R41, R41, R88, RZ, 0x2 ;  /* 0x0000005829297211 */ /* 0x000fe200078f10ff */
[----:B------:R-:W-:-:S03]  /*a800*/  IMAD.SHL.U32 R88, R88, 0x10, RZ ;  /* 0x0000001058587824 */ /* 0x000fc600078e00ff */
[----:B------:R-:W-:Y:S02]  /*a810*/  SHF.R.S32.HI R41, RZ, 0x2, R41 ;  /* 0x00000002ff297819 */ /* 0x000fe40000011429 */
[----:B------:R-:W-:-:S03]  /*a820*/  LOP3.LUT R40, R175, 0x30, R88, 0xf8, !PT ;  /* 0x00000030af287812 */ /* 0x000fc600078ef858 */
[----:B------:R-:W-:Y:S01]  /*a830*/  IMAD R41, R41, 0x2800, R197 ;  /* 0x0000280029297824 */ /* 0x000fe200078e02c5 */
[----:B------:R-:W-:-:S05]  /*a840*/  LOP3.LUT R40, R40, R196, RZ, 0x3c, !PT ;  /* 0x000000c428287212 */ /* 0x000fca00078e3cff */
[----:B------:R-:W-:-:S04]  /*a850*/  IMAD.IADD R40, R41, 0x1, R40 ;  /* 0x0000000129287824 */ /* 0x000fc800078e0228 */
[C---:B------:R-:W-:Y:S02]  /*a860*/  IMAD R52, R17.reuse, 0x7800, R40 ;  /* 0x0000780011347824 */ /* 0x040fe400078e0228 */
[----:B------:R-:W-:-:S03]  /*a870*/  IMAD R40, R17, 0x7800, R142 ;  /* 0x0000780011287824 */ /* 0x000fc600078e028e */
[C---:B------:R-:W-:Y:S01]  /*a880*/  IADD3 R52, R16.reuse, R52, RZ ;  /* 0x0000003410347210 */ /* 0x040fe20007ffe0ff */
[----:B------:R-:W-:-:S05]  /*a890*/  IMAD.IADD R40, R16, 0x1, R40 ;  /* 0x0000000110287824 */ /* 0x000fca00078e0228 */
[----:B------:R-:W0:Y:S04]  /*a8a0*/  LDS.128 R52, [R52+0x1a400] ;  /* 0x01a4000034347984 */ /* 0x000e280000000c00 */
[----:B------:R-:W1:Y:S01]  /*a8b0*/  LDS.128 R40, [R40+0x1a400] ;  /* 0x01a4000028287984 */ /* 0x000e620000000c00 */
[----:B------:R-:W-:Y:S05]  /*a8c0*/  @P4 BRA `(.L_x_408) ;  /* 0x0000000c005c4947 */ /* 0x000fea0003800000 */
[----:B------:R-:W-:Y:S02]  /*a8d0*/  SHF.R.U32.HI R46, RZ, 0x8, R57 ;  /* 0x00000008ff2e7819 */ /* 0x000fe40000011639 */
[--C-:B------:R-:W-:Y:S02]  /*a8e0*/  SHF.R.U32.HI R90, RZ, 0x8, R59.reuse ;  /* 0x00000008ff5a7819 */ /* 0x100fe4000001163b */
[----:B------:R-:W-:Y:S01]  /*a8f0*/  LOP3.LUT R89, R59, 0xff0000ff, RZ, 0xc0, !PT ;  /* 0xff0000ff3b597812 */ /* 0x000fe200078ec0ff */
[----:B------:R-:W-:Y:S01]  /*a900*/  IMAD.SHL.U32 R93, R46, 0x100, RZ ;  /* 0x000001002e5d7824 */ /* 0x000fe200078e00ff */
[----:B------:R-:W-:Y:S01]  /*a910*/  SHF.R.U32.HI R44, RZ, 0x10, R59 ;  /* 0x00000010ff2c7819 */ /* 0x000fe2000001163b */
[----:B------:R-:W-:Y:S01]  /*a920*/  IMAD.SHL.U32 R90, R90, 0x100, RZ ;  /* 0x000001005a5a7824 */ /* 0x000fe200078e00ff */
[----:B------:R-:W-:Y:S02]  /*a930*/  SHF.R.U32.HI R59, RZ, 0x8, R45 ;  /* 0x00000008ff3b7819 */ /* 0x000fe4000001162d */
[----:B------:R-:W-:Y:S01]  /*a940*/  SHF.R.U32.HI R58, RZ, 0x10, R57 ;  /* 0x00000010ff3a7819 */ /* 0x000fe20000011639 */
[----:B------:R-:W-:Y:S01]  /*a950*/  IMAD.U32 R44, R44, 0x10000, RZ ;  /* 0x000100002c2c7824 */ /* 0x000fe200078e00ff */
[----:B------:R-:W-:-:S02]  /*a960*/  LOP3.LUT R56, R57, 0xff0000ff, RZ, 0xc0, !PT ;  /* 0xff0000ff39387812 */ /* 0x000fc400078ec0ff */
[----:B------:R-:W-:Y:S01]  /*a970*/  LOP3.LUT R91, R45, 0xff0000ff, RZ, 0xc0, !PT ;  /* 0xff0000ff2d5b7812 */ /* 0x000fe200078ec0ff */
[----:B------:R-:W-:Y:S01]  /*a980*/  IMAD.U32 R58, R58, 0x10000, RZ ;  /* 0x000100003a3a7824 */ /* 0x000fe200078e00ff */
[----:B------:R-:W-:Y:S02]  /*a990*/  SHF.R.U32.HI R92, RZ, 0x10, R45 ;  /* 0x00000010ff5c7819 */ /* 0x000fe4000001162d */
[--C-:B------:R-:W-:Y:S02]  /*a9a0*/  SHF.R.U32.HI R45, RZ, 0x8, R47.reuse ;  /* 0x00000008ff2d7819 */ /* 0x100fe4000001162f */
[----:B------:R-:W-:Y:S02]  /*a9b0*/  LOP3.LUT R46, R47, 0xff0000ff, RZ, 0xc0, !PT ;  /* 0xff0000ff2f2e7812 */ /* 0x000fe400078ec0ff */
[----:B------:R-:W-:Y:S01]  /*a9c0*/  SHF.R.U32.HI R57, RZ, 0x10, R47 ;  /* 0x00000010ff397819 */ /* 0x000fe2000001162f */
[----:B------:R-:W-:Y:S01]  /*a9d0*/  IMAD.SHL.U32 R47, R59, 0x100, RZ ;  /* 0x000001003b2f7824 */ /* 0x000fe200078e00ff */
[----:B------:R-:W-:Y:S01]  /*a9e0*/  LOP3.LUT R56, R56, 0xff00, R93, 0xf8, !PT ;  /* 0x0000ff0038387812 */ /* 0x000fe200078ef85d */
[----:B------:R-:W-:Y:S01]  /*a9f0*/  IMAD.SHL.U32 R45, R45, 0x100, RZ ;  /* 0x000001002d2d7824 */ /* 0x000fe200078e00ff */
[----:B------:R-:W-:-:S02]  /*aa00*/  SHF.L.U32 R92, R92, 0x10, RZ ;  /* 0x000000105c5c7819 */ /* 0x000fc400000006ff */
[----:B------:R-:W-:Y:S02]  /*aa10*/  LOP3.LUT R47, R91, 0xff00, R47, 0xf8, !PT ;  /* 0x0000ff005b2f7812 */ /* 0x000fe400078ef82f */
[----:B------:R-:W-:Y:S01]  /*aa20*/  LOP3.LUT R91, R56, 0xff0000, R58, 0xf8, !PT ;  /* 0x00ff0000385b7812 */ /* 0x000fe200078ef83a */
[----:B0-----:R-:W-:Y:S01]  /*aa30*/  IMAD.MOV.U32 R58, RZ, RZ, R53 ;  /* 0x000000ffff3a7224 */ /* 0x001fe200078e0035 */
[----:B------:R-:W-:Y:S02]  /*aa40*/  LOP3.LUT R56, R47, 0xff0000, R92, 0xf8, !PT ;  /* 0x00ff00002f387812 */ /* 0x000fe400078ef85c */
[----:B------:R-:W-:Y:S02]  /*aa50*/  LOP3.LUT R59, R89, 0xff00, R90, 0xf8, !PT ;  /* 0x0000ff00593b7812 */ /* 0x000fe400078ef85a */
[----:B------:R-:W-:Y:S02]  /*aa60*/  F2FP.F16.E4M3.UNPACK_B R89, R58 ;  /* 0x0000003aff59723e */ /* 0x000fe400020006ff */
[----:B------:R-:W-:-:S02]  /*aa70*/  F2FP.F16.E4M3.UNPACK_B R92, R56 ;  /* 0x00000038ff5c723e */ /* 0x000fc400020006ff */
[----:B-1----:R-:W-:Y:S01]  /*aa80*/  F2FP.F16.E4M3.UNPACK_B R47, R41 ;  /* 0x00000029ff2f723e */ /* 0x002fe200020006ff */
[----:B------:R-:W-:Y:S01]  /*aa90*/  HADD2.F32 R53, -RZ, R89.H0_H0 ;  /* 0x20000059ff357230 */ /* 0x000fe20000004100 */
[-C--:B------:R-:W-:Y:S01]  /*aaa0*/  F2FP.F16.E4M3.UNPACK_B R93, R91.reuse ;  /* 0x0000005bff5d723e */ /* 0x080fe200020006ff */
[--C-:B------:R-:W-:Y:S01]  /*aab0*/  HADD2.F32 R95, -RZ, R92.reuse.H0_H0 ;  /* 0x2000005cff5f7230 */ /* 0x100fe20000004100 */
[----:B------:R-:W-:Y:S01]  /*aac0*/  F2FP.F16.E4M3.UNPACK_B R58, R58.H1 ;  /* 0x0000003aff3a723e */ /* 0x000fe200030006ff */
[----:B------:R-:W-:Y:S01]  /*aad0*/  HADD2.F32 R90, -RZ, R47.H0_H0 ;  /* 0x2000002fff5a7230 */ /* 0x000fe20000004100 */
[----:B------:R-:W-:Y:S01]  /*aae0*/  F2FP.F16.E4M3.UNPACK_B R91, R91.H1 ;  /* 0x0000005bff5b723e */ /* 0x000fe200030006ff */
[----:B------:R-:W-:Y:S02]  /*aaf0*/  HADD2.F32 R94, -RZ, R93.H0_H0 ;  /* 0x2000005dff5e7230 */ /* 0x000fe40000004100 */
[----:B------:R-:W-:Y:S01]  /*ab00*/  FMUL.FTZ R182, R53, R95 ;  /* 0x0000005f35b67220 */ /* 0x000fe20000410000 */
[----:B------:R-:W-:-:S02]  /*ab10*/  HADD2.F32 R92, -RZ, R92.H1_H1 ;  /* 0x3000005cff5c7230 */ /* 0x000fc40000004100 */
[C---:B------:R-:W-:Y:S01]  /*ab20*/  FMUL.FTZ R95, R90.reuse, R95 ;  /* 0x0000005f5a5f7220 */ /* 0x040fe20000410000 */
[----:B------:R-:W-:Y:S02]  /*ab30*/  HADD2.F32 R47, -RZ, R47.H1_H1 ;  /* 0x3000002fff2f7230 */ /* 0x000fe40000004100 */
[-C--:B------:R-:W-:Y:S01]  /*ab40*/  FFMA.FTZ R90, R90, R94.reuse, -R182 ;  /* 0x0000005e5a5a7223 */ /* 0x080fe200000108b6 */
[----:B------:R-:W-:Y:S02]  /*ab50*/  HADD2.F32 R93, -RZ, R93.H1_H1 ;  /* 0x3000005dff5d7230 */ /* 0x000fe40000004100 */
[----:B------:R-:W-:Y:S01]  /*ab60*/  FFMA.FTZ R53, R53, R94, R95 ;  /* 0x0000005e35357223 */ /* 0x000fe2000001005f */
[----:B------:R-:W-:Y:S01]  /*ab70*/  HADD2.F32 R94, -RZ, R89.H1_H1 ;  /* 0x30000059ff5e7230 */ /* 0x000fe20000004100 */
[----:B------:R-:W-:Y:S01]  /*ab80*/  LOP3.LUT R46, R46, 0xff00, R45, 0xf8, !PT ;  /* 0x0000ff002e2e7812 */ /* 0x000fe200078ef82d */
[----:B------:R-:W-:Y:S01]  /*ab90*/  IMAD.U32 R45, R57, 0x10000, RZ ;  /* 0x00010000392d7824 */ /* 0x000fe200078e00ff */
[----:B------:R-:W-:Y:S01]  /*aba0*/  LOP3.LUT R57, R59, 0xff0000, R44, 0xf8, !PT ;  /* 0x00ff00003b397812 */ /* 0x000fe200078ef82c */
[----:B------:R-:W-:-:S02]  /*abb0*/  IMAD.MOV.U32 R59, RZ, RZ, R43 ;  /* 0x000000ffff3b7224 */ /* 0x000fc400078e002b */
[-C--:B------:R-:W-:Y:S01]  /*abc0*/  FMUL.FTZ R89, R94, R92.reuse ;  /* 0x0000005c5e597220 */ /* 0x080fe20000410000 */
[C---:B------:R-:W-:Y:S01]  /*abd0*/  FMUL.FTZ R92, R47.reuse, R92 ;  /* 0x0000005c2f5c7220 */ /* 0x040fe20000410000 */
[----:B------:R-:W-:Y:S02]  /*abe0*/  LOP3.LUT R44, R46, 0xff0000, R45, 0xf8, !PT ;  /* 0x00ff00002e2c7812 */ /* 0x000fe400078ef82d */
[-C--:B------:R-:W-:Y:S01]  /*abf0*/  FFMA.FTZ R89, R47, R93.reuse, -R89 ;  /* 0x0000005d2f597223 */ /* 0x080fe20000010859 */
[----:B------:R-:W-:Y:S01]  /*ac00*/  FFMA.FTZ R47, R94, R93, R92 ;  /* 0x0000005d5e2f7223 */ /* 0x000fe2000001005c */
[----:B------:R-:W-:Y:S01]  /*ac10*/  F2FP.F16.E4M3.UNPACK_B R92, R56.H1 ;  /* 0x00000038ff5c723e */ /* 0x000fe200030006ff */
[----:B------:R-:W-:Y:S01]  /*ac20*/  HADD2.F32 R94, -RZ, R91.H0_H0 ;  /* 0x2000005bff5e7230 */ /* 0x000fe20000004100 */
[----:B------:R-:W-:Y:S01]  /*ac30*/  F2FP.F16.E4M3.UNPACK_B R93, R41.H1 ;  /* 0x00000029ff5d723e */ /* 0x000fe200030006ff */
[----:B------:R-:W-:Y:S01]  /*ac40*/  HADD2.F32 R41, -RZ, R58.H0_H0 ;  /* 0x2000003aff297230 */ /* 0x000fe20000004100 */
[----:B------:R-:W-:Y:S01]  /*ac50*/  MOV R45, R55 ;  /* 0x00000037002d7202 */ /* 0x000fe20000000f00 */
[----:B------:R-:W-:Y:S01]  /*ac60*/  HADD2.F32 R95, -RZ, R92.H0_H0 ;  /* 0x2000005cff5f7230 */ /* 0x000fe20000004100 */
[----:B------:R-:W-:Y:S01]  /*ac70*/  F2FP.F16.E4M3.UNPACK_B R43, R59 ;  /* 0x0000003bff2b723e */ /* 0x000fe200020006ff */
[----:B------:R-:W-:Y:S01]  /*ac80*/  HADD2.F32 R56, -RZ, R93.H0_H0 ;  /* 0x2000005dff387230 */ /* 0x000fe20000004100 */
[----:B------:R-:W-:Y:S01]  /*ac90*/  F2FP.F16.E4M3.UNPACK_B R46, R45 ;  /* 0x0000002dff2e723e */ /* 0x000fe200020006ff */
[----:B------:R-:W-:-:S02]  /*aca0*/  HADD2.F32 R58, -RZ, R58.H1_H1 ;  /* 0x3000003aff3a7230 */ /* 0x000fc40000004100 */
[CC--:B------:R-:W-:Y:S01]  /*acb0*/  FMUL.FTZ R182, R41.reuse, R95.reuse ;  /* 0x0000005f29b67220 */ /* 0x0c0fe20000410000 */
[----:B------:R-:W-:Y:S02]  /*acc0*/  HADD2.F32 R92, -RZ, R92.H1_H1 ;  /* 0x3000005cff5c7230 */ /* 0x000fe40000004100 */
[C---:B------:R-:W-:Y:S01]  /*acd0*/  FMUL.FTZ R95, R56.reuse, R95 ;  /* 0x0000005f385f7220 */ /* 0x040fe20000410000 */
[----:B------:R-:W-:Y:S01]  /*ace0*/  F2FP.F16.E4M3.UNPACK_B R45, R45.H1 ;  /* 0x0000002dff2d723e */ /* 0x000fe200030006ff */
[-C--:B------:R-:W-:Y:S01]  /*acf0*/  FFMA.FTZ R56, R56, R94.reuse, -R182 ;  /* 0x0000005e38387223 */ /* 0x080fe200000108b6 */
[----:B------:R-:W-:Y:S02]  /*ad00*/  HADD2.F32 R182, -RZ, R43.H0_H0 ;  /* 0x2000002bffb67230 */ /* 0x000fe40000004100 */
[----:B------:R-:W-:Y:S01]  /*ad10*/  FFMA.FTZ R41, R41, R94, R95 ;  /* 0x0000005e29297223 */ /* 0x000fe2000001005f */
[----:B------:R-:W-:Y:S02]  /*ad20*/  HADD2.F32 R94, -RZ, R93.H1_H1 ;  /* 0x3000005dff5e7230 */ /* 0x000fe40000004100 */
[----:B------:R-:W-:-:S02]  /*ad30*/  HADD2.F32 R93, -RZ, R91.H1_H1 ;  /* 0x3000005bff5d7230 */ /* 0x000fc40000004100 */
[-C--:B------:R-:W-:Y:S01]  /*ad40*/  FMUL.FTZ R91, R58, R92.reuse ;  /* 0x0000005c3a5b7220 */ /* 0x080fe20000410000 */
[----:B------:R-:W-:Y:S02]  /*ad50*/  HADD2.F32 R43, -RZ, R43.H1_H1 ;  /* 0x3000002bff2b7230 */ /* 0x000fe40000004100 */
[C---:B------:R-:W-:Y:S01]  /*ad60*/  FMUL.FTZ R92, R94.reuse, R92 ;  /* 0x0000005c5e5c7220 */ /* 0x040fe20000410000 */
[-C--:B------:R-:W-:Y:S01]  /*ad70*/  FFMA.FTZ R91, R94, R93.reuse, -R91 ;  /* 0x0000005d5e5b7223 */ /* 0x080fe2000001085b */
[----:B------:R-:W-:Y:S02]  /*ad80*/  HADD2.F32 R94, -RZ, R46.H0_H0 ;  /* 0x2000002eff5e7230 */ /* 0x000fe40000004100 */
[----:B------:R-:W-:Y:S01]  /*ad90*/  FFMA.FTZ R58, R58, R93, R92 ;  /* 0x0000005d3a3a7223 */ /* 0x000fe2000001005c */
[----:B------:R-:W-:Y:S02]  /*ada0*/  F2FP.F16.E4M3.UNPACK_B R92, R44 ;  /* 0x0000002cff5c723e */ /* 0x000fe400020006ff */
[----:B------:R-:W-:-:S02]  /*adb0*/  F2FP.F16.E4M3.UNPACK_B R93, R57 ;  /* 0x00000039ff5d723e */ /* 0x000fc400020006ff */
[----:B------:R-:W-:Y:S01]  /*adc0*/  F2FP.F16.E4M3.UNPACK_B R44, R44.H1 ;  /* 0x0000002cff2c723e */ /* 0x000fe200030006ff */
[--C-:B------:R-:W-:Y:S01]  /*add0*/  HADD2.F32 R55, -RZ, R92.reuse.H0_H0 ;  /* 0x2000005cff377230 */ /* 0x100fe20000004100 */
[----:B------:R-:W-:Y:S01]  /*ade0*/  F2FP.F16.E4M3.UNPACK_B R57, R57.H1 ;  /* 0x00000039ff39723e */ /* 0x000fe200030006ff */
[--C-:B------:R-:W-:Y:S01]  /*adf0*/  HADD2.F32 R95, -RZ, R93.reuse.H0_H0 ;  /* 0x2000005dff5f7230 */ /* 0x100fe20000004100 */
[----:B------:R-:W-:Y:S01]  /*ae00*/  F2FP.SATFINITE.E4M3.F32.PACK_AB_MERGE_C R56, R91, R56, RZ ;  /* 0x000000385b38723e */ /* 0x000fe200048070ff */
[----:B------:R-:W-:Y:S02]  /*ae10*/  HADD2.F32 R92, -RZ, R92.H1_H1 ;  /* 0x3000005cff5c7230 */ /* 0x000fe40000004100 */
[-C--:B------:R-:W-:Y:S01]  /*ae20*/  FMUL.FTZ R183, R94, R55.reuse ;  /* 0x000000375eb77220 */ /* 0x080fe20000410000 */
[C---:B------:R-:W-:Y:S01]  /*ae30*/  FMUL.FTZ R55, R182.reuse, R55 ;  /* 0x00000037b6377220 */ /* 0x040fe20000410000 */
[----:B------:R-:W-:Y:S01]  /*ae40*/  HADD2.F32 R93, -RZ, R93.H1_H1 ;  /* 0x3000005dff5d7230 */ /* 0x000fe20000004100 */
[----:B------:R-:W-:Y:S01]  /*ae50*/  F2FP.SATFINITE.E4M3.F32.PACK_AB_MERGE_C R89, R89, R90, R56 ;  /* 0x0000005a5959723e */ /* 0x000fe20004807038 */
[-C--:B------:R-:W-:Y:S01]  /*ae60*/  FFMA.FTZ R183, R182, R95.reuse, -R183 ;  /* 0x0000005fb6b77223 */ /* 0x080fe200000108b7 */
[----:B------:R-:W-:Y:S01]  /*ae70*/  FFMA.FTZ R94, R94, R95, R55 ;  /* 0x0000005f5e5e7223 */ /* 0x000fe20000010037 */
[----:B------:R-:W-:Y:S01]  /*ae80*/  HADD2.F32 R55, -RZ, R46.H1_H1 ;  /* 0x3000002eff377230 */ /* 0x000fe20000004100 */
[----:B------:R-:W-:Y:S01]  /*ae90*/  F2FP.F16.E4M3.UNPACK_B R56, R52.H1 ;  /* 0x00000034ff38723e */ /* 0x000fe200030006ff */
[--C-:B------:R-:W-:Y:S01]  /*aea0*/  HADD2.F32 R95, -RZ, R44.reuse.H0_H0 ;  /* 0x2000002cff5f7230 */ /* 0x100fe20000004100 */
[----:B------:R-:W-:Y:S01]  /*aeb0*/  F2FP.SATFINITE.E4M3.F32.PACK_AB_MERGE_C R41, R58, R41, RZ ;  /* 0x000000293a29723e */ /* 0x000fe200048070ff */
[----:B------:R-:W-:-:S02]  /*aec0*/  HADD2.F32 R44, -RZ, R44.H1_H1 ;  /* 0x3000002cff2c7230 */ /* 0x000fc40000004100 */
[----:B------:R-:W-:Y:S01]  /*aed0*/  FMUL.FTZ R46, R55, R92 ;  /* 0x0000005c372e7220 */ /* 0x000fe20000410000 */
[----:B------:R-:W-:Y:S02]  /*aee0*/  F2FP.F16.E4M3.UNPACK_B R58, R179.H1 ;  /* 0x000000b3ff3a723e */ /* 0x000fe400030006ff */
[----:B------:R-:W-:Y:S01]  /*aef0*/  F2FP.F16.E4M3.UNPACK_B R52, R52 ;  /* 0x00000034ff34723e */ /* 0x000fe200020006ff */
[C---:B------:R-:W-:Y:S01]  /*af00*/  FFMA.FTZ R46, R43.reuse, R93, -R46 ;  /* 0x0000005d2b2e7223 */ /* 0x040fe2000001082e */
[----:B------:R-:W-:Y:S01]  /*af10*/  FMUL.FTZ R43, R43, R92 ;  /* 0x0000005c2b2b7220 */ /* 0x000fe20000410000 */
[--C-:B------:R-:W-:Y:S01]  /*af20*/  HADD2.F32 R92, -RZ, R57.reuse.H0_H0 ;  /* 0x20000039ff5c7230 */ /* 0x100fe20000004100 */
[----:B------:R-:W-:Y:S01]  /*af30*/  F2FP.F16.E4M3.UNPACK_B R179, R179 ;  /* 0x000000b3ffb3723e */ /* 0x000fe200020006ff */
[----:B------:R-:W-:Y:S02]  /*af40*/  HADD2.F32 R57, -RZ, R57.H1_H1 ;  /* 0x30000039ff397230 */ /* 0x000fe40000004100 */
[----:B------:R-:W-:Y:S01]  /*af50*/  FFMA.FTZ R43, R55, R93, R43 ;  /* 0x0000005d372b7223 */ /* 0x000fe2000001002b */
[----:B------:R-:W-:Y:S01]  /*af60*/  F2FP.F16.E4M3.UNPACK_B R55, R59.H1 ;  /* 0x0000003bff37723e */ /* 0x000fe200030006ff */
[--C-:B------:R-:W-:Y:S01]  /*af70*/  HADD2.F32 R59, -RZ, R45.reuse.H0_H0 ;  /* 0x2000002dff3b7230 */ /* 0x100fe20000004100 */
[----:B------:R-:W-:Y:S01]  /*af80*/  F2FP.SATFINITE.E4M3.F32.PACK_AB_MERGE_C R53, R47, R53, R41 ;  /* 0x000000352f35723e */ /* 0x000fe20004807029 */
[----:B------:R-:W-:-:S02]  /*af90*/  HADD2.F32 R45, -RZ, R45.H1_H1 ;  /* 0x3000002dff2d7230 */ /* 0x000fc40000004100 */
[--C-:B------:R-:W-:Y:S02]  /*afa0*/  HADD2.F32 R93, -RZ, R55.reuse.H0_H0 ;  /* 0x20000037ff5d7230 */ /* 0x100fe40000004100 */
[-C--:B------:R-:W-:Y:S01]  /*afb0*/  FMUL.FTZ R182, R59, R95.reuse ;  /* 0x0000005f3bb67220 */ /* 0x080fe20000410000 */
[----:B------:R-:W-:Y:S02]  /*afc0*/  HADD2.F32 R55, -RZ, R55.H1_H1 ;  /* 0x30000037ff377230 */ /* 0x000fe40000004100 */
[--C-:B------:R-:W-:Y:S02]  /*afd0*/  HADD2.F32 R91, -RZ, R58.reuse.H0_H0 ;  /* 0x2000003aff5b7230 */ /* 0x100fe40000004100 */
[C---:B------:R-:W-:Y:S01]  /*afe0*/  FFMA.FTZ R182, R93.reuse, R92, -R182 ;  /* 0x0000005c5db67223 */ /* 0x040fe200000108b6 */
[----:B------:R-:W-:Y:S01]  /*aff0*/  FMUL.FTZ R93, R93, R95 ;  /* 0x0000005f5d5d7220 */ /* 0x000fe20000410000 */
[----:B------:R-:W-:Y:S02]  /*b000*/  HADD2.F32 R58, -RZ, R58.H1_H1 ;  /* 0x3000003aff3a7230 */ /* 0x000fe40000004100 */
[----:B------:R-:W-:-:S02]  /*b010*/  IMAD.MOV.U32 R41, RZ, RZ, R89 ;  /* 0x000000ffff297224 */ /* 0x000fc400078e0059 */
[----:B------:R-:W-:Y:S01]  /*b020*/  FFMA.FTZ R93, R59, R92, R93 ;  /* 0x0000005c3b5d7223 */ /* 0x000fe2000001005d */
[-C--:B------:R-:W-:Y:S01]  /*b030*/  FMUL.FTZ R59, R45, R44.reuse ;  /* 0x0000002c2d3b7220 */ /* 0x080fe20000410000 */
[----:B------:R-:W-:-:S03]  /*b040*/  FMUL.FTZ R44, R55, R44 ;  /* 0x0000002c372c7220 */ /* 0x000fc60000410000 */
[-C--:B------:R-:W-:Y:S01]  /*b050*/  FFMA.FTZ R59, R55, R57.reuse, -R59 ;  /* 0x00000039373b7223 */ /* 0x080fe2000001083b */
[----:B------:R-:W-:Y:S01]  /*b060*/  FFMA.FTZ R45, R45, R57, R44 ;  /* 0x000000392d2d7223 */ /* 0x000fe2000001002c */
[-C--:B------:R-:W-:Y:S01]  /*b070*/  F2FP.F16.E4M3.UNPACK_B R44, R181.reuse.H1 ;  /* 0x000000b5ff2c723e */ /* 0x080fe200030006ff */
[--C-:B------:R-:W-:Y:S01]  /*b080*/  HADD2.F32 R57, -RZ, R56.reuse.H0_H0 ;  /* 0x20000038ff397230 */ /* 0x100fe20000004100 */
[-C--:B------:R-:W-:Y:S01]  /*b090*/  F2FP.F16.E4M3.UNPACK_B R55, R40.reuse.H1 ;  /* 0x00000028ff37723e */ /* 0x080fe200030006ff */
[----:B------:R-:W-:Y:S01]  /*b0a0*/  HADD2.F32 R56, -RZ, R56.H1_H1 ;  /* 0x30000038ff387230 */ /* 0x000fe20000004100 */
[----:B------:R-:W-:Y:S01]  /*b0b0*/  F2FP.F16.E4M3.UNPACK_B R181, R181 ;  /* 0x000000b5ffb5723e */ /* 0x000fe200020006ff */
[--C-:B------:R-:W-:Y:S01]  /*b0c0*/  HADD2.F32 R95, -RZ, R44.reuse.H0_H0 ;  /* 0x2000002cff5f7230 */ /* 0x100fe20000004100 */
[----:B------:R-:W-:Y:S01]  /*b0d0*/  F2FP.F16.E4M3.UNPACK_B R40, R40 ;  /* 0x00000028ff28723e */ /* 0x000fe200020006ff */
[----:B------:R-:W-:Y:S01]  /*b0e0*/  HADD2.F32 R90, -RZ, R55.H0_H0 ;  /* 0x20000037ff5a7230 */ /* 0x000fe20000004100 */
[----:B------:R-:W-:Y:S01]  /*b0f0*/  F2FP.SATFINITE.E4M3.F32.PACK_AB_MERGE_C R59, R59, R182, RZ ;  /* 0x000000b63b3b723e */ /* 0x000fe200048070ff */
[----:B------:R-:W-:-:S02]  /*b100*/  HADD2.F32 R44, -RZ, R44.H1_H1 ;  /* 0x3000002cff2c7230 */ /* 0x000fc40000004100 */
[-C--:B------:R-:W-:Y:S01]  /*b110*/  FMUL.FTZ R92, R57, R95.reuse ;  /* 0x0000005f395c7220 */ /* 0x080fe20000410000 */
[----:B------:R-:W-:Y:S02]  /*b120*/  HADD2.F32 R55, -RZ, R55.H1_H1 ;  /* 0x30000037ff377230 */ /* 0x000fe40000004100 */
[C---:B------:R-:W-:Y:S01]  /*b130*/  FMUL.FTZ R95, R90.reuse, R95 ;  /* 0x0000005f5a5f7220 */ /* 0x040fe20000410000 */
[----:B------:R-:W-:Y:S01]  /*b140*/  F2FP.SATFINITE.E4M3.F32.PACK_AB_MERGE_C R45, R45, R93, RZ ;  /* 0x0000005d2d2d723e */ /* 0x000fe200048070ff */
[----:B------:R-:W-:Y:S01]  /*b150*/  FFMA.FTZ R92, R90, R91, -R92 ;  /* 0x0000005b5a5c7223 */ /* 0x000fe2000001085c */
[----:B------:R-:W-:Y:S01]  /*b160*/  F2FP.SATFINITE.E4M3.F32.PACK_AB_MERGE_C R46, R46, R183, R59 ;  /* 0x000000b72e2e723e */ /* 0x000fe2000480703b */
[----:B------:R-:W-:Y:S01]  /*b170*/  FFMA.FTZ R95, R57, R91, R95 ;  /* 0x0000005b395f7223 */ /* 0x000fe2000001005f */
[CC--:B------:R-:W-:Y:S01]  /*b180*/  FMUL.FTZ R57, R56.reuse, R44.reuse ;  /* 0x0000002c38397220 */ /* 0x0c0fe20000410000 */
[----:B------:R-:W-:Y:S01]  /*b190*/  FMUL.FTZ R44, R55, R44 ;  /* 0x0000002c372c7220 */ /* 0x000fe20000410000 */
[----:B------:R-:W-:Y:S01]  /*b1a0*/  HADD2.F32 R91, -RZ, R181.H0_H0 ;  /* 0x200000b5ff5b7230 */ /* 0x000fe20000004100 */
[----:B------:R-:W-:Y:S01]  /*b1b0*/  F2FP.SATFINITE.E4M3.F32.PACK_AB_MERGE_C R45, R43, R94, R45 ;  /* 0x0000005e2b2d723e */ /* 0x000fe2000480702d */
[-C--:B------:R-:W-:Y:S01]  /*b1c0*/  FFMA.FTZ R55, R55, R58.reuse, -R57 ;  /* 0x0000003a37377223 */ /* 0x080fe20000010839 */
[----:B------:R-:W-:Y:S01]  /*b1d0*/  FFMA.FTZ R44, R56, R58, R44 ;  /* 0x0000003a382c7223 */ /* 0x000fe2000001002c */
[----:B------:R-:W-:-:S02]  /*b1e0*/  HADD2.F32 R56, -RZ, R52.H0_H0 ;  /* 0x20000034ff387230 */ /* 0x000fc40000004100 */
[----:B------:R-:W-:Y:S01]  /*b1f0*/  HADD2.F32 R58, -RZ, R40.H0_H0 ;  /* 0x20000028ff3a7230 */ /* 0x000fe20000004100 */
[----:B------:R-:W-:Y:S01]  /*b200*/  F2FP.SATFINITE.E4M3.F32.PACK_AB_MERGE_C R55, R55, R92, RZ ;  /* 0x0000005c3737723e */ /* 0x000fe200048070ff */
[----:B------:R-:W-:Y:S02]  /*b210*/  HADD2.F32 R57, -RZ, R179.H0_H0 ;  /* 0x200000b3ff397230 */ /* 0x000fe40000004100 */
[-C--:B------:R-:W-:Y:S01]  /*b220*/  FMUL.FTZ R90, R56, R91.reuse ;  /* 0x0000005b385a7220 */ /* 0x080fe20000410000 */
[----:B------:R-:W-:Y:S02]  /*b230*/  HADD2.F32 R181, -RZ, R181.H1_H1 ;  /* 0x300000b5ffb57230 */ /* 0x000fe40000004100 */
[C---:B------:R-:W-:Y:S01]  /*b240*/  FMUL.FTZ R91, R58.reuse, R91 ;  /* 0x0000005b3a5b7220 */ /* 0x040fe20000410000 */
[----:B------:R-:W-:Y:S02]  /*b250*/  HADD2.F32 R52, -RZ, R52.H1_H1 ;  /* 0x30000034ff347230 */ /* 0x000fe40000004100 */
[----:B------:R-:W-:Y:S01]  /*b260*/  FFMA.FTZ R90, R58, R57, -R90 ;  /* 0x000000393a5a7223 */ /* 0x000fe2000001085a */
[----:B------:R-:W-:-:S02]  /*b270*/  HADD2.F32 R40, -RZ, R40.H1_H1 ;  /* 0x30000028ff287230 */ /* 0x000fc40000004100 */
[----:B------:R-:W-:Y:S01]  /*b280*/  FFMA.FTZ R91, R56, R57, R91 ;  /* 0x00000039385b7223 */ /* 0x000fe2000001005b */
[----:B------:R-:W-:Y:S02]  /*b290*/  HADD2.F32 R179, -RZ, R179.H1_H1 ;  /* 0x300000b3ffb37230 */ /* 0x000fe40000004100 */
[-C--:B------:R-:W-:Y:S01]  /*b2a0*/  FMUL.FTZ R56, R52, R181.reuse ;  /* 0x000000b534387220 */ /* 0x080fe20000410000 */
[-C--:B------:R-:W-:Y:S01]  /*b2b0*/  F2FP.F16.E4M3.UNPACK_B R58, R178.reuse.H1 ;  /* 0x000000b2ff3a723e */ /* 0x080fe200030006ff */
[C---:B------:R-:W-:Y:S01]  /*b2c0*/  FMUL.FTZ R181, R40.reuse, R181 ;  /* 0x000000b528b57220 */ /* 0x040fe20000410000 */
[----:B------:R-:W-:Y:S01]  /*b2d0*/  F2FP.F16.E4M3.UNPACK_B R178, R178 ;  /* 0x000000b2ffb2723e */ /* 0x000fe200020006ff */
[----:B------:R-:W-:Y:S01]  /*b2e0*/  FFMA.FTZ R56, R40, R179, -R56 ;  /* 0x000000b328387223 */ /* 0x000fe20000010838 */
[----:B------:R-:W-:Y:S01]  /*b2f0*/  F2FP.SATFINITE.E4M3.F32.PACK_AB_MERGE_C R44, R44, R95, RZ ;  /* 0x0000005f2c2c723e */ /* 0x000fe200048070ff */
[----:B------:R-:W-:Y:S01]  /*b300*/  FFMA.FTZ R40, R52, R179, R181 ;  /* 0x000000b334287223 */ /* 0x000fe200000100b5 */
[----:B------:R-:W-:Y:S01]  /*b310*/  IMAD.MOV.U32 R52, RZ, RZ, R42 ;  /* 0x000000ffff347224 */ /* 0x000fe200078e002a */
        /* <DEDUP_REMOVED lines=14> */
[CC--:B------:R-:W-:Y:S01]  /*b400*/  FMUL.FTZ R181, R57.reuse, R182.reuse ;  /* 0x000000b639b57220 */ /* 0x0c0fe20000410000 */
[----:B------:R-:W-:Y:S02]  /*b410*/  HADD2.F32 R55, -RZ, R55.H1_H1 ;  /* 0x30000037ff377230 */ /* 0x000fe40000004100 */
[----:B------:R-:W-:Y:S01]  /*b420*/  FMUL.FTZ R182, R92, R182 ;  /* 0x000000b65cb67220 */ /* 0x000fe20000410000 */
[----:B------:R-:W-:Y:S01]  /*b430*/  F2FP.SATFINITE.E4M3.F32.PACK_AB_MERGE_C R44, R40, R91, R44 ;  /* 0x0000005b282c723e */ /* 0x000fe2000480702c */
[-C--:B------:R-:W-:Y:S01]  /*b440*/  FFMA.FTZ R181, R92, R179.reuse, -R181 ;  /* 0x000000b35cb57223 */ /* 0x080fe200000108b5 */
[----:B------:R-:W-:Y:S02]  /*b450*/  IMAD.MOV.U32 R40, RZ, RZ, R90 ;  /* 0x000000ffff287224 */ /* 0x000fe400078e005a */
        /* <DEDUP_REMOVED lines=23> */
[----:B------:R-:W-:Y:S01]  /*b5d0*/  MOV R52, R44 ;  /* 0x0000002c00347202 */ /* 0x000fe20000000f00 */
[----:B------:R-:W-:-:S03]  /*b5e0*/  FFMA.FTZ R180, R54, R178, R180 ;  /* 0x000000b236b47223 */ /* 0x000fc600000100b4 */
[----:B------:R-:W-:Y:S02]  /*b5f0*/  F2FP.SATFINITE.E4M3.F32.PACK_AB_MERGE_C R55, R56, R92, R55 ;  /* 0x0000005c3837723e */ /* 0x000fe40004807037 */
[----:B------:R-:W-:-:S03]  /*b600*/  F2FP.SATFINITE.E4M3.F32.PACK_AB_MERGE_C R179, R180, R179, R42 ;  /* 0x000000b3b4b3723e */ /* 0x000fc6000480702a */
[----:B------:R-:W-:Y:S02]  /*b610*/  IMAD.MOV.U32 R42, RZ, RZ, R55 ;  /* 0x000000ffff2a7224 */ /* 0x000fe400078e0037 */
[----:B------:R-:W-:Y:S02]  /*b620*/  IMAD.MOV.U32 R54, RZ, RZ, R179 ;  /* 0x000000ffff367224 */ /* 0x000fe400078e00b3 */
[----:B------:R-:W-:-:S07]  /*b630*/  IMAD.MOV.U32 R55, RZ, RZ, R45 ;  /* 0x000000ffff377224 */ /* 0x000fce00078e002d */
.L_x_408:
[----:B------:R-:W-:Y:S05]  /*b640*/  BSYNC B3 ;  /* 0x0000000000037941 */ /* 0x000fea0003800000 */
.L_x_407:
        /* <DEDUP_REMOVED lines=12> */
.L_x_406:
[----:B------:R-:W-:Y:S05]  /*b710*/  BSYNC B2 ;  /* 0x0000000000027941 */ /* 0x000fea0003800000 */
.L_x_405:
[----:B------:R-:W-:-:S13]  /*b720*/  ISETP.NE.AND P4, PT, R36, RZ, PT ;  /* 0x000000ff2400720c */ /* 0x000fda0003f85270 */
[----:B------:R-:W-:Y:S05]  /*b730*/  @!P4 BRA `(.L_x_400) ;  /* 0x0000000c00d8c947 */ /* 0x000fea0003800000 */
[----:B-1-3--:R-:W3:Y:S01]  /*b740*/  LDL R40, [R1+0x10] ;  /* 0x0000100001287983 */ /* 0x00aee20000100800 */
[----:B------:R-:W-:Y:S01]  /*b750*/  ISETP.GE.AND P4, PT, R6, R133, PT ;  /* 0x000000850600720c */ /* 0x000fe20003f86270 */
[----:B------:R-:W-:Y:S01]  /*b760*/  BSSY B2, `(.L_x_409) ;  /* 0x00000e7000027945 */ /* 0x000fe20003800000 */
[----:B---3--:R-:W-:-:S04]  /*b770*/  LOP3.LUT P5, RZ, R40, 0x1, RZ, 0xc0, !PT ;  /* 0x0000000128ff7812 */ /* 0x008fc800078ac0ff */
[----:B------:R-:W-:-:S04]  /*b780*/  SEL R40, R99, R159, !P5 ;  /* 0x0000009f63287207 */ /* 0x000fc80006800000 */
[----:B------:R-:W-:-:S04]  /*b790*/  SHF.R.S32.HI R41, RZ, 0x1f, R40 ;  /* 0x0000001fff297819 */ /* 0x000fc80000011428 */
[----:B------:R-:W-:-:S04]  /*b7a0*/  LEA.HI R41, R41, R40, RZ, 0x5 ;  /* 0x0000002829297211 */ /* 0x000fc800078f28ff */
[----:B------:R-:W-:-:S04]  /*b7b0*/  LEA.HI.SX32 R41, R41, R28, 0x1b ;  /* 0x0000001c29297211 */ /* 0x000fc800078fdaff */
[----:B------:R-:W-:Y:S01]  /*b7c0*/  SHF.R.S32.HI R40, RZ, 0x1f, R41 ;  /* 0x0000001fff287819 */ /* 0x000fe20000011429 */
[----:B------:R-:W-:-:S03]  /*b7d0*/  IMAD.SHL.U32 R52, R41, 0x10, RZ ;  /* 0x0000001029347824 */ /* 0x000fc600078e00ff */
[----:B------:R-:W-:Y:S02]  /*b7e0*/  LEA.HI R40, R40, R41, RZ, 0x2 ;  /* 0x0000002928287211 */ /* 0x000fe400078f10ff */
[----:B------:R-:W-:Y:S02]  /*b7f0*/  LOP3.LUT R41, R175, 0x30, R52, 0xf8, !PT ;  /* 0x00000030af297812 */ /* 0x000fe400078ef834 */
[----:B------:R-:W-:Y:S02]  /*b800*/  SHF.R.S32.HI R40, RZ, 0x2, R40 ;  /* 0x00000002ff287819 */ /* 0x000fe40000011428 */
[----:B------:R-:W-:-:S03]  /*b810*/  LOP3.LUT R41, R41, R196, RZ, 0x3c, !PT ;  /* 0x000000c429297212 */ /* 0x000fc600078e3cff */
[----:B------:R-:W-:-:S04]  /*b820*/  IMAD R40, R40, 0x2800, R197 ;  /* 0x0000280028287824 */ /* 0x000fc800078e02c5 */
[----:B------:R-:W-:Y:S02]  /*b830*/  IMAD.IADD R40, R40, 0x1, R41 ;  /* 0x0000000128287824 */ /* 0x000fe400078e0229 */
[C---:B------:R-:W-:Y:S02]  /*b840*/  IMAD R41, R17.reuse, 0x7800, R134 ;  /* 0x0000780011297824 */ /* 0x040fe400078e0286 */
[----:B------:R-:W-:Y:S02]  /*b850*/  IMAD R43, R17, 0x7800, R40 ;  /* 0x00007800112b7824 */ /* 0x000fe400078e0228 */
[----:B------:R-:W-:-:S03]  /*b860*/  IMAD.IADD R41, R16, 0x1, R41 ;  /* 0x0000000110297824 */ /* 0x000fc600078e0229 */
[----:B------:R-:W-:-:S03]  /*b870*/  IADD3 R44, R16, R43, RZ ;  /* 0x0000002b102c7210 */ /* 0x000fc60007ffe0ff */
[----:B------:R-:W1:Y:S04]  /*b880*/  LDS.128 R40, [R41+0x1a400] ;  /* 0x01a4000029287984 */ /* 0x000e680000000c00 */
[----:B------:R-:W3:Y:S01]  /*b890*/  LDS.128 R44, [R44+0x1a400] ;  /* 0x01a400002c2c7984 */ /* 0x000ee20000000c00 */
[----:B------:R-:W-:Y:S05]  /*b8a0*/  @P4 BRA `(.L_x_410) ;  /* 0x0000000c00484947 */ /* 0x000fea0003800000 */
[----:B------:R-:W-:Y:S02]  /*b8b0*/  SHF.R.U32.HI R54, RZ, 0x8, R73 ;  /* 0x00000008ff367819 */ /* 0x000fe40000011649 */
[----:B------:R-:W-:Y:S02]  /*b8c0*/  SHF.R.U32.HI R58, RZ, 0x8, R49 ;  /* 0x00000008ff3a7819 */ /* 0x000fe40000011631 */
[----:B------:R-:W-:Y:S01]  /*b8d0*/  SHF.R.U32.HI R55, RZ, 0x8, R75 ;  /* 0x00000008ff377819 */ /* 0x000fe2000001164b */
[----:B------:R-:W-:Y:S01]  /*b8e0*/  IMAD.SHL.U32 R59, R54, 0x100, RZ ;  /* 0x00000100363b7824 */ /* 0x000fe200078e00ff */
[----:B------:R-:W-:Y:S01]  /*b8f0*/  SHF.R.U32.HI R50, RZ, 0x10, R73 ;  /* 0x00000010ff327819 */ /* 0x000fe20000011649 */
[----:B------:R-:W-:Y:S01]  /*b900*/  IMAD.SHL.U32 R58, R58, 0x100, RZ ;  /* 0x000001003a3a7824 */ /* 0x000fe200078e00ff */
[----:B------:R-:W-:Y:S01]  /*b910*/  SHF.R.U32.HI R57, RZ, 0x10, R49 ;  /* 0x00000010ff397819 */ /* 0x000fe20000011631 */
[----:B------:R-:W-:Y:S01]  /*b920*/  IMAD.SHL.U32 R55, R55, 0x100, RZ ;  /* 0x0000010037377824 */ /* 0x000fe200078e00ff */
[----:B------:R-:W-:Y:S01]  /*b930*/  LOP3.LUT R53, R73, 0xff0000ff, RZ, 0xc0, !PT ;  /* 0xff0000ff49357812 */ /* 0x000fe200078ec0ff */
[----:B------:R-:W-:Y:S01]  /*b940*/  IMAD.U32 R50, R50, 0x10000, RZ ;  /* 0x0001000032327824 */ /* 0x000fe200078e00ff */
[----:B------:R-:W-:-:S02]  /*b950*/  LOP3.LUT R49, R49, 0xff0000ff, RZ, 0xc0, !PT ;  /* 0xff0000ff31317812 */ /* 0x000fc400078ec0ff */
[----:B------:R-:W-:Y:S02]  /*b960*/  LOP3.LUT R72, R75, 0xff0000ff, RZ, 0xc0, !PT ;  /* 0xff0000ff4b487812 */ /* 0x000fe400078ec0ff */
[----:B------:R-:W-:Y:S02]  /*b970*/  LOP3.LUT R53, R53, 0xff00, R59, 0xf8, !PT ;  /* 0x0000ff0035357812 */ /* 0x000fe400078ef83b */
[----:B------:R-:W-:Y:S02]  /*b980*/  LOP3.LUT R49, R49, 0xff00, R58, 0xf8, !PT ;  /* 0x0000ff0031317812 */ /* 0x000fe400078ef83a */
[----:B------:R-:W-:Y:S02]  /*b990*/  SHF.L.U32 R58, R57, 0x10, RZ ;  /* 0x00000010393a7819 */ /* 0x000fe400000006ff */
[----:B------:R-:W-:Y:S02]  /*b9a0*/  LOP3.LUT R72, R72, 0xff00, R55, 0xf8, !PT ;  /* 0x0000ff0048487812 */ /* 0x000fe400078ef837 */
[----:B------:R-:W-:-:S02]  /*b9b0*/  LOP3.LUT R55, R53, 0xff0000, R50, 0xf8, !PT ;  /* 0x00ff000035377812 */ /* 0x000fc400078ef832 */
[----:B------:R-:W-:Y:S02]  /*b9c0*/  LOP3.LUT R53, R49, 0xff0000, R58, 0xf8, !PT ;  /* 0x00ff000031357812 */ /* 0x000fe400078ef83a */
[----:B---3--:R-:W-:Y:S02]  /*b9d0*/  F2FP.F16.E4M3.UNPACK_B R57, R45 ;  /* 0x0000002dff39723e */ /* 0x008fe400020006ff */
[----:B------:R-:W-:Y:S02]  /*b9e0*/  F2FP.F16.E4M3.UNPACK_B R59, R53 ;  /* 0x00000035ff3b723e */ /* 0x000fe400020006ff */
[----:B-1----:R-:W-:Y:S01]  /*b9f0*/  F2FP.F16.E4M3.UNPACK_B R49, R41 ;  /* 0x00000029ff31723e */ /* 0x002fe200020006ff */
[----:B------:R-:W-:Y:S01]  /*ba00*/  HADD2.F32 R50, -RZ, R57.H0_H0 ;  /* 0x20000039ff327230 */ /* 0x000fe20000004100 */
[----:B------:R-:W-:Y:S01]  /*ba10*/  SHF.R.U32.HI R48, RZ, 0x10, R75 ;  /* 0x00000010ff307819 */ /* 0x000fe2000001164b */
[----:B------:R-:W-:Y:S01]  /*ba20*/  HADD2.F32 R75, -RZ, R59.H0_H0 ;  /* 0x2000003bff4b7230 */ /* 0x000fe20000004100 */
[----:B------:R-:W-:Y:S01]  /*ba30*/  F2FP.F16.E4M3.UNPACK_B R73, R55 ;  /* 0x00000037ff49723e */ /* 0x000fe200020006ff */
[----:B------:R-:W-:Y:S01]  /*ba40*/  HADD2.F32 R58, -RZ, R49.H0_H0 ;  /* 0x20000031ff3a7230 */ /* 0x000fe20000004100 */
[----:B------:R-:W-:Y:S01]  /*ba50*/  F2FP.F16.E4M3.UNPACK_B R45, R45.H1 ;  /* 0x0000002dff2d723e */ /* 0x000fe200030006ff */
[----:B------:R-:W-:-:S02]  /*ba60*/  HADD2.F32 R59, -RZ, R59.H1_H1 ;  /* 0x3000003bff3b7230 */ /* 0x000fc40000004100 */
[-C--:B0-----:R-:W-:Y:S01]  /*ba70*/  FMUL.FTZ R88, R50, R75.reuse ;  /* 0x0000004b32587220 */ /* 0x081fe20000410000 */
[----:B------:R-:W-:Y:S02]  /*ba80*/  HADD2.F32 R74, -RZ, R73.H0_H0 ;  /* 0x20000049ff4a7230 */ /* 0x000fe40000004100 */
[C---:B------:R-:W-:Y:S01]  /*ba90*/  FMUL.FTZ R75, R58.reuse, R75 ;  /* 0x0000004b3a4b7220 */ /* 0x040fe20000410000 */
[----:B------:R-:W-:Y:S01]  /*baa0*/  HADD2.F32 R49, -RZ, R49.H1_H1 ;  /* 0x30000031ff317230 */ /* 0x000fe20000004100 */
[----:B------:R-:W-:Y:S01]  /*bab0*/  F2FP.F16.E4M3.UNPACK_B R55, R55.H1 ;  /* 0x00000037ff37723e */ /* 0x000fe200030006ff */
[----:B------:R-:W-:Y:S02]  /*bac0*/  HADD2.F32 R73, -RZ, R73.H1_H1 ;  /* 0x30000049ff497230 */ /* 0x000fe40000004100 */
[-C--:B------:R-:W-:Y:S01]  /*bad0*/  FFMA.FTZ R58, R58, R74.reuse, -R88 ;  /* 0x0000004a3a3a7223 */ /* 0x080fe20000010858 */
[----:B------:R-:W-:Y:S01]  /*bae0*/  FFMA.FTZ R50, R50, R74, R75 ;  /* 0x0000004a32327223 */ /* 0x000fe2000001004b */
[----:B------:R-:W-:Y:S01]  /*baf0*/  HADD2.F32 R74, -RZ, R57.H1_H1 ;  /* 0x30000039ff4a7230 */ /* 0x000fe20000004100 */
[--C-:B------:R-:W-:Y:S01]  /*bb00*/  SHF.R.U32.HI R56, RZ, 0x8, R51.reuse ;  /* 0x00000008ff387819 */ /* 0x100fe20000011633 */
[----:B------:R-:W-:Y:S01]  /*bb10*/  IMAD.U32 R48, R48, 0x10000, RZ ;  /* 0x0001000030307824 */ /* 0x000fe200078e00ff */
[----:B------:R-:W-:-:S02]  /*bb20*/  SHF.R.U32.HI R54, RZ, 0x10, R51 ;  /* 0x00000010ff367819 */ /* 0x000fc40000011633 */
[CC--:B------:R-:W-:Y:S01]  /*bb30*/  FMUL.FTZ R57, R74.reuse, R59.reuse ;  /* 0x0000003b4a397220 */ /* 0x0c0fe20000410000 */
[----:B------:R-:W-:Y:S01]  /*bb40*/  FMUL.FTZ R59, R49, R59 ;  /* 0x0000003b313b7220 */ /* 0x000fe20000410000 */
[----:B------:R-:W-:Y:S02]  /*bb50*/  LOP3.LUT R51, R51, 0xff0000ff, RZ, 0xc0, !PT ;  /* 0xff0000ff33337812 */ /* 0x000fe400078ec0ff */
[-C--:B------:R-:W-:Y:S01]  /*bb60*/  FFMA.FTZ R57, R49, R73.reuse, -R57 ;  /* 0x0000004931397223 */ /* 0x080fe20000010839 */
[----:B------:R-:W-:Y:S01]  /*bb70*/  FFMA.FTZ R49, R74, R73, R59 ;  /* 0x000000494a317223 */ /* 0x000fe2000001003b */
[----:B------:R-:W-:Y:S01]  /*bb80*/  F2FP.F16.E4M3.UNPACK_B R59, R53.H1 ;  /* 0x00000035ff3b723e */ /* 0x000fe200030006ff */
[----:B------:R-:W-:Y:S01]  /*bb90*/  HADD2.F32 R74, -RZ, R55.H0_H0 ;  /* 0x20000037ff4a7230 */ /* 0x000fe20000004100 */
[----:B------:R-:W-:Y:S01]  /*bba0*/  F2FP.F16.E4M3.UNPACK_B R73, R41.H1 ;  /* 0x00000029ff49723e */ /* 0x000fe200030006ff */
[----:B------:R-:W-:Y:S02]  /*bbb0*/  HADD2.F32 R41, -RZ, R45.H0_H0 ;  /* 0x2000002dff297230 */ /* 0x000fe40000004100 */
[----:B------:R-:W-:-:S02]  /*bbc0*/  HADD2.F32 R75, -RZ, R59.H0_H0 ;  /* 0x2000003bff4b7230 */ /* 0x000fc40000004100 */
[----:B------:R-:W-:Y:S02]  /*bbd0*/  HADD2.F32 R53, -RZ, R73.H0_H0 ;  /* 0x20000049ff357230 */ /* 0x000fe40000004100 */
[----:B------:R-:W-:Y:S02]  /*bbe0*/  HADD2.F32 R45, -RZ, R45.H1_H1 ;  /* 0x3000002dff2d7230 */ /* 0x000fe40000004100 */
[-C--:B------:R-:W-:Y:S01]  /*bbf0*/  FMUL.FTZ R88, R41, R75.reuse ;  /* 0x0000004b29587220 */ /* 0x080fe20000410000 */
[----:B------:R-:W-:Y:S02]  /*bc00*/  HADD2.F32 R59, -RZ, R59.H1_H1 ;  /* 0x3000003bff3b7230 */ /* 0x000fe40000004100 */
[C---:B------:R-:W-:Y:S01]  /*bc10*/  FMUL.FTZ R75, R53.reuse, R75 ;  /* 0x0000004b354b7220 */ /* 0x040fe20000410000 */
[----:B------:R-:W-:Y:S02]  /*bc20*/  HADD2.F32 R73, -RZ, R73.H1_H1 ;  /* 0x30000049ff497230 */ /* 0x000fe40000004100 */
[----:B------:R-:W-:Y:S01]  /*bc30*/  FFMA.FTZ R53, R53, R74, -R88 ;  /* 0x0000004a35357223 */ /* 0x000fe20000010858 */
[----:B------:R-:W-:-:S02]  /*bc40*/  HADD2.F32 R55, -RZ, R55.H1_H1 ;  /* 0x30000037ff377230 */ /* 0x000fc40000004100 */
[----:B------:R-:W-:Y:S01]  /*bc50*/  FFMA.FTZ R41, R41, R74, R75 ;  /* 0x0000004a29297223 */ /* 0x000fe2000001004b */
[-C--:B------:R-:W-:Y:S01]  /*bc60*/  FMUL.FTZ R74, R45, R59.reuse ;  /* 0x0000003b2d4a7220 */ /* 0x080fe20000410000 */
[----:B------:R-:W-:-:S03]  /*bc70*/  FMUL.FTZ R75, R73, R59 ;  /* 0x0000003b494b7220 */ /* 0x000fc60000410000 */
[-C--:B------:R-:W-:Y:S01]  /*bc80*/  FFMA.FTZ R59, R73, R55.reuse, -R74 ;  /* 0x00000037493b7223 */ /* 0x080fe2000001084a */
[----:B------:R-:W-:Y:S01]  /*bc90*/  FFMA.FTZ R55, R45, R55, R75 ;  /* 0x000000372d377223 */ /* 0x000fe2000001004b */
[----:B------:R-:W-:Y:S02]  /*bca0*/  IMAD.SHL.U32 R45, R56, 0x100, RZ ;  /* 0x00000100382d7824 */ /* 0x000fe400078e00ff */
[----:B------:R-:W-:Y:S01]  /*bcb0*/  IMAD.MOV.U32 R56, RZ, RZ, R43 ;  /* 0x000000ffff387224 */ /* 0x000fe200078e002b */
[----:B------:R-:W-:Y:S02]  /*bcc0*/  F2FP.SATFINITE.E4M3.F32.PACK_AB_MERGE_C R53, R59, R53, RZ ;  /* 0x000000353b35723e */ /* 0x000fe400048070ff */
[----:B------:R-:W-:Y:S01]  /*bcd0*/  LOP3.LUT R45, R51, 0xff00, R45, 0xf8, !PT ;  /* 0x0000ff00332d7812 */ /* 0x000fe200078ef82d */
[----:B------:R-:W-:Y:S01]  /*bce0*/  IMAD.U32 R51, R54, 0x10000, RZ ;  /* 0x0001000036337824 */ /* 0x000fe200078e00ff */
[----:B------:R-:W-:Y:S02]  /*bcf0*/  LOP3.LUT R54, R72, 0xff0000, R48, 0xf8, !PT ;  /* 0x00ff000048367812 */ /* 0x000fe400078ef830 */
[----:B------:R-:W-:-:S02]  /*bd00*/  F2FP.F16.E4M3.UNPACK_B R48, R47 ;  /* 0x0000002fff30723e */ /* 0x000fc400020006ff */
[----:B------:R-:W-:Y:S02]  /*bd10*/  LOP3.LUT R45, R45, 0xff0000, R51, 0xf8, !PT ;  /* 0x00ff00002d2d7812 */ /* 0x000fe400078ef833 */
[----:B------:R-:W-:Y:S01]  /*bd20*/  F2FP.F16.E4M3.UNPACK_B R43, R56 ;  /* 0x00000038ff2b723e */ /* 0x000fe200020006ff */
[----:B------:R-:W-:Y:S01]  /*bd30*/  HADD2.F32 R74, -RZ, R48.H0_H0 ;  /* 0x20000030ff4a7230 */ /* 0x000fe20000004100 */
[----:B------:R-:W-:Y:S02]  /*bd40*/  F2FP.F16.E4M3.UNPACK_B R72, R45 ;  /* 0x0000002dff48723e */ /* 0x000fe400020006ff */
[-C--:B------:R-:W-:Y:S01]  /*bd50*/  F2FP.F16.E4M3.UNPACK_B R73, R54.reuse ;  /* 0x00000036ff49723e */ /* 0x080fe200020006ff */
[----:B------:R-:W-:Y:S01]  /*bd60*/  HADD2.F32 R88, -RZ, R43.H0_H0 ;  /* 0x2000002bff587230 */ /* 0x000fe20000004100 */
[----:B------:R-:W-:Y:S01]  /*bd70*/  F2FP.F16.E4M3.UNPACK_B R47, R47.H1 ;  /* 0x0000002fff2f723e */ /* 0x000fe200030006ff */
[--C-:B------:R-:W-:Y:S01]  /*bd80*/  HADD2.F32 R51, -RZ, R72.reuse.H0_H0 ;  /* 0x20000048ff337230 */ /* 0x100fe20000004100 */
[----:B------:R-:W-:Y:S01]  /*bd90*/  F2FP.F16.E4M3.UNPACK_B R45, R45.H1 ;  /* 0x0000002dff2d723e */ /* 0x000fe200030006ff */
[----:B------:R-:W-:Y:S01]  /*bda0*/  HADD2.F32 R75, -RZ, R73.H0_H0 ;  /* 0x20000049ff4b7230 */ /* 0x000fe20000004100 */
[----:B------:R-:W-:Y:S01]  /*bdb0*/  F2FP.F16.E4M3.UNPACK_B R54, R54.H1 ;  /* 0x00000036ff36723e */ /* 0x000fe200030006ff */
[----:B------:R-:W-:-:S02]  /*bdc0*/  HADD2.F32 R72, -RZ, R72.H1_H1 ;  /* 0x30000048ff487230 */ /* 0x000fc40000004100 */
[-C--:B------:R-:W-:Y:S01]  /*bdd0*/  FMUL.FTZ R89, R74, R51.reuse ;  /* 0x000000334a597220 */ /* 0x080fe20000410000 */
[----:B------:R-:W-:Y:S01]  /*bde0*/  FMUL.FTZ R51, R88, R51 ;  /* 0x0000003358337220 */ /* 0x000fe20000410000 */
[----:B------:R-:W-:Y:S01]  /*bdf0*/  HADD2.F32 R43, -RZ, R43.H1_H1 ;  /* 0x3000002bff2b7230 */ /* 0x000fe20000004100 */
[----:B------:R-:W-:Y:S01]  /*be00*/  F2FP.SATFINITE.E4M3.F32.PACK_AB_MERGE_C R57, R57, R58, R53 ;  /* 0x0000003a3939723e */ /* 0x000fe20004807035 */
[----:B------:R-:W-:Y:S02]  /*be10*/  HADD2.F32 R73, -RZ, R73.H1_H1 ;  /* 0x30000049ff497230 */ /* 0x000fe40000004100 */
[-C--:B------:R-:W-:Y:S01]  /*be20*/  FFMA.FTZ R74, R74, R75.reuse, R51 ;  /* 0x0000004b4a4a7223 */ /* 0x080fe20000010033 */
[----:B------:R-:W-:Y:S02]  /*be30*/  HADD2.F32 R51, -RZ, R48.H1_H1 ;  /* 0x30000030ff337230 */ /* 0x000fe40000004100 */
[----:B------:R-:W-:Y:S01]  /*be40*/  FFMA.FTZ R89, R88, R75, -R89 ;  /* 0x0000004b58597223 */ /* 0x000fe20000010859 */
[--C-:B------:R-:W-:Y:S01]  /*be50*/  HADD2.F32 R75, -RZ, R45.reuse.H0_H0 ;  /* 0x2000002dff4b7230 */ /* 0x100fe20000004100 */
[----:B------:R-:W-:Y:S01]  /*be60*/  F2FP.F16.E4M3.UNPACK_B R53, R44.H1 ;  /* 0x0000002cff35723e */ /* 0x000fe200030006ff */
[----:B------:R-:W-:-:S02]  /*be70*/  HADD2.F32 R45, -RZ, R45.H1_H1 ;  /* 0x3000002dff2d7230 */ /* 0x000fc40000004100 */
[----:B------:R-:W-:Y:S01]  /*be80*/  FMUL.FTZ R48, R51, R72 ;  /* 0x0000004833307220 */ /* 0x000fe20000410000 */
[----:B------:R-:W-:Y:S02]  /*be90*/  F2FP.SATFINITE.E4M3.F32.PACK_AB_MERGE_C R41, R55, R41, RZ ;  /* 0x000000293729723e */ /* 0x000fe400048070ff */
[----:B------:R-:W-:Y:S01]  /*bea0*/  F2FP.F16.E4M3.UNPACK_B R55, R166.H1 ;  /* 0x000000a6ff37723e */ /* 0x000fe200030006ff */
[CC--:B------:R-:W-:Y:S01]  /*beb0*/  FFMA.FTZ R48, R43.reuse, R73.reuse, -R48 ;  /* 0x000000492b307223 */ /* 0x0c0fe20000010830 */
[----:B------:R-:W-:Y:S01]  /*bec0*/  FMUL.FTZ R43, R43, R72 ;  /* 0x000000482b2b7220 */ /* 0x000fe20000410000 */
[--C-:B------:R-:W-:Y:S01]  /*bed0*/  HADD2.F32 R72, -RZ, R54.reuse.H0_H0 ;  /* 0x20000036ff487230 */ /* 0x100fe20000004100 */
[----:B------:R-:W-:Y:S01]  /*bee0*/  F2FP.F16.E4M3.UNPACK_B R44, R44 ;  /* 0x0000002cff2c723e */ /* 0x000fe200020006ff */
[----:B------:R-:W-:Y:S02]  /*bef0*/  HADD2.F32 R54, -RZ, R54.H1_H1 ;  /* 0x30000036ff367230 */ /* 0x000fe40000004100 */
[----:B------:R-:W-:Y:S01]  /*bf00*/  FFMA.FTZ R43, R51, R73, R43 ;  /* 0x00000049332b7223 */ /* 0x000fe2000001002b */
[----:B------:R-:W-:Y:S01]  /*bf10*/  F2FP.F16.E4M3.UNPACK_B R51, R56.H1 ;  /* 0x00000038ff33723e */ /* 0x000fe200030006ff */
[--C-:B------:R-:W-:Y:S01]  /*bf20*/  HADD2.F32 R56, -RZ, R47.reuse.H0_H0 ;  /* 0x2000002fff387230 */ /* 0x100fe20000004100 */
[----:B------:R-:W-:Y:S01]  /*bf30*/  F2FP.F16.E4M3.UNPACK_B R166, R166 ;  /* 0x000000a6ffa6723e */ /* 0x000fe200020006ff */
[----:B------:R-:W-:-:S02]  /*bf40*/  HADD2.F32 R47, -RZ, R47.H1_H1 ;  /* 0x3000002fff2f7230 */ /* 0x000fc40000004100 */
[--C-:B------:R-:W-:Y:S02]  /*bf50*/  HADD2.F32 R73, -RZ, R51.reuse.H0_H0 ;  /* 0x20000033ff497230 */ /* 0x100fe40000004100 */
[-C--:B------:R-:W-:Y:S01]  /*bf60*/  FMUL.FTZ R88, R56, R75.reuse ;  /* 0x0000004b38587220 */ /* 0x080fe20000410000 */
[----:B------:R-:W-:Y:S02]  /*bf70*/  HADD2.F32 R51, -RZ, R51.H1_H1 ;  /* 0x30000033ff337230 */ /* 0x000fe40000004100 */
[--C-:B------:R-:W-:Y:S02]  /*bf80*/  HADD2.F32 R59, -RZ, R55.reuse.H0_H0 ;  /* 0x20000037ff3b7230 */ /* 0x100fe40000004100 */
[C---:B------:R-:W-:Y:S01]  /*bf90*/  FFMA.FTZ R88, R73.reuse, R72, -R88 ;  /* 0x0000004849587223 */ /* 0x040fe20000010858 */
[----:B------:R-:W-:Y:S01]  /*bfa0*/  FMUL.FTZ R73, R73, R75 ;  /* 0x0000004b49497220 */ /* 0x000fe20000410000 */
[----:B------:R-:W-:-:S03]  /*bfb0*/  HADD2.F32 R55, -RZ, R55.H1_H1 ;  /* 0x30000037ff377230 */ /* 0x000fc60000004100 */
[----:B------:R-:W-:Y:S01]  /*bfc0*/  FFMA.FTZ R73, R56, R72, R73 ;  /* 0x0000004838497223 */ /* 0x000fe20000010049 */
[-C--:B------:R-:W-:Y:S01]  /*bfd0*/  FMUL.FTZ R56, R47, R45.reuse ;  /* 0x0000002d2f387220 */ /* 0x080fe20000410000 */
[----:B------:R-:W-:-:S03]  /*bfe0*/  FMUL.FTZ R45, R51, R45 ;  /* 0x0000002d332d7220 */ /* 0x000fc60000410000 */
[-C--:B------:R-:W-:Y:S01]  /*bff0*/  FFMA.FTZ R56, R51, R54.reuse, -R56 ;  /* 0x0000003633387223 */ /* 0x080fe20000010838 */
[----:B------:R-:W-:Y:S01]  /*c000*/  FFMA.FTZ R47, R47, R54, R45 ;  /* 0x000000362f2f7223 */ /* 0x000fe2000001002d */
[----:B------:R-:W-:Y:S01]  /*c010*/  F2FP.F16.E4M3.UNPACK_B R45, R164.H1 ;  /* 0x000000a4ff2d723e */ /* 0x000fe200030006ff */
[--C-:B------:R-:W-:Y:S01]  /*c020*/  HADD2.F32 R54, -RZ, R53.reuse.H0_H0 ;  /* 0x20000035ff367230 */ /* 0x100fe20000004100 */
[----:B------:R-:W-:Y:S01]  /*c030*/  F2FP.F16.E4M3.UNPACK_B R51, R40.H1 ;  /* 0x00000028ff33723e */ /* 0x000fe200030006ff */
[----:B------:R-:W-:Y:S01]  /*c040*/  HADD2.F32 R53, -RZ, R53.H1_H1 ;  /* 0x30000035ff357230 */ /* 0x000fe20000004100 */
[----:B------:R-:W-:Y:S01]  /*c050*/  F2FP.F16.E4M3.UNPACK_B R164, R164 ;  /* 0x000000a4ffa4723e */ /* 0x000fe200020006ff */
[----:B------:R-:W-:Y:S01]  /*c060*/  HADD2.F32 R75, -RZ, R45.H0_H0 ;  /* 0x2000002dff4b7230 */ /* 0x000fe20000004100 */
        /* <DEDUP_REMOVED lines=11> */
[-C--:B------:R-:W-:Y:S01]  /*c120*/  FMUL.FTZ R54, R53, R45.reuse ;  /* 0x0000002d35367220 */ /* 0x080fe20000410000 */
        /* <DEDUP_REMOVED lines=21> */
[-C--:B------:R-:W-:Y:S01]  /*c280*/  FFMA.FTZ R53, R40, R166.reuse, -R53 ;  /* 0x000000a628357223 */ /* 0x080fe20000010835 */
[----:B------:R-:W-:Y:S01]  /*c290*/  F2FP.SATFINITE.E4M3.F32.PACK_AB_MERGE_C R45, R45, R75, RZ ;  /* 0x0000004b2d2d723e */ /* 0x000fe200048070ff */
[----:B------:R-:W-:Y:S01]  /*c2a0*/  FFMA.FTZ R40, R44, R166, R164 ;  /* 0x000000a62c287223 */ /* 0x000fe200000100a4 */
[----:B------:R-:W-:Y:S01]  /*c2b0*/  MOV R44, R42 ;  /* 0x0000002a002c7202 */ /* 0x000fe20000000f00 */
[--C-:B------:R-:W-:Y:S01]  /*c2c0*/  HADD2.F32 R88, -RZ, R55.reuse.H0_H0 ;  /* 0x20000037ff587230 */ /* 0x100fe20000004100 */
[----:B------:R-:W-:Y:S01]  /*c2d0*/  F2FP.SATFINITE.E4M3.F32.PACK_AB_MERGE_C R58, R53, R58, R51 ;  /* 0x0000003a353a723e */ /* 0x000fe20004807033 */
[----:B------:R-:W-:Y:S01]  /*c2e0*/  HADD2.F32 R55, -RZ, R55.H1_H1 ;  /* 0x30000037ff377230 */ /* 0x000fe20000004100 */
[----:B------:R-:W-:Y:S01]  /*c2f0*/  F2FP.F16.E4M3.UNPACK_B R42, R165.H1 ;  /* 0x000000a5ff2a723e */ /* 0x000fe200030006ff */
[----:B------:R-:W-:Y:S01]  /*c300*/  IMAD.MOV.U32 R43, RZ, RZ, R48 ;  /* 0x000000ffff2b7224 */ /* 0x000fe200078e0030 */
[----:B------:R-:W-:-:S02]  /*c310*/  F2FP.F16.E4M3.UNPACK_B R53, R46.H1 ;  /* 0x0000002eff35723e */ /* 0x000fc400030006ff */
[----:B------:R-:W-:Y:S01]  /*c320*/  F2FP.F16.E4M3.UNPACK_B R51, R44.H1 ;  /* 0x0000002cff33723e */ /* 0x000fe200030006ff */
[--C-:B------:R-:W-:Y:S01]  /*c330*/  HADD2.F32 R91, -RZ, R42.reuse.H0_H0 ;  /* 0x2000002aff5b7230 */ /* 0x100fe20000004100 */
[----:B------:R-:W-:Y:S01]  /*c340*/  F2FP.F16.E4M3.UNPACK_B R165, R165 ;  /* 0x000000a5ffa5723e */ /* 0x000fe200020006ff */
[----:B------:R-:W-:Y:S01]  /*c350*/  HADD2.F32 R54, -RZ, R53.H0_H0 ;  /* 0x20000035ff367230 */ /* 0x000fe20000004100 */
[----:B------:R-:W-:Y:S01]  /*c360*/  F2FP.F16.E4M3.UNPACK_B R46, R46 ;  /* 0x0000002eff2e723e */ /* 0x000fe200020006ff */
[----:B------:R-:W-:Y:S01]  /*c370*/  HADD2.F32 R72, -RZ, R51.H0_H0 ;  /* 0x20000033ff487230 */ /* 0x000fe20000004100 */
[----:B------:R-:W-:Y:S01]  /*c380*/  F2FP.F16.E4M3.UNPACK_B R44, R44 ;  /* 0x0000002cff2c723e */ /* 0x000fe200020006ff */
[----:B------:R-:W-:Y:S02]  /*c390*/  HADD2.F32 R42, -RZ, R42.H1_H1 ;  /* 0x3000002aff2a7230 */ /* 0x000fe40000004100 */
[----:B------:R-:W-:Y:S01]  /*c3a0*/  FMUL.FTZ R90, R54, R91 ;  /* 0x0000005b365a7220 */ /* 0x000fe20000410000 */
[----:B------:R-:W-:-:S02]  /*c3b0*/  HADD2.F32 R53, -RZ, R53.H1_H1 ;  /* 0x30000035ff357230 */ /* 0x000fc40000004100 */
[C---:B------:R-:W-:Y:S01]  /*c3c0*/  FMUL.FTZ R91, R72.reuse, R91 ;  /* 0x0000005b485b7220 */ /* 0x040fe20000410000 */
[----:B------:R-:W-:Y:S02]  /*c3d0*/  HADD2.F32 R51, -RZ, R51.H1_H1 ;  /* 0x30000033ff337230 */ /* 0x000fe40000004100 */
[-C--:B------:R-:W-:Y:S01]  /*c3e0*/  FFMA.FTZ R90, R72, R88.reuse, -R90 ;  /* 0x00000058485a7223 */ /* 0x080fe2000001085a */
[----:B------:R-:W-:Y:S01]  /*c3f0*/  FFMA.FTZ R91, R54, R88, R91 ;  /* 0x00000058365b7223 */ /* 0x000fe2000001005b */
[-C--:B------:R-:W-:Y:S01]  /*c400*/  FMUL.FTZ R54, R53, R42.reuse ;  /* 0x0000002a35367220 */ /* 0x080fe20000410000 */
[C---:B------:R-:W-:Y:S01]  /*c410*/  FMUL.FTZ R42, R51.reuse, R42 ;  /* 0x0000002a332a7220 */ /* 0x040fe20000410000 */
[----:B------:R-:W-:Y:S02]  /*c420*/  HADD2.F32 R88, -RZ, R165.H0_H0 ;  /* 0x200000a5ff587230 */ /* 0x000fe40000004100 */
        /* <DEDUP_REMOVED lines=14> */
[----:B------:R-:W-:Y:S01]  /*c510*/  FMUL.FTZ R53, R46, R165 ;  /* 0x000000a52e357220 */ /* 0x000fe20000410000 */
[----:B------:R-:W-:Y:S01]  /*c520*/  F2FP.SATFINITE.E4M3.F32.PACK_AB_MERGE_C R42, R42, R91, RZ ;  /* 0x0000005b2a2a723e */ /* 0x000fe200048070ff */
[C---:B------:R-:W-:Y:S02]  /*c530*/  FMUL.FTZ R165, R44.reuse, R165 ;  /* 0x000000a52ca57220 */ /* 0x040fe40000410000 */
[----:B------:R-:W-:Y:S01]  /*c540*/  FFMA.FTZ R53, R44, R167, -R53 ;  /* 0x000000a72c357223 */ /* 0x000fe20000010835 */
[----:B------:R-:W-:Y:S01]  /*c550*/  F2FP.SATFINITE.E4M3.F32.PACK_AB_MERGE_C R44, R40, R59, R45 ;  /* 0x0000003b282c723e */ /* 0x000fe2000480702d */
[----:B------:R-:W-:Y:S01]  /*c560*/  FFMA.FTZ R165, R46, R167, R165 ;  /* 0x000000a72ea57223 */ /* 0x000fe200000100a5 */
[----:B------:R-:W-:Y:S01]  /*c570*/  F2FP.SATFINITE.E4M3.F32.PACK_AB_MERGE_C R45, R49, R50, R41 ;  /* 0x00000032312d723e */ /* 0x000fe20004807029 */
[----:B------:R-:W-:Y:S01]  /*c580*/  IMAD.MOV.U32 R40, RZ, RZ, R58 ;  /* 0x000000ffff287224 */ /* 0x000fe200078e003a */
[----:B------:R-:W-:Y:S01]  /*c590*/  F2FP.SATFINITE.E4M3.F32.PACK_AB_MERGE_C R51, R53, R72, R51 ;  /* 0x000000483533723e */ /* 0x000fe20004807033 */
[----:B------:R-:W-:Y:S01]  /*c5a0*/  IMAD.MOV.U32 R41, RZ, RZ, R57 ;  /* 0x000000ffff297224 */ /* 0x000fe200078e0039 */
[----:B------:R-:W-:-:S03]  /*c5b0*/  F2FP.SATFINITE.E4M3.F32.PACK_AB_MERGE_C R46, R165, R88, R42 ;  /* 0x00000058a52e723e */ /* 0x000fc6000480702a */
[----:B------:R-:W-:-:S07]  /*c5c0*/  IMAD.MOV.U32 R42, RZ, RZ, R51 ;  /* 0x000000ffff2a7224 */ /* 0x000fce00078e0033 */
.L_x_410:
[----:B------:R-:W-:Y:S05]  /*c5d0*/  BSYNC B2 ;  /* 0x0000000000027941 */ /* 0x000fea0003800000 */
.L_x_409:
        /* <DEDUP_REMOVED lines=11> */
[----:B---3--:R4:W-:Y:S03]  /*c690*/  @!P4 STG.E.128 desc[UR54][R50.64], R44 ;  /* 0x0000002c3200c986 */ /* 0x0089e6000c101d36 */
.L_x_400:
[----:B------:R-:W-:Y:S05]  /*c6a0*/  BSYNC B1 ;  /* 0x0000000000017941 */ /* 0x000fea0003800000 */
.L_x_399:
[-C--:B-1-34-:R-:W-:Y:S02]  /*c6b0*/  IMAD R40, R146, R138.reuse, RZ ;  /* 0x0000008a92287224 */ /* 0x09afe400078e02ff */
[----:B------:R-:W-:-:S04]  /*c6c0*/  IMAD.WIDE.U32 R136, R216, R138, R136 ;  /* 0x0000008ad8887225 */ /* 0x000fc800078e0088 */
[----:B------:R-:W-:Y:S01]  /*c6d0*/  IMAD R139, R216, R139, R40 ;  /* 0x0000008bd88b7224 */ /* 0x000fe200078e0228 */
[----:B------:R-:W-:Y:S06]  /*c6e0*/  @P3 BRA `(.L_x_369) ;  /* 0x0000003000883947 */ /* 0x000fec0003800000 */
[----:B------:R-:W-:Y:S01]  /*c6f0*/  ISETP.NE.AND P3, PT, R34, RZ, PT ;  /* 0x000000ff2200720c */ /* 0x000fe20003f65270 */
[----:B------:R-:W-:Y:S01]  /*c700*/  BSSY B1, `(.L_x_411) ;  /* 0x00000f5000017945 */ /* 0x000fe20003800000 */
[----:B------:R-:W-:-:S11]  /*c710*/  IMAD.IADD R52, R137, 0x1, R139 ;  /* 0x0000000189347824 */ /* 0x000fd600078e028b */
[----:B------:R-:W-:Y:S05]  /*c720*/  @!P3 BRA `(.L_x_412) ;  /* 0x0000000c00c8b947 */ /* 0x000fea0003800000 */
[----:B------:R-:W-:Y:S01]  /*c730*/  SEL R40, R99, R159, !P0 ;  /* 0x0000009f63287207 */ /* 0x000fe20004000000 */
[----:B------:R-:W-:Y:S01]  /*c740*/  BSSY B2, `(.L_x_413) ;  /* 0x00000e6000027945 */ /* 0x000fe20003800000 */
[----:B------:R-:W-:Y:S02]  /*c750*/  IADD3 R48, P3, P4, R116, R136, R25 ;  /* 0x0000008874307210 */ /* 0x000fe40007c7e019 */
[----:B------:R-:W-:Y:S02]  /*c760*/  SHF.R.S32.HI R41, RZ, 0x1f, R40 ;  /* 0x0000001fff297819 */ /* 0x000fe40000011428 */
[----:B------:R-:W-:Y:S02]  /*c770*/  IADD3.X R49, R4, R52, R30, P3, P4 ;  /* 0x0000003404317210 */ /* 0x000fe40001fe841e */
[----:B------:R-:W-:Y:S02]  /*c780*/  LEA.HI R40, R41, R40, RZ, 0x5 ;  /* 0x0000002829287211 */ /* 0x000fe400078f28ff */
[----:B------:R-:W-:-:S02]  /*c790*/  ISETP.GE.AND P3, PT, R18, R133, PT ;  /* 0x000000851200720c */ /* 0x000fc40003f66270 */
[----:B------:R-:W-:-:S04]  /*c7a0*/  LEA.HI.SX32 R40, R40, R21, 0x1b ;  /* 0x0000001528287211 */ /* 0x000fc800078fdaff */
[----:B------:R-:W-:Y:S01]  /*c7b0*/  SHF.R.S32.HI R41, RZ, 0x1f, R40 ;  /* 0x0000001fff297819 */ /* 0x000fe20000011428 */
[----:B------:R-:W-:-:S03]  /*c7c0*/  IMAD.SHL.U32 R50, R40, 0x10, RZ ;  /* 0x0000001028327824 */ /* 0x000fc600078e00ff */
[----:B------:R-:W-:-:S04]  /*c7d0*/  LEA.HI R41, R41, R40, RZ, 0x2 ;  /* 0x0000002829297211 */ /* 0x000fc800078f10ff */
[----:B------:R-:W-:Y:S02]  /*c7e0*/  SHF.R.S32.HI R43, RZ, 0x2, R41 ;  /* 0x00000002ff2b7819 */ /* 0x000fe40000011429 */
[----:B------:R-:W-:-:S03]  /*c7f0*/  LOP3.LUT R41, R199, 0x30, R50, 0xf8, !PT ;  /* 0x00000030c7297812 */ /* 0x000fc600078ef832 */
[----:B------:R-:W-:Y:S01]  /*c800*/  IMAD R40, R43, 0x2800, R200 ;  /* 0x000028002b287824 */ /* 0x000fe200078e02c8 */
[----:B------:R-:W-:-:S05]  /*c810*/  LOP3.LUT R41, R41, R8, RZ, 0x3c, !PT ;  /* 0x0000000829297212 */ /* 0x000fca00078e3cff */
[----:B------:R-:W-:Y:S02]  /*c820*/  IMAD.IADD R40, R40, 0x1, R41 ;  /* 0x0000000128287824 */ /* 0x000fe400078e0229 */
[C---:B------:R-:W-:Y:S02]  /*c830*/  IMAD R41, R17.reuse, 0x7800, R135 ;  /* 0x0000780011297824 */ /* 0x040fe400078e0287 */
[----:B------:R-:W-:-:S03]  /*c840*/  IMAD R43, R17, 0x7800, R40 ;  /* 0x00007800112b7824 */ /* 0x000fc600078e0228 */
[C---:B------:R-:W-:Y:S01]  /*c850*/  IADD3 R41, R16.reuse, R41, RZ ;  /* 0x0000002910297210 */ /* 0x040fe20007ffe0ff */
[----:B------:R-:W-:-:S05]  /*c860*/  IMAD.IADD R44, R16, 0x1, R43 ;  /* 0x00000001102c7824 */ /* 0x000fca00078e022b */
[----:B------:R-:W1:Y:S04]  /*c870*/  LDS.128 R40, [R41+0x1a400] ;  /* 0x01a4000029287984 */ /* 0x000e680000000c00 */
[----:B------:R-:W3:Y:S01]  /*c880*/  LDS.128 R44, [R44+0x1a400] ;  /* 0x01a400002c2c7984 */ /* 0x000ee20000000c00 */
[----:B------:R-:W-:Y:S05]  /*c890*/  @P3 BRA `(.L_x_414) ;  /* 0x0000000c00403947 */ /* 0x000fea0003800000 */
[----:B---3--:R-:W-:Y:S01]  /*c8a0*/  IMAD.MOV.U32 R55, RZ, RZ, R44 ;  /* 0x000000ffff377224 */ /* 0x008fe200078e002c */
[----:B------:R-:W-:Y:S01]  /*c8b0*/  F2FP.F16.E4M3.UNPACK_B R58, R160.H1 ;  /* 0x000000a0ff3a723e */ /* 0x000fe200030006ff */
[----:B-1----:R-:W-:Y:S01]  /*c8c0*/  IMAD.MOV.U32 R54, RZ, RZ, R40 ;  /* 0x000000ffff367224 */ /* 0x002fe200078e0028 */
[----:B------:R-:W-:Y:S01]  /*c8d0*/  F2FP.F16.E4M3.UNPACK_B R51, R162.H1 ;  /* 0x000000a2ff33723e */ /* 0x000fe200030006ff */
[----:B------:R-:W-:Y:S01]  /*c8e0*/  IMAD.MOV.U32 R78, RZ, RZ, R46 ;  /* 0x000000ffff4e7224 */ /* 0x000fe200078e002e */
[----:B------:R-:W-:Y:S01]  /*c8f0*/  F2FP.F16.E4M3.UNPACK_B R56, R55.H1 ;  /* 0x00000037ff38723e */ /* 0x000fe200030006ff */
[----:B------:R-:W-:Y:S01]  /*c900*/  HADD2.F32 R59, -RZ, R58.H0_H0 ;  /* 0x2000003aff3b7230 */ /* 0x000fe20000004100 */
[-C--:B------:R-:W-:Y:S01]  /*c910*/  F2FP.F16.E4M3.UNPACK_B R53, R54.reuse.H1 ;  /* 0x00000036ff35723e */ /* 0x080fe200030006ff */
[----:B------:R-:W-:Y:S01]  /*c920*/  HADD2.F32 R57, -RZ, R51.H0_H0 ;  /* 0x20000033ff397230 */ /* 0x000fe20000004100 */
[----:B------:R-:W-:Y:S01]  /*c930*/  F2FP.F16.E4M3.UNPACK_B R54, R54 ;  /* 0x00000036ff36723e */ /* 0x000fe200020006ff */
[----:B------:R-:W-:Y:S01]  /*c940*/  HADD2.F32 R40, -RZ, R56.H0_H0 ;  /* 0x20000038ff287230 */ /* 0x000fe20000004100 */
[----:B------:R-:W-:Y:S01]  /*c950*/  SHF.R.U32.HI R72, RZ, 0x10, R79 ;  /* 0x00000010ff487819 */ /* 0x000fe2000001164f */
[----:B------:R-:W-:Y:S01]  /*c960*/  HADD2.F32 R44, -RZ, R53.H0_H0 ;  /* 0x20000035ff2c7230 */ /* 0x000fe20000004100 */
[----:B------:R-:W-:Y:S01]  /*c970*/  F2FP.F16.E4M3.UNPACK_B R46, R161.H1 ;  /* 0x000000a1ff2e723e */ /* 0x000fe200030006ff */
[----:B------:R-:W-:-:S02]  /*c980*/  HADD2.F32 R58, -RZ, R58.H1_H1 ;  /* 0x3000003aff3a7230 */ /* 0x000fc40000004100 */
[-C--:B------:R-:W-:Y:S01]  /*c990*/  FMUL.FTZ R73, R40, R59.reuse ;  /* 0x0000003b28497220 */ /* 0x080fe20000410000 */
        /* <DEDUP_REMOVED lines=8> */
[----:B------:R-:W-:Y:S01]  /*ca20*/  F2FP.F16.E4M3.UNPACK_B R59, R162 ;  /* 0x000000a2ff3b723e */ /* 0x000fe200020006ff */
[----:B------:R-:W-:-:S02]  /*ca30*/  HADD2.F32 R58, -RZ, R54.H0_H0 ;  /* 0x20000036ff3a7230 */ /* 0x000fc40000004100 */
[-C--:B------:R-:W-:Y:S01]  /*ca40*/  FFMA.FTZ R53, R53, R51.reuse, -R60 ;  /* 0x0000003335357223 */ /* 0x080fe2000001083c */
[----:B------:R-:W-:Y:S01]  /*ca50*/  FFMA.FTZ R51, R56, R51, R57 ;  /* 0x0000003338337223 */ /* 0x000fe20000010039 */
[----:B------:R-:W-:Y:S01]  /*ca60*/  F2FP.F16.E4M3.UNPACK_B R57, R160 ;  /* 0x000000a0ff39723e */ /* 0x000fe200020006ff */
[----:B------:R-:W-:Y:S01]  /*ca70*/  HADD2.F32 R60, -RZ, R59.H0_H0 ;  /* 0x2000003bff3c7230 */ /* 0x000fe20000004100 */
[----:B------:R-:W-:Y:S01]  /*ca80*/  F2FP.F16.E4M3.UNPACK_B R56, R55 ;  /* 0x00000037ff38723e */ /* 0x000fe200020006ff */
[----:B------:R-:W-:Y:S01]  /*ca90*/  HADD2.F32 R94, -RZ, R46.H0_H0 ;  /* 0x2000002eff5e7230 */ /* 0x000fe20000004100 */
[-C--:B0-----:R-:W-:Y:S01]  /*caa0*/  F2FP.F16.E4M3.UNPACK_B R88, R78.reuse.H1 ;  /* 0x0000004eff58723e */ /* 0x081fe200030006ff */
[----:B------:R-:W-:Y:S01]  /*cab0*/  HADD2.F32 R62, -RZ, R57.H0_H0 ;  /* 0x20000039ff3e7230 */ /* 0x000fe20000004100 */
[----:B------:R-:W-:Y:S01]  /*cac0*/  F2FP.F16.E4M3.UNPACK_B R90, R163.H1 ;  /* 0x000000a3ff5a723e */ /* 0x000fe200030006ff */
[----:B------:R-:W-:Y:S01]  /*cad0*/  HADD2.F32 R55, -RZ, R56.H0_H0 ;  /* 0x20000038ff377230 */ /* 0x000fe20000004100 */
[----:B------:R-:W-:Y:S01]  /*cae0*/  F2FP.F16.E4M3.UNPACK_B R161, R161 ;  /* 0x000000a1ffa1723e */ /* 0x000fe200020006ff */
[----:B------:R-:W-:Y:S01]  /*caf0*/  HADD2.F32 R89, -RZ, R88.H0_H0 ;  /* 0x20000058ff597230 */ /* 0x000fe20000004100 */
[----:B------:R-:W-:Y:S01]  /*cb00*/  F2FP.F16.E4M3.UNPACK_B R78, R78 ;  /* 0x0000004eff4e723e */ /* 0x000fe200020006ff */
[----:B------:R-:W-:-:S02]  /*cb10*/  HADD2.F32 R92, -RZ, R90.H0_H0 ;  /* 0x2000005aff5c7230 */ /* 0x000fc40000004100 */
[-C--:B------:R-:W-:Y:S01]  /*cb20*/  FMUL.FTZ R73, R55, R62.reuse ;  /* 0x0000003e37497220 */ /* 0x080fe20000410000 */
[C---:B------:R-:W-:Y:S01]  /*cb30*/  FMUL.FTZ R62, R58.reuse, R62 ;  /* 0x0000003e3a3e7220 */ /* 0x040fe20000410000 */
[----:B------:R-:W-:Y:S01]  /*cb40*/  FMUL.FTZ R93, R89, R94 ;  /* 0x0000005e595d7220 */ /* 0x000fe20000410000 */
[----:B------:R-:W-:Y:S02]  /*cb50*/  HADD2.F32 R46, -RZ, R46.H1_H1 ;  /* 0x3000002eff2e7230 */ /* 0x000fe40000004100 */
[-C--:B------:R-:W-:Y:S01]  /*cb60*/  FFMA.FTZ R58, R58, R60.reuse, -R73 ;  /* 0x0000003c3a3a7223 */ /* 0x080fe20000010849 */
[----:B------:R-:W-:Y:S01]  /*cb70*/  FFMA.FTZ R55, R55, R60, R62 ;  /* 0x0000003c37377223 */ /* 0x000fe2000001003e */
[----:B------:R-:W-:Y:S01]  /*cb80*/  SHF.R.U32.HI R62, RZ, 0x8, R79 ;  /* 0x00000008ff3e7819 */ /* 0x000fe2000001164f */
[----:B------:R-:W-:Y:S01]  /*cb90*/  HADD2.F32 R88, -RZ, R88.H1_H1 ;  /* 0x30000058ff587230 */ /* 0x000fe20000004100 */
[----:B------:R-:W-:Y:S01]  /*cba0*/  LOP3.LUT R60, R79, 0xff0000ff, RZ, 0xc0, !PT ;  /* 0xff0000ff4f3c7812 */ /* 0x000fe200078ec0ff */
[----:B------:R-:W-:Y:S01]  /*cbb0*/  HADD2.F32 R90, -RZ, R90.H1_H1 ;  /* 0x3000005aff5a7230 */ /* 0x000fe20000004100 */
[-C--:B------:R-:W-:Y:S01]  /*cbc0*/  F2FP.F16.E4M3.UNPACK_B R79, R42.reuse.H1 ;  /* 0x0000002aff4f723e */ /* 0x080fe200030006ff */
[----:B------:R-:W-:Y:S01]  /*cbd0*/  HADD2.F32 R57, -RZ, R57.H1_H1 ;  /* 0x30000039ff397230 */ /* 0x000fe20000004100 */
[----:B------:R-:W-:Y:S01]  /*cbe0*/  F2FP.F16.E4M3.UNPACK_B R42, R42 ;  /* 0x0000002aff2a723e */ /* 0x000fe200020006ff */
[----:B------:R-:W-:Y:S01]  /*cbf0*/  HADD2.F32 R56, -RZ, R56.H1_H1 ;  /* 0x30000038ff387230 */ /* 0x000fe20000004100 */
[----:B------:R-:W-:Y:S01]  /*cc00*/  F2FP.F16.E4M3.UNPACK_B R163, R163 ;  /* 0x000000a3ffa3723e */ /* 0x000fe200020006ff */
[--C-:B------:R-:W-:Y:S01]  /*cc10*/  HADD2.F32 R91, -RZ, R79.reuse.H0_H0 ;  /* 0x2000004fff5b7230 */ /* 0x100fe20000004100 */
[----:B------:R-:W-:Y:S01]  /*cc20*/  LOP3.LUT R74, R61, 0xff0000ff, RZ, 0xc0, !PT ;  /* 0xff0000ff3d4a7812 */ /* 0x000fe200078ec0ff */
[----:B------:R-:W-:-:S02]  /*cc30*/  HADD2.F32 R79, -RZ, R79.H1_H1 ;  /* 0x3000004fff4f7230 */ /* 0x000fc40000004100 */
[----:B------:R-:W-:Y:S01]  /*cc40*/  FMUL.FTZ R73, R56, R57 ;  /* 0x0000003938497220 */ /* 0x000fe20000410000 */
[----:B------:R-:W-:Y:S02]  /*cc50*/  HADD2.F32 R54, -RZ, R54.H1_H1 ;  /* 0x30000036ff367230 */ /* 0x000fe40000004100 */
[C---:B------:R-:W-:Y:S01]  /*cc60*/  FMUL.FTZ R94, R91.reuse, R94 ;  /* 0x0000005e5b5e7220 */ /* 0x040fe20000410000 */
[-C--:B------:R-:W-:Y:S01]  /*cc70*/  FFMA.FTZ R93, R91, R92.reuse, -R93 ;  /* 0x0000005c5b5d7223 */ /* 0x080fe2000001085d */
[----:B------:R-:W-:Y:S01]  /*cc80*/  HADD2.F32 R59, -RZ, R59.H1_H1 ;  /* 0x3000003bff3b7230 */ /* 0x000fe20000004100 */
[----:B------:R-:W-:Y:S01]  /*cc90*/  SHF.R.U32.HI R76, RZ, 0x10, R77 ;  /* 0x00000010ff4c7819 */ /* 0x000fe2000001164d */
[----:B------:R-:W-:Y:S01]  /*cca0*/  FFMA.FTZ R94, R89, R92, R94 ;  /* 0x0000005c595e7223 */ /* 0x000fe2000001005e */
[-C--:B------:R-:W-:Y:S01]  /*ccb0*/  FMUL.FTZ R89, R88, R46.reuse ;  /* 0x0000002e58597220 */ /* 0x080fe20000410000 */
[----:B------:R-:W-:Y:S01]  /*ccc0*/  FMUL.FTZ R46, R79, R46 ;  /* 0x0000002e4f2e7220 */ /* 0x000fe20000410000 */
[----:B------:R-:W-:-:S02]  /*ccd0*/  HADD2.F32 R92, -RZ, R161.H0_H0 ;  /* 0x200000a1ff5c7230 */ /* 0x000fc40000004100 */
[----:B------:R-:W-:Y:S01]  /*cce0*/  FMUL.FTZ R75, R54, R57 ;  /* 0x00000039364b7220 */ /* 0x000fe20000410000 */
[-C--:B------:R-:W-:Y:S01]  /*ccf0*/  FFMA.FTZ R79, R79, R90.reuse, -R89 ;  /* 0x0000005a4f4f7223 */ /* 0x080fe20000010859 */
[----:B------:R-:W-:Y:S01]  /*cd00*/  FFMA.FTZ R46, R88, R90, R46 ;  /* 0x0000005a582e7223 */ /* 0x000fe2000001002e */
[----:B------:R-:W-:Y:S02]  /*cd10*/  HADD2.F32 R88, -RZ, R78.H0_H0 ;  /* 0x2000004eff587230 */ /* 0x000fe40000004100 */
[-C--:B------:R-:W-:Y:S01]  /*cd20*/  FFMA.FTZ R57, R54, R59.reuse, -R73 ;  /* 0x0000003b36397223 */ /* 0x080fe20000010849 */
[----:B------:R-:W-:Y:S02]  /*cd30*/  HADD2.F32 R90, -RZ, R42.H0_H0 ;  /* 0x2000002aff5a7230 */ /* 0x000fe40000004100 */
[----:B------:R-:W-:Y:S01]  /*cd40*/  FFMA.FTZ R54, R56, R59, R75 ;  /* 0x0000003b38367223 */ /* 0x000fe2000001004b */
        /* <DEDUP_REMOVED lines=8> */
[----:B------:R-:W-:Y:S02]  /*cdd0*/  HADD2.F32 R163, -RZ, R163.H1_H1 ;  /* 0x300000a3ffa37230 */ /* 0x000fe40000004100 */
[-C--:B------:R-:W-:Y:S01]  /*cde0*/  FMUL.FTZ R89, R78, R161.reuse ;  /* 0x000000a14e597220 */ /* 0x080fe20000410000 */
[----:B------:R-:W-:Y:S01]  /*cdf0*/  SHF.R.U32.HI R56, RZ, 0x8, R77 ;  /* 0x00000008ff387819 */ /* 0x000fe2000001164d */
[C---:B------:R-:W-:Y:S01]  /*ce00*/  FMUL.FTZ R161, R42.reuse, R161 ;  /* 0x000000a12aa17220 */ /* 0x040fe20000410000 */
[----:B------:R-:W-:Y:S01]  /*ce10*/  SHF.R.U32.HI R73, RZ, 0x8, R61 ;  /* 0x00000008ff497819 */ /* 0x000fe2000001163d */
[-C--:B------:R-:W-:Y:S01]  /*ce20*/  FFMA.FTZ R42, R42, R163.reuse, -R89 ;  /* 0x000000a32a2a7223 */ /* 0x080fe20000010859 */
[----:B------:R-:W-:Y:S01]  /*ce30*/  SHF.R.U32.HI R75, RZ, 0x8, R63 ;  /* 0x00000008ff4b7819 */ /* 0x000fe2000001163f */
[----:B------:R-:W-:Y:S01]  /*ce40*/  IMAD.SHL.U32 R89, R62, 0x100, RZ ;  /* 0x000001003e597824 */ /* 0x000fe200078e00ff */
[----:B------:R-:W-:Y:S01]  /*ce50*/  LOP3.LUT R59, R77, 0xff0000ff, RZ, 0xc0, !PT ;  /* 0xff0000ff4d3b7812 */ /* 0x000fe200078ec0ff */
[----:B------:R-:W-:Y:S01]  /*ce60*/  IMAD.SHL.U32 R73, R73, 0x100, RZ ;  /* 0x0000010049497824 */ /* 0x000fe200078e00ff */
[----:B------:R-:W-:Y:S01]  /*ce70*/  SHF.R.U32.HI R61, RZ, 0x10, R61 ;  /* 0x00000010ff3d7819 */ /* 0x000fe2000001163d */
[----:B------:R-:W-:Y:S01]  /*ce80*/  IMAD.SHL.U32 R62, R75, 0x100, RZ ;  /* 0x000001004b3e7824 */ /* 0x000fe200078e00ff */
[----:B------:R-:W-:Y:S01]  /*ce90*/  SHF.L.U32 R56, R56, 0x8, RZ ;  /* 0x0000000838387819 */ /* 0x000fe200000006ff */
[----:B------:R-:W-:Y:S01]  /*cea0*/  IMAD.U32 R76, R76, 0x10000, RZ ;  /* 0x000100004c4c7824 */ /* 0x000fe200078e00ff */
[----:B------:R-:W-:Y:S01]  /*ceb0*/  LOP3.LUT R77, R63, 0xff0000ff, RZ, 0xc0, !PT ;  /* 0xff0000ff3f4d7812 */ /* 0x000fe200078ec0ff */
[----:B------:R-:W-:Y:S01]  /*cec0*/  IMAD.U32 R61, R61, 0x10000, RZ ;  /* 0x000100003d3d7824 */ /* 0x000fe200078e00ff */
[----:B------:R-:W-:Y:S01]  /*ced0*/  SHF.R.U32.HI R63, RZ, 0x10, R63 ;  /* 0x00000010ff3f7819 */ /* 0x000fe2000001163f */
[----:B------:R-:W-:Y:S01]  /*cee0*/  FFMA.FTZ R161, R78, R163, R161 ;  /* 0x000000a34ea17223 */ /* 0x000fe200000100a1 */
[----:B------:R-:W-:-:S02]  /*cef0*/  LOP3.LUT R59, R59, 0xff00, R56, 0xf8, !PT ;  /* 0x0000ff003b3b7812 */ /* 0x000fc400078ef838 */
[----:B------:R-:W-:Y:S01]  /*cf00*/  LOP3.LUT R56, R60, 0xff00, R89, 0xf8, !PT ;  /* 0x0000ff003c387812 */ /* 0x000fe200078ef859 */
[----:B------:R-:W-:Y:S01]  /*cf10*/  IMAD.U32 R63, R63, 0x10000, RZ ;  /* 0x000100003f3f7824 */ /* 0x000fe200078e00ff */
[----:B------:R-:W-:Y:S02]  /*cf20*/  LOP3.LUT R60, R74, 0xff00, R73, 0xf8, !PT ;  /* 0x0000ff004a3c7812 */ /* 0x000fe400078ef849 */
[----:B------:R-:W-:Y:S02]  /*cf30*/  LOP3.LUT R62, R77, 0xff00, R62, 0xf8, !PT ;  /* 0x0000ff004d3e7812 */ /* 0x000fe400078ef83e */
[----:B------:R-:W-:Y:S02]  /*cf40*/  F2FP.SATFINITE.E4M3.F32.PACK_AB_MERGE_C R53, R53, R44, RZ ;  /* 0x0000002c3535723e */ /* 0x000fe400048070ff */
[----:B------:R-:W-:Y:S02]  /*cf50*/  LOP3.LUT R60, R60, 0xff0000, R61, 0xf8, !PT ;  /* 0x00ff00003c3c7812 */ /* 0x000fe400078ef83d */
[----:B------:R-:W-:-:S02]  /*cf60*/  F2FP.SATFINITE.E4M3.F32.PACK_AB_MERGE_C R51, R51, R40, RZ ;  /* 0x000000283333723e */ /* 0x000fc400048070ff */
[----:B------:R-:W-:Y:S02]  /*cf70*/  LOP3.LUT R44, R62, 0xff0000, R63, 0xf8, !PT ;  /* 0x00ff00003e2c7812 */ /* 0x000fe400078ef83f */
[----:B------:R-:W-:Y:S02]  /*cf80*/  F2FP.SATFINITE.E4M3.F32.PACK_AB_MERGE_C R40, R57, R58, R53 ;  /* 0x0000003a3928723e */ /* 0x000fe40004807035 */
[----:B------:R-:W-:Y:S02]  /*cf90*/  F2FP.F16.E4M3.UNPACK_B R57, R45 ;  /* 0x0000002dff39723e */ /* 0x000fe400020006ff */
[----:B------:R-:W-:Y:S02]  /*cfa0*/  F2FP.SATFINITE.E4M3.F32.PACK_AB_MERGE_C R54, R54, R55, R51 ;  /* 0x000000373636723e */ /* 0x000fe40004807033 */
[----:B------:R-:W-:Y:S01]  /*cfb0*/  F2FP.F16.E4M3.UNPACK_B R63, R60 ;  /* 0x0000003cff3f723e */ /* 0x000fe200020006ff */
[--C-:B------:R-:W-:Y:S01]  /*cfc0*/  HADD2.F32 R51, -RZ, R57.reuse.H0_H0 ;  /* 0x20000039ff337230 */ /* 0x100fe20000004100 */
[----:B------:R-:W-:Y:S01]  /*cfd0*/  LOP3.LUT R59, R59, 0xff0000, R76, 0xf8, !PT ;  /* 0x00ff00003b3b7812 */ /* 0x000fe200078ef84c */
[----:B------:R-:W-:Y:S01]  /*cfe0*/  HADD2.F32 R61, -RZ, R57.H1_H1 ;  /* 0x30000039ff3d7230 */ /* 0x000fe20000004100 */
[----:B------:R-:W-:-:S02]  /*cff0*/  F2FP.F16.E4M3.UNPACK_B R55, R41 ;  /* 0x00000029ff37723e */ /* 0x000fc400020006ff */
[----:B------:R-:W-:Y:S01]  /*d000*/  SHF.L.U32 R73, R72, 0x10, RZ ;  /* 0x0000001048497819 */ /* 0x000fe200000006ff */
[----:B------:R-:W-:Y:S01]  /*d010*/  HADD2.F32 R72, -RZ, R63.H0_H0 ;  /* 0x2000003fff487230 */ /* 0x000fe20000004100 */
[----:B------:R-:W-:Y:S01]  /*d020*/  F2FP.F16.E4M3.UNPACK_B R58, R59 ;  /* 0x0000003bff3a723e */ /* 0x000fe200020006ff */
[--C-:B------:R-:W-:Y:S01]  /*d030*/  HADD2.F32 R53, -RZ, R55.reuse.H0_H0 ;  /* 0x20000037ff357230 */ /* 0x100fe20000004100 */
[----:B------:R-:W-:Y:S01]  /*d040*/  LOP3.LUT R56, R56, 0xff0000, R73, 0xf8, !PT ;  /* 0x00ff000038387812 */ /* 0x000fe200078ef849 */
[----:B------:R-:W-:Y:S02]  /*d050*/  HADD2.F32 R55, -RZ, R55.H1_H1 ;  /* 0x30000037ff377230 */ /* 0x000fe40000004100 */
[-C--:B------:R-:W-:Y:S01]  /*d060*/  FMUL.FTZ R74, R51, R72.reuse ;  /* 0x00000048334a7220 */ /* 0x080fe20000410000 */
[----:B------:R-:W-:Y:S02]  /*d070*/  HADD2.F32 R62, -RZ, R58.H0_H0 ;  /* 0x2000003aff3e7230 */ /* 0x000fe40000004100 */
[----:B------:R-:W-:Y:S01]  /*d080*/  FMUL.FTZ R72, R53, R72 ;  /* 0x0000004835487220 */ /* 0x000fe20000410000 */
[----:B------:R-:W-:-:S02]  /*d090*/  F2FP.F16.E4M3.UNPACK_B R57, R45.H1 ;  /* 0x0000002dff39723e */ /* 0x000fc400030006ff */
[----:B------:R-:W-:Y:S01]  /*d0a0*/  F2FP.F16.E4M3.UNPACK_B R73, R60.H1 ;  /* 0x0000003cff49723e */ /* 0x000fe200030006ff */
[-C--:B------:R-:W-:Y:S01]  /*d0b0*/  FFMA.FTZ R51, R51, R62.reuse, R72 ;  /* 0x0000003e33337223 */ /* 0x080fe20000010048 */
[----:B------:R-:W-:Y:S02]  /*d0c0*/  HADD2.F32 R72, -RZ, R63.H1_H1 ;  /* 0x3000003fff487230 */ /* 0x000fe40000004100 */
[----:B------:R-:W-:Y:S01]  /*d0d0*/  FFMA.FTZ R53, R53, R62, -R74 ;  /* 0x0000003e35357223 */ /* 0x000fe2000001084a */
[----:B------:R-:W-:Y:S01]  /*d0e0*/  F2FP.F16.E4M3.UNPACK_B R45, R41.H1 ;  /* 0x00000029ff2d723e */ /* 0x000fe200030006ff */
[----:B------:R-:W-:Y:S01]  /*d0f0*/  HADD2.F32 R62, -RZ, R58.H1_H1 ;  /* 0x3000003aff3e7230 */ /* 0x000fe20000004100 */
[----:B------:R-:W-:Y:S01]  /*d100*/  F2FP.F16.E4M3.UNPACK_B R59, R59.H1 ;  /* 0x0000003bff3b723e */ /* 0x000fe200030006ff */
[----:B------:R-:W-:Y:S02]  /*d110*/  HADD2.F32 R63, -RZ, R57.H0_H0 ;  /* 0x20000039ff3f7230 */ /* 0x000fe40000004100 */
[-C--:B------:R-:W-:Y:S01]  /*d120*/  FMUL.FTZ R58, R61, R72.reuse ;  /* 0x000000483d3a7220 */ /* 0x080fe20000410000 */
[----:B------:R-:W-:Y:S01]  /*d130*/  FMUL.FTZ R60, R55, R72 ;  /* 0x00000048373c7220 */ /* 0x000fe20000410000 */
[----:B------:R-:W-:Y:S01]  /*d140*/  HADD2.F32 R76, -RZ, R73.H0_H0 ;  /* 0x20000049ff4c7230 */ /* 0x000fe20000004100 */
[----:B------:R-:W-:Y:S01]  /*d150*/  F2FP.SATFINITE.E4M3.F32.PACK_AB_MERGE_C R79, R79, R93, RZ ;  /* 0x0000005d4f4f723e */ /* 0x000fe200048070ff */
[----:B------:R-:W-:-:S02]  /*d160*/  HADD2.F32 R41, -RZ, R45.H0_H0 ;  /* 0x2000002dff297230 */ /* 0x000fc40000004100 */
[-C--:B------:R-:W-:Y:S01]  /*d170*/  FFMA.FTZ R58, R55, R62.reuse, -R58 ;  /* 0x0000003e373a7223 */ /* 0x080fe2000001083a */
[----:B------:R-:W-:Y:S01]  /*d180*/  FFMA.FTZ R60, R61, R62, R60 ;  /* 0x0000003e3d3c7223 */ /* 0x000fe2000001003c */
[----:B------:R-:W-:Y:S02]  /*d190*/  HADD2.F32 R74, -RZ, R59.H0_H0 ;  /* 0x2000003bff4a7230 */ /* 0x000fe40000004100 */
[-C--:B------:R-:W-:Y:S01]  /*d1a0*/  FMUL.FTZ R62, R63, R76.reuse ;  /* 0x0000004c3f3e7220 */ /* 0x080fe20000410000 */
[----:B------:R-:W-:Y:S02]  /*d1b0*/  HADD2.F32 R72, -RZ, R57.H1_H1 ;  /* 0x30000039ff487230 */ /* 0x000fe40000004100 */
[C---:B------:R-:W-:Y:S01]  /*d1c0*/  FMUL.FTZ R76, R41.reuse, R76 ;  /* 0x0000004c294c7220 */ /* 0x040fe20000410000 */
[----:B------:R-:W-:Y:S02]  /*d1d0*/  HADD2.F32 R73, -RZ, R73.H1_H1 ;  /* 0x30000049ff497230 */ /* 0x000fe40000004100 */
[----:B------:R-:W-:Y:S01]  /*d1e0*/  FFMA.FTZ R41, R41, R74, -R62 ;  /* 0x0000004a29297223 */ /* 0x000fe2000001083e */
[----:B------:R-:W-:Y:S01]  /*d1f0*/  HADD2.F32 R62, -RZ, R45.H1_H1 ;  /* 0x3000002dff3e7230 */ /* 0x000fe20000004100 */
[----:B------:R-:W-:Y:S01]  /*d200*/  F2FP.F16.E4M3.UNPACK_B R57, R47 ;  /* 0x0000002fff39723e */ /* 0x000fe200020006ff */
[----:B------:R-:W-:-:S02]  /*d210*/  HADD2.F32 R61, -RZ, R59.H1_H1 ;  /* 0x3000003bff3d7230 */ /* 0x000fc40000004100 */
[-C--:B------:R-:W-:Y:S01]  /*d220*/  FMUL.FTZ R55, R72, R73.reuse ;  /* 0x0000004948377220 */ /* 0x080fe20000410000 */
[----:B------:R-:W-:Y:S01]  /*d230*/  F2FP.F16.E4M3.UNPACK_B R59, R44 ;  /* 0x0000002cff3b723e */ /* 0x000fe200020006ff */
[C---:B------:R-:W-:Y:S01]  /*d240*/  FMUL.FTZ R73, R62.reuse, R73 ;  /* 0x000000493e497220 */ /* 0x040fe20000410000 */
[----:B------:R-:W-:Y:S01]  /*d250*/  FFMA.FTZ R45, R63, R74, R76 ;  /* 0x0000004a3f2d7223 */ /* 0x000fe2000001004c */
[----:B------:R-:W-:Y:S01]  /*d260*/  FFMA.FTZ R62, R62, R61, -R55 ;  /* 0x0000003d3e3e7223 */ /* 0x000fe20000010837 */
[----:B------:R-:W-:Y:S01]  /*d270*/  F2FP.F16.E4M3.UNPACK_B R55, R43 ;  /* 0x0000002bff37723e */ /* 0x000fe200020006ff */
[----:B------:R-:W-:Y:S01]  /*d280*/  FFMA.FTZ R72, R72, R61, R73 ;  /* 0x0000003d48487223 */ /* 0x000fe20000010049 */
[----:B------:R-:W-:Y:S01]  /*d290*/  HADD2.F32 R73, -RZ, R57.H0_H0 ;  /* 0x20000039ff497230 */ /* 0x000fe20000004100 */
[-C--:B------:R-:W-:Y:S01]  /*d2a0*/  F2FP.F16.E4M3.UNPACK_B R63, R56.reuse ;  /* 0x00000038ff3f723e */ /* 0x080fe200020006ff */
[----:B------:R-:W-:Y:S01]  /*d2b0*/  HADD2.F32 R76, -RZ, R59.H0_H0 ;  /* 0x2000003bff4c7230 */ /* 0x000fe20000004100 */
[----:B------:R-:W-:Y:S01]  /*d2c0*/  F2FP.F16.E4M3.UNPACK_B R56, R56.H1 ;  /* 0x00000038ff38723e */ /* 0x000fe200030006ff */
[----:B------:R-:W-:Y:S01]  /*d2d0*/  HADD2.F32 R61, -RZ, R55.H0_H0 ;  /* 0x20000037ff3d7230 */ /* 0x000fe20000004100 */
[----:B------:R-:W-:Y:S01]  /*d2e0*/  F2FP.SATFINITE.E4M3.F32.PACK_AB_MERGE_C R46, R46, R94, RZ ;  /* 0x0000005e2e2e723e */ /* 0x000fe200048070ff */
[----:B------:R-:W-:-:S02]  /*d2f0*/  HADD2.F32 R74, -RZ, R63.H0_H0 ;  /* 0x2000003fff4a7230 */ /* 0x000fc40000004100 */
[-C--:B------:R-:W-:Y:S01]  /*d300*/  FMUL.FTZ R78, R73, R76.reuse ;  /* 0x0000004c494e7220 */ /* 0x080fe20000410000 */
[--C-:B------:R-:W-:Y:S02]  /*d310*/  HADD2.F32 R75, -RZ, R56.reuse.H0_H0 ;  /* 0x20000038ff4b7230 */ /* 0x100fe40000004100 */
[C---:B------:R-:W-:Y:S01]  /*d320*/  FMUL.FTZ R76, R61.reuse, R76 ;  /* 0x0000004c3d4c7220 */ /* 0x040fe20000410000 */
[----:B------:R-:W-:Y:S02]  /*d330*/  HADD2.F32 R56, -RZ, R56.H1_H1 ;  /* 0x30000038ff387230 */ /* 0x000fe40000004100 */
[-C--:B------:R-:W-:Y:S01]  /*d340*/  FFMA.FTZ R61, R61, R74.reuse, -R78 ;  /* 0x0000004a3d3d7223 */ /* 0x080fe2000001084e */
[----:B------:R-:W-:Y:S02]  /*d350*/  HADD2.F32 R57, -RZ, R57.H1_H1 ;  /* 0x30000039ff397230 */ /* 0x000fe40000004100 */
[----:B------:R-:W-:Y:S01]  /*d360*/  FFMA.FTZ R73, R73, R74, R76 ;  /* 0x0000004a49497223 */ /* 0x000fe2000001004c */
[----:B------:R-:W-:Y:S01]  /*d370*/  F2FP.F16.E4M3.UNPACK_B R74, R47.H1 ;  /* 0x0000002fff4a723e */ /* 0x000fe200030006ff */
[----:B------:R-:W-:Y:S01]  /*d380*/  HADD2.F32 R55, -RZ, R55.H1_H1 ;  /* 0x30000037ff377230 */ /* 0x000fe20000004100 */
[----:B------:R-:W-:-:S02]  /*d390*/  F2FP.F16.E4M3.UNPACK_B R76, R44.H1 ;  /* 0x0000002cff4c723e */ /* 0x000fc400030006ff */
[----:B------:R-:W-:Y:S01]  /*d3a0*/  F2FP.F16.E4M3.UNPACK_B R47, R43.H1 ;  /* 0x0000002bff2f723e */ /* 0x000fe200030006ff */
[----:B------:R-:W-:Y:S01]  /*d3b0*/  HADD2.F32 R44, -RZ, R74.H0_H0 ;  /* 0x2000004aff2c7230 */ /* 0x000fe20000004100 */
[----:B------:R-:W-:Y:S01]  /*d3c0*/  F2FP.SATFINITE.E4M3.F32.PACK_AB_MERGE_C R41, R62, R41, RZ ;  /* 0x000000293e29723e */ /* 0x000fe200048070ff */
[--C-:B------:R-:W-:Y:S01]  /*d3d0*/  HADD2.F32 R77, -RZ, R76.reuse.H0_H0 ;  /* 0x2000004cff4d7230 */ /* 0x100fe20000004100 */
[----:B------:R-:W-:Y:S01]  /*d3e0*/  F2FP.SATFINITE.E4M3.F32.PACK_AB_MERGE_C R45, R72, R45, RZ ;  /* 0x0000002d482d723e */ /* 0x000fe200048070ff */
[--C-:B------:R-:W-:Y:S01]  /*d3f0*/  HADD2.F32 R43, -RZ, R47.reuse.H0_H0 ;  /* 0x2000002fff2b7230 */ /* 0x100fe20000004100 */
[----:B------:R-:W-:Y:S01]  /*d400*/  F2FP.SATFINITE.E4M3.F32.PACK_AB_MERGE_C R42, R42, R91, R79 ;  /* 0x0000005b2a2a723e */ /* 0x000fe2000480704f */
[----:B------:R-:W-:Y:S02]  /*d410*/  HADD2.F32 R76, -RZ, R76.H1_H1 ;  /* 0x3000004cff4c7230 */ /* 0x000fe40000004100 */
[----:B------:R-:W-:Y:S01]  /*d420*/  FMUL.FTZ R78, R44, R77 ;  /* 0x0000004d2c4e7220 */ /* 0x000fe20000410000 */
[----:B------:R-:W-:-:S02]  /*d430*/  HADD2.F32 R47, -RZ, R47.H1_H1 ;  /* 0x3000002fff2f7230 */ /* 0x000fc40000004100 */
[C---:B------:R-:W-:Y:S01]  /*d440*/  FMUL.FTZ R77, R43.reuse, R77 ;  /* 0x0000004d2b4d7220 */ /* 0x040fe20000410000 */
[----:B------:R-:W-:Y:S02]  /*d450*/  HADD2.F32 R74, -RZ, R74.H1_H1 ;  /* 0x3000004aff4a7230 */ /* 0x000fe40000004100 */
[-C--:B------:R-:W-:Y:S01]  /*d460*/  FFMA.FTZ R43, R43, R75.reuse, -R78 ;  /* 0x0000004b2b2b7223 */ /* 0x080fe2000001084e */
[----:B------:R-:W-:Y:S01]  /*d470*/  F2FP.SATFINITE.E4M3.F32.PACK_AB_MERGE_C R46, R161, R92, R46 ;  /* 0x0000005ca12e723e */ /* 0x000fe2000480702e */
[----:B------:R-:W-:Y:S01]  /*d480*/  FFMA.FTZ R44, R44, R75, R77 ;  /* 0x0000004b2c2c7223 */ /* 0x000fe2000001004d */
[-C--:B------:R-:W-:Y:S01]  /*d490*/  FMUL.FTZ R75, R47, R76.reuse ;  /* 0x0000004c2f4b7220 */ /* 0x080fe20000410000 */
[----:B------:R-:W-:Y:S01]  /*d4a0*/  FMUL.FTZ R78, R74, R76 ;  /* 0x0000004c4a4e7220 */ /* 0x000fe20000410000 */
[----:B------:R-:W-:Y:S02]  /*d4b0*/  F2FP.SATFINITE.E4M3.F32.PACK_AB_MERGE_C R41, R58, R53, R41 ;  /* 0x000000353a29723e */ /* 0x000fe40004807029 */
[----:B------:R-:W-:Y:S01]  /*d4c0*/  FFMA.FTZ R75, R74, R56, R75 ;  /* 0x000000384a4b7223 */ /* 0x000fe2000001004b */
[----:B------:R-:W-:-:S02]  /*d4d0*/  HADD2.F32 R74, -RZ, R59.H1_H1 ;  /* 0x3000003bff4a7230 */ /* 0x000fc40000004100 */
[----:B------:R-:W-:Y:S01]  /*d4e0*/  FFMA.FTZ R78, R47, R56, -R78 ;  /* 0x000000382f4e7223 */ /* 0x000fe2000001084e */
[----:B------:R-:W-:Y:S01]  /*d4f0*/  HADD2.F32 R56, -RZ, R63.H1_H1 ;  /* 0x3000003fff387230 */ /* 0x000fe20000004100 */
[----:B------:R-:W-:Y:S01]  /*d500*/  F2FP.SATFINITE.E4M3.F32.PACK_AB_MERGE_C R45, R60, R51, R45 ;  /* 0x000000333c2d723e */ /* 0x000fe2000480702d */
[-C--:B------:R-:W-:Y:S01]  /*d510*/  FMUL.FTZ R76, R57, R74.reuse ;  /* 0x0000004a394c7220 */ /* 0x080fe20000410000 */
[----:B------:R-:W-:Y:S01]  /*d520*/  FMUL.FTZ R74, R55, R74 ;  /* 0x0000004a374a7220 */ /* 0x000fe20000410000 */
[----:B------:R-:W-:Y:S02]  /*d530*/  F2FP.SATFINITE.E4M3.F32.PACK_AB_MERGE_C R44, R75, R44, RZ ;  /* 0x0000002c4b2c723e */ /* 0x000fe400048070ff */
[-C--:B------:R-:W-:Y:S01]  /*d540*/  FFMA.FTZ R76, R55, R56.reuse, -R76 ;  /* 0x00000038374c7223 */ /* 0x080fe2000001084c */
[----:B------:R-:W-:Y:S01]  /*d550*/  FFMA.FTZ R74, R57, R56, R74 ;  /* 0x00000038394a7223 */ /* 0x000fe2000001004a */
[----:B------:R-:W-:-:S04]  /*d560*/  F2FP.SATFINITE.E4M3.F32.PACK_AB_MERGE_C R43, R78, R43, RZ ;  /* 0x0000002b4e2b723e */ /* 0x000fc800048070ff */
[----:B------:R-:W-:Y:S01]  /*d570*/  F2FP.SATFINITE.E4M3.F32.PACK_AB_MERGE_C R47, R74, R73, R44 ;  /* 0x000000494a2f723e */ /* 0x000fe2000480702c */
[----:B------:R-:W-:Y:S01]  /*d580*/  IMAD.MOV.U32 R44, RZ, RZ, R54 ;  /* 0x000000ffff2c7224 */ /* 0x000fe200078e0036 */
[----:B------:R-:W-:-:S07]  /*d590*/  F2FP.SATFINITE.E4M3.F32.PACK_AB_MERGE_C R43, R76, R61, R43 ;  /* 0x0000003d4c2b723e */ /* 0x000fce000480702b */
.L_x_414:
[----:B------:R-:W-:Y:S05]  /*d5a0*/  BSYNC B2 ;  /* 0x0000000000027941 */ /* 0x000fea0003800000 */
.L_x_413:
[----:B------:R-:W-:-:S13]  /*d5b0*/  ISETP.GE.AND P3, PT, R50, R154, PT ;  /* 0x0000009a3200720c */ /* 0x000fda0003f66270 */
[--C-:B------:R-:W-:Y:S02]  /*d5c0*/  @!P3 SHF.R.S32.HI R53, RZ, 0x1f, R50.reuse ;  /* 0x0000001fff35b819 */ /* 0x100fe40000011432 */
[----:B------:R-:W-:-:S04]  /*d5d0*/  @!P3 IADD3 R51, P4, P5, R116, R136, R50 ;  /* 0x000000887433b210 */ /* 0x000fc80007d9e032 */
[----:B------:R-:W-:Y:S02]  /*d5e0*/  @!P3 IADD3.X R54, R4, R52, R53, P4, P5 ;  /* 0x000000340436b210 */ /* 0x000fe400027ea435 */
[----:B------:R-:W-:-:S05]  /*d5f0*/  IADD3 R48, P4, R48, R124, RZ ;  /* 0x0000007c30307210 */ /* 0x000fca0007f9e0ff */
[----:B------:R-:W-:Y:S01]  /*d600*/  IMAD.X R49, R49, 0x1, R125, P4 ;  /* 0x0000000131317824 */ /* 0x000fe200020e067d */
[----:B------:R-:W-:-:S04]  /*d610*/  @!P3 IADD3 R50, P4, R51, R124, RZ ;  /* 0x0000007c3332b210 */ /* 0x000fc80007f9e0ff */
[----:B------:R-:W-:Y:S01]  /*d620*/  @!P3 IADD3.X R51, R54, R125, RZ, P4, !PT ;  /* 0x0000007d3633b210 */ /* 0x000fe200027fe4ff */
[----:B-1----:R1:W-:Y:S04]  /*d630*/  STG.E.128 desc[UR54][R48.64], R40 ;  /* 0x0000002830007986 */ /* 0x0023e8000c101d36 */
[----:B---3--:R1:W-:Y:S04]  /*d640*/  @!P3 STG.E.128 desc[UR54][R50.64], R44 ;  /* 0x0000002c3200b986 */ /* 0x0083e8000c101d36 */
.L_x_412:
[----:B------:R-:W-:Y:S05]  /*d650*/  BSYNC B1 ;  /* 0x0000000000017941 */ /* 0x000fea0003800000 */
.L_x_411:
[----:B------:R-:W-:Y:S01]  /*d660*/  ISETP.NE.AND P3, PT, R35, RZ, PT ;  /* 0x000000ff2300720c */ /* 0x000fe20003f65270 */
[----:B------:R-:W-:-:S12]  /*d670*/  BSSY B1, `(.L_x_415) ;  /* 0x00000f8000017945 */ /* 0x000fd80003800000 */
[----:B------:R-:W-:Y:S05]  /*d680*/  @!P3 BRA `(.L_x_416) ;  /* 0x0000000c00d8b947 */ /* 0x000fea0003800000 */
[----:B-1----:R-:W-:Y:S01]  /*d690*/  SEL R40, R99, R159, !P1 ;  /* 0x0000009f63287207 */ /* 0x002fe20004800000 */
        /* <DEDUP_REMOVED lines=17> */
[C---:B------:R-:W-:Y:S02]  /*d7b0*/  IMAD.IADD R41, R16.reuse, 0x1, R41 ;  /* 0x0000000110297824 */ /* 0x040fe400078e0229 */
[----:B------:R-:W-:-:S04]  /*d7c0*/  IMAD.IADD R44, R16, 0x1, R43 ;  /* 0x00000001102c7824 */ /* 0x000fc800078e022b */
[----:B------:R-:W1:Y:S04]  /*d7d0*/  LDS.128 R40, [R41+0x1a400] ;  /* 0x01a4000029287984 */ /* 0x000e680000000c00 */
[----:B------:R-:W3:Y:S01]  /*d7e0*/  LDS.128 R44, [R44+0x1a400] ;  /* 0x01a400002c2c7984 */ /* 0x000ee20000000c00 */
[----:B------:R-:W-:Y:S05]  /*d7f0*/  @P3 BRA `(.L_x_418) ;  /* 0x0000000c00503947 */ /* 0x000fea0003800000 */
[----:B------:R-:W-:Y:S01]  /*d800*/  SHF.R.U32.HI R54, RZ, 0x8, R81 ;  /* 0x00000008ff367819 */ /* 0x000fe20000011651 */
[----:B---3--:R-:W-:Y:S01]  /*d810*/  IMAD.MOV.U32 R57, RZ, RZ, R44 ;  /* 0x000000ffff397224 */ /* 0x008fe200078e002c */
[----:B-1----:R-:W-:Y:S01]  /*d820*/  MOV R56, R40 ;  /* 0x0000002800387202 */ /* 0x002fe20000000f00 */
[----:B------:R-:W-:Y:S01]  /*d830*/  IMAD.MOV.U32 R55, RZ, RZ, R46 ;  /* 0x000000ffff377224 */ /* 0x000fe200078e002e */
[----:B------:R-:W-:Y:S01]  /*d840*/  LOP3.LUT R59, R81, 0xff0000ff, RZ, 0xc0, !PT ;  /* 0xff0000ff513b7812 */ /* 0x000fe200078ec0ff */
[----:B------:R-:W-:Y:S01]  /*d850*/  IMAD.SHL.U32 R40, R54, 0x100, RZ ;  /* 0x0000010036287824 */ /* 0x000fe200078e00ff */
[----:B------:R-:W-:Y:S01]  /*d860*/  SHF.R.U32.HI R60, RZ, 0x8, R65 ;  /* 0x00000008ff3c7819 */ /* 0x000fe20000011641 */
[----:B------:R-:W-:Y:S01]  /*d870*/  IMAD.MOV.U32 R54, RZ, RZ, R42 ;  /* 0x000000ffff367224 */ /* 0x000fe200078e002a */
[----:B------:R-:W-:Y:S02]  /*d880*/  SHF.R.U32.HI R62, RZ, 0x8, R83 ;  /* 0x00000008ff3e7819 */ /* 0x000fe40000011653 */
[----:B------:R-:W-:Y:S01]  /*d890*/  LOP3.LUT R59, R59, 0xff00, R40, 0xf8, !PT ;  /* 0x0000ff003b3b7812 */ /* 0x000fe200078ef828 */
[----:B------:R-:W-:Y:S01]  /*d8a0*/  IMAD.SHL.U32 R42, R60, 0x100, RZ ;  /* 0x000001003c2a7824 */ /* 0x000fe200078e00ff */
[----:B------:R-:W-:-:S02]  /*d8b0*/  SHF.R.U32.HI R66, RZ, 0x10, R81 ;  /* 0x00000010ff427819 */ /* 0x000fc40000011651 */
[----:B------:R-:W-:Y:S02]  /*d8c0*/  SHF.R.U32.HI R64, RZ, 0x10, R83 ;  /* 0x00000010ff407819 */ /* 0x000fe40000011653 */
[----:B------:R-:W-:Y:S01]  /*d8d0*/  LOP3.LUT R61, R83, 0xff0000ff, RZ, 0xc0, !PT ;  /* 0xff0000ff533d7812 */ /* 0x000fe200078ec0ff */
[----:B------:R-:W-:Y:S01]  /*d8e0*/  IMAD.U32 R44, R66, 0x10000, RZ ;  /* 0x00010000422c7824 */ /* 0x000fe200078e00ff */
[----:B------:R-:W-:Y:S02]  /*d8f0*/  SHF.R.U32.HI R58, RZ, 0x8, R67 ;  /* 0x00000008ff3a7819 */ /* 0x000fe40000011643 */
[----:B------:R-:W-:Y:S02]  /*d900*/  SHF.L.U32 R40, R62, 0x8, RZ ;  /* 0x000000083e287819 */ /* 0x000fe400000006ff */
[----:B------:R-:W-:Y:S01]  /*d910*/  LOP3.LUT R63, R65, 0xff0000ff, RZ, 0xc0, !PT ;  /* 0xff0000ff413f7812 */ /* 0x000fe200078ec0ff */
[----:B------:R-:W-:Y:S01]  /*d920*/  IMAD.SHL.U32 R46, R58, 0x100, RZ ;  /* 0x000001003a2e7824 */ /* 0x000fe200078e00ff */
[----:B------:R-:W-:-:S02]  /*d930*/  SHF.R.U32.HI R48, RZ, 0x10, R65 ;  /* 0x00000010ff307819 */ /* 0x000fc40000011641 */
[----:B------:R-:W-:Y:S01]  /*d940*/  LOP3.LUT R61, R61, 0xff00, R40, 0xf8, !PT ;  /* 0x0000ff003d3d7812 */ /* 0x000fe200078ef828 */
[----:B------:R-:W-:Y:S01]  /*d950*/  IMAD.U32 R40, R64, 0x10000, RZ ;  /* 0x0001000040287824 */ /* 0x000fe200078e00ff */
[----:B------:R-:W-:Y:S02]  /*d960*/  LOP3.LUT R65, R63, 0xff00, R42, 0xf8, !PT ;  /* 0x0000ff003f417812 */ /* 0x000fe400078ef82a */
[----:B------:R-:W-:Y:S02]  /*d970*/  F2FP.F16.E4M3.UNPACK_B R63, R158.H1 ;  /* 0x0000009eff3f723e */ /* 0x000fe400030006ff */
[----:B------:R-:W-:Y:S02]  /*d980*/  F2FP.F16.E4M3.UNPACK_B R60, R57.H1 ;  /* 0x00000039ff3c723e */ /* 0x000fe400030006ff */
[----:B------:R-:W-:Y:S01]  /*d990*/  F2FP.F16.E4M3.UNPACK_B R58, R56.H1 ;  /* 0x00000038ff3a723e */ /* 0x000fe200030006ff */
[----:B------:R-:W-:Y:S01]  /*d9a0*/  HADD2.F32 R42, -RZ, R63.H0_H0 ;  /* 0x2000003fff2a7230 */ /* 0x000fe20000004100 */
[----:B------:R-:W-:-:S02]  /*d9b0*/  SHF.R.U32.HI R53, RZ, 0x10, R67 ;  /* 0x00000010ff357819 */ /* 0x000fc40000011643 */
[----:B------:R-:W-:Y:S02]  /*d9c0*/  LOP3.LUT R67, R67, 0xff0000ff, RZ, 0xc0, !PT ;  /* 0xff0000ff43437812 */ /* 0x000fe400078ec0ff */
[----:B------:R-:W-:Y:S01]  /*d9d0*/  LOP3.LUT R44, R59, 0xff0000, R44, 0xf8, !PT ;  /* 0x00ff00003b2c7812 */ /* 0x000fe200078ef82c */
[----:B------:R-:W-:Y:S01]  /*d9e0*/  HADD2.F32 R59, -RZ, R58.H0_H0 ;  /* 0x2000003aff3b7230 */ /* 0x000fe20000004100 */
[----:B------:R-:W-:Y:S01]  /*d9f0*/  LOP3.LUT R40, R61, 0xff0000, R40, 0xf8, !PT ;  /* 0x00ff00003d287812 */ /* 0x000fe200078ef828 */
[----:B------:R-:W-:Y:S01]  /*da00*/  HADD2.F32 R61, -RZ, R60.H0_H0 ;  /* 0x2000003cff3d7230 */ /* 0x000fe20000004100 */
[----:B------:R-:W-:Y:S01]  /*da10*/  F2FP.F16.E4M3.UNPACK_B R62, R156.H1 ;  /* 0x0000009cff3e723e */ /* 0x000fe200030006ff */
[----:B------:R-:W-:Y:S01]  /*da20*/  IMAD.U32 R53, R53, 0x10000, RZ ;  /* 0x0001000035357824 */ /* 0x000fe200078e00ff */
[----:B------:R-:W-:Y:S01]  /*da30*/  LOP3.LUT R66, R67, 0xff00, R46, 0xf8, !PT ;  /* 0x0000ff0043427812 */ /* 0x000fe200078ef82e */
[----:B------:R-:W-:Y:S01]  /*da40*/  FMUL.FTZ R72, R59, R42 ;  /* 0x0000002a3b487220 */ /* 0x000fe20000410000 */
[----:B------:R-:W-:Y:S01]  /*da50*/  SHF.L.U32 R46, R48, 0x10, RZ ;  /* 0x00000010302e7819 */ /* 0x000fe200000006ff */
[----:B------:R-:W-:-:S02]  /*da60*/  HADD2.F32 R64, -RZ, R62.H0_H0 ;  /* 0x2000003eff407230 */ /* 0x000fc40000004100 */
[----:B------:R-:W-:Y:S01]  /*da70*/  FMUL.FTZ R48, R61, R42 ;  /* 0x0000002a3d307220 */ /* 0x000fe20000410000 */
[----:B------:R-:W-:Y:S02]  /*da80*/  LOP3.LUT R42, R66, 0xff0000, R53, 0xf8, !PT ;  /* 0x00ff0000422a7812 */ /* 0x000fe400078ef835 */
[----:B------:R-:W-:Y:S01]  /*da90*/  F2FP.F16.E4M3.UNPACK_B R158, R158 ;  /* 0x0000009eff9e723e */ /* 0x000fe200020006ff */
[-C--:B------:R-:W-:Y:S01]  /*daa0*/  FFMA.FTZ R48, R59, R64.reuse, -R48 ;  /* 0x000000403b307223 */ /* 0x080fe20000010830 */
[----:B------:R-:W-:Y:S01]  /*dab0*/  FFMA.FTZ R53, R61, R64, R72 ;  /* 0x000000403d357223 */ /* 0x000fe20000010048 */
[----:B------:R-:W-:Y:S01]  /*dac0*/  HADD2.F32 R64, -RZ, R62.H1_H1 ;  /* 0x3000003eff407230 */ /* 0x000fe20000004100 */
[----:B------:R-:W-:Y:S01]  /*dad0*/  F2FP.F16.E4M3.UNPACK_B R61, R57 ;  /* 0x00000039ff3d723e */ /* 0x000fe200020006ff */
[----:B------:R-:W-:Y:S01]  /*dae0*/  HADD2.F32 R62, -RZ, R63.H1_H1 ;  /* 0x3000003fff3e7230 */ /* 0x000fe20000004100 */
[----:B------:R-:W-:Y:S01]  /*daf0*/  LOP3.LUT R46, R65, 0xff0000, R46, 0xf8, !PT ;  /* 0x00ff0000412e7812 */ /* 0x000fe200078ef82e */
[----:B------:R-:W-:Y:S01]  /*db00*/  HADD2.F32 R59, -RZ, R58.H1_H1 ;  /* 0x3000003aff3b7230 */ /* 0x000fe20000004100 */
[----:B------:R-:W-:Y:S01]  /*db10*/  F2FP.F16.E4M3.UNPACK_B R156, R156 ;  /* 0x0000009cff9c723e */ /* 0x000fe200020006ff */
[----:B------:R-:W-:Y:S01]  /*db20*/  HADD2.F32 R63, -RZ, R60.H1_H1 ;  /* 0x3000003cff3f7230 */ /* 0x000fe20000004100 */
[----:B------:R-:W-:Y:S01]  /*db30*/  F2FP.F16.E4M3.UNPACK_B R60, R56 ;  /* 0x00000038ff3c723e */ /* 0x000fe200020006ff */
[----:B------:R-:W-:-:S02]  /*db40*/  HADD2.F32 R65, -RZ, R158.H0_H0 ;  /* 0x2000009eff417230 */ /* 0x000fc40000004100 */
[-C--:B------:R-:W-:Y:S01]  /*db50*/  FMUL.FTZ R66, R59, R62.reuse ;  /* 0x0000003e3b427220 */ /* 0x080fe20000410000 */
[----:B------:R-:W-:Y:S02]  /*db60*/  HADD2.F32 R158, -RZ, R158.H1_H1 ;  /* 0x3000009eff9e7230 */ /* 0x000fe40000004100 */
[----:B------:R-:W-:Y:S01]  /*db70*/  FMUL.FTZ R56, R63, R62 ;  /* 0x0000003e3f387220 */ /* 0x000fe20000410000 */
[--C-:B------:R-:W-:Y:S02]  /*db80*/  HADD2.F32 R62, -RZ, R61.reuse.H0_H0 ;  /* 0x2000003dff3e7230 */ /* 0x100fe40000004100 */
[----:B------:R-:W-:Y:S02]  /*db90*/  HADD2.F32 R58, -RZ, R60.H0_H0 ;  /* 0x2000003cff3a7230 */ /* 0x000fe40000004100 */
[-C--:B------:R-:W-:Y:S01]  /*dba0*/  FFMA.FTZ R57, R59, R64.reuse, -R56 ;  /* 0x000000403b397223 */ /* 0x080fe20000010838 */
[----:B------:R-:W-:Y:S02]  /*dbb0*/  HADD2.F32 R59, -RZ, R156.H0_H0 ;  /* 0x2000009cff3b7230 */ /* 0x000fe40000004100 */
[----:B------:R-:W-:Y:S01]  /*dbc0*/  FFMA.FTZ R56, R63, R64, R66 ;  /* 0x000000403f387223 */ /* 0x000fe20000010042 */
[-C--:B------:R-:W-:Y:S01]  /*dbd0*/  FMUL.FTZ R67, R62, R65.reuse ;  /* 0x000000413e437220 */ /* 0x080fe20000410000 */
[C---:B------:R-:W-:Y:S01]  /*dbe0*/  FMUL.FTZ R65, R58.reuse, R65 ;  /* 0x000000413a417220 */ /* 0x040fe20000410000 */
[----:B------:R-:W-:Y:S01]  /*dbf0*/  HADD2.F32 R63, -RZ, R61.H1_H1 ;  /* 0x3000003dff3f7230 */ /* 0x000fe20000004100 */
[----:B------:R-:W-:Y:S01]  /*dc00*/  F2FP.F16.E4M3.UNPACK_B R66, R157.H1 ;  /* 0x0000009dff42723e */ /* 0x000fe200030006ff */
[----:B------:R-:W-:Y:S01]  /*dc10*/  HADD2.F32 R60, -RZ, R60.H1_H1 ;  /* 0x3000003cff3c7230 */ /* 0x000fe20000004100 */
[----:B------:R-:W-:Y:S01]  /*dc20*/  F2FP.F16.E4M3.UNPACK_B R64, R55.H1 ;  /* 0x00000037ff40723e */ /* 0x000fe200030006ff */
[-C--:B------:R-:W-:Y:S01]  /*dc30*/  FFMA.FTZ R58, R58, R59.reuse, -R67 ;  /* 0x0000003b3a3a7223 */ /* 0x080fe20000010843 */
[----:B------:R-:W-:Y:S01]  /*dc40*/  FFMA.FTZ R59, R62, R59, R65 ;  /* 0x0000003b3e3b7223 */ /* 0x000fe20000010041 */
[----:B------:R-:W-:Y:S01]  /*dc50*/  HADD2.F32 R156, -RZ, R156.H1_H1 ;  /* 0x3000009cff9c7230 */ /* 0x000fe20000004100 */
[----:B------:R-:W-:Y:S01]  /*dc60*/  F2FP.F16.E4M3.UNPACK_B R67, R155.H1 ;  /* 0x0000009bff43723e */ /* 0x000fe200030006ff */
[----:B------:R-:W-:Y:S01]  /*dc70*/  FMUL.FTZ R61, R63, R158 ;  /* 0x0000009e3f3d7220 */ /* 0x000fe20000410000 */
[----:B------:R-:W-:Y:S01]  /*dc80*/  F2FP.F16.E4M3.UNPACK_B R62, R54.H1 ;  /* 0x00000036ff3e723e */ /* 0x000fe200030006ff */
[----:B------:R-:W-:-:S02]  /*dc90*/  HADD2.F32 R74, -RZ, R66.H0_H0 ;  /* 0x20000042ff4a7230 */ /* 0x000fc40000004100 */
[C---:B------:R-:W-:Y:S01]  /*dca0*/  FMUL.FTZ R158, R60.reuse, R158 ;  /* 0x0000009e3c9e7220 */ /* 0x040fe20000410000 */
[----:B------:R-:W-:Y:S02]  /*dcb0*/  HADD2.F32 R73, -RZ, R66.H1_H1 ;  /* 0x30000042ff497230 */ /* 0x000fe40000004100 */
[-C--:B------:R-:W-:Y:S01]  /*dcc0*/  FFMA.FTZ R61, R60, R156.reuse, -R61 ;  /* 0x0000009c3c3d7223 */ /* 0x080fe2000001083d */
[--C-:B------:R-:W-:Y:S02]  /*dcd0*/  HADD2.F32 R66, -RZ, R64.reuse.H1_H1 ;  /* 0x30000040ff427230 */ /* 0x100fe40000004100 */
[----:B------:R-:W-:Y:S01]  /*dce0*/  FFMA.FTZ R60, R63, R156, R158 ;  /* 0x0000009c3f3c7223 */ /* 0x000fe2000001009e */
[----:B------:R-:W-:Y:S01]  /*dcf0*/  HADD2.F32 R65, -RZ, R64.H0_H0 ;  /* 0x20000040ff417230 */ /* 0x000fe20000004100 */
[----:B------:R-:W-:Y:S01]  /*dd00*/  F2FP.F16.E4M3.UNPACK_B R157, R157 ;  /* 0x0000009dff9d723e */ /* 0x000fe200020006ff */
[----:B------:R-:W-:Y:S02]  /*dd10*/  HADD2.F32 R72, -RZ, R67.H0_H0 ;  /* 0x20000043ff487230 */ /* 0x000fe40000004100 */
[----:B------:R-:W-:Y:S01]  /*dd20*/  FMUL.FTZ R75, R66, R73 ;  /* 0x00000049424b7220 */ /* 0x000fe20000410000 */
[----:B------:R-:W-:-:S02]  /*dd30*/  HADD2.F32 R64, -RZ, R62.H1_H1 ;  /* 0x3000003eff407230 */ /* 0x000fc40000004100 */
[----:B------:R-:W-:Y:S01]  /*dd40*/  FMUL.FTZ R76, R65, R74 ;  /* 0x0000004a414c7220 */ /* 0x000fe20000410000 */
[----:B------:R-:W-:Y:S01]  /*dd50*/  HADD2.F32 R67, -RZ, R67.H1_H1 ;  /* 0x30000043ff437230 */ /* 0x000fe20000004100 */
[----:B------:R-:W-:Y:S01]  /*dd60*/  F2FP.F16.E4M3.UNPACK_B R54, R54 ;  /* 0x00000036ff36723e */ /* 0x000fe200020006ff */
[----:B------:R-:W-:Y:S02]  /*dd70*/  HADD2.F32 R63, -RZ, R62.H0_H0 ;  /* 0x2000003eff3f7230 */ /* 0x000fe40000004100 */
[C---:B------:R-:W-:Y:S01]  /*dd80*/  FMUL.FTZ R73, R64.reuse, R73 ;  /* 0x0000004940497220 */ /* 0x040fe20000410000 */
[----:B------:R-:W-:Y:S01]  /*dd90*/  F2FP.F16.E4M3.UNPACK_B R155, R155 ;  /* 0x0000009bff9b723e */ /* 0x000fe200020006ff */
[----:B------:R-:W-:Y:S01]  /*dda0*/  FFMA.FTZ R75, R64, R67, -R75 ;  /* 0x00000043404b7223 */ /* 0x000fe2000001084b */
[----:B------:R-:W-:Y:S01]  /*ddb0*/  F2FP.F16.E4M3.UNPACK_B R64, R55 ;  /* 0x00000037ff40723e */ /* 0x000fe200020006ff */
[C---:B------:R-:W-:Y:S01]  /*ddc0*/  FMUL.FTZ R74, R63.reuse, R74 ;  /* 0x0000004a3f4a7220 */ /* 0x040fe20000410000 */
[----:B------:R-:W-:Y:S01]  /*ddd0*/  FFMA.FTZ R62, R63, R72, -R76 ;  /* 0x000000483f3e7223 */ /* 0x000fe2000001084c */
[----:B------:R-:W-:Y:S01]  /*dde0*/  FFMA.FTZ R76, R66, R67, R73 ;  /* 0x00000043424c7223 */ /* 0x000fe20000010049 */
[----:B------:R-:W-:-:S02]  /*ddf0*/  HADD2.F32 R55, -RZ, R54.H0_H0 ;  /* 0x20000036ff377230 */ /* 0x000fc40000004100 */
[----:B------:R-:W-:Y:S01]  /*de00*/  FFMA.FTZ R63, R65, R72, R74 ;  /* 0x00000048413f7223 */ /* 0x000fe2000001004a */
[--C-:B------:R-:W-:Y:S01]  /*de10*/  HADD2.F32 R72, -RZ, R157.reuse.H0_H0 ;  /* 0x2000009dff487230 */ /* 0x100fe20000004100 */
[----:B------:R-:W-:Y:S01]  /*de20*/  F2FP.SATFINITE.E4M3.F32.PACK_AB_MERGE_C R48, R57, R48, RZ ;  /* 0x000000303930723e */ /* 0x000fe200048070ff */
[--C-:B------:R-:W-:Y:S01]  /*de30*/  HADD2.F32 R65, -RZ, R64.reuse.H0_H0 ;  /* 0x20000040ff417230 */ /* 0x100fe20000004100 */
[----:B------:R-:W-:Y:S01]  /*de40*/  F2FP.F16.E4M3.UNPACK_B R57, R41 ;  /* 0x00000029ff39723e */ /* 0x000fe200020006ff */
[----:B------:R-:W-:Y:S01]  /*de50*/  HADD2.F32 R157, -RZ, R157.H1_H1 ;  /* 0x3000009dff9d7230 */ /* 0x000fe20000004100 */
[----:B------:R-:W-:Y:S01]  /*de60*/  F2FP.SATFINITE.E4M3.F32.PACK_AB_MERGE_C R76, R76, R63, RZ ;  /* 0x0000003f4c4c723e */ /* 0x000fe200048070ff */
[----:B------:R-:W-:Y:S02]  /*de70*/  HADD2.F32 R64, -RZ, R64.H1_H1 ;  /* 0x30000040ff407230 */ /* 0x000fe40000004100 */
[----:B------:R-:W-:Y:S01]  /*de80*/  FMUL.FTZ R74, R65, R72 ;  /* 0x00000048414a7220 */ /* 0x000fe20000410000 */
[----:B------:R-:W-:Y:S01]  /*de90*/  HADD2.F32 R66, -RZ, R155.H0_H0 ;  /* 0x2000009bff427230 */ /* 0x000fe20000004100 */
[----:B------:R-:W-:Y:S01]  /*dea0*/  F2FP.F16.E4M3.UNPACK_B R63, R46 ;  /* 0x0000002eff3f723e */ /* 0x000fe200020006ff */
[----:B------:R-:W-:-:S02]  /*deb0*/  HADD2.F32 R54, -RZ, R54.H1_H1 ;  /* 0x30000036ff367230 */ /* 0x000fc40000004100 */
[-C--:B------:R-:W-:Y:S01]  /*dec0*/  FMUL.FTZ R67, R64, R157.reuse ;  /* 0x0000009d40437220 */ /* 0x080fe20000410000 */
[----:B------:R-:W-:Y:S02]  /*ded0*/  HADD2.F32 R155, -RZ, R155.H1_H1 ;  /* 0x3000009bff9b7230 */ /* 0x000fe40000004100 */
[C---:B------:R-:W-:Y:S01]  /*dee0*/  FMUL.FTZ R72, R55.reuse, R72 ;  /* 0x0000004837487220 */ /* 0x040fe20000410000 */
[----:B------:R-:W-:Y:S01]  /*def0*/  FFMA.FTZ R74, R55, R66, -R74 ;  /* 0x00000042374a7223 */ /* 0x000fe2000001084a */
[C---:B------:R-:W-:Y:S01]  /*df00*/  FMUL.FTZ R157, R54.reuse, R157 ;  /* 0x0000009d369d7220 */ /* 0x040fe20000410000 */
[----:B------:R-:W-:Y:S01]  /*df10*/  F2FP.SATFINITE.E4M3.F32.PACK_AB_MERGE_C R55, R61, R58, R48 ;  /* 0x0000003a3d37723e */ /* 0x000fe20004807030 */
[----:B------:R-:W-:Y:S01]  /*df20*/  FFMA.FTZ R67, R54, R155, -R67 ;  /* 0x0000009b36437223 */ /* 0x000fe20000010843 */
[----:B------:R-:W-:Y:S01]  /*df30*/  F2FP.SATFINITE.E4M3.F32.PACK_AB_MERGE_C R54, R56, R53, RZ ;  /* 0x000000353836723e */ /* 0x000fe200048070ff */
[----:B------:R-:W-:Y:S01]  /*df40*/  HADD2.F32 R56, -RZ, R57.H0_H0 ;  /* 0x20000039ff387230 */ /* 0x000fe20000004100 */
[----:B------:R-:W-:Y:S01]  /*df50*/  F2FP.SATFINITE.E4M3.F32.PACK_AB_MERGE_C R53, R75, R62, RZ ;  /* 0x0000003e4b35723e */ /* 0x000fe200048070ff */
[----:B------:R-:W-:Y:S01]  /*df60*/  FFMA.FTZ R72, R65, R66, R72 ;  /* 0x0000004241487223 */ /* 0x000fe20000010048 */
[----:B------:R-:W-:Y:S01]  /*df70*/  F2FP.F16.E4M3.UNPACK_B R62, R45 ;  /* 0x0000002dff3e723e */ /* 0x000fe200020006ff */
[----:B------:R-:W-:Y:S01]  /*df80*/  FFMA.FTZ R157, R64, R155, R157 ;  /* 0x0000009b409d7223 */ /* 0x000fe2000001009d */
[----:B------:R-:W-:Y:S01]  /*df90*/  F2FP.SATFINITE.E4M3.F32.PACK_AB_MERGE_C R54, R60, R59, R54 ;  /* 0x0000003b3c36723e */ /* 0x000fe20004807036 */
[----:B------:R-:W-:Y:S01]  /*dfa0*/  HADD2.F32 R59, -RZ, R63.H0_H0 ;  /* 0x2000003fff3b7230 */ /* 0x000fe20000004100 */
[----:B------:R-:W-:Y:S01]  /*dfb0*/  F2FP.F16.E4M3.UNPACK_B R60, R44 ;  /* 0x0000002cff3c723e */ /* 0x000fe200020006ff */
[--C-:B------:R-:W-:Y:S01]  /*dfc0*/  HADD2.F32 R58, -RZ, R62.reuse.H0_H0 ;  /* 0x2000003eff3a7230 */ /* 0x100fe20000004100 */
[----:B------:R-:W-:Y:S01]  /*dfd0*/  F2FP.SATFINITE.E4M3.F32.PACK_AB_MERGE_C R53, R67, R74, R53 ;  /* 0x0000004a4335723e */ /* 0x000fe20004807035 */
[----:B------:R-:W-:-:S02]  /*dfe0*/  HADD2.F32 R62, -RZ, R62.H1_H1 ;  /* 0x3000003eff3e7230 */ /* 0x000fc40000004100 */
[-C--:B------:R-:W-:Y:S01]  /*dff0*/  FMUL.FTZ R67, R56, R59.reuse ;  /* 0x0000003b38437220 */ /* 0x080fe20000410000 */
[--C-:B------:R-:W-:Y:S02]  /*e000*/  HADD2.F32 R61, -RZ, R60.reuse.H0_H0 ;  /* 0x2000003cff3d7230 */ /* 0x100fe40000004100 */
[----:B------:R-:W-:Y:S01]  /*e010*/  FMUL.FTZ R65, R58, R59 ;  /* 0x0000003b3a417220 */ /* 0x000fe20000410000 */
[----:B------:R-:W-:Y:S01]  /*e020*/  HADD2.F32 R63, -RZ, R63.H1_H1 ;  /* 0x3000003fff3f7230 */ /* 0x000fe20000004100 */
[----:B------:R-:W-:Y:S01]  /*e030*/  F2FP.F16.E4M3.UNPACK_B R44, R44.H1 ;  /* 0x0000002cff2c723e */ /* 0x000fe200030006ff */
[----:B------:R-:W-:Y:S02]  /*e040*/  HADD2.F32 R59, -RZ, R57.H1_H1 ;  /* 0x30000039ff3b7230 */ /* 0x000fe40000004100 */
[-C--:B------:R-:W-:Y:S01]  /*e050*/  FFMA.FTZ R56, R56, R61.reuse, -R65 ;  /* 0x0000003d38387223 */ /* 0x080fe20000010841 */
[----:B------:R-:W-:Y:S01]  /*e060*/  FFMA.FTZ R57, R58, R61, R67 ;  /* 0x0000003d3a397223 */ /* 0x000fe20000010043 */
[----:B------:R-:W-:-:S02]  /*e070*/  HADD2.F32 R61, -RZ, R60.H1_H1 ;  /* 0x3000003cff3d7230 */ /* 0x000fc40000004100 */
[CC--:B------:R-:W-:Y:S01]  /*e080*/  FMUL.FTZ R64, R62.reuse, R63.reuse ;  /* 0x0000003f3e407220 */ /* 0x0c0fe20000410000 */
[C---:B------:R-:W-:Y:S01]  /*e090*/  FMUL.FTZ R65, R59.reuse, R63 ;  /* 0x0000003f3b417220 */ /* 0x040fe20000410000 */
[----:B------:R-:W-:Y:S02]  /*e0a0*/  F2FP.F16.E4M3.UNPACK_B R60, R45.H1 ;  /* 0x0000002dff3c723e */ /* 0x000fe400030006ff */
[----:B------:R-:W-:Y:S01]  /*e0b0*/  F2FP.F16.E4M3.UNPACK_B R63, R46.H1 ;  /* 0x0000002eff3f723e */ /* 0x000fe200030006ff */
[----:B------:R-:W-:Y:S01]  /*e0c0*/  FFMA.FTZ R46, R62, R61, R65 ;  /* 0x0000003d3e2e7223 */ /* 0x000fe20000010041 */
[----:B------:R-:W-:Y:S01]  /*e0d0*/  F2FP.F16.E4M3.UNPACK_B R58, R41.H1 ;  /* 0x00000029ff3a723e */ /* 0x000fe200030006ff */
[----:B------:R-:W-:Y:S01]  /*e0e0*/  FFMA.FTZ R41, R59, R61, -R64 ;  /* 0x0000003d3b297223 */ /* 0x000fe20000010840 */
[----:B------:R-:W-:Y:S01]  /*e0f0*/  HADD2.F32 R59, -RZ, R60.H0_H0 ;  /* 0x2000003cff3b7230 */ /* 0x000fe20000004100 */
[----:B------:R-:W-:Y:S01]  /*e100*/  F2FP.F16.E4M3.UNPACK_B R73, R42 ;  /* 0x0000002aff49723e */ /* 0x000fe200020006ff */
[----:B------:R-:W-:Y:S01]  /*e110*/  HADD2.F32 R62, -RZ, R63.H0_H0 ;  /* 0x2000003fff3e7230 */ /* 0x000fe20000004100 */
[----:B------:R-:W-:Y:S01]  /*e120*/  F2FP.F16.E4M3.UNPACK_B R67, R40.H1 ;  /* 0x00000028ff43723e */ /* 0x000fe200030006ff */
[----:B------:R-:W-:Y:S01]  /*e130*/  HADD2.F32 R45, -RZ, R58.H0_H0 ;  /* 0x2000003aff2d7230 */ /* 0x000fe20000004100 */
[----:B------:R-:W-:Y:S01]  /*e140*/  F2FP.F16.E4M3.UNPACK_B R74, R42.H1 ;  /* 0x0000002aff4a723e */ /* 0x000fe200030006ff */
[----:B------:R-:W-:-:S02]  /*e150*/  HADD2.F32 R61, -RZ, R60.H1_H1 ;  /* 0x3000003cff3d7230 */ /* 0x000fc40000004100 */
[-C--:B------:R-:W-:Y:S01]  /*e160*/  FMUL.FTZ R66, R59, R62.reuse ;  /* 0x0000003e3b427220 */ /* 0x080fe20000410000 */
[----:B------:R-:W-:Y:S02]  /*e170*/  HADD2.F32 R60, -RZ, R44.H0_H0 ;  /* 0x2000002cff3c7230 */ /* 0x000fe40000004100 */
[----:B------:R-:W-:Y:S01]  /*e180*/  FMUL.FTZ R62, R45, R62 ;  /* 0x0000003e2d3e7220 */ /* 0x000fe20000410000 */
[----:B------:R-:W-:Y:S01]  /*e190*/  HADD2.F32 R64, -RZ, R63.H1_H1 ;  /* 0x3000003fff407230 */ /* 0x000fe20000004100 */
[----:B------:R-:W-:Y:S01]  /*e1a0*/  F2FP.SATFINITE.E4M3.F32.PACK_AB_MERGE_C R48, R157, R72, R76 ;  /* 0x000000489d30723e */ /* 0x000fe2000480704c */
[----:B------:R-:W-:Y:S02]  /*e1b0*/  HADD2.F32 R58, -RZ, R58.H1_H1 ;  /* 0x3000003aff3a7230 */ /* 0x000fe40000004100 */
[----:B------:R-:W-:Y:S02]  /*e1c0*/  HADD2.F32 R63, -RZ, R44.H1_H1 ;  /* 0x3000002cff3f7230 */ /* 0x000fe40000004100 */
[----:B------:R-:W-:Y:S01]  /*e1d0*/  FFMA.FTZ R44, R45, R60, -R66 ;  /* 0x0000003c2d2c7223 */ /* 0x000fe20000010842 */
[----:B------:R-:W-:Y:S01]  /*e1e0*/  FMUL.FTZ R65, R61, R64 ;  /* 0x000000403d417220 */ /* 0x000fe20000410000 */
[----:B------:R-:W-:Y:S01]  /*e1f0*/  FFMA.FTZ R45, R59, R60, R62 ;  /* 0x0000003c3b2d7223 */ /* 0x000fe2000001003e */
[C---:B------:R-:W-:Y:S01]  /*e200*/  FMUL.FTZ R64, R58.reuse, R64 ;  /* 0x000000403a407220 */ /* 0x040fe20000410000 */
[----:B------:R-:W-:Y:S01]  /*e210*/  F2FP.F16.E4M3.UNPACK_B R62, R47 ;  /* 0x0000002fff3e723e */ /* 0x000fe200020006ff */
[----:B------:R-:W-:Y:S01]  /*e220*/  FFMA.FTZ R59, R58, R63, -R65 ;  /* 0x0000003f3a3b7223 */ /* 0x000fe20000010841 */
[----:B------:R-:W-:Y:S01]  /*e230*/  F2FP.F16.E4M3.UNPACK_B R60, R43 ;  /* 0x0000002bff3c723e */ /* 0x000fe200020006ff */
[----:B------:R-:W-:Y:S01]  /*e240*/  FFMA.FTZ R58, R61, R63, R64 ;  /* 0x0000003f3d3a7223 */ /* 0x000fe20000010040 */
[----:B------:R-:W-:Y:S01]  /*e250*/  F2FP.F16.E4M3.UNPACK_B R66, R40 ;  /* 0x00000028ff42723e */ /* 0x000fe200020006ff */
[----:B------:R-:W-:Y:S01]  /*e260*/  HADD2.F32 R64, -RZ, R62.H0_H0 ;  /* 0x2000003eff407230 */ /* 0x000fe20000004100 */
[----:B------:R-:W-:Y:S01]  /*e270*/  F2FP.F16.E4M3.UNPACK_B R63, R47.H1 ;  /* 0x0000002fff3f723e */ /* 0x000fe200030006ff */
[----:B------:R-:W-:Y:S01]  /*e280*/  HADD2.F32 R40, -RZ, R73.H0_H0 ;  /* 0x20000049ff287230 */ /* 0x000fe20000004100 */
[----:B------:R-:W-:Y:S01]  /*e290*/  F2FP.F16.E4M3.UNPACK_B R43, R43.H1 ;  /* 0x0000002bff2b723e */ /* 0x000fe200030006ff */
[----:B------:R-:W-:Y:S01]  /*e2a0*/  HADD2.F32 R47, -RZ, R60.H0_H0 ;  /* 0x2000003cff2f7230 */ /* 0x000fe20000004100 */
[----:B------:R-:W-:Y:S01]  /*e2b0*/  F2FP.SATFINITE.E4M3.F32.PACK_AB_MERGE_C R44, R59, R44, RZ ;  /* 0x0000002c3b2c723e */ /* 0x000fe200048070ff */
[----:B------:R-:W-:-:S02]  /*e2c0*/  HADD2.F32 R42, -RZ, R66.H0_H0 ;  /* 0x20000042ff2a7230 */ /* 0x000fc40000004100 */
[CC--:B------:R-:W-:Y:S01]  /*e2d0*/  FMUL.FTZ R78, R64.reuse, R40.reuse ;  /* 0x00000028404e7220 */ /* 0x0c0fe20000410000 */
[----:B------:R-:W-:Y:S02]  /*e2e0*/  HADD2.F32 R65, -RZ, R63.H0_H0 ;  /* 0x2000003fff417230 */ /* 0x000fe40000004100 */
[C---:B------:R-:W-:Y:S01]  /*e2f0*/  FMUL.FTZ R75, R47.reuse, R40 ;  /* 0x000000282f4b7220 */ /* 0x040fe20000410000 */
[----:B------:R-:W-:Y:S02]  /*e300*/  HADD2.F32 R76, -RZ, R74.H0_H0 ;  /* 0x2000004aff4c7230 */ /* 0x000fe40000004100 */
[-C--:B------:R-:W-:Y:S01]  /*e310*/  FFMA.FTZ R40, R47, R42.reuse, -R78 ;  /* 0x0000002a2f287223 */ /* 0x080fe2000001084e */
[----:B------:R-:W-:Y:S02]  /*e320*/  HADD2.F32 R61, -RZ, R43.H0_H0 ;  /* 0x2000002bff3d7230 */ /* 0x000fe40000004100 */
[----:B------:R-:W-:Y:S01]  /*e330*/  FFMA.FTZ R42, R64, R42, R75 ;  /* 0x0000002a402a7223 */ /* 0x000fe2000001004b */
[----:B------:R-:W-:-:S02]  /*e340*/  HADD2.F32 R63, -RZ, R63.H1_H1 ;  /* 0x3000003fff3f7230 */ /* 0x000fc40000004100 */
[-C--:B------:R-:W-:Y:S01]  /*e350*/  FMUL.FTZ R80, R65, R76.reuse ;  /* 0x0000004c41507220 */ /* 0x080fe20000410000 */
[----:B------:R-:W-:Y:S02]  /*e360*/  HADD2.F32 R74, -RZ, R74.H1_H1 ;  /* 0x3000004aff4a7230 */ /* 0x000fe40000004100 */
[----:B------:R-:W-:Y:S01]  /*e370*/  FMUL.FTZ R76, R61, R76 ;  /* 0x0000004c3d4c7220 */ /* 0x000fe20000410000 */
[----:B------:R-:W-:Y:S01]  /*e380*/  HADD2.F32 R43, -RZ, R43.H1_H1 ;  /* 0x3000002bff2b7230 */ /* 0x000fe20000004100 */
[----:B------:R-:W-:Y:S01]  /*e390*/  F2FP.SATFINITE.E4M3.F32.PACK_AB_MERGE_C R45, R58, R45, RZ ;  /* 0x0000002d3a2d723e */ /* 0x000fe200048070ff */
[----:B------:R-:W-:Y:S01]  /*e3a0*/  HADD2.F32 R72, -RZ, R67.H0_H0 ;  /* 0x20000043ff487230 */ /* 0x000fe20000004100 */
[----:B------:R-:W-:Y:S01]  /*e3b0*/  F2FP.SATFINITE.E4M3.F32.PACK_AB_MERGE_C R41, R41, R56, R44 ;  /* 0x000000382929723e */ /* 0x000fe2000480702c */
[----:B------:R-:W-:Y:S01]  /*e3c0*/  HADD2.F32 R62, -RZ, R62.H1_H1 ;  /* 0x3000003eff3e7230 */ /* 0x000fe20000004100 */
[----:B------:R-:W-:Y:S01]  /*e3d0*/  F2FP.SATFINITE.E4M3.F32.PACK_AB_MERGE_C R45, R46, R57, R45 ;  /* 0x000000392e2d723e */ /* 0x000fe2000480702d */
[----:B------:R-:W-:-:S02]  /*e3e0*/  HADD2.F32 R73, -RZ, R73.H1_H1 ;  /* 0x30000049ff497230 */ /* 0x000fc40000004100 */
[----:B------:R-:W-:Y:S01]  /*e3f0*/  FFMA.FTZ R80, R61, R72, -R80 ;  /* 0x000000483d507223 */ /* 0x000fe20000010850 */
[----:B------:R-:W-:Y:S02]  /*e400*/  HADD2.F32 R47, -RZ, R66.H1_H1 ;  /* 0x30000042ff2f7230 */ /* 0x000fe40000004100 */
[-C--:B------:R-:W-:Y:S01]  /*e410*/  FMUL.FTZ R66, R63, R74.reuse ;  /* 0x0000004a3f427220 */ /* 0x080fe20000410000 */
[----:B------:R-:W-:Y:S02]  /*e420*/  HADD2.F32 R60, -RZ, R60.H1_H1 ;  /* 0x3000003cff3c7230 */ /* 0x000fe40000004100 */
[----:B------:R-:W-:Y:S01]  /*e430*/  FMUL.FTZ R74, R43, R74 ;  /* 0x0000004a2b4a7220 */ /* 0x000fe20000410000 */
[----:B------:R-:W-:Y:S02]  /*e440*/  HADD2.F32 R64, -RZ, R67.H1_H1 ;  /* 0x30000043ff407230 */ /* 0x000fe40000004100 */
[-C--:B------:R-:W-:Y:S01]  /*e450*/  FMUL.FTZ R61, R62, R73.reuse ;  /* 0x000000493e3d7220 */ /* 0x080fe20000410000 */
[----:B------:R-:W-:Y:S01]  /*e460*/  FFMA.FTZ R76, R65, R72, R76 ;  /* 0x00000048414c7223 */ /* 0x000fe2000001004c */
[----:B------:R-:W-:Y:S01]  /*e470*/  FMUL.FTZ R73, R60, R73 ;  /* 0x000000493c497220 */ /* 0x000fe20000410000 */
[----:B------:R-:W-:-:S02]  /*e480*/  IMAD.MOV.U32 R44, RZ, RZ, R54 ;  /* 0x000000ffff2c7224 */ /* 0x000fc400078e0036 */
[-C--:B------:R-:W-:Y:S01]  /*e490*/  FFMA.FTZ R43, R43, R64.reuse, -R66 ;  /* 0x000000402b2b7223 */ /* 0x080fe20000010842 */
[----:B------:R-:W-:Y:S01]  /*e4a0*/  FFMA.FTZ R63, R63, R64, R74 ;  /* 0x000000403f3f7223 */ /* 0x000fe2000001004a */
[-C--:B------:R-:W-:Y:S01]  /*e4b0*/  FFMA.FTZ R61, R60, R47.reuse, -R61 ;  /* 0x0000002f3c3d7223 */ /* 0x080fe2000001083d */
[----:B------:R-:W-:Y:S01]  /*e4c0*/  FFMA.FTZ R73, R62, R47, R73 ;  /* 0x0000002f3e497223 */ /* 0x000fe20000010049 */
[----:B------:R-:W-:Y:S02]  /*e4d0*/  MOV R46, R48 ;  /* 0x00000030002e7202 */ /* 0x000fe40000000f00 */
[----:B------:R-:W-:Y:S02]  /*e4e0*/  F2FP.SATFINITE.E4M3.F32.PACK_AB_MERGE_C R43, R43, R80, RZ ;  /* 0x000000502b2b723e */ /* 0x000fe400048070ff */
[----:B------:R-:W-:Y:S02]  /*e4f0*/  F2FP.SATFINITE.E4M3.F32.PACK_AB_MERGE_C R63, R63, R76, RZ ;  /* 0x0000004c3f3f723e */ /* 0x000fe400048070ff */
[----:B------:R-:W-:Y:S01]  /*e500*/  F2FP.SATFINITE.E4M3.F32.PACK_AB_MERGE_C R43, R61, R40, R43 ;  /* 0x000000283d2b723e */ /* 0x000fe2000480702b */
[----:B------:R-:W-:Y:S01]  /*e510*/  IMAD.MOV.U32 R40, RZ, RZ, R55 ;  /* 0x000000ffff287224 */ /* 0x000fe200078e0037 */
[----:B------:R-:W-:Y:S01]  /*e520*/  F2FP.SATFINITE.E4M3.F32.PACK_AB_MERGE_C R47, R73, R42, R63 ;  /* 0x0000002a492f723e */ /* 0x000fe2000480703f */
[----:B------:R-:W-:-:S07]  /*e530*/  IMAD.MOV.U32 R42, RZ, RZ, R53 ;  /* 0x000000ffff2a7224 */ /* 0x000fce00078e0035 */
.L_x_418:
[----:B------:R-:W-:Y:S05]  /*e540*/  BSYNC B2 ;  /* 0x0000000000027941 */ /* 0x000fea0003800000 */
.L_x_417:
[----:B------:R-:W-:-:S13]  /*e550*/  ISETP.GE.AND P3, PT, R51, R154, PT ;  /* 0x0000009a3300720c */ /* 0x000fda0003f66270 */
[--C-:B------:R-:W-:Y:S02]  /*e560*/  @!P3 SHF.R.S32.HI R53, RZ, 0x1f, R51.reuse ;  /* 0x0000001fff35b819 */ /* 0x100fe40000011433 */
[----:B------:R-:W-:-:S04]  /*e570*/  @!P3 IADD3 R51, P4, P5, R116, R136, R51 ;  /* 0x000000887433b210 */ /* 0x000fc80007d9e033 */
[----:B------:R-:W-:Y:S02]  /*e580*/  @!P3 IADD3.X R54, R4, R52, R53, P4, P5 ;  /* 0x000000340436b210 */ /* 0x000fe400027ea435 */
[----:B------:R-:W-:-:S05]  /*e590*/  IADD3 R48, P4, R49, R124, RZ ;  /* 0x0000007c31307210 */ /* 0x000fca0007f9e0ff */
[----:B------:R-:W-:Y:S01]  /*e5a0*/  IMAD.X R49, R50, 0x1, R125, P4 ;  /* 0x0000000132317824 */ /* 0x000fe200020e067d */
[----:B------:R-:W-:-:S04]  /*e5b0*/  @!P3 IADD3 R50, P4, R51, R124, RZ ;  /* 0x0000007c3332b210 */ /* 0x000fc80007f9e0ff */
[----:B-1----:R4:W-:Y:S01]  /*e5c0*/  STG.E.128 desc[UR54][R48.64], R40 ;  /* 0x0000002830007986 */ /* 0x0029e2000c101d36 */
[----:B------:R-:W-:-:S05]  /*e5d0*/  @!P3 IMAD.X R51, R54, 0x1, R125, P4 ;  /* 0x000000013633b824 */ /* 0x000fca00020e067d */
[----:B---3--:R4:W-:Y:S03]  /*e5e0*/  @!P3 STG.E.128 desc[UR54][R50.64], R44 ;  /* 0x0000002c3200b986 */ /* 0x0089e6000c101d36 */
.L_x_416:
[----:B------:R-:W-:Y:S05]  /*e5f0*/  BSYNC B1 ;  /* 0x0000000000017941 */ /* 0x000fea0003800000 */
.L_x_415:
[----:B------:R-:W-:-:S13]  /*e600*/  ISETP.NE.AND P3, PT, R36, RZ, PT ;  /* 0x000000ff2400720c */ /* 0x000fda0003f65270 */
[----:B------:R-:W-:Y:S05]  /*e610*/  @!P3 BRA `(.L_x_369) ;  /* 0x0000001000bcb947 */ /* 0x000fea0003800000 */
[----:B-1--4-:R-:W3:Y:S01]  /*e620*/  LDL R40, [R1+0x10] ;  /* 0x0000100001287983 */ /* 0x012ee20000100800 */
[----:B------:R-:W-:Y:S01]  /*e630*/  IADD3 R49, P3, P4, R116, R136, R29 ;  /* 0x0000008874317210 */ /* 0x000fe20007c7e01d */
[----:B------:R-:W-:Y:S01]  /*e640*/  BSSY B1, `(.L_x_419) ;  /* 0x00000ec000017945 */ /* 0x000fe20003800000 */
[----:B---3--:R-:W-:Y:S02]  /*e650*/  LOP3.LUT P5, RZ, R40, 0x1, RZ, 0xc0, !PT ;  /* 0x0000000128ff7812 */ /* 0x008fe400078ac0ff */
[----:B------:R-:W-:Y:S02]  /*e660*/  IADD3.X R40, R4, R52, R32, P3, P4 ;  /* 0x0000003404287210 */ /* 0x000fe40001fe8420 */
[----:B------:R-:W-:Y:S02]  /*e670*/  IADD3 R48, P3, R49, R124, RZ ;  /* 0x0000007c31307210 */ /* 0x000fe40007f7e0ff */
[----:B------:R-:W-:-:S03]  /*e680*/  SEL R159, R99, R159, !P5 ;  /* 0x0000009f639f7207 */ /* 0x000fc60006800000 */
[----:B------:R-:W-:Y:S01]  /*e690*/  IMAD.X R49, R40, 0x1, R125, P3 ;  /* 0x0000000128317824 */ /* 0x000fe200018e067d */
[----:B------:R-:W-:Y:S02]  /*e6a0*/  SHF.R.S32.HI R40, RZ, 0x1f, R159 ;  /* 0x0000001fff287819 */ /* 0x000fe4000001149f */
[----:B------:R-:W-:Y:S02]  /*e6b0*/  ISETP.GE.AND P3, PT, R6, R133, PT ;  /* 0x000000850600720c */ /* 0x000fe40003f66270 */
        /* <DEDUP_REMOVED lines=8> */
[----:B------:R-:W-:-:S05]  /*e740*/  IMAD R40, R43, 0x2800, R200 ;  /* 0x000028002b287824 */ /* 0x000fca00078e02c8 */
[----:B------:R-:W-:Y:S01]  /*e750*/  IADD3 R40, R40, R41, RZ ;  /* 0x0000002928287210 */ /* 0x000fe20007ffe0ff */
[----:B------:R-:W-:-:S04]  /*e760*/  IMAD R41, R17, 0x7800, R131 ;  /* 0x0000780011297824 */ /* 0x000fc800078e0283 */
[----:B------:R-:W-:Y:S02]  /*e770*/  IMAD R43, R17, 0x7800, R40 ;  /* 0x00007800112b7824 */ /* 0x000fe400078e0228 */
[C---:B------:R-:W-:Y:S02]  /*e780*/  IMAD.IADD R41, R16.reuse, 0x1, R41 ;  /* 0x0000000110297824 */ /* 0x040fe400078e0229 */
[----:B------:R-:W-:-:S04]  /*e790*/  IMAD.IADD R44, R16, 0x1, R43 ;  /* 0x00000001102c7824 */ /* 0x000fc800078e022b */
[----:B------:R-:W1:Y:S04]  /*e7a0*/  LDS.128 R40, [R41+0x1a400] ;  /* 0x01a4000029287984 */ /* 0x000e680000000c00 */
[----:B------:R-:W3:Y:S01]  /*e7b0*/  LDS.128 R44, [R44+0x1a400] ;  /* 0x01a400002c2c7984 */ /* 0x000ee20000000c00 */
[----:B------:R-:W-:Y:S05]  /*e7c0*/  @P3 BRA `(.L_x_420) ;  /* 0x0000000c004c3947 */ /* 0x000fea0003800000 */
[----:B------:R-:W-:Y:S01]  /*e7d0*/  SHF.R.U32.HI R53, RZ, 0x8, R85 ;  /* 0x00000008ff357819 */ /* 0x000fe20000011655 */
[----:B-1----:R-:W-:Y:S01]  /*e7e0*/  IMAD.MOV.U32 R50, RZ, RZ, R41 ;  /* 0x000000ffff327224 */ /* 0x002fe200078e0029 */
[----:B------:R-:W-:Y:S01]  /*e7f0*/  SHF.R.U32.HI R66, RZ, 0x10, R85 ;  /* 0x00000010ff427819 */ /* 0x000fe20000011655 */
[----:B------:R-:W-:Y:S01]  /*e800*/  IMAD.MOV.U32 R56, RZ, RZ, R40 ;  /* 0x000000ffff387224 */ /* 0x000fe200078e0028 */
[----:B------:R-:W-:Y:S01]  /*e810*/  SHF.R.U32.HI R61, RZ, 0x8, R69 ;  /* 0x00000008ff3d7819 */ /* 0x000fe20000011645 */
[----:B------:R-:W-:Y:S01]  /*e820*/  IMAD.SHL.U32 R41, R53, 0x100, RZ ;  /* 0x0000010035297824 */ /* 0x000fe200078e00ff */
[----:B------:R-:W-:Y:S01]  /*e830*/  LOP3.LUT R54, R85, 0xff0000ff, RZ, 0xc0, !PT ;  /* 0xff0000ff55367812 */ /* 0x000fe200078ec0ff */
[----:B------:R-:W-:Y:S01]  /*e840*/  IMAD.MOV.U32 R53, RZ, RZ, R42 ;  /* 0x000000ffff357224 */ /* 0x000fe200078e002a */
[----:B------:R-:W-:Y:S01]  /*e850*/  SHF.R.U32.HI R64, RZ, 0x8, R87 ;  /* 0x00000008ff407819 */ /* 0x000fe20000011657 */
[----:B------:R-:W-:Y:S01]  /*e860*/  IMAD.U32 R42, R66, 0x10000, RZ ;  /* 0x00010000422a7824 */ /* 0x000fe200078e00ff */
[----:B------:R-:W-:-:S02]  /*e870*/  SHF.R.U32.HI R60, RZ, 0x8, R71 ;  /* 0x00000008ff3c7819 */ /* 0x000fc40000011647 */
[----:B---3--:R-:W-:Y:S01]  /*e880*/  MOV R58, R44 ;  /* 0x0000002c003a7202 */ /* 0x008fe20000000f00 */
[----:B------:R-:W-:Y:S01]  /*e890*/  IMAD.SHL.U32 R44, R61, 0x100, RZ ;  /* 0x000001003d2c7824 */ /* 0x000fe200078e00ff */
[----:B------:R-:W-:Y:S01]  /*e8a0*/  SHF.R.U32.HI R62, RZ, 0x10, R87 ;  /* 0x00000010ff3e7819 */ /* 0x000fe20000011657 */
[----:B------:R-:W-:Y:S01]  /*e8b0*/  IMAD.SHL.U32 R40, R64, 0x100, RZ ;  /* 0x0000010040287824 */ /* 0x000fe200078e00ff */
[----:B------:R-:W-:Y:S02]  /*e8c0*/  LOP3.LUT R41, R54, 0xff00, R41, 0xf8, !PT ;  /* 0x0000ff0036297812 */ /* 0x000fe400078ef829 */
[----:B------:R-:W-:Y:S02]  /*e8d0*/  LOP3.LUT R57, R69, 0xff0000ff, RZ, 0xc0, !PT ;  /* 0xff0000ff45397812 */ /* 0x000fe400078ec0ff */
[----:B------:R-:W-:Y:S02]  /*e8e0*/  LOP3.LUT R59, R71, 0xff0000ff, RZ, 0xc0, !PT ;  /* 0xff0000ff473b7812 */ /* 0x000fe400078ec0ff */
[----:B------:R-:W-:-:S02]  /*e8f0*/  SHF.L.U32 R54, R60, 0x8, RZ ;  /* 0x000000083c367819 */ /* 0x000fc400000006ff */
[----:B------:R-:W-:Y:S02]  /*e900*/  LOP3.LUT R55, R87, 0xff0000ff, RZ, 0xc0, !PT ;  /* 0xff0000ff57377812 */ /* 0x000fe400078ec0ff */
[----:B------:R-:W-:Y:S01]  /*e910*/  LOP3.LUT R42, R41, 0xff0000, R42, 0xf8, !PT ;  /* 0x00ff0000292a7812 */ /* 0x000fe200078ef82a */
[----:B------:R-:W-:Y:S01]  /*e920*/  IMAD.U32 R41, R62, 0x10000, RZ ;  /* 0x000100003e297824 */ /* 0x000fe200078e00ff */
[----:B------:R-:W-:Y:S02]  /*e930*/  LOP3.LUT R44, R57, 0xff00, R44, 0xf8, !PT ;  /* 0x0000ff00392c7812 */ /* 0x000fe400078ef82c */
[----:B------:R-:W-:Y:S02]  /*e940*/  LOP3.LUT R64, R59, 0xff00, R54, 0xf8, !PT ;  /* 0x0000ff003b407812 */ /* 0x000fe400078ef836 */
[----:B------:R-:W-:Y:S02]  /*e950*/  LOP3.LUT R40, R55, 0xff00, R40, 0xf8, !PT ;  /* 0x0000ff0037287812 */ /* 0x000fe400078ef828 */
[----:B------:R-:W-:-:S02]  /*e960*/  F2FP.F16.E4M3.UNPACK_B R62, R150.H1 ;  /* 0x00000096ff3e723e */ /* 0x000fc400030006ff */
[----:B------:R-:W-:Y:S02]  /*e970*/  F2FP.F16.E4M3.UNPACK_B R59, R58.H1 ;  /* 0x0000003aff3b723e */ /* 0x000fe400030006ff */
[----:B------:R-:W-:Y:S02]  /*e980*/  F2FP.F16.E4M3.UNPACK_B R57, R56.H1 ;  /* 0x00000038ff39723e */ /* 0x000fe400030006ff */
[----:B------:R-:W-:Y:S01]  /*e990*/  LOP3.LUT R40, R40, 0xff0000, R41, 0xf8, !PT ;  /* 0x00ff000028287812 */ /* 0x000fe200078ef829 */
[----:B------:R-:W-:Y:S01]  /*e9a0*/  HADD2.F32 R41, -RZ, R62.H0_H0 ;  /* 0x2000003eff297230 */ /* 0x000fe20000004100 */
[----:B------:R-:W-:Y:S01]  /*e9b0*/  F2FP.F16.E4M3.UNPACK_B R60, R152.H1 ;  /* 0x00000098ff3c723e */ /* 0x000fe200030006ff */
[----:B------:R-:W-:Y:S01]  /*e9c0*/  HADD2.F32 R55, -RZ, R59.H0_H0 ;  /* 0x2000003bff377230 */ /* 0x000fe20000004100 */
[----:B------:R-:W-:Y:S01]  /*e9d0*/  SHF.R.U32.HI R63, RZ, 0x10, R69 ;  /* 0x00000010ff3f7819 */ /* 0x000fe20000011645 */
[----:B------:R-:W-:Y:S01]  /*e9e0*/  HADD2.F32 R54, -RZ, R57.H0_H0 ;  /* 0x20000039ff367230 */ /* 0x000fe20000004100 */
[----:B------:R-:W-:Y:S01]  /*e9f0*/  SHF.R.U32.HI R65, RZ, 0x10, R71 ;  /* 0x00000010ff417819 */ /* 0x000fe20000011647 */
[----:B------:R-:W-:-:S02]  /*ea00*/  HADD2.F32 R61, -RZ, R60.H0_H0 ;  /* 0x2000003cff3d7230 */ /* 0x000fc40000004100 */
[-C--:B------:R-:W-:Y:S01]  /*ea10*/  FMUL.FTZ R67, R55, R41.reuse ;  /* 0x0000002937437220 */ /* 0x080fe20000410000 */
[----:B------:R-:W-:Y:S02]  /*ea20*/  IMAD.U32 R63, R63, 0x10000, RZ ;  /* 0x000100003f3f7824 */ /* 0x000fe400078e00ff */
[C---:B------:R-:W-:Y:S01]  /*ea30*/  FMUL.FTZ R66, R54.reuse, R41 ;  /* 0x0000002936427220 */ /* 0x040fe20000410000 */
[----:B------:R-:W-:Y:S02]  /*ea40*/  IMAD.U32 R65, R65, 0x10000, RZ ;  /* 0x0001000041417824 */ /* 0x000fe400078e00ff */
[-C--:B------:R-:W-:Y:S01]  /*ea50*/  FFMA.FTZ R54, R54, R61.reuse, -R67 ;  /* 0x0000003d36367223 */ /* 0x080fe20000010843 */
[----:B------:R-:W-:Y:S02]  /*ea60*/  HADD2.F32 R57, -RZ, R57.H1_H1 ;  /* 0x30000039ff397230 */ /* 0x000fe40000004100 */
[----:B------:R-:W-:Y:S01]  /*ea70*/  FFMA.FTZ R55, R55, R61, R66 ;  /* 0x0000003d37377223 */ /* 0x000fe20000010042 */
[----:B------:R-:W-:Y:S01]  /*ea80*/  HADD2.F32 R61, -RZ, R62.H1_H1 ;  /* 0x3000003eff3d7230 */ /* 0x000fe20000004100 */
[----:B------:R-:W-:Y:S01]  /*ea90*/  LOP3.LUT R44, R44, 0xff0000, R63, 0xf8, !PT ;  /* 0x00ff00002c2c7812 */ /* 0x000fe200078ef83f */
[----:B------:R-:W-:Y:S01]  /*eaa0*/  HADD2.F32 R62, -RZ, R59.H1_H1 ;  /* 0x3000003bff3e7230 */ /* 0x000fe20000004100 */
[----:B------:R-:W-:Y:S01]  /*eab0*/  F2FP.F16.E4M3.UNPACK_B R150, R150 ;  /* 0x00000096ff96723e */ /* 0x000fe200020006ff */
[----:B------:R-:W-:Y:S01]  /*eac0*/  HADD2.F32 R63, -RZ, R60.H1_H1 ;  /* 0x3000003cff3f7230 */ /* 0x000fe20000004100 */
[----:B------:R-:W-:-:S02]  /*ead0*/  F2FP.F16.E4M3.UNPACK_B R59, R58 ;  /* 0x0000003aff3b723e */ /* 0x000fc400020006ff */
[----:B------:R-:W-:Y:S01]  /*eae0*/  F2FP.F16.E4M3.UNPACK_B R60, R56 ;  /* 0x00000038ff3c723e */ /* 0x000fe200020006ff */
[-C--:B------:R-:W-:Y:S01]  /*eaf0*/  FMUL.FTZ R56, R62, R61.reuse ;  /* 0x0000003d3e387220 */ /* 0x080fe20000410000 */
[----:B------:R-:W-:Y:S01]  /*eb00*/  LOP3.LUT R41, R64, 0xff0000, R65, 0xf8, !PT ;  /* 0x00ff000040297812 */ /* 0x000fe200078ef841 */
[C---:B------:R-:W-:Y:S01]  /*eb10*/  FMUL.FTZ R65, R57.reuse, R61 ;  /* 0x0000003d39417220 */ /* 0x040fe20000410000 */
[----:B------:R-:W-:Y:S01]  /*eb20*/  F2FP.F16.E4M3.UNPACK_B R152, R152 ;  /* 0x00000098ff98723e */ /* 0x000fe200020006ff */
[----:B------:R-:W-:Y:S02]  /*eb30*/  HADD2.F32 R64, -RZ, R150.H0_H0 ;  /* 0x20000096ff407230 */ /* 0x000fe40000004100 */
[-C--:B------:R-:W-:Y:S01]  /*eb40*/  FFMA.FTZ R57, R57, R63.reuse, -R56 ;  /* 0x0000003f39397223 */ /* 0x080fe20000010838 */
[----:B------:R-:W-:Y:S02]  /*eb50*/  HADD2.F32 R61, -RZ, R59.H0_H0 ;  /* 0x2000003bff3d7230 */ /* 0x000fe40000004100 */
[----:B------:R-:W-:Y:S01]  /*eb60*/  FFMA.FTZ R56, R62, R63, R65 ;  /* 0x0000003f3e387223 */ /* 0x000fe20000010041 */
[----:B------:R-:W-:Y:S01]  /*eb70*/  HADD2.F32 R58, -RZ, R60.H0_H0 ;  /* 0x2000003cff3a7230 */ /* 0x000fe20000004100 */
[----:B------:R-:W-:Y:S01]  /*eb80*/  F2FP.F16.E4M3.UNPACK_B R67, R151.H1 ;  /* 0x00000097ff43723e */ /* 0x000fe200030006ff */
[----:B------:R-:W-:-:S02]  /*eb90*/  HADD2.F32 R62, -RZ, R152.H0_H0 ;  /* 0x20000098ff3e7230 */ /* 0x000fc40000004100 */
[CC--:B------:R-:W-:Y:S01]  /*eba0*/  FMUL.FTZ R65, R61.reuse, R64.reuse ;  /* 0x000000403d417220 */ /* 0x0c0fe20000410000 */
[----:B------:R-:W-:Y:S02]  /*ebb0*/  HADD2.F32 R150, -RZ, R150.H1_H1 ;  /* 0x30000096ff967230 */ /* 0x000fe40000004100 */
[C---:B------:R-:W-:Y:S01]  /*ebc0*/  FMUL.FTZ R64, R58.reuse, R64 ;  /* 0x000000403a407220 */ /* 0x040fe20000410000 */
[----:B------:R-:W-:Y:S02]  /*ebd0*/  HADD2.F32 R63, -RZ, R59.H1_H1 ;  /* 0x3000003bff3f7230 */ /* 0x000fe40000004100 */
[-C--:B------:R-:W-:Y:S01]  /*ebe0*/  FFMA.FTZ R58, R58, R62.reuse, -R65 ;  /* 0x0000003e3a3a7223 */ /* 0x080fe20000010841 */
[----:B------:R-:W-:Y:S02]  /*ebf0*/  HADD2.F32 R60, -RZ, R60.H1_H1 ;  /* 0x3000003cff3c7230 */ /* 0x000fe40000004100 */
[----:B------:R-:W-:Y:S01]  /*ec00*/  FFMA.FTZ R59, R61, R62, R64 ;  /* 0x0000003e3d3b7223 */ /* 0x000fe20000010040 */
[----:B------:R-:W-:Y:S01]  /*ec10*/  F2FP.F16.E4M3.UNPACK_B R64, R46.H1 ;  /* 0x0000002eff40723e */ /* 0x000fe200030006ff */
[----:B------:R-:W-:-:S02]  /*ec20*/  HADD2.F32 R152, -RZ, R152.H1_H1 ;  /* 0x30000098ff987230 */ /* 0x000fc40000004100 */
[CC--:B------:R-:W-:Y:S01]  /*ec30*/  FMUL.FTZ R61, R63.reuse, R150.reuse ;  /* 0x000000963f3d7220 */ /* 0x0c0fe20000410000 */
[C---:B------:R-:W-:Y:S01]  /*ec40*/  FMUL.FTZ R150, R60.reuse, R150 ;  /* 0x000000963c967220 */ /* 0x040fe20000410000 */
[----:B------:R-:W-:Y:S01]  /*ec50*/  F2FP.F16.E4M3.UNPACK_B R66, R153.H1 ;  /* 0x00000099ff42723e */ /* 0x000fe200030006ff */
[----:B------:R-:W-:Y:S01]  /*ec60*/  HADD2.F32 R70, -RZ, R67.H0_H0 ;  /* 0x20000043ff467230 */ /* 0x000fe20000004100 */
[----:B------:R-:W-:Y:S01]  /*ec70*/  F2FP.F16.E4M3.UNPACK_B R62, R53.H1 ;  /* 0x00000035ff3e723e */ /* 0x000fe200030006ff */
[----:B------:R-:W-:Y:S02]  /*ec80*/  HADD2.F32 R65, -RZ, R64.H0_H0 ;  /* 0x20000040ff417230 */ /* 0x000fe40000004100 */
[-C--:B------:R-:W-:Y:S01]  /*ec90*/  FFMA.FTZ R61, R60, R152.reuse, -R61 ;  /* 0x000000983c3d7223 */ /* 0x080fe2000001083d */
[----:B------:R-:W-:Y:S01]  /*eca0*/  FFMA.FTZ R60, R63, R152, R150 ;  /* 0x000000983f3c7223 */ /* 0x000fe20000010096 */
[----:B------:R-:W-:Y:S01]  /*ecb0*/  HADD2.F32 R68, -RZ, R66.H0_H0 ;  /* 0x20000042ff447230 */ /* 0x000fe20000004100 */
[----:B------:R-:W-:Y:S01]  /*ecc0*/  F2FP.F16.E4M3.UNPACK_B R151, R151 ;  /* 0x00000097ff97723e */ /* 0x000fe200020006ff */
[----:B------:R-:W-:-:S02]  /*ecd0*/  HADD2.F32 R63, -RZ, R62.H0_H0 ;  /* 0x2000003eff3f7230 */ /* 0x000fc40000004100 */
[-C--:B------:R-:W-:Y:S01]  /*ece0*/  FMUL.FTZ R72, R65, R70.reuse ;  /* 0x0000004641487220 */ /* 0x080fe20000410000 */
[----:B------:R-:W-:Y:S01]  /*ecf0*/  HADD2.F32 R67, -RZ, R67.H1_H1 ;  /* 0x30000043ff437230 */ /* 0x000fe20000004100 */
[----:B------:R-:W-:Y:S01]  /*ed00*/  F2FP.F16.E4M3.UNPACK_B R53, R53 ;  /* 0x00000035ff35723e */ /* 0x000fe200020006ff */
[----:B------:R-:W-:Y:S02]  /*ed10*/  HADD2.F32 R64, -RZ, R64.H1_H1 ;  /* 0x30000040ff407230 */ /* 0x000fe40000004100 */
[C---:B------:R-:W-:Y:S01]  /*ed20*/  FMUL.FTZ R70, R63.reuse, R70 ;  /* 0x000000463f467220 */ /* 0x040fe20000410000 */
[-C--:B------:R-:W-:Y:S01]  /*ed30*/  FFMA.FTZ R72, R63, R68.reuse, -R72 ;  /* 0x000000443f487223 */ /* 0x080fe20000010848 */
[----:B------:R-:W-:Y:S01]  /*ed40*/  HADD2.F32 R62, -RZ, R62.H1_H1 ;  /* 0x3000003eff3e7230 */ /* 0x000fe20000004100 */
[----:B------:R-:W-:Y:S01]  /*ed50*/  F2FP.F16.E4M3.UNPACK_B R153, R153 ;  /* 0x00000099ff99723e */ /* 0x000fe200020006ff */
[----:B------:R-:W-:Y:S02]  /*ed60*/  HADD2.F32 R63, -RZ, R66.H1_H1 ;  /* 0x30000042ff3f7230 */ /* 0x000fe40000004100 */
[-C--:B------:R-:W-:Y:S01]  /*ed70*/  FMUL.FTZ R69, R64, R67.reuse ;  /* 0x0000004340457220 */ /* 0x080fe20000410000 */
[----:B------:R-:W-:Y:S01]  /*ed80*/  FFMA.FTZ R70, R65, R68, R70 ;  /* 0x0000004441467223 */ /* 0x000fe20000010046 */
[----:B------:R-:W-:Y:S01]  /*ed90*/  FMUL.FTZ R67, R62, R67 ;  /* 0x000000433e437220 */ /* 0x000fe20000410000 */
[----:B------:R-:W-:-:S02]  /*eda0*/  HADD2.F32 R65, -RZ, R151.H0_H0 ;  /* 0x20000097ff417230 */ /* 0x000fc40000004100 */
[-C--:B------:R-:W-:Y:S01]  /*edb0*/  FFMA.FTZ R69, R62, R63.reuse, -R69 ;  /* 0x0000003f3e457223 */ /* 0x080fe20000010845 */
[----:B------:R-:W-:Y:S01]  /*edc0*/  F2FP.F16.E4M3.UNPACK_B R62, R46 ;  /* 0x0000002eff3e723e */ /* 0x000fe200020006ff */
[----:B------:R-:W-:Y:S01]  /*edd0*/  FFMA.FTZ R71, R64, R63, R67 ;  /* 0x0000003f40477223 */ /* 0x000fe20000010043 */
[----:B------:R-:W-:Y:S01]  /*ede0*/  HADD2.F32 R151, -RZ, R151.H1_H1 ;  /* 0x30000097ff977230 */ /* 0x000fe20000004100 */
        /* <DEDUP_REMOVED lines=8> */
[----:B------:R-:W-:Y:S01]  /*ee70*/  FMUL.FTZ R67, R63, R65 ;  /* 0x000000413f437220 */ /* 0x000fe20000410000 */
[--C-:B------:R-:W-:Y:S02]  /*ee80*/  HADD2.F32 R64, -RZ, R153.reuse.H0_H0 ;  /* 0x20000099ff407230 */ /* 0x100fe40000004100 */
[-C--:B------:R-:W-:Y:S01]  /*ee90*/  FMUL.FTZ R68, R62, R151.reuse ;  /* 0x000000973e447220 */ /* 0x080fe20000410000 */
[----:B------:R-:W-:Y:S02]  /*eea0*/  HADD2.F32 R153, -RZ, R153.H1_H1 ;  /* 0x30000099ff997230 */ /* 0x000fe40000004100 */
[----:B------:R-:W-:Y:S01]  /*eeb0*/  FMUL.FTZ R151, R53, R151 ;  /* 0x0000009735977220 */ /* 0x000fe20000410000 */
[----:B------:R-:W-:Y:S01]  /*eec0*/  F2FP.F16.E4M3.UNPACK_B R58, R44 ;  /* 0x0000002cff3a723e */ /* 0x000fe200020006ff */
[----:B------:R-:W-:Y:S01]  /*eed0*/  FFMA.FTZ R67, R46, R64, -R67 ;  /* 0x000000402e437223 */ /* 0x000fe20000010843 */
[----:B------:R-:W-:Y:S01]  /*eee0*/  F2FP.F16.E4M3.UNPACK_B R57, R50 ;  /* 0x00000032ff39723e */ /* 0x000fe200020006ff */
[----:B------:R-:W-:Y:S01]  /*eef0*/  FFMA.FTZ R151, R62, R153, R151 ;  /* 0x000000993e977223 */ /* 0x000fe20000010097 */
[----:B------:R-:W-:Y:S01]  /*ef00*/  F2FP.F16.E4M3.UNPACK_B R62, R45 ;  /* 0x0000002dff3e723e */ /* 0x000fe200020006ff */
[----:B------:R-:W-:Y:S01]  /*ef10*/  FFMA.FTZ R46, R63, R64, R66 ;  /* 0x000000403f2e7223 */ /* 0x000fe20000010042 */
[----:B------:R-:W-:Y:S01]  /*ef20*/  F2FP.SATFINITE.E4M3.F32.PACK_AB_MERGE_C R54, R60, R59, R56 ;  /* 0x0000003b3c36723e */ /* 0x000fe20004807038 */
[----:B------:R-:W-:Y:S01]  /*ef30*/  HADD2.F32 R63, -RZ, R58.H0_H0 ;  /* 0x2000003aff3f7230 */ /* 0x000fe20000004100 */
[----:B------:R-:W-:Y:S01]  /*ef40*/  F2FP.F16.E4M3.UNPACK_B R60, R42 ;  /* 0x0000002aff3c723e */ /* 0x000fe200020006ff */
[----:B------:R-:W-:Y:S01]  /*ef50*/  HADD2.F32 R59, -RZ, R62.H0_H0 ;  /* 0x2000003eff3b7230 */ /* 0x000fe20000004100 */
[----:B------:R-:W-:Y:S01]  /*ef60*/  F2FP.F16.E4M3.UNPACK_B R50, R50.H1 ;  /* 0x00000032ff32723e */ /* 0x000fe200030006ff */
        /* <DEDUP_REMOVED lines=10> */
[----:B------:R-:W-:-:S02]  /*f010*/  HADD2.F32 R59, -RZ, R60.H1_H1 ;  /* 0x3000003cff3b7230 */ /* 0x000fc40000004100 */
[----:B------:R-:W-:Y:S01]  /*f020*/  FMUL.FTZ R61, R62, R63 ;  /* 0x0000003f3e3d7220 */ /* 0x000fe20000410000 */
[----:B------:R-:W-:Y:S01]  /*f030*/  F2FP.F16.E4M3.UNPACK_B R60, R45.H1 ;  /* 0x0000002dff3c723e */ /* 0x000fe200030006ff */
[C---:B------:R-:W-:Y:S01]  /*f040*/  FMUL.FTZ R65, R58.reuse, R63 ;  /* 0x0000003f3a417220 */ /* 0x040fe20000410000 */
[----:B------:R-:W-:Y:S01]  /*f050*/  F2FP.F16.E4M3.UNPACK_B R63, R44.H1 ;  /* 0x0000002cff3f723e */ /* 0x000fe200030006ff */
[-C--:B------:R-:W-:Y:S01]  /*f060*/  FFMA.FTZ R45, R58, R59.reuse, -R61 ;  /* 0x0000003b3a2d7223 */ /* 0x080fe2000001083d */
[----:B------:R-:W-:Y:S02]  /*f070*/  HADD2.F32 R58, -RZ, R50.H0_H0 ;  /* 0x20000032ff3a7230 */ /* 0x000fe40000004100 */
[----:B------:R-:W-:Y:S01]  /*f080*/  FFMA.FTZ R44, R62, R59, R65 ;  /* 0x0000003b3e2c7223 */ /* 0x000fe20000010041 */
[--C-:B------:R-:W-:Y:S02]  /*f090*/  HADD2.F32 R61, -RZ, R60.reuse.H0_H0 ;  /* 0x2000003cff3d7230 */ /* 0x100fe40000004100 */
[----:B------:R-:W-:Y:S01]  /*f0a0*/  FFMA.FTZ R68, R53, R153, -R68 ;  /* 0x0000009935447223 */ /* 0x000fe20000010844 */
[--C-:B------:R-:W-:Y:S01]  /*f0b0*/  HADD2.F32 R62, -RZ, R63.reuse.H0_H0 ;  /* 0x2000003fff3e7230 */ /* 0x100fe20000004100 */
[----:B------:R-:W-:Y:S01]  /*f0c0*/  F2FP.SATFINITE.E4M3.F32.PACK_AB_MERGE_C R53, R69, R72, RZ ;  /* 0x000000484535723e */ /* 0x000fe200048070ff */
[----:B------:R-:W-:Y:S01]  /*f0d0*/  HADD2.F32 R60, -RZ, R60.H1_H1 ;  /* 0x3000003cff3c7230 */ /* 0x000fe20000004100 */
[----:B------:R-:W-:Y:S01]  /*f0e0*/  F2FP.SATFINITE.E4M3.F32.PACK_AB_MERGE_C R70, R71, R70, RZ ;  /* 0x000000464746723e */ /* 0x000fe200048070ff */
[----:B------:R-:W-:-:S02]  /*f0f0*/  HADD2.F32 R63, -RZ, R63.H1_H1 ;  /* 0x3000003fff3f7230 */ /* 0x000fc40000004100 */
[-C--:B------:R-:W-:Y:S01]  /*f100*/  FMUL.FTZ R65, R61, R62.reuse ;  /* 0x0000003e3d417220 */ /* 0x080fe20000410000 */
[----:B------:R-:W-:Y:S02]  /*f110*/  HADD2.F32 R59, -RZ, R50.H1_H1 ;  /* 0x30000032ff3b7230 */ /* 0x000fe40000004100 */
[----:B------:R-:W-:Y:S01]  /*f120*/  FMUL.FTZ R64, R58, R62 ;  /* 0x0000003e3a407220 */ /* 0x000fe20000410000 */
[--C-:B------:R-:W-:Y:S02]  /*f130*/  HADD2.F32 R50, -RZ, R42.reuse.H0_H0 ;  /* 0x2000002aff327230 */ /* 0x100fe40000004100 */
[-C--:B------:R-:W-:Y:S01]  /*f140*/  FMUL.FTZ R66, R60, R63.reuse ;  /* 0x0000003f3c427220 */ /* 0x080fe20000410000 */
[----:B------:R-:W-:Y:S02]  /*f150*/  HADD2.F32 R62, -RZ, R42.H1_H1 ;  /* 0x3000002aff3e7230 */ /* 0x000fe40000004100 */
[----:B------:R-:W-:Y:S01]  /*f160*/  FMUL.FTZ R63, R59, R63 ;  /* 0x0000003f3b3f7220 */ /* 0x000fe20000410000 */
[----:B------:R-:W-:Y:S01]  /*f170*/  F2FP.SATFINITE.E4M3.F32.PACK_AB_MERGE_C R53, R68, R67, R53 ;  /* 0x000000434435723e */ /* 0x000fe20004807035 */
[-C--:B------:R-:W-:Y:S01]  /*f180*/  FFMA.FTZ R42, R58, R50.reuse, -R65 ;  /* 0x000000323a2a7223 */ /* 0x080fe20000010841 */
[----:B------:R-:W-:Y:S01]  /*f190*/  FFMA.FTZ R50, R61, R50, R64 ;  /* 0x000000323d327223 */ /* 0x000fe20000010040 */
[-C--:B------:R-:W-:Y:S01]  /*f1a0*/  FFMA.FTZ R71, R59, R62.reuse, -R66 ;  /* 0x0000003e3b477223 */ /* 0x080fe20000010842 */
[----:B------:R-:W-:Y:S01]  /*f1b0*/  F2FP.F16.E4M3.UNPACK_B R58, R43 ;  /* 0x0000002bff3a723e */ /* 0x000fe200020006ff */
[----:B------:R-:W-:Y:S01]  /*f1c0*/  FFMA.FTZ R73, R60, R62, R63 ;  /* 0x0000003e3c497223 */ /* 0x000fe2000001003f */
[----:B------:R-:W-:-:S02]  /*f1d0*/  F2FP.F16.E4M3.UNPACK_B R61, R47 ;  /* 0x0000002fff3d723e */ /* 0x000fc400020006ff */
[----:B------:R-:W-:Y:S02]  /*f1e0*/  F2FP.F16.E4M3.UNPACK_B R66, R41 ;  /* 0x00000029ff42723e */ /* 0x000fe400020006ff */
[----:B------:R-:W-:Y:S01]  /*f1f0*/  F2FP.F16.E4M3.UNPACK_B R60, R47.H1 ;  /* 0x0000002fff3c723e */ /* 0x000fe200030006ff */
[----:B------:R-:W-:Y:S01]  /*f200*/  HADD2.F32 R47, -RZ, R58.H0_H0 ;  /* 0x2000003aff2f7230 */ /* 0x000fe20000004100 */
[----:B------:R-:W-:Y:S01]  /*f210*/  F2FP.F16.E4M3.UNPACK_B R67, R41.H1 ;  /* 0x00000029ff43723e */ /* 0x000fe200030006ff */
[----:B------:R-:W-:Y:S01]  /*f220*/  HADD2.F32 R62, -RZ, R61.H0_H0 ;  /* 0x2000003dff3e7230 */ /* 0x000fe20000004100 */
[----:B------:R-:W-:Y:S01]  /*f230*/  F2FP.F16.E4M3.UNPACK_B R43, R43.H1 ;  /* 0x0000002bff2b723e */ /* 0x000fe200030006ff */
[----:B------:R-:W-:Y:S01]  /*f240*/  HADD2.F32 R68, -RZ, R66.H0_H0 ;  /* 0x20000042ff447230 */ /* 0x000fe20000004100 */
[-C--:B------:R-:W-:Y:S01]  /*f250*/  F2FP.F16.E4M3.UNPACK_B R41, R40.reuse ;  /* 0x00000028ff29723e */ /* 0x080fe200020006ff */
[----:B------:R-:W-:Y:S01]  /*f260*/  HADD2.F32 R69, -RZ, R67.H0_H0 ;  /* 0x20000043ff457230 */ /* 0x000fe20000004100 */
[----:B------:R-:W-:Y:S01]  /*f270*/  F2FP.F16.E4M3.UNPACK_B R63, R40.H1 ;  /* 0x00000028ff3f723e */ /* 0x000fe200030006ff */
[----:B------:R-:W-:Y:S01]  /*f280*/  HADD2.F32 R40, -RZ, R60.H0_H0 ;  /* 0x2000003cff287230 */ /* 0x000fe20000004100 */
[----:B------:R-:W-:Y:S01]  /*f290*/  F2FP.SATFINITE.E4M3.F32.PACK_AB_MERGE_C R46, R151, R46, R70 ;  /* 0x0000002e972e723e */ /* 0x000fe20004807046 */
[----:B------:R-:W-:-:S02]  /*f2a0*/  HADD2.F32 R59, -RZ, R43.H0_H0 ;  /* 0x2000002bff3b7230 */ /* 0x000fc40000004100 */
[-C--:B------:R-:W-:Y:S01]  /*f2b0*/  FMUL.FTZ R70, R62, R68.reuse ;  /* 0x000000443e467220 */ /* 0x080fe20000410000 */
[----:B------:R-:W-:Y:S01]  /*f2c0*/  FMUL.FTZ R75, R47, R68 ;  /* 0x000000442f4b7220 */ /* 0x000fe20000410000 */
[----:B------:R-:W-:Y:S02]  /*f2d0*/  HADD2.F32 R65, -RZ, R63.H0_H0 ;  /* 0x2000003fff417230 */ /* 0x000fe40000004100 */
[CC--:B------:R-:W-:Y:S01]  /*f2e0*/  FMUL.FTZ R68, R40.reuse, R69.reuse ;  /* 0x0000004528447220 */ /* 0x0c0fe20000410000 */
[----:B------:R-:W-:Y:S01]  /*f2f0*/  FMUL.FTZ R69, R59, R69 ;  /* 0x000000453b457220 */ /* 0x000fe20000410000 */
[----:B------:R-:W-:Y:S01]  /*f300*/  HADD2.F32 R60, -RZ, R60.H1_H1 ;  /* 0x3000003cff3c7230 */ /* 0x000fe20000004100 */
[----:B------:R-:W-:Y:S01]  /*f310*/  F2FP.SATFINITE.E4M3.F32.PACK_AB_MERGE_C R42, R71, R42, RZ ;  /* 0x0000002a472a723e */ /* 0x000fe200048070ff */
[----:B------:R-:W-:Y:S02]  /*f320*/  HADD2.F32 R67, -RZ, R67.H1_H1 ;  /* 0x30000043ff437230 */ /* 0x000fe40000004100 */
[----:B------:R-:W-:Y:S01]  /*f330*/  FFMA.FTZ R69, R40, R65, R69 ;  /* 0x0000004128457223 */ /* 0x000fe20000010045 */
[----:B------:R-:W-:-:S02]  /*f340*/  HADD2.F32 R43, -RZ, R43.H1_H1 ;  /* 0x3000002bff2b7230 */ /* 0x000fc40000004100 */
[----:B------:R-:W-:Y:S01]  /*f350*/  FFMA.FTZ R68, R59, R65, -R68 ;  /* 0x000000413b447223 */ /* 0x000fe20000010844 */
[----:B------:R-:W-:Y:S02]  /*f360*/  HADD2.F32 R64, -RZ, R41.H0_H0 ;  /* 0x20000029ff407230 */ /* 0x000fe40000004100 */
[-C--:B------:R-:W-:Y:S01]  /*f370*/  FMUL.FTZ R40, R60, R67.reuse ;  /* 0x000000433c287220 */ /* 0x080fe20000410000 */
[----:B------:R-:W-:Y:S02]  /*f380*/  HADD2.F32 R61, -RZ, R61.H1_H1 ;  /* 0x3000003dff3d7230 */ /* 0x000fe40000004100 */
[----:B------:R-:W-:Y:S01]  /*f390*/  FMUL.FTZ R67, R43, R67 ;  /* 0x000000432b437220 */ /* 0x000fe20000410000 */
[----:B------:R-:W-:Y:S02]  /*f3a0*/  HADD2.F32 R66, -RZ, R66.H1_H1 ;  /* 0x30000042ff427230 */ /* 0x000fe40000004100 */
[----:B------:R-:W-:Y:S01]  /*f3b0*/  FFMA.FTZ R70, R47, R64, -R70 ;  /* 0x000000402f467223 */ /* 0x000fe20000010846 */
[----:B------:R-:W-:-:S02]  /*f3c0*/  HADD2.F32 R63, -RZ, R63.H1_H1 ;  /* 0x3000003fff3f7230 */ /* 0x000fc40000004100 */
[----:B------:R-:W-:Y:S01]  /*f3d0*/  FFMA.FTZ R75, R62, R64, R75 ;  /* 0x000000403e4b7223 */ /* 0x000fe2000001004b */
[----:B------:R-:W-:Y:S02]  /*f3e0*/  HADD2.F32 R58, -RZ, R58.H1_H1 ;  /* 0x3000003aff3a7230 */ /* 0x000fe40000004100 */
[-C--:B------:R-:W-:Y:S01]  /*f3f0*/  FMUL.FTZ R47, R61, R66.reuse ;  /* 0x000000423d2f7220 */ /* 0x080fe20000410000 */
[----:B------:R-:W-:Y:S02]  /*f400*/  HADD2.F32 R41, -RZ, R41.H1_H1 ;  /* 0x30000029ff297230 */ /* 0x000fe40000004100 */
[-C--:B------:R-:W-:Y:S01]  /*f410*/  FFMA.FTZ R43, R43, R63.reuse, -R40 ;  /* 0x0000003f2b2b7223 */ /* 0x080fe20000010828 */
[----:B------:R-:W-:Y:S01]  /*f420*/  FFMA.FTZ R60, R60, R63, R67 ;  /* 0x0000003f3c3c7223 */ /* 0x000fe20000010043 */
[C---:B------:R-:W-:Y:S01]  /*f430*/  FMUL.FTZ R66, R58.reuse, R66 ;  /* 0x000000423a427220 */ /* 0x040fe20000410000 */
[----:B------:R-:W-:Y:S01]  /*f440*/  F2FP.SATFINITE.E4M3.F32.PACK_AB_MERGE_C R50, R73, R50, RZ ;  /* 0x000000324932723e */ /* 0x000fe200048070ff */
[-C--:B------:R-:W-:Y:S01]  /*f450*/  FFMA.FTZ R47, R58, R41.reuse, -R47 ;  /* 0x000000293a2f7223 */ /* 0x080fe2000001082f */
[----:B------:R-:W-:Y:S01]  /*f460*/  F2FP.SATFINITE.E4M3.F32.PACK_AB_MERGE_C R43, R43, R68, RZ ;  /* 0x000000442b2b723e */ /* 0x000fe200048070ff */
[----:B------:R-:W-:Y:S01]  /*f470*/  FFMA.FTZ R66, R61, R41, R66 ;  /* 0x000000293d427223 */ /* 0x000fe20000010042 */
[----:B------:R-:W-:-:S02]  /*f480*/  F2FP.SATFINITE.E4M3.F32.PACK_AB_MERGE_C R60, R60, R69, RZ ;  /* 0x000000453c3c723e */ /* 0x000fc400048070ff */
[----:B------:R-:W-:Y:S01]  /*f490*/  F2FP.SATFINITE.E4M3.F32.PACK_AB_MERGE_C R41, R45, R56, R42 ;  /* 0x000000382d29723e */ /* 0x000fe2000480702a */
[----:B------:R-:W-:Y:S01]  /*f4a0*/  IMAD.MOV.U32 R42, RZ, RZ, R53 ;  /* 0x000000ffff2a7224 */ /* 0x000fe200078e0035 */
[----:B------:R-:W-:Y:S02]  /*f4b0*/  F2FP.SATFINITE.E4M3.F32.PACK_AB_MERGE_C R43, R47, R70, R43 ;  /* 0x000000462f2b723e */ /* 0x000fe4000480702b */
[----:B------:R-:W-:Y:S01]  /*f4c0*/  F2FP.SATFINITE.E4M3.F32.PACK_AB_MERGE_C R45, R44, R57, R50 ;  /* 0x000000392c2d723e */ /* 0x000fe20004807032 */
[----:B------:R-:W-:Y:S01]  /*f4d0*/  IMAD.MOV.U32 R44, RZ, RZ, R54 ;  /* 0x000000ffff2c7224 */ /* 0x000fe200078e0036 */
[----:B------:R-:W-:Y:S02]  /*f4e0*/  F2FP.SATFINITE.E4M3.F32.PACK_AB_MERGE_C R47, R66, R75, R60 ;  /* 0x0000004b422f723e */ /* 0x000fe4000480703c */
[----:B------:R-:W-:-:S07]  /*f4f0*/  MOV R40, R55 ;  /* 0x0000003700287202 */ /* 0x000fce0000000f00 */
.L_x_420:
[----:B------:R-:W-:Y:S05]  /*f500*/  BSYNC B1 ;  /* 0x0000000000017941 */ /* 0x000fea0003800000 */
.L_x_419:
[----:B-1----:R1:W-:Y:S01]  /*f510*/  STG.E.128 desc[UR54][R48.64], R40 ;  /* 0x0000002830007986 */ /* 0x0023e2000c101d36 */
[----:B------:R-:W-:-:S13]  /*f520*/  ISETP.GE.AND P3, PT, R51, R154, PT ;  /* 0x0000009a3300720c */ /* 0x000fda0003f66270 */
[----:B------:R-:W-:Y:S05]  /*f530*/  @P3 BRA `(.L_x_369) ;  /* 0x0000000000f43947 */ /* 0x000fea0003800000 */
[--C-:B-1----:R-:W-:Y:S02]  /*f540*/  SHF.R.S32.HI R41, RZ, 0x1f, R51.reuse ;  /* 0x0000001fff297819 */ /* 0x102fe40000011433 */
[----:B------:R-:W-:-:S04]  /*f550*/  IADD3 R51, P3, P4, R116, R136, R51 ;  /* 0x0000008874337210 */ /* 0x000fc80007c7e033 */
[----:B------:R-:W-:Y:S02]  /*f560*/  IADD3.X R52, R4, R52, R41, P3, P4 ;  /* 0x0000003404347210 */ /* 0x000fe40001fe8429 */
[----:B------:R-:W-:-:S05]  /*f570*/  IADD3 R124, P3, R51, R124, RZ ;  /* 0x0000007c337c7210 */ /* 0x000fca0007f7e0ff */
[----:B------:R-:W-:-:S05]  /*f580*/  IMAD.X R125, R52, 0x1, R125, P3 ;  /* 0x00000001347d7824 */ /* 0x000fca00018e067d */
[----:B---3--:R1:W-:Y:S01]  /*f590*/  STG.E.128 desc[UR54][R124.64], R44 ;  /* 0x0000002c7c007986 */ /* 0x0083e2000c101d36 */
[----:B------:R-:W-:Y:S05]  /*f5a0*/  BRA `(.L_x_369) ;  /* 0x0000000000d87947 */ /* 0x000fea0003800000 */
.L_x_336:
[----:B------:R-:W-:-:S06]  /*f5b0*/  UISETP.NE.AND UP0, UPT, UR53, 0x3, UPT ;  /* 0x000000033500788c */ /* 0x000fcc000bf05270 */
[----:B------:R-:W-:-:S13]  /*f5c0*/  PLOP3.LUT P2, PT, PT, PT, UP0, 0x80, 0x0 ;  /* 0x000000000000781c */ /* 0x000fda0003f4f008 */
[----:B------:R-:W-:Y:S05]  /*f5d0*/  @!P2 BRA `(.L_x_421) ;  /* 0x000000000004a947 */ /* 0x000fea0003800000 */
[----:B------:R-:W-:Y:S01]  /*f5e0*/  BPT.TRAP 0x1 ;  /* 0x000000040000795c */ /* 0x000fe20000300000 */
.L_x_421:
[----:B------:R-:W-:Y:S01]  /*f5f0*/  IMAD R97, R17, 0x8, R16 ;  /* 0x0000000811617824 */ /* 0x000fe200078e0210 */
[----:B------:R-:W-:Y:S01]  /*f600*/  SHF.L.U32 R98, R169, 0x1f, RZ ;  /* 0x0000001fa9627819 */ /* 0x000fe200000006ff */
[----:B------:R-:W-:Y:S01]  /*f610*/  IMAD R96, R24, -0xa0, R2 ;  /* 0xffffff6018607824 */ /* 0x000fe200078e0202 */
[----:B------:R-:W-:Y:S02]  /*f620*/  BSSY B1, `(.L_x_422) ;  /* 0x0000004000017945 */ /* 0x000fe40003800000 */
[----:B------:R-:W1:Y:S02]  /*f630*/  SYNCS.PHASECHK.TRANS64.TRYWAIT P3, [R97+URZ+0x29890], R98 ;  /* 0x02989062610075a7 */ /* 0x000e64000806017f */
[----:B------:R-:W-:Y:S01]  /*f640*/  VIMNMX R96, R96, 0xa0, PT ;  /* 0x000000a060607848 */ /* 0x000fe20003fe0100 */
[----:B-1----:R-:W-:Y:S06]  /*f650*/  @!P3 BRA `(.L_x_423) ;  /* 0x000001b800d0b947 */ /* 0x002fec0003800000 */
.L_x_665:
[----:B------:R-:W-:Y:S05]  /*f660*/  BSYNC B1 ;  /* 0x0000000000017941 */ /* 0x000fea0003800000 */
.L_x_422:
[----:B------:R-:W-:Y:S01]  /*f670*/  ISETP.GE.AND P3, PT, R168, R96, PT ;  /* 0x00000060a800720c */ /* 0x000fe20003f66270 */
[----:B------:R-:W-:-:S12]  /*f680*/  BSSY B1, `(.L_x_424) ;  /* 0x0000014000017945 */ /* 0x000fd80003800000 */
[----:B------:R-:W-:Y:S05]  /*f690*/  @P3 BRA `(.L_x_425) ;  /* 0x0000000000483947 */ /* 0x000fea0003800000 */
[----:B------:R-:W-:-:S13]  /*f6a0*/  ISETP.NE.AND P3, PT, R34, RZ, PT ;  /* 0x000000ff2200720c */ /* 0x000fda0003f65270 */
[----:B0-----:R-:W0:Y:S04]  /*f6b0*/  @P3 LDS.128 R40, [R47+0x1a400] ;  /* 0x01a400002f283984 */ /* 0x001e280000000c00 */
[----:B0-----:R-:W-:Y:S01]  /*f6c0*/  @P3 STG.E.128 desc[UR54][R48.64], R40 ;  /* 0x0000002830003986 */ /* 0x001fe2000c101d36 */
[----:B------:R-:W-:-:S13]  /*f6d0*/  ISETP.NE.AND P3, PT, R35, RZ, PT ;  /* 0x000000ff2300720c */ /* 0x000fda0003f65270 */
[----:B------:R-:W0:Y:S04]  /*f6e0*/  @P3 LDS.128 R40, [R46+0x1a400] ;  /* 0x01a400002e283984 */ /* 0x000e280000000c00 */
        /* <DEDUP_REMOVED lines=12> */
[----:B0-----:R2:W-:Y:S02]  /*f7b0*/  @P3 STG.E.128 desc[UR54][R48.64+0xa0], R40 ;  /* 0x0000a02830003986 */ /* 0x0015e4000c101d36 */
.L_x_425:
[----:B------:R-:W-:Y:S05]  /*f7c0*/  BSYNC B1 ;  /* 0x0000000000017941 */ /* 0x000fea0003800000 */
.L_x_424:
[----:B------:R-:W-:-:S13]  /*f7d0*/  ISETP.GE.AND P3, PT, R216, R96, PT ;  /* 0x00000060d800720c */ /* 0x000fda0003f66270 */
[----:B------:R-:W-:Y:S05]  /*f7e0*/  @P3 BRA `(.L_x_369) ;  /* 0x0000000000483947 */ /* 0x000fea0003800000 */
[----:B------:R-:W-:-:S13]  /*f7f0*/  ISETP.NE.AND P3, PT, R34, RZ, PT ;  /* 0x000000ff2200720c */ /* 0x000fda0003f65270 */
[----:B0-2---:R-:W0:Y:S04]  /*f800*/  @P3 LDS.128 R40, [R47+0x1c400] ;  /* 0x01c400002f283984 */ /* 0x005e280000000c00 */
        /* <DEDUP_REMOVED lines=16> */
.L_x_369:
[----:B------:R-:W-:Y:S05]  /*f910*/  BSYNC B0 ;  /* 0x0000000000007941 */ /* 0x000fea0003800000 */
.L_x_335:
[----:B012-4-:R-:W0:Y:S01]  /*f920*/  S2R R40, SR_TID.X ;  /* 0x0000000000287919 */ /* 0x017e220000002100 */
[----:B------:R-:W-:Y:S01]  /*f930*/  @!PT LDS RZ, [RZ] ;  /* 0x00000000fffff984 */ /* 0x000fe20000000800 */
[----:B------:R-:W-:Y:S01]  /*f940*/  @!PT LDS RZ, [RZ] ;  /* 0x00000000fffff984 */ /* 0x000fe20000000800 */
[----:B------:R-:W-:Y:S01]  /*f950*/  @!PT LDS RZ, [RZ] ;  /* 0x00000000fffff984 */ /* 0x000fe20000000800 */
[----:B------:R-:W-:Y:S01]  /*f960*/  @!PT LDS RZ, [RZ] ;  /* 0x00000000fffff984 */ /* 0x000fe20000000800 */
[----:B------:R1:W-:Y:S06]  /*f970*/  MEMBAR.ALL.CTA ;  /* 0x0000000000007992 */ /* 0x0003ec0000008000 */
[----:B-1----:R-:W1:Y:S01]  /*f980*/  FENCE.VIEW.ASYNC.S ;  /* 0x00000000000073c6 */ /* 0x002e620000000000 */
[----:B------:R-:W-:Y:S05]  /*f990*/  WARPSYNC.ALL ;  /* 0x0000000000007948 */ /* 0x000fea0003800000 */
[----:B------:R-:W-:Y:S01]  /*f9a0*/  BSSY B0, `(.L_x_426) ;  /* 0x0000009000007945 */ /* 0x000fe20003800000 */
[----:B0-----:R-:W-:Y:S01]  /*f9b0*/  LOP3.LUT R40, R40, 0x7f, RZ, 0xc0, !PT ;  /* 0x0000007f28287812 */ /* 0x001fe200078ec0ff */
[----:B-1----:R0:W-:Y:S03]  /*f9c0*/  BAR.SYNC.DEFER_BLOCKING R177, 0x80 ;  /* 0x000200b10000751d */ /* 0x0021e60000010000 */
[----:B------:R-:W-:-:S13]  /*f9d0*/  ISETP.NE.AND P3, PT, R40, RZ, PT ;  /* 0x000000ff2800720c */ /* 0x000fda0003f65270 */
[----:B------:R-:W-:-:S04]  /*f9e0*/  @!P3 IADD3 R40, R97, 0x298a0, RZ ;  /* 0x000298a06128b810 */ /* 0x000fc80007ffe0ff */
[----:B------:R-:W-:-:S04]  /*f9f0*/  @!P3 PRMT R40, RZ, 0x654, R40 ;  /* 0x00000654ff28b816 */ /* 0x000fc80000000028 */
[----:B------:R0:W-:Y:S01]  /*fa00*/  @!P3 SYNCS.ARRIVE.TRANS64.RED.A1T0 RZ, [R40+URZ], RZ ;  /* 0x000000ff28ffb9a7 */ /* 0x0001e2000810043f */
[----:B------:R-:W-:Y:S05]  /*fa10*/  @!P2 BRA `(.L_x_427) ;  /* 0x000000000004a947 */ /* 0x000fea0003800000 */
[----:B------:R-:W-:Y:S01]  /*fa20*/  BPT.TRAP 0x1 ;  /* 0x000000040000795c */ /* 0x000fe20000300000 */
.L_x_427:
[----:B------:R-:W-:Y:S05]  /*fa30*/  BSYNC B0 ;  /* 0x0000000000007941 */ /* 0x000fea0003800000 */
.L_x_426:
[----:B------:R-:W1:Y:S01]  /*fa40*/  SYNCS.PHASECHK.TRANS64.TRYWAIT P2, [R97+URZ+0x298b0], R98 ;  /* 0x0298b062610075a7 */ /* 0x000e62000804017f */
[----:B------:R-:W-:Y:S01]  /*fa50*/  IMAD R41, R17, 0x5000, R208 ;  /* 0x0000500011297824 */ /* 0x000fe200078e02d0 */
[----:B------:R-:W-:Y:S01]  /*fa60*/  ULDC UR42, c[0x0][0x320] ;  /* 0x0000c800002a7ab9 */ /* 0x000fe20000000800 */
[----:B------:R-:W-:Y:S01]  /*fa70*/  ULDC.64 UR40, c[0x0][0x328] ;  /* 0x0000ca0000287ab9 */ /* 0x000fe20000000a00 */
[----:B------:R-:W-:Y:S01]  /*fa80*/  ULDC.64 UR38, c[0x0][0x318] ;  /* 0x0000c60000267ab9 */ /* 0x000fe20000000a00 */
[----:B------:R-:W-:Y:S01]  /*fa90*/  BSSY B0, `(.L_x_428) ;  /* 0x0000003000007945 */ /* 0x000fe20003800000 */
[----:B------:R-:W-:-:S03]  /*faa0*/  IMAD.IADD R48, R16, 0x1, R41 ;  /* 0x0000000110307824 */ /* 0x000fc600078e0229 */
[----:B-1----:R-:W-:Y:S05]  /*fab0*/  @!P2 BRA `(.L_x_429) ;  /* 0x000001b400cca947 */ /* 0x002fea0003800000 */
.L_x_666:
[----:B------:R-:W-:Y:S05]  /*fac0*/  BSYNC B0 ;  /* 0x0000000000007941 */ /* 0x000fea0003800000 */
.L_x_428:
[----:B------:R-:W-:Y:S01]  /*fad0*/  ISETP.GE.AND P2, PT, R168, R96, PT ;  /* 0x00000060a800720c */ /* 0x000fe20003f46270 */
[----:B------:R-:W-:Y:S01]  /*fae0*/  BSSY B0, `(.L_x_430) ;  /* 0x0000019000007945 */ /* 0x000fe20003800000 */
[-C--:B------:R-:W-:Y:S01]  /*faf0*/  IADD3 R49, R16, R41.reuse, R122 ;  /* 0x0000002910317210 */ /* 0x080fe20007ffe07a */
[----:B---3--:R-:W-:Y:S01]  /*fb00*/  IMAD.WIDE R44, R24, 0xa0, R118 ;  /* 0x000000a0182c7825 */ /* 0x008fe200078e0276 */
[CC--:B------:R-:W-:Y:S02]  /*fb10*/  IADD3 R50, R16.reuse, R41.reuse, R120 ;  /* 0x0000002910327210 */ /* 0x0c0fe40007ffe078 */
[----:B------:R-:W-:-:S07]  /*fb20*/  IADD3 R51, R16, R41, R130 ;  /* 0x0000002910337210 */ /* 0x000fce0007ffe082 */
[----:B------:R-:W-:Y:S05]  /*fb30*/  @P2 BRA `(.L_x_431) ;  /* 0x00000000004c2947 */ /* 0x000fea0003800000 */
[----:B0-----:R-:W-:Y:S02]  /*fb40*/  IMAD.MOV.U32 R40, RZ, RZ, R114 ;  /* 0x000000ffff287224 */ /* 0x001fe400078e0072 */
[----:B------:R-:W-:Y:S02]  /*fb50*/  IMAD.MOV.U32 R41, RZ, RZ, R33 ;  /* 0x000000ffff297224 */ /* 0x000fe400078e0021 */
[----:B------:R-:W-:Y:S02]  /*fb60*/  IMAD R43, R45, UR40, RZ ;  /* 0x000000282d2b7c24 */ /* 0x000fe4000f8e02ff */
[----:B------:R-:W-:-:S04]  /*fb70*/  IMAD.WIDE.U32 R40, R44, UR40, R40 ;  /* 0x000000282c287c25 */ /* 0x000fc8000f8e0028 */
[----:B------:R-:W-:Y:S01]  /*fb80*/  IMAD R43, R44, UR41, R43 ;  /* 0x000000292c2b7c24 */ /* 0x000fe2000f8e022b */
[----:B------:R-:W-:-:S04]  /*fb90*/  IADD3 R46, P2, R40, UR38, RZ ;  /* 0x00000026282e7c10 */ /* 0x000fc8000ff5e0ff */
[----:B------:R-:W-:Y:S02]  /*fba0*/  IADD3.X R47, R41, UR39, R43, P2, !PT ;  /* 0x00000027292f7c10 */ /* 0x000fe400097fe42b */
[----:B------:R-:W-:-:S13]  /*fbb0*/  ISETP.GE.AND P2, PT, R18, UR42, PT ;  /* 0x0000002a12007c0c */ /* 0x000fda000bf46270 */
[----:B------:R-:W0:Y:S04]  /*fbc0*/  @!P2 LDS.128 R40, [R48+0xa400] ;  /* 0x00a400003028a984 */ /* 0x000e280000000c00 */
[----:B0-----:R-:W-:Y:S01]  /*fbd0*/  @!P2 STG.E.128 desc[UR54][R46.64], R40 ;  /* 0x000000282e00a986 */ /* 0x001fe2000c101d36 */
        /* <DEDUP_REMOVED lines=8> */
[----:B0-----:R2:W-:Y:S02]  /*fc60*/  @!P2 STG.E.128 desc[UR54][R46.64+0x60], R40 ;  /* 0x000060282e00a986 */ /* 0x0015e4000c101d36 */
.L_x_431:
[----:B------:R-:W-:Y:S05]  /*fc70*/  BSYNC B0 ;  /* 0x0000000000007941 */ /* 0x000fea0003800000 */
.L_x_430:
[----:B------:R-:W-:Y:S01]  /*fc80*/  ISETP.GE.AND P2, PT, R216, R96, PT ;  /* 0x00000060d800720c */ /* 0x000fe20003f46270 */
[----:B------:R-:W-:-:S12]  /*fc90*/  BSSY B0, `(.L_x_432) ;  /* 0x0000017000007945 */ /* 0x000fd80003800000 */
[----:B------:R-:W-:Y:S05]  /*fca0*/  @P2 BRA `(.L_x_433) ;  /* 0x0000000000542947 */ /* 0x000fea0003800000 */
[----:B--2---:R-:W-:Y:S01]  /*fcb0*/  IADD3 R43, P2, R44, 0x80, RZ ;  /* 0x000000802c2b7810 */ /* 0x004fe20007f5e0ff */
[----:B------:R-:W-:Y:S01]  /*fcc0*/  IMAD.MOV.U32 R41, RZ, RZ, R33 ;  /* 0x000000ffff297224 */ /* 0x000fe200078e0021 */
[----:B0-----:R-:W-:-:S03]  /*fcd0*/  MOV R40, R114 ;  /* 0x0000007200287202 */ /* 0x001fc60000000f00 */
[----:B------:R-:W-:Y:S02]  /*fce0*/  IMAD.X R44, RZ, RZ, R45, P2 ;  /* 0x000000ffff2c7224 */ /* 0x000fe400010e062d */
[----:B------:R-:W-:-:S04]  /*fcf0*/  IMAD.WIDE.U32 R40, R43, UR40, R40 ;  /* 0x000000282b287c25 */ /* 0x000fc8000f8e0028 */
[----:B------:R-:W-:-:S04]  /*fd00*/  IMAD R44, R44, UR40, RZ ;  /* 0x000000282c2c7c24 */ /* 0x000fc8000f8e02ff */
        /* <DEDUP_REMOVED lines=15> */
.L_x_433:
[----:B------:R-:W-:Y:S05]  /*fe00*/  BSYNC B0 ;  /* 0x0000000000007941 */ /* 0x000fea0003800000 */
.L_x_432:
[----:B0-23--:R-:W2:Y:S01]  /*fe10*/  LDL R40, [R1+0x10] ;  /* 0x0000100001287983 */ /* 0x00dea20000100800 */
[----:B------:R-:W-:Y:S02]  /*fe20*/  VIADD R17, R17, 0x1 ;  /* 0x0000000111117836 */ /* 0x000fe40000000000 */
[----:B-1----:R-:W-:Y:S01]  /*fe30*/  @!P3 VIADD R97, R97, 0x298c0 ;  /* 0x000298c06161b836 */ /* 0x002fe20000000000 */
[----:B------:R-:W-:Y:S01]  /*fe40*/  @!PT LDS RZ, [RZ] ;  /* 0x00000000fffff984 */ /* 0x000fe20000000800 */
[----:B------:R-:W-:Y:S01]  /*fe50*/  @!PT LDS RZ, [RZ] ;  /* 0x00000000fffff984 */ /* 0x000fe20000000800 */
[----:B------:R-:W-:Y:S01]  /*fe60*/  @!PT LDS RZ, [RZ] ;  /* 0x00000000fffff984 */ /* 0x000fe20000000800 */
[----:B------:R-:W-:Y:S01]  /*fe70*/  @!PT LDS RZ, [RZ] ;  /* 0x00000000fffff984 */ /* 0x000fe20000000800 */
[----:B------:R0:W-:Y:S06]  /*fe80*/  MEMBAR.ALL.CTA ;  /* 0x0000000000007992 */ /* 0x0001ec0000008000 */
[----:B0-----:R-:W0:Y:S02]  /*fe90*/  FENCE.VIEW.ASYNC.S ;  /* 0x00000000000073c6 */ /* 0x001e240000000000 */
[----:B0-----:R0:W-:Y:S01]  /*fea0*/  BAR.SYNC.DEFER_BLOCKING R177, 0x80 ;  /* 0x000200b10000751d */ /* 0x0011e20000010000 */
[----:B------:R-:W-:-:S02]  /*feb0*/  ISETP.NE.AND P2, PT, R17, 0x2, PT ;  /* 0x000000021100780c */ /* 0x000fc40003f45270 */
[----:B------:R-:W-:Y:S02]  /*fec0*/  @!P3 PRMT R97, RZ, 0x654, R97 ;  /* 0x00000654ff61b816 */ /* 0x000fe40000000061 */
[----:B------:R-:W-:Y:S02]  /*fed0*/  SEL R17, R17, RZ, P2 ;  /* 0x000000ff11117207 */ /* 0x000fe40001000000 */
[----:B------:R0:W-:Y:S01]  /*fee0*/  @!P3 SYNCS.ARRIVE.TRANS64.RED.A1T0 RZ, [R97+URZ], RZ ;  /* 0x000000ff61ffb9a7 */ /* 0x0001e2000810043f */
[----:B--2---:R-:W-:Y:S02]  /*fef0*/  LOP3.LUT P4, RZ, R40, 0x2, RZ, 0xc0, !PT ;  /* 0x0000000228ff7812 */ /* 0x004fe4000788c0ff */
[----:B------:R-:W-:-:S04]  /*ff00*/  SEL R40, RZ, 0x1, P2 ;  /* 0x00000001ff287807 */ /* 0x000fc80001000000 */
[----:B------:R-:W-:-:S07]  /*ff10*/  LOP3.LUT R169, R169, R40, RZ, 0x3c, !PT ;  /* 0x00000028a9a97212 */ /* 0x000fce00078e3cff */
[----:B0-----:R-:W-:Y:S05]  /*ff20*/  @P4 BRA `(.L_x_434) ;  /* 0xffffff2c00b44947 */ /* 0x001fea000383ffff */
[----:B------:R-:W0:Y:S01]  /*ff30*/  S2R R41, SR_TID.X ;  /* 0x0000000000297919 */ /* 0x000e220000002100 */
[----:B------:R-:W-:Y:S02]  /*ff40*/  PLOP3.LUT P0, PT, PT, PT, PT, 0x8, 0x0 ;  /* 0x000000000000781c */ /* 0x000fe40003f0e170 */
[----:B0-----:R-:W-:-:S04]  /*ff50*/  SHF.R.U32.HI R41, RZ, 0x7, R41 ;  /* 0x00000007ff297819 */ /* 0x001fc80000011629 */
[----:B------:R-:W-:-:S13]  /*ff60*/  ISETP.NE.AND P4, PT, R41, 0x1, PT ;  /* 0x000000012900780c */ /* 0x000fda0003f85270 */
[----:B------:R-:W-:Y:S06]  /*ff70*/  @!P4 BAR.ARV 0x9, 0x100 ;  /* 0x024400000000cb1d */ /* 0x000fec0000002000 */
.L_x_330:
[----:B------:R-:W-:Y:S01]  /*ff80*/  IMAD.MOV.U32 R0, RZ, RZ, RZ ;  /* 0x000000ffff007224 */ /* 0x000fe200078e00ff */
[----:B------:R-:W-:Y:S06]  /*ff90*/  @P0 BRA `(.L_x_435) ;  /* 0x00000000000c0947 */ /* 0x000fec0003800000 */
[----:B------:R-:W1:Y:S01]  /*ffa0*/  FENCE.VIEW.ASYNC.G ;  /* 0x00000000000073c6 */ /* 0x000e620000000100 */
[----:B------:R-:W-:Y:S05]  /*ffb0*/  WARPSYNC.ALL ;  /* 0x0000000000007948 */ /* 0x000fea0003800000 */
[----:B-1----:R-:W-:Y:S06]  /*ffc0*/  BAR.ARV 0xc, 0x180 ;  /* 0x0306000000007b1d */ /* 0x002fec0000002000 */
.L_x_435:
[----:B------:R-:W2:Y:S01]  /*ffd0*/  LDL R2, [R1+0x10] ;  /* 0x0000100001027983 */ /* 0x000ea20000100800 */
[----:B------:R-:W-:Y:S01]  /*ffe0*/  BSSY B0, `(.L_x_436) ;  /* 0x0000021000007945 */ /* 0x000fe20003800000 */
[----:B--2---:R-:W-:-:S13]  /*fff0*/  LOP3.LUT P0, RZ, R2, 0x8, RZ, 0xc0, !PT ;  /* 0x0000000802ff7812 */ /* 0x004fda000780c0ff */
[----:B------:R-:W-:Y:S05]  /*10000*/  @!P0 BRA `(.L_x_437) ;  /* 0x0000000000788947 */ /* 0x000fea0003800000 */
[----:B------:R-:W-:Y:S01]  /*10010*/  ISETP.NE.AND P0, PT, R211, RZ, PT ;  /* 0x000000ffd300720c */ /* 0x000fe20003f05270 */
[----:B------:R-:W-:-:S03]  /*10020*/  ULDC UR4, c[0x0][0x9f0] ;  /* 0x00027c0000047ab9 */ /* 0x000fc60000000800 */
[----:B0-----:R-:W-:-:S04]  /*10030*/  SEL R6, R211, UR4, P0 ;  /* 0x00000004d3067c07 */ /* 0x001fc80008000000 */
[-C--:B------:R-:W-:Y:S02]  /*10040*/  IABS R5, R6.reuse ;  /* 0x0000000600057213 */ /* 0x080fe40000000000 */
[----:B------:R-:W-:Y:S02]  /*10050*/  IADD3 R0, R147, -0x1, R6 ;  /* 0xffffffff93007810 */ /* 0x000fe40007ffe006 */
[----:B------:R-:W0:Y:S01]  /*10060*/  I2F.RP R4, R5 ;  /* 0x0000000500047306 */ /* 0x000e220000209400 */
[----:B------:R-:W-:-:S05]  /*10070*/  IABS R9, R6 ;  /* 0x0000000600097213 */ /* 0x000fca0000000000 */
[----:B------:R-:W-:Y:S02]  /*10080*/  IMAD.MOV R9, RZ, RZ, -R9 ;  /* 0x000000ffff097224 */ /* 0x000fe400078e0a09 */
[----:B0-----:R-:W0:Y:S02]  /*10090*/  MUFU.RCP R4, R4 ;  /* 0x0000000400047308 */ /* 0x001e240000001000 */
[----:B0-----:R-:W-:Y:S02]  /*100a0*/  IADD3 R2, R4, 0xffffffe, RZ ;  /* 0x0ffffffe04027810 */ /* 0x001fe40007ffe0ff */
[----:B------:R-:W-:-:S04]  /*100b0*/  IABS R4, R0 ;  /* 0x0000000000047213 */ /* 0x000fc80000000000 */
[----:B------:R0:W1:Y:S01]  /*100c0*/  F2I.FTZ.U32.TRUNC.NTZ R3, R2 ;  /* 0x0000000200037305 */ /* 0x000062000021f000 */
[----:B------:R-:W-:-:S04]  /*100d0*/  LOP3.LUT R0, R0, R6, RZ, 0x3c, !PT ;  /* 0x0000000600007212 */ /* 0x000fc800078e3cff */
        /* <DEDUP_REMOVED lines=9> */
[-C--:B------:R-:W-:Y:S01]  /*10170*/  @!P1 IADD3 R2, R2, -R5.reuse, RZ ;  /* 0x8000000502029210 */ /* 0x080fe20007ffe0ff */
[----:B------:R-:W-:Y:S01]  /*10180*/  @!P1 VIADD R3, R3, 0x1 ;  /* 0x0000000103039836 */ /* 0x000fe20000000000 */
[----:B------:R-:W-:Y:S02]  /*10190*/  ISETP.NE.AND P1, PT, R6, RZ, PT ;  /* 0x000000ff0600720c */ /* 0x000fe40003f25270 */
[----:B------:R-:W-:-:S13]  /*101a0*/  ISETP.GE.U32.AND P0, PT, R2, R5, PT ;  /* 0x000000050200720c */ /* 0x000fda0003f06070 */
[----:B------:R-:W-:-:S04]  /*101b0*/  @P0 VIADD R3, R3, 0x1 ;  /* 0x0000000103030836 */ /* 0x000fc80000000000 */
[----:B------:R-:W-:-:S04]  /*101c0*/  IMAD.MOV.U32 R0, RZ, RZ, R3 ;  /* 0x000000ffff007224 */ /* 0x000fc800078e0003 */
[----:B------:R-:W-:Y:S01]  /*101d0*/  @!P2 IMAD.MOV R0, RZ, RZ, -R0 ;  /* 0x000000ffff00a224 */ /* 0x000fe200078e0a00 */
[----:B------:R-:W-:-:S07]  /*101e0*/  @!P1 LOP3.LUT R0, RZ, R6, RZ, 0x33, !PT ;  /* 0x00000006ff009212 */ /* 0x000fce00078e33ff */
.L_x_437:
[----:B------:R-:W-:Y:S05]  /*101f0*/  BSYNC B0 ;  /* 0x0000000000007941 */ /* 0x000fea0003800000 */
.L_x_436:
[-C--:B------:R-:W-:Y:S01]  /*10200*/  IMAD R201, R217, R0.reuse, RZ ;  /* 0x00000000d9c97224 */ /* 0x080fe200078e02ff */
[----:B------:R-:W-:Y:S02]  /*10210*/  PLOP3.LUT P0, PT, PT, PT, PT, 0x80, 0x0 ;  /* 0x000000000000781c */ /* 0x000fe40003f0f070 */
[----:B------:R-:W-:Y:S02]  /*10220*/  CS2R R8, SRZ ;  /* 0x0000000000087805 */ /* 0x000fe4000001ff00 */
[----:B------:R-:W-:Y:S02]  /*10230*/  CS2R R88, SRZ ;  /* 0x0000000000587805 */ /* 0x000fe4000001ff00 */
[----:B------:R-:W-:Y:S02]  /*10240*/  CS2R R4, SRZ ;  /* 0x0000000000047805 */ /* 0x000fe4000001ff00 */
[----:B------:R-:W-:Y:S02]  /*10250*/  VIADDMNMX R147, R201, R0, R147, PT ;  /* 0x00000000c9937246 */ /* 0x000fe40003800193 */
[----:B------:R-:W-:-:S02]  /*10260*/  CS2R R52, SRZ ;  /* 0x0000000000347805 */ /* 0x000fc4000001ff00 */
[----:B------:R-:W-:Y:S02]  /*10270*/  MOV R104, RZ ;  /* 0x000000ff00687202 */ /* 0x000fe40000000f00 */
[----:B------:R-:W-:Y:S02]  /*10280*/  CS2R R48, SRZ ;  /* 0x0000000000307805 */ /* 0x000fe4000001ff00 */
[----:B------:R-:W-:Y:S01]  /*10290*/  ISETP.GT.AND P1, PT, R147, R201, PT ;  /* 0x000000c99300720c */ /* 0x000fe20003f24270 */
[----:B------:R-:W-:Y:S01]  /*102a0*/  IMAD.MOV.U32 R42, RZ, RZ, RZ ;  /* 0x000000ffff2a7224 */ /* 0x000fe200078e00ff */
[----:B------:R-:W-:Y:S02]  /*102b0*/  CS2R R108, SRZ ;  /* 0x00000000006c7805 */ /* 0x000fe4000001ff00 */
[----:B------:R-:W-:Y:S01]  /*102c0*/  CS2R R92, SRZ ;  /* 0x00000000005c7805 */ /* 0x000fe2000001ff00 */
[----:B------:R-:W-:Y:S01]  /*102d0*/  IMAD.MOV.U32 R50, RZ, RZ, RZ ;  /* 0x000000ffff327224 */ /* 0x000fe200078e00ff */
[----:B------:R-:W-:Y:S01]  /*102e0*/  CS2R R36, SRZ ;  /* 0x0000000000247805 */ /* 0x000fe2000001ff00 */
[----:B------:R-:W-:Y:S01]  /*102f0*/  IMAD.MOV.U32 R45, RZ, RZ, RZ ;  /* 0x000000ffff2d7224 */ /* 0x000fe200078e00ff */
[----:B------:R-:W-:Y:S01]  /*10300*/  CS2R R98, SRZ ;  /* 0x0000000000627805 */ /* 0x000fe2000001ff00 */
[----:B------:R-:W-:Y:S01]  /*10310*/  IMAD.MOV.U32 R71, RZ, RZ, RZ ;  /* 0x000000ffff477224 */ /* 0x000fe200078e00ff */
        /* <DEDUP_REMOVED lines=11> */
[----:B------:R-:W-:Y:S01]  /*103d0*/  CS2R R64, SRZ ;  /* 0x0000000000407805 */ /* 0x000fe2000001ff00 */
[----:B------:R-:W-:Y:S01]  /*103e0*/  IMAD.MOV.U32 R77, RZ, RZ, RZ ;  /* 0x000000ffff4d7224 */ /* 0x000fe200078e00ff */
[----:B------:R-:W-:Y:S01]  /*103f0*/  MOV R112, RZ ;  /* 0x000000ff00707202 */ /* 0x000fe20000000f00 */
[----:B------:R-:W-:Y:S01]  /*10400*/  IMAD.MOV.U32 R74, RZ, RZ, RZ ;  /* 0x000000ffff4a7224 */ /* 0x000fe200078e00ff */
[----:B------:R-:W-:Y:S01]  /*10410*/  CS2R R32, SRZ ;  /* 0x0000000000207805 */ /* 0x000fe2000001ff00 */
[----:B------:R-:W-:Y:S01]  /*10420*/  IMAD.MOV.U32 R118, RZ, RZ, RZ ;  /* 0x000000ffff767224 */ /* 0x000fe200078e00ff */
[----:B------:R-:W-:Y:S01]  /*10430*/  CS2R R84, SRZ ;  /* 0x0000000000547805 */ /* 0x000fe2000001ff00 */
[----:B------:R-:W-:Y:S01]  /*10440*/  IMAD.MOV.U32 R97, RZ, RZ, RZ ;  /* 0x000000ffff617224 */ /* 0x000fe200078e00ff */
[----:B------:R-:W-:Y:S01]  /*10450*/  MOV R69, RZ ;  /* 0x000000ff00457202 */ /* 0x000fe20000000f00 */
[----:B------:R-:W-:Y:S01]  /*10460*/  IMAD.MOV.U32 R63, RZ, RZ, RZ ;  /* 0x000000ffff3f7224 */ /* 0x000fe200078e00ff */
[----:B------:R-:W-:Y:S01]  /*10470*/  CS2R R24, SRZ ;  /* 0x0000000000187805 */ /* 0x000fe2000001ff00 */
[----:B------:R-:W-:Y:S01]  /*10480*/  IMAD.MOV.U32 R34, RZ, RZ, RZ ;  /* 0x000000ffff227224 */ /* 0x000fe200078e00ff */
[----:B------:R-:W-:Y:S01]  /*10490*/  MOV R61, RZ ;  /* 0x000000ff003d7202 */ /* 0x000fe20000000f00 */
[----:B------:R-:W-:Y:S01]  /*104a0*/  IMAD.MOV.U32 R67, RZ, RZ, RZ ;  /* 0x000000ffff437224 */ /* 0x000fe200078e00ff */
[----:B------:R-:W-:Y:S01]  /*104b0*/  MOV R83, RZ ;  /* 0x000000ff00537202 */ /* 0x000fe20000000f00 */
[----:B------:R-:W-:-:S02]  /*104c0*/  IMAD.MOV.U32 R12, RZ, RZ, RZ ;  /* 0x000000ffff0c7224 */ /* 0x000fc400078e00ff */
[----:B------:R-:W-:Y:S02]  /*104d0*/  IMAD.MOV.U32 R79, RZ, RZ, RZ ;  /* 0x000000ffff4f7224 */ /* 0x000fe400078e00ff */
[----:B------:R-:W-:Y:S02]  /*104e0*/  IMAD.MOV.U32 R150, RZ, RZ, RZ ;  /* 0x000000ffff967224 */ /* 0x000fe400078e00ff */
[----:B0-----:R-:W-:Y:S02]  /*104f0*/  IMAD.MOV.U32 R6, RZ, RZ, RZ ;  /* 0x000000ffff067224 */ /* 0x001fe400078e00ff */
[----:B------:R-:W-:Y:S02]  /*10500*/  IMAD.MOV.U32 R0, RZ, RZ, RZ ;  /* 0x000000ffff007224 */ /* 0x000fe400078e00ff */
[----:B------:R-:W-:Y:S01]  /*10510*/  IMAD.MOV.U32 R87, RZ, RZ, RZ ;  /* 0x000000ffff577224 */ /* 0x000fe200078e00ff */
[----:B------:R-:W-:Y:S06]  /*10520*/  @!P1 BRA `(.L_x_438) ;  /* 0x000000f800649947 */ /* 0x000fec0003800000 */
[----:B------:R-:W-:-:S03]  /*10530*/  UMOV UR4, 0xffffffff ;  /* 0xffffffff00047882 */ /* 0x000fc60000000000 */
[----:B------:R-:W-:Y:S05]  /*10540*/  BRA.DIV UR4, `(.L_x_439) ;  /* 0x000001ae043c7947 */ /* 0x000fea000b800000 */
[----:B------:R-:W0:Y:S02]  /*10550*/  S2R R0, SR_TID.X ;  /* 0x0000000000007919 */ /* 0x000e240000002100 */
[----:B0-----:R-:W-:-:S05]  /*10560*/  VIADD R2, R0, 0xffffff80 ;  /* 0xffffff8000027836 */ /* 0x001fca0000000000 */
[----:B------:R-:W-:-:S04]  /*10570*/  SHF.R.S32.HI R0, RZ, 0x1f, R2 ;  /* 0x0000001fff007819 */ /* 0x000fc80000011402 */
[----:B------:R-:W-:-:S04]  /*10580*/  LEA.HI R0, R0, R2, RZ, 0x7 ;  /* 0x0000000200007211 */ /* 0x000fc800078f38ff */
[----:B------:R-:W-:-:S05]  /*10590*/  SHF.R.S32.HI R0, RZ, 0x7, R0 ;  /* 0x00000007ff007819 */ /* 0x000fca0000011400 */
[----:B------:R0:W1:Y:S02]  /*105a0*/  SHFL.IDX PT, R202, R0, RZ, 0x1f ;  /* 0x00001fff00ca7589 */ /* 0x00006400000e0000 */
.L_x_669:
[----:B01----:R-:W-:Y:S01]  /*105b0*/  LEA.HI R0, R202, R202, RZ, 0x1 ;  /* 0x000000caca007211 */ /* 0x003fe200078f08ff */
[----:B------:R-:W-:-:S03]  /*105c0*/  ULOP3.LUT UP0, URZ, UR52, 0x9f, URZ, 0xc0, !UPT ;  /* 0x0000009f343f7892 */ /* 0x000fc6000f80c03f */
[----:B------:R-:W-:-:S03]  /*105d0*/  LOP3.LUT R3, R0, 0x3e, RZ, 0xc0, !PT ;  /* 0x0000003e00037812 */ /* 0x000fc600078ec0ff */
[----:B------:R-:W-:Y:S02]  /*105e0*/  PLOP3.LUT P0, PT, PT, PT, UP0, 0x80, 0x0 ;  /* 0x000000000000781c */ /* 0x000fe40003f0f008 */
[----:B------:R-:W-:-:S05]  /*105f0*/  IMAD.IADD R3, R202, 0x1, -R3 ;  /* 0x00000001ca037824 */ /* 0x000fca00078e0a03 */
[----:B------:R-:W-:-:S04]  /*10600*/  LEA R3, R3, UR52, 0xc ;  /* 0x0000003403037c11 */ /* 0x000fc8000f8e60ff */
[----:B------:R-:W-:-:S04]  /*10610*/  SHF.R.U32.HI R3, RZ, 0x4, R3 ;  /* 0x00000004ff037819 */ /* 0x000fc80000011603 */
[----:B------:R-:W-:Y:S01]  /*10620*/  LOP3.LUT R44, R3, 0x3fff, RZ, 0xc0, !PT ;  /* 0x00003fff032c7812 */ /* 0x000fe200078ec0ff */
[----:B------:R-:W-:Y:S06]  /*10630*/  @!P0 BRA `(.L_x_440) ;  /* 0x0000000000408947 */ /* 0x000fec0003800000 */
[----:B------:R-:W-:Y:S01]  /*10640*/  MOV R0, 0x0 ;  /* 0x0000000000007802 */ /* 0x000fe20000000f00 */
[----:B------:R-:W-:Y:S01]  /*10650*/  ULDC.64 UR4, c[0x4][0xc8] ;  /* 0x0100320000047ab9 */ /* 0x000fe20000000a00 */
[----:B------:R-:W-:Y:S01]  /*10660*/  ULDC.64 UR6, c[0x4][0xd0] ;  /* 0x0100340000067ab9 */ /* 0x000fe20000000a00 */
[----:B------:R-:W-:Y:S01]  /*10670*/  IMAD.U32 R4, RZ, RZ, UR4 ;  /* 0x00000004ff047e24 */ /* 0x000fe2000f8e00ff */
[----:B------:R0:W1:Y:S01]  /*10680*/  LDC.64 R2, c[0x4][R0] ;  /* 0x0100000000027b82 */ /* 0x0000620000000a00 */
[----:B------:R-:W-:Y:S01]  /*10690*/  IMAD.U32 R5, RZ, RZ, UR5 ;  /* 0x00000005ff057e24 */ /* 0x000fe2000f8e00ff */
[----:B------:R-:W-:Y:S01]  /*106a0*/  ULDC.64 UR4, c[0x4][0x38] ;  /* 0x01000e0000047ab9 */ /* 0x000fe20000000a00 */
[----:B------:R-:W-:Y:S01]  /*106b0*/  MOV R6, UR6 ;  /* 0x0000000600067c02 */ /* 0x000fe20008000f00 */
[----:B------:R-:W-:Y:S01]  /*106c0*/  IMAD.U32 R7, RZ, RZ, UR7 ;  /* 0x00000007ff077e24 */ /* 0x000fe2000f8e00ff */
[----:B------:R-:W-:Y:S01]  /*106d0*/  MOV R12, 0x1 ;  /* 0x00000001000c7802 */ /* 0x000fe20000000f00 */
[----:B------:R-:W-:-:S02]  /*106e0*/  IMAD.U32 R10, RZ, RZ, UR4 ;  /* 0x00000004ff0a7e24 */ /* 0x000fc4000f8e00ff */
[----:B------:R-:W-:Y:S02]  /*106f0*/  IMAD.U32 R11, RZ, RZ, UR5 ;  /* 0x00000005ff0b7e24 */ /* 0x000fe4000f8e00ff */
[----:B------:R-:W-:Y:S02]  /*10700*/  IMAD.MOV.U32 R8, RZ, RZ, 0x70 ;  /* 0x00000070ff087424 */ /* 0x000fe400078e00ff */
[----:B0-----:R-:W-:-:S07]  /*10710*/  IMAD.MOV.U32 R13, RZ, RZ, RZ ;  /* 0x000000ffff0d7224 */ /* 0x001fce00078e00ff */
[----:B------:R-:W-:-:S07]  /*10720*/  LEPC R20, `(.L_x_440) ;  /* 0x000000001014794e */ /* 0x000fce0000000000 */
[----:B-1---5:R-:W-:Y:S05]  /*10730*/  CALL.ABS.NOINC R2 ;  /* 0x0000000002007343 */ /* 0x022fea0003c00000 */
.L_x_440:
        /* <DEDUP_REMOVED lines=10> */
[----:B0-----:R-:W-:-:S02]  /*107e0*/  @P1 IMAD R2, R214, R8, RZ ;  /* 0x00000008d6021224 */ /* 0x001fc400078e02ff */
[----:B------:R-:W-:-:S04]  /*107f0*/  @P1 IMAD.WIDE.U32 R4, R206, R8, RZ ;  /* 0x00000008ce041225 */ /* 0x000fc800078e00ff */
[----:B------:R-:W-:Y:S02]  /*10800*/  @P1 IMAD R9, R206, R9, R2 ;  /* 0x00000009ce091224 */ /* 0x000fe400078e0202 */
[-C--:B-1----:R-:W-:Y:S02]  /*10810*/  @P0 IMAD R0, R214, R6.reuse, RZ ;  /* 0x00000006d6000224 */ /* 0x082fe400078e02ff */
[----:B------:R-:W-:-:S04]  /*10820*/  @P0 IMAD.WIDE.U32 R2, R206, R6, RZ ;  /* 0x00000006ce020225 */ /* 0x000fc800078e00ff */
[----:B------:R-:W-:Y:S01]  /*10830*/  @P0 IMAD R7, R206, R7, R0 ;  /* 0x00000007ce070224 */ /* 0x000fe200078e0200 */
[----:B------:R-:W-:Y:S01]  /*10840*/  MOV R0, 0x3f800000 ;  /* 0x3f80000000007802 */ /* 0x000fe20000000f00 */
[----:B------:R-:W-:Y:S02]  /*10850*/  @P1 IMAD.IADD R5, R5, 0x1, R9 ;  /* 0x0000000105051824 */ /* 0x000fe400078e0209 */
[----:B------:R-:W-:Y:S02]  /*10860*/  @P0 IMAD.IADD R3, R3, 0x1, R7 ;  /* 0x0000000103030824 */ /* 0x000fe400078e0207 */
[----:B--2---:R-:W-:-:S04]  /*10870*/  @P0 IMAD.WIDE.U32 R2, R204, R10, R2 ;  /* 0x0000000acc020225 */ /* 0x004fc800078e0002 */
[----:B---3--:R-:W-:Y:S01]  /*10880*/  @P1 IMAD.WIDE.U32 R6, R204, R12, R4 ;  /* 0x0000000ccc061225 */ /* 0x008fe200078e0004 */
[----:B------:R-:W-:Y:S01]  /*10890*/  @P0 LEA R4, P2, R2, UR4, 0x2 ;  /* 0x0000000402040c11 */ /* 0x000fe2000f8410ff */
[----:B------:R-:W-:Y:S02]  /*108a0*/  ULDC UR4, c[0x0][0x3f4] ;  /* 0x0000fd0000047ab9 */ /* 0x000fe40000000800 */
[----:B------:R-:W-:Y:S01]  /*108b0*/  @P0 IMAD R5, R204, R11, R3 ;  /* 0x0000000bcc050224 */ /* 0x000fe200078e0203 */
[----:B------:R-:W-:Y:S01]  /*108c0*/  @P1 LEA R8, P3, R6, UR6, 0x2 ;  /* 0x0000000606081c11 */ /* 0x000fe2000f8610ff */
[----:B------:R-:W-:-:S03]  /*108d0*/  @P1 IMAD R3, R204, R13, R7 ;  /* 0x0000000dcc031224 */ /* 0x000fc600078e0207 */
[----:B------:R-:W-:Y:S02]  /*108e0*/  @P0 LEA.HI.X R5, R2, UR5, R5, 0x2, P2 ;  /* 0x0000000502050c11 */ /* 0x000fe400090f1405 */
[----:B------:R-:W-:Y:S01]  /*108f0*/  @P1 LEA.HI.X R9, R6, UR7, R3, 0x2, P3 ;  /* 0x0000000706091c11 */ /* 0x000fe200098f1403 */
[----:B------:R-:W-:-:S04]  /*10900*/  IMAD.MOV.U32 R3, RZ, RZ, 0x3f800000 ;  /* 0x3f800000ff037424 */ /* 0x000fc800078e00ff */
[----:B------:R-:W2:Y:S04]  /*10910*/  @P1 LDG.E R0, desc[UR54][R8.64] ;  /* 0x0000003608001981 */ /* 0x000ea8000c1e1900 */
[----:B------:R-:W2:Y:S01]  /*10920*/  @P0 LDG.E R3, desc[UR54][R4.64] ;  /* 0x0000003604030981 */ /* 0x000ea2000c1e1900 */
[----:B------:R-:W-:Y:S01]  /*10930*/  ISETP.LT.AND P0, PT, RZ, UR4, PT ;  /* 0x00000004ff007c0c */ /* 0x000fe2000bf01270 */
[----:B------:R-:W-:Y:S01]  /*10940*/  ULDC UR4, c[0x0][0x9d8] ;  /* 0x0002760000047ab9 */ /* 0x000fe20000000800 */
[----:B--2---:R-:W-:-:S04]  /*10950*/  FMUL.FTZ R0, R3, R0 ;  /* 0x0000000003007220 */ /* 0x004fc80000410000 */
[----:B------:R-:W-:-:S07]  /*10960*/  FMUL.FTZ R2, R0, UR4 ;  /* 0x0000000400027c20 */ /* 0x000fce0008410000 */
[----:B------:R-:W-:Y:S05]  /*10970*/  @P0 BRA `(.L_x_441) ;  /* 0x0000000000400947 */ /* 0x000fea0003800000 */
[----:B------:R-:W-:-:S04]  /*10980*/  ULEA.HI UR4, UR43, UR43, URZ, 0x1 ;  /* 0x0000002b2b047291 */ /* 0x000fc8000f8f083f */
[----:B------:R-:W-:-:S04]  /*10990*/  ULOP3.LUT UR4, UR4, 0xfffffffe, URZ, 0xc0, !UPT ;  /* 0xfffffffe04047892 */ /* 0x000fc8000f8ec03f */
[----:B------:R-:W-:-:S06]  /*109a0*/  UIADD3 UR4, UR43, -UR4, URZ ;  /* 0x800000042b047290 */ /* 0x000fcc000fffe03f */
[----:B------:R-:W-:-:S05]  /*109b0*/  IMAD.U32 R3, RZ, RZ, UR4 ;  /* 0x00000004ff037e24 */ /* 0x000fca000f8e00ff */
[----:B------:R-:W-:-:S04]  /*109c0*/  SHF.L.U32 R3, R3, 0x1f, RZ ;  /* 0x0000001f03037819 */ /* 0x000fc800000006ff */
[----:B------:R0:W1:Y:S03]  /*109d0*/  SYNCS.PHASECHK.TRANS64.TRYWAIT P0, [R16+URZ+0x29800], R3 ;  /* 0x02980003100075a7 */ /* 0x000066000800017f */
[----:B-1----:R-:W-:Y:S05]  /*109e0*/  @!P0 NANOSLEEP.SYNCS 0x989680 ;  /* 0x009896800000895d */ /* 0x002fea0003900000 */
[----:B------:R-:W1:Y:S01]  /*109f0*/  @!P0 SYNCS.PHASECHK.TRANS64 P0, [R16+URZ+0x29800], R3 ;  /* 0x02980003100085a7 */ /* 0x000e62000800007f */
[----:B------:R-:W-:Y:S04]  /*10a00*/  BSSY B0, `(.L_x_442) ;  /* 0x0000006000007945 */ /* 0x000fe80003800000 */
[----:B-1----:R-:W-:Y:S05]  /*10a10*/  @P0 BRA `(.L_x_443) ;  /* 0x0000000000100947 */ /* 0x002fea0003800000 */
.L_x_444:
[----:B-1----:R1:W2:Y:S02]  /*10a20*/  SYNCS.PHASECHK.TRANS64.TRYWAIT P0, [R16+URZ+0x29800], R3 ;  /* 0x02980003100075a7 */ /* 0x0022a4000800017f */
[----:B--2---:R-:W-:Y:S05]  /*10a30*/  @!P0 NANOSLEEP.SYNCS 0x989680 ;  /* 0x009896800000895d */ /* 0x004fea0003900000 */
[----:B------:R-:W2:Y:S02]  /*10a40*/  @!P0 SYNCS.PHASECHK.TRANS64 P0, [R16+URZ+0x29800], R3 ;  /* 0x02980003100085a7 */ /* 0x000ea4000800007f */
[----:B--2---:R-:W-:Y:S05]  /*10a50*/  @!P0 BRA `(.L_x_444) ;  /* 0xfffffffc00f08947 */ /* 0x004fea000383ffff */
.L_x_443:
[----:B------:R-:W-:Y:S05]  /*10a60*/  BSYNC B0 ;  /* 0x0000000000007941 */ /* 0x000fea0003800000 */
.L_x_442:
[----:B------:R-:W-:Y:S05]  /*10a70*/  BRA `(.L_x_445) ;  /* 0x0000006c00207947 */ /* 0x000fea0003800000 */
.L_x_441:
[----:B------:R-:W0:Y:S01]  /*10a80*/  LDC.64 R26, c[0x0][0x3e8] ;  /* 0x0000fa00ff1a7b82 */ /* 0x000e220000000a00 */
[----:B------:R-:W-:Y:S01]  /*10a90*/  ULOP3.LUT UP0, URZ, UR52, 0x1bf, URZ, 0xc0, !UPT ;  /* 0x000001bf343f7892 */ /* 0x000fe2000f80c03f */
[----:B-----5:R-:W-:Y:S01]  /*10aa0*/  SHF.R.S32.HI R0, RZ, 0x1f, R144 ;  /* 0x0000001fff007819 */ /* 0x020fe20000011490 */
[----:B------:R-:W-:Y:S01]  /*10ab0*/  ULDC.64 UR4, c[0x0][0x3f8] ;  /* 0x0000fe0000047ab9 */ /* 0x000fe20000000a00 */
[----:B------:R-:W-:-:S03]  /*10ac0*/  ULDC.64 UR6, c[0x0][0x408] ;  /* 0x0001020000067ab9 */ /* 0x000fc60000000a00 */
[----:B------:R-:W-:Y:S01]  /*10ad0*/  PLOP3.LUT P0, PT, PT, PT, UP0, 0x80, 0x0 ;  /* 0x000000000000781c */ /* 0x000fe20003f0f008 */
[----:B------:R-:W1:Y:S01]  /*10ae0*/  LDC.64 R24, c[0x0][0x400] ;  /* 0x00010000ff187b82 */ /* 0x000e620000000a00 */
[C---:B------:R-:W-:Y:S02]  /*10af0*/  IMAD R3, R0.reuse, UR4, RZ ;  /* 0x0000000400037c24 */ /* 0x040fe4000f8e02ff */
[----:B------:R-:W-:Y:S02]  /*10b00*/  IMAD R5, R0, UR6, RZ ;  /* 0x0000000600057c24 */ /* 0x000fe4000f8e02ff */
[C---:B------:R-:W-:Y:S02]  /*10b10*/  IMAD R3, R144.reuse, UR5, R3 ;  /* 0x0000000590037c24 */ /* 0x040fe4000f8e0203 */
[C---:B------:R-:W-:Y:S02]  /*10b20*/  IMAD R5, R144.reuse, UR7, R5 ;  /* 0x0000000790057c24 */ /* 0x040fe4000f8e0205 */
[----:B0-----:R-:W-:-:S04]  /*10b30*/  IMAD.WIDE.U32 R26, R144, UR4, R26 ;  /* 0x00000004901a7c25 */ /* 0x001fc8000f8e001a */
[----:B------:R-:W-:Y:S02]  /*10b40*/  IMAD.IADD R28, R3, 0x1, R27 ;  /* 0x00000001031c7824 */ /* 0x000fe400078e021b */
[----:B-1----:R-:W-:-:S04]  /*10b50*/  IMAD.WIDE.U32 R24, R144, UR6, R24 ;  /* 0x0000000690187c25 */ /* 0x002fc8000f8e0018 */
[----:B------:R-:W-:Y:S01]  /*10b60*/  IMAD.IADD R29, R5, 0x1, R25 ;  /* 0x00000001051d7824 */ /* 0x000fe200078e0219 */
[----:B------:R-:W-:Y:S06]  /*10b70*/  @!P0 BRA `(.L_x_446) ;  /* 0x0000000000408947 */ /* 0x000fec0003800000 */
[----:B------:R-:W-:Y:S01]  /*10b80*/  MOV R0, 0x0 ;  /* 0x0000000000007802 */ /* 0x000fe20000000f00 */
[----:B------:R-:W-:Y:S01]  /*10b90*/  ULDC.64 UR4, c[0x4][0xc8] ;  /* 0x0100320000047ab9 */ /* 0x000fe20000000a00 */
[----:B------:R-:W-:Y:S01]  /*10ba0*/  ULDC.64 UR6, c[0x4][0xd0] ;  /* 0x0100340000067ab9 */ /* 0x000fe20000000a00 */
[----:B------:R-:W-:Y:S01]  /*10bb0*/  IMAD.U32 R4, RZ, RZ, UR4 ;  /* 0x00000004ff047e24 */ /* 0x000fe2000f8e00ff */
[----:B------:R0:W1:Y:S01]  /*10bc0*/  LDC.64 R14, c[0x4][R0] ;  /* 0x01000000000e7b82 */ /* 0x0000620000000a00 */
[----:B------:R-:W-:Y:S01]  /*10bd0*/  MOV R5, UR5 ;  /* 0x0000000500057c02 */ /* 0x000fe20008000f00 */
        /* <DEDUP_REMOVED lines=10> */
.L_x_446:
[----:B------:R-:W-:Y:S01]  /*10c80*/  ULDC.U8 UR4, c[0x0][0x410] ;  /* 0x0001040000047ab9 */ /* 0x000fe20000000000 */
[----:B------:R-:W-:Y:S01]  /*10c90*/  BSSY B0, `(.L_x_447) ;  /* 0x000069e000007945 */ /* 0x000fe20003800000 */
[----:B------:R-:W-:Y:S01]  /*10ca0*/  ISETP.NE.AND P0, PT, RZ, UR4, PT ;  /* 0x00000004ff007c0c */ /* 0x000fe2000bf05270 */
[----:B------:R-:W-:-:S12]  /*10cb0*/  IMAD R4, R145, 0x80, R168 ;  /* 0x0000008091047824 */ /* 0x000fd800078e02a8 */
[----:B------:R-:W-:Y:S05]  /*10cc0*/  @!P0 BRA `(.L_x_448) ;  /* 0x00000034002c8947 */ /* 0x000fea0003800000 */
[----:B------:R-:W-:-:S03]  /*10cd0*/  UMOV UR4, 0xffffffff ;  /* 0xffffffff00047882 */ /* 0x000fc60000000000 */
[----:B------:R-:W-:Y:S05]  /*10ce0*/  BRA.DIV UR4, `(.L_x_449) ;  /* 0x000001a604947947 */ /* 0x000fea000b800000 */
[----:B------:R0:W1:Y:S04]  /*10cf0*/  SHFL.IDX PT, R27, R26, RZ, 0x1e1f ;  /* 0x001e1fff1a1b7589 */ /* 0x00006800000e0000 */
[----:B------:R0:W2:Y:S04]  /*10d00*/  SHFL.IDX PT, R14, R24, RZ, 0x1e1f ;  /* 0x001e1fff180e7589 */ /* 0x0000a800000e0000 */
[----:B------:R0:W3:Y:S04]  /*10d10*/  SHFL.IDX PT, R0, R28, RZ, 0x1e1f ;  /* 0x001e1fff1c007589 */ /* 0x0000e800000e0000 */
[----:B------:R0:W4:Y:S02]  /*10d20*/  SHFL.IDX PT, R3, R29, RZ, 0x1e1f ;  /* 0x001e1fff1d037589 */ /* 0x00012400000e0000 */
.L_x_675:
[----:B------:R-:W-:Y:S01]  /*10d30*/  ULDC UR4, c[0x0][0x448] ;  /* 0x0001120000047ab9 */ /* 0x000fe20000000800 */
[----:B------:R-:W-:Y:S01]  /*10d40*/  BSSY B1, `(.L_x_450) ;  /* 0x000004d000017945 */ /* 0x000fe20003800000 */
[----:B------:R-:W-:Y:S01]  /*10d50*/  IMAD R149, R149, UR4, RZ ;  /* 0x0000000495957c24 */ /* 0x000fe2000f8e02ff */
[----:B------:R-:W-:Y:S02]  /*10d60*/  CS2R R40, SRZ ;  /* 0x0000000000287805 */ /* 0x000fe4000001ff00 */
[----:B------:R-:W-:Y:S02]  /*10d70*/  CS2R R36, SRZ ;  /* 0x0000000000247805 */ /* 0x000fe4000001ff00 */
[----:B------:R-:W-:Y:S02]  /*10d80*/  CS2R R32, SRZ ;  /* 0x0000000000207805 */ /* 0x000fe4000001ff00 */
[----:B0-----:R-:W-:Y:S02]  /*10d90*/  CS2R R24, SRZ ;  /* 0x0000000000187805 */ /* 0x001fe4000001ff00 */
[----:B------:R-:W-:-:S02]  /*10da0*/  ISETP.GE.AND P0, PT, R4, R149, PT ;  /* 0x000000950400720c */ /* 0x000fc40003f06270 */
        /* <DEDUP_REMOVED lines=8> */
[----:B------:R-:W-:Y:S06]  /*10e30*/  @P0 BRA `(.L_x_451) ;  /* 0x0000000000f40947 */ /* 0x000fec0003800000 */
[----:B------:R-:W4:Y:S01]  /*10e40*/  LDL R45, [R1+0x44] ;  /* 0x00004400012d7983 */ /* 0x000f220000100800 */
[----:B------:R-:W-:Y:S01]  /*10e50*/  ULDC UR4, c[0x0][0x3f4] ;  /* 0x0000fd0000047ab9 */ /* 0x000fe20000000800 */
[----:B------:R-:W-:Y:S02]  /*10e60*/  SHF.R.S32.HI R7, RZ, 0x1f, R172 ;  /* 0x0000001fff077819 */ /* 0x000fe400000114ac */
[----:B------:R-:W-:Y:S02]  /*10e70*/  CS2R R34, SRZ ;  /* 0x0000000000227805 */ /* 0x000fe4000001ff00 */
[----:B------:R-:W-:Y:S02]  /*10e80*/  ISETP.GE.AND P5, PT, R172, UR4, PT ;  /* 0x00000004ac007c0c */ /* 0x000fe4000bfa6270 */
[----:B------:R-:W-:Y:S02]  /*10e90*/  CS2R R36, SRZ ;  /* 0x0000000000247805 */ /* 0x000fe4000001ff00 */
[----:B------:R-:W-:-:S02]  /*10ea0*/  ISETP.GE.AND P2, PT, R170, UR4, PT ;  /* 0x00000004aa007c0c */ /* 0x000fc4000bf46270 */
[----:B------:R-:W-:Y:S02]  /*10eb0*/  CS2R R30, SRZ ;  /* 0x00000000001e7805 */ /* 0x000fe4000001ff00 */
[----:B------:R-:W-:Y:S02]  /*10ec0*/  ISETP.GE.AND P3, PT, R171, UR4, PT ;  /* 0x00000004ab007c0c */ /* 0x000fe4000bf66270 */
[----:B------:R-:W-:-:S03]  /*10ed0*/  SHF.R.S32.HI R11, RZ, 0x1f, R170 ;  /* 0x0000001fff0b7819 */ /* 0x000fc600000114aa */
[CC--:B-1----:R-:W-:Y:S02]  /*10ee0*/  @!P5 IADD3 R4, P0, R172.reuse, R27.reuse, RZ ;  /* 0x0000001bac04d210 */ /* 0x0c2fe40007f1e0ff */
[-C--:B--2---:R-:W-:Y:S02]  /*10ef0*/  @!P5 IADD3 R6, P1, R172, R14.reuse, RZ ;  /* 0x0000000eac06d210 */ /* 0x084fe40007f3e0ff */
[----:B------:R-:W-:Y:S01]  /*10f00*/  @!P2 IADD3 R8, P4, R170, R27, RZ ;  /* 0x0000001baa08a210 */ /* 0x000fe20007f9e0ff */
[----:B---3--:R-:W-:Y:S01]  /*10f10*/  @!P5 IMAD.X R5, R0, 0x1, R7, P0 ;  /* 0x000000010005d824 */ /* 0x008fe200000e0607 */
[----:B----4-:R-:W-:Y:S02]  /*10f20*/  @!P5 IADD3.X R7, R3, R7, RZ, P1, !PT ;  /* 0x000000070307d210 */ /* 0x010fe40000ffe4ff */
[----:B------:R-:W-:Y:S01]  /*10f30*/  @!P2 IADD3 R10, P0, R170, R14, RZ ;  /* 0x0000000eaa0aa210 */ /* 0x000fe20007f1e0ff */
[----:B------:R-:W-:Y:S01]  /*10f40*/  @!P2 IMAD.X R9, R0, 0x1, R11, P4 ;  /* 0x000000010009a824 */ /* 0x000fe200020e060b */
[----:B------:R-:W-:-:S02]  /*10f50*/  ISETP.GE.AND P1, PT, R173, UR4, PT ;  /* 0x00000004ad007c0c */ /* 0x000fc4000bf26270 */
[----:B------:R-:W-:Y:S01]  /*10f60*/  CS2R R32, SRZ ;  /* 0x0000000000207805 */ /* 0x000fe2000001ff00 */
[----:B------:R0:W5:Y:S01]  /*10f70*/  @!P5 LD.E.64 R34, desc[UR54][R4.64] ;  /* 0x000000360422d980 */ /* 0x000162000c101b00 */
[----:B------:R-:W-:Y:S01]  /*10f80*/  @!P2 IMAD.X R11, R3, 0x1, R11, P0 ;  /* 0x00000001030ba824 */ /* 0x000fe200000e060b */
[----:B------:R-:W-:Y:S02]  /*10f90*/  ISETP.GE.AND P0, PT, R22, UR4, PT ;  /* 0x0000000416007c0c */ /* 0x000fe4000bf06270 */
[----:B------:R1:W5:Y:S01]  /*10fa0*/  @!P5 LD.E.64 R36, desc[UR54][R6.64] ;  /* 0x000000360624d980 */ /* 0x000362000c101b00 */
[----:B------:R-:W-:Y:S02]  /*10fb0*/  SHF.R.S32.HI R12, RZ, 0x1f, R171 ;  /* 0x0000001fff0c7819 */ /* 0x000fe400000114ab */
[C---:B------:R-:W-:Y:S01]  /*10fc0*/  @!P3 IADD3 R38, P5, R171.reuse, R27, RZ ;  /* 0x0000001bab26b210 */ /* 0x040fe20007fbe0ff */
[----:B------:R-:W5:Y:S01]  /*10fd0*/  @!P2 LD.E.64 R30, desc[UR54][R8.64] ;  /* 0x00000036081ea980 */ /* 0x000f62000c101b00 */
[----:B------:R-:W-:-:S02]  /*10fe0*/  @!P3 IADD3 R40, P4, R171, R14, RZ ;  /* 0x0000000eab28b210 */ /* 0x000fc40007f9e0ff */
[----:B------:R-:W-:Y:S02]  /*10ff0*/  CS2R R28, SRZ ;  /* 0x00000000001c7805 */ /* 0x000fe4000001ff00 */
[----:B------:R-:W-:Y:S01]  /*11000*/  CS2R R24, SRZ ;  /* 0x0000000000187805 */ /* 0x000fe2000001ff00 */
[----:B------:R-:W5:Y:S01]  /*11010*/  @!P2 LD.E.64 R32, desc[UR54][R10.64] ;  /* 0x000000360a20a980 */ /* 0x000f62000c101b00 */
[----:B------:R-:W-:Y:S01]  /*11020*/  ISETP.GE.AND P2, PT, R174, UR4, PT ;  /* 0x00000004ae007c0c */ /* 0x000fe2000bf46270 */
[--C-:B------:R-:W-:Y:S01]  /*11030*/  @!P3 IMAD.X R39, R0, 0x1, R12.reuse, P5 ;  /* 0x000000010027b824 */ /* 0x100fe200028e060c */
[----:B0-----:R-:W-:Y:S01]  /*11040*/  SHF.R.S32.HI R5, RZ, 0x1f, R173 ;  /* 0x0000001fff057819 */ /* 0x001fe200000114ad */
[----:B------:R-:W-:Y:S01]  /*11050*/  @!P3 IMAD.X R41, R3, 0x1, R12, P4 ;  /* 0x000000010329b824 */ /* 0x000fe200020e060c */
[C---:B------:R-:W-:Y:S02]  /*11060*/  @!P1 IADD3 R46, P5, R173.reuse, R14, RZ ;  /* 0x0000000ead2e9210 */ /* 0x040fe40007fbe0ff */
[----:B------:R-:W-:Y:S01]  /*11070*/  @!P1 IADD3 R42, P4, R173, R27, RZ ;  /* 0x0000001bad2a9210 */ /* 0x000fe20007f9e0ff */
[----:B------:R0:W5:Y:S01]  /*11080*/  @!P3 LD.E.64 R28, desc[UR54][R38.64] ;  /* 0x00000036261cb980 */ /* 0x000162000c101b00 */
[----:B------:R-:W-:-:S02]  /*11090*/  CS2R R20, SRZ ;  /* 0x0000000000147805 */ /* 0x000fc4000001ff00 */
[----:B------:R-:W-:Y:S02]  /*110a0*/  CS2R R12, SRZ ;  /* 0x00000000000c7805 */ /* 0x000fe4000001ff00 */
[----:B-1----:R-:W-:Y:S01]  /*110b0*/  @!P0 SHF.R.S32.HI R7, RZ, 0x1f, R22 ;  /* 0x0000001fff078819 */ /* 0x002fe20000011416 */
[----:B------:R1:W5:Y:S01]  /*110c0*/  @!P3 LD.E.64 R24, desc[UR54][R40.64] ;  /* 0x000000362818b980 */ /* 0x000362000c101b00 */
[----:B------:R-:W-:Y:S01]  /*110d0*/  @!P0 IADD3 R4, P3, R22, R27, RZ ;  /* 0x0000001b16048210 */ /* 0x000fe20007f7e0ff */
[----:B------:R-:W-:Y:S01]  /*110e0*/  @!P1 IMAD.X R47, R3, 0x1, R5, P5 ;  /* 0x00000001032f9824 */ /* 0x000fe200028e0605 */
[----:B------:R-:W-:-:S03]  /*110f0*/  @!P1 IADD3.X R43, R0, R5, RZ, P4, !PT ;  /* 0x00000005002b9210 */ /* 0x000fc600027fe4ff */
[----:B------:R-:W-:Y:S01]  /*11100*/  @!P0 IMAD.X R5, R0, 0x1, R7, P3 ;  /* 0x0000000100058824 */ /* 0x000fe200018e0607 */
[----:B------:R2:W5:Y:S01]  /*11110*/  @!P1 LD.E.64 R12, desc[UR54][R46.64] ;  /* 0x000000362e0c9980 */ /* 0x000562000c101b00 */
[----:B------:R-:W-:-:S03]  /*11120*/  @!P2 IADD3 R26, P3, R174, R27, RZ ;  /* 0x0000001bae1aa210 */ /* 0x000fc60007f7e0ff */
[----:B------:R2:W5:Y:S01]  /*11130*/  @!P1 LD.E.64 R20, desc[UR54][R42.64] ;  /* 0x000000362a149980 */ /* 0x000562000c101b00 */
[-C--:B------:R-:W-:Y:S02]  /*11140*/  @!P0 IADD3 R6, P1, R22, R14.reuse, RZ ;  /* 0x0000000e16068210 */ /* 0x080fe40007f3e0ff */
[----:B------:R-:W-:Y:S02]  /*11150*/  @!P2 IADD3 R14, P4, R174, R14, RZ ;  /* 0x0000000eae0ea210 */ /* 0x000fe40007f9e0ff */
[----:B0-----:R-:W-:Y:S02]  /*11160*/  CS2R R38, SRZ ;  /* 0x0000000000267805 */ /* 0x001fe4000001ff00 */
[----:B-1----:R-:W-:Y:S02]  /*11170*/  CS2R R40, SRZ ;  /* 0x0000000000287805 */ /* 0x002fe4000001ff00 */
[----:B------:R-:W-:Y:S02]  /*11180*/  CS2R R10, SRZ ;  /* 0x00000000000a7805 */ /* 0x000fe4000001ff00 */
[----:B------:R-:W-:Y:S01]  /*11190*/  CS2R R8, SRZ ;  /* 0x0000000000087805 */ /* 0x000fe2000001ff00 */
[C---:B------:R-:W-:Y:S01]  /*111a0*/  @!P0 IMAD.X R7, R3.reuse, 0x1, R7, P1 ;  /* 0x0000000103078824 */ /* 0x040fe200008e0607 */
[----:B------:R2:W5:Y:S04]  /*111b0*/  @!P0 LD.E.64 R38, desc[UR54][R4.64] ;  /* 0x0000003604268980 */ /* 0x000568000c101b00 */
[----:B------:R2:W5:Y:S01]  /*111c0*/  @!P0 LD.E.64 R40, desc[UR54][R6.64] ;  /* 0x0000003606288980 */ /* 0x000562000c101b00 */
[----:B------:R-:W-:Y:S01]  /*111d0*/  @!P2 IMAD.X R27, R0, 0x1, R45, P3 ;  /* 0x00000001001ba824 */ /* 0x000fe200018e062d */
[----:B------:R-:W-:-:S04]  /*111e0*/  @!P2 IADD3.X R15, R3, R45, RZ, P4, !PT ;  /* 0x0000002d030fa210 */ /* 0x000fc800027fe4ff */
[----:B------:R2:W5:Y:S04]  /*111f0*/  @!P2 LD.E.64 R10, desc[UR54][R26.64] ;  /* 0x000000361a0aa980 */ /* 0x000568000c101b00 */
[----:B------:R2:W5:Y:S02]  /*11200*/  @!P2 LD.E.64 R8, desc[UR54][R14.64] ;  /* 0x000000360e08a980 */ /* 0x000564000c101b00 */
.L_x_451:
[----:B------:R-:W-:Y:S05]  /*11210*/  BSYNC B1 ;  /* 0x0000000000017941 */ /* 0x000fea0003800000 */
.L_x_450:
[----:B------:R-:W-:Y:S01]  /*11220*/  ULEA.HI UR4, UR43, UR43, URZ, 0x1 ;  /* 0x0000002b2b047291 */ /* 0x000fe2000f8f083f */
[----:B---3--:R-:W-:Y:S01]  /*11230*/  IMAD R0, R145, -0x80, R149 ;  /* 0xffffff8091007824 */ /* 0x008fe200078e0295 */
[----:B------:R-:W-:Y:S02]  /*11240*/  BSSY B1, `(.L_x_452) ;  /* 0x0000009000017945 */ /* 0x000fe40003800000 */
[----:B------:R-:W-:Y:S02]  /*11250*/  ULOP3.LUT UR4, UR4, 0xfffffffe, URZ, 0xc0, !UPT ;  /* 0xfffffffe04047892 */ /* 0x000fe4000f8ec03f */
[----:B----4-:R-:W-:Y:S02]  /*11260*/  VIMNMX R3, R0, 0x80, PT ;  /* 0x0000008000037848 */ /* 0x010fe40003fe0100 */
[----:B------:R-:W-:Y:S02]  /*11270*/  UIADD3 UR4, UR43, -UR4, URZ ;  /* 0x800000042b047290 */ /* 0x000fe4000fffe03f */
[----:B------:R-:W-:-:S04]  /*11280*/  ISETP.GE.AND P1, PT, R168, R3, PT ;  /* 0x00000003a800720c */ /* 0x000fc80003f26270 */
[----:B--2---:R-:W-:-:S05]  /*11290*/  IMAD.U32 R5, RZ, RZ, UR4 ;  /* 0x00000004ff057e24 */ /* 0x004fca000f8e00ff */
[----:B------:R-:W-:-:S04]  /*112a0*/  SHF.L.U32 R5, R5, 0x1f, RZ ;  /* 0x0000001f05057819 */ /* 0x000fc800000006ff */
[----:B------:R-:W0:Y:S02]  /*112b0*/  SYNCS.PHASECHK.TRANS64.TRYWAIT P0, [R16+URZ+0x29800], R5 ;  /* 0x02980005100075a7 */ /* 0x000e24000800017f */
[----:B0-----:R-:W-:Y:S05]  /*112c0*/  @!P0 BRA `(.L_x_453) ;  /* 0x000001a0008c8947 */ /* 0x001fea0003800000 */
.L_x_676:
[----:B------:R-:W-:Y:S05]  /*112d0*/  BSYNC B1 ;  /* 0x0000000000017941 */ /* 0x000fea0003800000 */
.L_x_452:
[----:B------:R-:W-:Y:S05]  /*112e0*/  @P1 BRA `(.L_x_454) ;  /* 0x0000006000e01947 */ /* 0x000fea0003800000 */
[----:B------:R-:W2:Y:S01]  /*112f0*/  LDC R3, c[0x0][0x3f4] ;  /* 0x0000fd00ff037b82 */ /* 0x000ea20000000800 */
[----:B------:R-:W-:Y:S01]  /*11300*/  BSSY B1, `(.L_x_455) ;  /* 0x000007f000017945 */ /* 0x000fe20003800000 */
[----:B------:R-:W-:Y:S01]  /*11310*/  IMAD.IADD R0, R16, 0x1, R205 ;  /* 0x0000000110007824 */ /* 0x000fe200078e02cd */
[-C--:B--2---:R-:W-:Y:S02]  /*11320*/  ISETP.GE.AND P0, PT, R22, R3.reuse, PT ;  /* 0x000000031600720c */ /* 0x084fe40003f06270 */
[-C--:B------:R-:W-:Y:S02]  /*11330*/  ISETP.GE.AND P1, PT, R172, R3.reuse, PT ;  /* 0x00000003ac00720c */ /* 0x080fe40003f26270 */
[-C--:B------:R-:W-:Y:S02]  /*11340*/  ISETP.GE.AND P2, PT, R170, R3.reuse, PT ;  /* 0x00000003aa00720c */ /* 0x080fe40003f46270 */
[-C--:B------:R-:W-:Y:S02]  /*11350*/  ISETP.GE.AND P3, PT, R171, R3.reuse, PT ;  /* 0x00000003ab00720c */ /* 0x080fe40003f66270 */
[----:B------:R-:W-:-:S02]  /*11360*/  ISETP.GE.AND P4, PT, R173, R3, PT ;  /* 0x00000003ad00720c */ /* 0x000fc40003f86270 */
[----:B------:R-:W-:-:S03]  /*11370*/  ISETP.GE.AND P5, PT, R174, R3, PT ;  /* 0x00000003ae00720c */ /* 0x000fc60003fa6270 */
[----:B------:R-:W-:Y:S10]  /*11380*/  @P0 BRA `(.L_x_456) ;  /* 0x0000000400d80947 */ /* 0x000ff40003800000 */
[----:B0-----:R-:W0:Y:S01]  /*11390*/  LDS.128 R4, [R0+0x14400] ;  /* 0x0144000000047984 */ /* 0x001e220000000c00 */
[----:B-----5:R-:W-:Y:S02]  /*113a0*/  SHF.R.U32.HI R14, RZ, 0x8, R38 ;  /* 0x00000008ff0e7819 */ /* 0x020fe40000011626 */
[----:B------:R-:W-:Y:S02]  /*113b0*/  LOP3.LUT R3, R38, 0xff, RZ, 0xc0, !PT ;  /* 0x000000ff26037812 */ /* 0x000fe400078ec0ff */
[----:B------:R-:W-:Y:S02]  /*113c0*/  LOP3.LUT R14, R14, 0xff, RZ, 0xc0, !PT ;  /* 0x000000ff0e0e7812 */ /* 0x000fe400078ec0ff */
[----:B------:R-:W-:Y:S02]  /*113d0*/  SHF.R.U32.HI R26, RZ, 0x8, R39 ;  /* 0x00000008ff1a7819 */ /* 0x000fe40000011627 */
[----:B------:R-:W-:Y:S02]  /*113e0*/  SHF.R.U32.HI R43, RZ, 0x8, R41 ;  /* 0x00000008ff2b7819 */ /* 0x000fe40000011629 */
[----:B------:R-:W-:-:S02]  /*113f0*/  PRMT R3, R14, 0x7604, R3 ;  /* 0x000076040e037816 */ /* 0x000fc40000000003 */
[----:B------:R-:W-:Y:S02]  /*11400*/  LOP3.LUT R15, R39, 0xff, RZ, 0xc0, !PT ;  /* 0x000000ff270f7812 */ /* 0x000fe400078ec0ff */
[----:B------:R-:W-:Y:S02]  /*11410*/  LOP3.LUT R26, R26, 0xff, RZ, 0xc0, !PT ;  /* 0x000000ff1a1a7812 */ /* 0x000fe400078ec0ff */
[----:B------:R-:W-:Y:S02]  /*11420*/  SHF.R.U32.HI R46, RZ, 0x10, R39 ;  /* 0x00000010ff2e7819 */ /* 0x000fe40000011627 */
[----:B------:R-:W-:Y:S02]  /*11430*/  SHF.R.U32.HI R14, RZ, 0x8, R40 ;  /* 0x00000008ff0e7819 */ /* 0x000fe40000011628 */
[----:B------:R-:W-:Y:S02]  /*11440*/  SHF.R.U32.HI R45, RZ, 0x10, R41 ;  /* 0x00000010ff2d7819 */ /* 0x000fe40000011629 */
[----:B------:R-:W-:-:S02]  /*11450*/  LOP3.LUT R42, R41, 0xff, RZ, 0xc0, !PT ;  /* 0x000000ff292a7812 */ /* 0x000fc400078ec0ff */
[----:B------:R-:W-:Y:S01]  /*11460*/  LOP3.LUT R43, R43, 0xff, RZ, 0xc0, !PT ;  /* 0x000000ff2b2b7812 */ /* 0x000fe200078ec0ff */
[----:B------:R-:W-:Y:S01]  /*11470*/  IMAD.U32 R45, R45, 0x10000, RZ ;  /* 0x000100002d2d7824 */ /* 0x000fe200078e00ff */
[----:B------:R-:W-:Y:S02]  /*11480*/  PRMT R15, R26, 0x7604, R15 ;  /* 0x000076041a0f7816 */ /* 0x000fe4000000000f */
[----:B-1----:R-:W-:Y:S01]  /*11490*/  LOP3.LUT R27, R14, 0xff, RZ, 0xc0, !PT ;  /* 0x000000ff0e1b7812 */ /* 0x002fe200078ec0ff */
[----:B------:R-:W-:Y:S01]  /*114a0*/  IMAD.U32 R14, R46, 0x10000, RZ ;  /* 0x000100002e0e7824 */ /* 0x000fe200078e00ff */
[----:B------:R-:W-:Y:S02]  /*114b0*/  LOP3.LUT R26, R40, 0xff, RZ, 0xc0, !PT ;  /* 0x000000ff281a7812 */ /* 0x000fe400078ec0ff */
[----:B------:R-:W-:Y:S02]  /*114c0*/  PRMT R42, R43, 0x7604, R42 ;  /* 0x000076042b2a7816 */ /* 0x000fe4000000002a */
[----:B------:R-:W-:-:S02]  /*114d0*/  PRMT R43, R27, 0x7604, R26 ;  /* 0x000076041b2b7816 */ /* 0x000fc4000000001a */
[----:B------:R-:W-:Y:S02]  /*114e0*/  LOP3.LUT R27, R15, 0xff0000, R14, 0xf8, !PT ;  /* 0x00ff00000f1b7812 */ /* 0x000fe400078ef80e */
[----:B------:R-:W-:Y:S02]  /*114f0*/  LOP3.LUT R45, R42, 0xff0000, R45, 0xf8, !PT ;  /* 0x00ff00002a2d7812 */ /* 0x000fe400078ef82d */
[----:B------:R-:W-:Y:S02]  /*11500*/  LOP3.LUT R43, R43, 0xff0000, R40, 0xf8, !PT ;  /* 0x00ff00002b2b7812 */ /* 0x000fe400078ef828 */
[----:B------:R-:W-:Y:S02]  /*11510*/  LOP3.LUT R45, R45, 0xff000000, R41, 0xf8, !PT ;  /* 0xff0000002d2d7812 */ /* 0x000fe400078ef829 */
[----:B------:R-:W-:Y:S02]  /*11520*/  LOP3.LUT R39, R27, 0xff000000, R39, 0xf8, !PT ;  /* 0xff0000001b277812 */ /* 0x000fe400078ef827 */
[----:B------:R-:W-:-:S02]  /*11530*/  LOP3.LUT R15, R3, 0xff0000, R38, 0xf8, !PT ;  /* 0x00ff0000030f7812 */ /* 0x000fc400078ef826 */
[----:B------:R-:W-:Y:S02]  /*11540*/  LOP3.LUT R43, R43, 0xff000000, R40, 0xf8, !PT ;  /* 0xff0000002b2b7812 */ /* 0x000fe400078ef828 */
[-C--:B0-----:R-:W-:Y:S02]  /*11550*/  F2FP.F16.E4M3.UNPACK_B R3, R6.reuse.H1 ;  /* 0x00000006ff03723e */ /* 0x081fe400030006ff */
[----:B------:R-:W-:Y:S02]  /*11560*/  F2FP.F16.E4M3.UNPACK_B R42, R45 ;  /* 0x0000002dff2a723e */ /* 0x000fe400020006ff */
[----:B------:R-:W-:Y:S01]  /*11570*/  F2FP.F16.E4M3.UNPACK_B R40, R39 ;  /* 0x00000027ff28723e */ /* 0x000fe200020006ff */
[--C-:B------:R-:W-:Y:S01]  /*11580*/  HADD2.F32 R14, -RZ, R3.reuse.H1_H1 ;  /* 0x30000003ff0e7230 */ /* 0x100fe20000004100 */
[----:B------:R-:W-:Y:S01]  /*11590*/  F2FP.F16.E4M3.UNPACK_B R6, R6 ;  /* 0x00000006ff06723e */ /* 0x000fe200020006ff */
[----:B------:R-:W-:Y:S01]  /*115a0*/  HADD2.F32 R46, -RZ, R42.H1_H1 ;  /* 0x3000002aff2e7230 */ /* 0x000fe20000004100 */
[----:B------:R-:W-:Y:S01]  /*115b0*/  LOP3.LUT R38, R15, 0xff000000, R38, 0xf8, !PT ;  /* 0xff0000000f267812 */ /* 0x000fe200078ef826 */
[----:B------:R-:W-:Y:S01]  /*115c0*/  HADD2.F32 R41, -RZ, R40.H1_H1 ;  /* 0x30000028ff297230 */ /* 0x000fe20000004100 */
[-C--:B------:R-:W-:Y:S01]  /*115d0*/  F2FP.F16.E4M3.UNPACK_B R26, R7.reuse ;  /* 0x00000007ff1a723e */ /* 0x080fe200020006ff */
[----:B------:R-:W-:Y:S01]  /*115e0*/  HADD2.F32 R15, -RZ, R3.H0_H0 ;  /* 0x20000003ff0f7230 */ /* 0x000fe20000004100 */
[----:B------:R-:W-:Y:S01]  /*115f0*/  F2FP.F16.E4M3.UNPACK_B R27, R7.H1 ;  /* 0x00000007ff1b723e */ /* 0x000fe200030006ff */
[C---:B------:R-:W-:Y:S01]  /*11600*/  FMUL.FTZ R48, R14.reuse, R46 ;  /* 0x0000002e0e307220 */ /* 0x040fe20000410000 */
[----:B------:R-:W-:Y:S01]  /*11610*/  FMUL.FTZ R47, R14, R41 ;  /* 0x000000290e2f7220 */ /* 0x000fe20000410000 */
[-C--:B------:R-:W-:Y:S01]  /*11620*/  F2FP.F16.E4M3.UNPACK_B R7, R5.reuse ;  /* 0x00000005ff07723e */ /* 0x080fe200020006ff */
[----:B------:R-:W-:Y:S01]  /*11630*/  HADD2.F32 R42, -RZ, R42.H0_H0 ;  /* 0x2000002aff2a7230 */ /* 0x000fe20000004100 */
[----:B------:R-:W-:Y:S01]  /*11640*/  F2FP.F16.E4M3.UNPACK_B R14, R5.H1 ;  /* 0x00000005ff0e723e */ /* 0x000fe200030006ff */
[----:B------:R-:W-:-:S02]  /*11650*/  HADD2.F32 R5, -RZ, R6.H1_H1 ;  /* 0x30000006ff057230 */ /* 0x000fc40000004100 */
[C---:B------:R-:W-:Y:S01]  /*11660*/  FFMA.FTZ R48, R15.reuse, R41, -R48 ;  /* 0x000000290f307223 */ /* 0x040fe20000010830 */
[----:B------:R-:W-:Y:S02]  /*11670*/  HADD2.F32 R40, -RZ, R40.H0_H0 ;  /* 0x20000028ff287230 */ /* 0x000fe40000004100 */
[----:B------:R-:W-:Y:S01]  /*11680*/  FFMA.FTZ R49, R15, R46, R47 ;  /* 0x0000002e0f317223 */ /* 0x000fe2000001002f */
[----:B------:R-:W-:Y:S01]  /*11690*/  HADD2.F32 R6, -RZ, R6.H0_H0 ;  /* 0x20000006ff067230 */ /* 0x000fe20000004100 */
[----:B------:R-:W-:Y:S01]  /*116a0*/  F2FP.F16.E4M3.UNPACK_B R45, R45.H1 ;  /* 0x0000002dff2d723e */ /* 0x000fe200030006ff */
[C---:B------:R-:W-:Y:S01]  /*116b0*/  FMUL.FTZ R15, R5.reuse, R42 ;  /* 0x0000002a050f7220 */ /* 0x040fe20000410000 */
[----:B------:R-:W-:Y:S01]  /*116c0*/  F2FP.F16.E4M3.UNPACK_B R39, R39.H1 ;  /* 0x00000027ff27723e */ /* 0x000fe200030006ff */
[-C--:B------:R-:W-:Y:S01]  /*116d0*/  FMUL.FTZ R47, R5, R40.reuse ;  /* 0x00000028052f7220 */ /* 0x080fe20000410000 */
[----:B------:R-:W-:Y:S02]  /*116e0*/  HADD2.F32 R5, -RZ, R26.H1_H1 ;  /* 0x3000001aff057230 */ /* 0x000fe40000004100 */
[----:B------:R-:W-:Y:S01]  /*116f0*/  FFMA.FTZ R46, R6, R40, -R15 ;  /* 0x00000028062e7223 */ /* 0x000fe2000001080f */
[----:B------:R-:W-:-:S02]  /*11700*/  HADD2.F32 R41, -RZ, R45.H0_H0 ;  /* 0x2000002dff297230 */ /* 0x000fc40000004100 */
[----:B------:R-:W-:Y:S01]  /*11710*/  FFMA.FTZ R47, R6, R42, R47 ;  /* 0x0000002a062f7223 */ /* 0x000fe2000001002f */
[----:B------:R-:W-:Y:S01]  /*11720*/  HADD2.F32 R15, -RZ, R39.H0_H0 ;  /* 0x20000027ff0f7230 */ /* 0x000fe20000004100 */
[----:B------:R-:W-:Y:S01]  /*11730*/  F2FP.F16.E4M3.UNPACK_B R3, R4 ;  /* 0x00000004ff03723e */ /* 0x000fe200020006ff */
[----:B------:R-:W-:Y:S02]  /*11740*/  HADD2.F32 R26, -RZ, R26.H0_H0 ;  /* 0x2000001aff1a7230 */ /* 0x000fe40000004100 */
[C---:B------:R-:W-:Y:S01]  /*11750*/  FMUL.FTZ R51, R5.reuse, R41 ;  /* 0x0000002905337220 */ /* 0x040fe20000410000 */
[----:B------:R-:W-:Y:S02]  /*11760*/  HADD2.F32 R45, -RZ, R45.H1_H1 ;  /* 0x3000002dff2d7230 */ /* 0x000fe40000004100 */
[-C--:B------:R-:W-:Y:S01]  /*11770*/  FMUL.FTZ R5, R5, R15.reuse ;  /* 0x0000000f05057220 */ /* 0x080fe20000410000 */
[----:B------:R-:W-:Y:S02]  /*11780*/  HADD2.F32 R6, -RZ, R27.H1_H1 ;  /* 0x3000001bff067230 */ /* 0x000fe40000004100 */
[----:B------:R-:W-:Y:S01]  /*11790*/  FFMA.FTZ R51, R26, R15, -R51 ;  /* 0x0000000f1a337223 */ /* 0x000fe20000010833 */
[----:B------:R-:W-:-:S02]  /*117a0*/  HADD2.F32 R39, -RZ, R39.H1_H1 ;  /* 0x30000027ff277230 */ /* 0x000fc40000004100 */
[----:B------:R-:W-:Y:S01]  /*117b0*/  FFMA.FTZ R50, R26, R41, R5 ;  /* 0x000000291a327223 */ /* 0x000fe20000010005 */
[----:B------:R-:W-:Y:S02]  /*117c0*/  HADD2.F32 R27, -RZ, R27.H0_H0 ;  /* 0x2000001bff1b7230 */ /* 0x000fe40000004100 */
[C---:B------:R-:W-:Y:S01]  /*117d0*/  FMUL.FTZ R40, R6.reuse, R45 ;  /* 0x0000002d06287220 */ /* 0x040fe20000410000 */
[----:B------:R-:W-:Y:S01]  /*117e0*/  F2FP.F16.E4M3.UNPACK_B R5, R43 ;  /* 0x0000002bff05723e */ /* 0x000fe200020006ff */
[-C--:B------:R-:W-:Y:S01]  /*117f0*/  FMUL.FTZ R26, R6, R39.reuse ;  /* 0x00000027061a7220 */ /* 0x080fe20000410000 */
[----:B------:R-:W-:Y:S01]  /*11800*/  F2FP.F16.E4M3.UNPACK_B R4, R4.H1 ;  /* 0x00000004ff04723e */ /* 0x000fe200030006ff */
[C---:B------:R-:W-:Y:S01]  /*11810*/  FFMA.FTZ R52, R27.reuse, R39, -R40 ;  /* 0x000000271b347223 */ /* 0x040fe20000010828 */
[-C--:B------:R-:W-:Y:S01]  /*11820*/  F2FP.F16.E4M3.UNPACK_B R15, R38.reuse ;  /* 0x00000026ff0f723e */ /* 0x080fe200020006ff */
[----:B------:R-:W-:Y:S01]  /*11830*/  FFMA.FTZ R45, R27, R45, R26 ;  /* 0x0000002d1b2d7223 */ /* 0x000fe2000001001a */
[--C-:B------:R-:W-:Y:S01]  /*11840*/  HADD2.F32 R39, -RZ, R5.reuse.H1_H1 ;  /* 0x30000005ff277230 */ /* 0x100fe20000004100 */
[----:B------:R-:W-:Y:S01]  /*11850*/  F2FP.F16.E4M3.UNPACK_B R38, R38.H1 ;  /* 0x00000026ff26723e */ /* 0x000fe200030006ff */
[----:B------:R-:W-:Y:S01]  /*11860*/  HADD2.F32 R27, -RZ, R5.H0_H0 ;  /* 0x20000005ff1b7230 */ /* 0x000fe20000004100 */
[----:B------:R-:W-:Y:S01]  /*11870*/  F2FP.F16.E4M3.UNPACK_B R43, R43.H1 ;  /* 0x0000002bff2b723e */ /* 0x000fe200030006ff */
[----:B------:R-:W-:-:S02]  /*11880*/  HADD2.F32 R6, -RZ, R4.H1_H1 ;  /* 0x30000004ff067230 */ /* 0x000fc40000004100 */
[----:B------:R-:W-:Y:S02]  /*11890*/  HADD2.F32 R26, -RZ, R15.H1_H1 ;  /* 0x3000000fff1a7230 */ /* 0x000fe40000004100 */
[----:B------:R-:W-:Y:S02]  /*118a0*/  HADD2.F32 R5, -RZ, R4.H0_H0 ;  /* 0x20000004ff057230 */ /* 0x000fe40000004100 */
[C---:B------:R-:W-:Y:S01]  /*118b0*/  FMUL.FTZ R40, R6.reuse, R39 ;  /* 0x0000002706287220 */ /* 0x040fe20000410000 */
[----:B------:R-:W-:Y:S02]  /*118c0*/  HADD2.F32 R4, -RZ, R3.H1_H1 ;  /* 0x30000003ff047230 */ /* 0x000fe40000004100 */
[-C--:B------:R-:W-:Y:S01]  /*118d0*/  FMUL.FTZ R42, R6, R26.reuse ;  /* 0x0000001a062a7220 */ /* 0x080fe20000410000 */
[----:B------:R-:W-:Y:S02]  /*118e0*/  HADD2.F32 R15, -RZ, R15.H0_H0 ;  /* 0x2000000fff0f7230 */ /* 0x000fe40000004100 */
[----:B------:R-:W-:Y:S01]  /*118f0*/  FFMA.FTZ R40, R5, R26, -R40 ;  /* 0x0000001a05287223 */ /* 0x000fe20000010828 */
[----:B------:R-:W-:-:S02]  /*11900*/  HADD2.F32 R3, -RZ, R3.H0_H0 ;  /* 0x20000003ff037230 */ /* 0x000fc40000004100 */
[C---:B------:R-:W-:Y:S01]  /*11910*/  FMUL.FTZ R6, R4.reuse, R27 ;  /* 0x0000001b04067220 */ /* 0x040fe20000410000 */
[----:B------:R-:W-:Y:S01]  /*11920*/  FFMA.FTZ R39, R5, R39, R42 ;  /* 0x0000002705277223 */ /* 0x000fe2000001002a */
[-C--:B------:R-:W-:Y:S01]  /*11930*/  FMUL.FTZ R4, R4, R15.reuse ;  /* 0x0000000f04047220 */ /* 0x080fe20000410000 */
[----:B------:R-:W-:Y:S02]  /*11940*/  HADD2.F32 R5, -RZ, R38.H1_H1 ;  /* 0x30000026ff057230 */ /* 0x000fe40000004100 */
[C---:B------:R-:W-:Y:S01]  /*11950*/  FFMA.FTZ R26, R3.reuse, R15, -R6 ;  /* 0x0000000f031a7223 */ /* 0x040fe20000010806 */
[--C-:B------:R-:W-:Y:S02]  /*11960*/  HADD2.F32 R15, -RZ, R43.reuse.H1_H1 ;  /* 0x3000002bff0f7230 */ /* 0x100fe40000004100 */
[----:B------:R-:W-:Y:S01]  /*11970*/  FFMA.FTZ R27, R3, R27, R4 ;  /* 0x0000001b031b7223 */ /* 0x000fe20000010004 */
[----:B------:R-:W-:Y:S02]  /*11980*/  HADD2.F32 R4, -RZ, R14.H1_H1 ;  /* 0x3000000eff047230 */ /* 0x000fe40000004100 */
[----:B------:R-:W-:-:S02]  /*11990*/  HADD2.F32 R6, -RZ, R43.H0_H0 ;  /* 0x2000002bff067230 */ /* 0x000fc40000004100 */
[--C-:B------:R-:W-:Y:S02]  /*119a0*/  HADD2.F32 R3, -RZ, R7.reuse.H1_H1 ;  /* 0x30000007ff037230 */ /* 0x100fe40000004100 */
[C---:B------:R-:W-:Y:S01]  /*119b0*/  FMUL.FTZ R41, R4.reuse, R15 ;  /* 0x0000000f04297220 */ /* 0x040fe20000410000 */
[----:B------:R-:W-:Y:S02]  /*119c0*/  HADD2.F32 R38, -RZ, R38.H0_H0 ;  /* 0x20000026ff267230 */ /* 0x000fe40000004100 */
[-C--:B------:R-:W-:Y:S01]  /*119d0*/  FMUL.FTZ R42, R4, R5.reuse ;  /* 0x00000005042a7220 */ /* 0x080fe20000410000 */
[----:B------:R-:W-:Y:S02]  /*119e0*/  HADD2.F32 R14, -RZ, R14.H0_H0 ;  /* 0x2000000eff0e7230 */ /* 0x000fe40000004100 */
[C---:B------:R-:W-:Y:S01]  /*119f0*/  FMUL.FTZ R4, R3.reuse, R6 ;  /* 0x0000000603047220 */ /* 0x040fe20000410000 */
[----:B------:R-:W-:Y:S02]  /*11a00*/  HADD2.F32 R7, -RZ, R7.H0_H0 ;  /* 0x20000007ff077230 */ /* 0x000fe40000004100 */
[-C--:B------:R-:W-:Y:S01]  /*11a10*/  FMUL.FTZ R3, R3, R38.reuse ;  /* 0x0000002603037220 */ /* 0x080fe20000410000 */
[C---:B------:R-:W-:Y:S01]  /*11a20*/  FFMA.FTZ R41, R14.reuse, R5, -R41 ;  /* 0x000000050e297223 */ /* 0x040fe20000010829 */
[----:B------:R-:W-:Y:S01]  /*11a30*/  FFMA.FTZ R42, R14, R15, R42 ;  /* 0x0000000f0e2a7223 */ /* 0x000fe2000001002a */
[C---:B------:R-:W-:Y:S01]  /*11a40*/  FFMA.FTZ R5, R7.reuse, R38, -R4 ;  /* 0x0000002607057223 */ /* 0x040fe20000010804 */
[----:B------:R-:W-:Y:S01]  /*11a50*/  FFMA.FTZ R14, R7, R6, R3 ;  /* 0x00000006070e7223 */ /* 0x000fe20000010003 */
[----:B------:R-:W-:-:S02]  /*11a60*/  F2FP.SATFINITE.E4M3.F32.PACK_AB_MERGE_C R6, R49, R48, RZ ;  /* 0x000000303106723e */ /* 0x000fc400048070ff */
[----:B------:R-:W-:Y:S02]  /*11a70*/  F2FP.SATFINITE.E4M3.F32.PACK_AB_MERGE_C R7, R45, R52, RZ ;  /* 0x000000342d07723e */ /* 0x000fe400048070ff */
[----:B------:R-:W-:Y:S02]  /*11a80*/  F2FP.SATFINITE.E4M3.F32.PACK_AB_MERGE_C R4, R39, R40, RZ ;  /* 0x000000282704723e */ /* 0x000fe400048070ff */
[----:B------:R-:W-:Y:S02]  /*11a90*/  F2FP.SATFINITE.E4M3.F32.PACK_AB_MERGE_C R41, R42, R41, RZ ;  /* 0x000000292a29723e */ /* 0x000fe400048070ff */
[----:B------:R-:W-:Y:S02]  /*11aa0*/  F2FP.SATFINITE.E4M3.F32.PACK_AB_MERGE_C R6, R47, R46, R6 ;  /* 0x0000002e2f06723e */ /* 0x000fe40004807006 */
[----:B------:R-:W-:Y:S02]  /*11ab0*/  F2FP.SATFINITE.E4M3.F32.PACK_AB_MERGE_C R7, R50, R51, R7 ;  /* 0x000000333207723e */ /* 0x000fe40004807007 */
[----:B------:R-:W-:-:S02]  /*11ac0*/  F2FP.SATFINITE.E4M3.F32.PACK_AB_MERGE_C R4, R27, R26, R4 ;  /* 0x0000001a1b04723e */ /* 0x000fc40004807004 */
[----:B------:R-:W-:-:S05]  /*11ad0*/  F2FP.SATFINITE.E4M3.F32.PACK_AB_MERGE_C R5, R14, R5, R41 ;  /* 0x000000050e05723e */ /* 0x000fca0004807029 */
[----:B------:R2:W-:Y:S02]  /*11ae0*/  STS.128 [R0+0x14400], R4 ;  /* 0x0144000400007388 */ /* 0x0005e40000000c00 */
.L_x_456:
[----:B------:R-:W-:Y:S05]  /*11af0*/  BSYNC B1 ;  /* 0x0000000000017941 */ /* 0x000fea0003800000 */
.L_x_455:
[----:B------:R-:W-:Y:S04]  /*11b00*/  BSSY B1, `(.L_x_457) ;  /* 0x000007c000017945 */ /* 0x000fe80003800000 */
[----:B------:R-:W-:Y:S05]  /*11b10*/  @P1 BRA `(.L_x_458) ;  /* 0x0000000400e81947 */ /* 0x000fea0003800000 */
[----:B0-2---:R-:W0:Y:S01]  /*11b20*/  LDS.128 R4, [R234] ;  /* 0x00000000ea047984 */ /* 0x005e220000000c00 */
[----:B-----5:R-:W-:Y:S02]  /*11b30*/  SHF.R.U32.HI R15, RZ, 0x8, R35 ;  /* 0x00000008ff0f7819 */ /* 0x020fe40000011623 */
[----:B------:R-:W-:Y:S02]  /*11b40*/  SHF.R.U32.HI R40, RZ, 0x8, R37 ;  /* 0x00000008ff287819 */ /* 0x000fe40000011625 */
[----:B-1----:R-:W-:Y:S02]  /*11b50*/  SHF.R.U32.HI R27, RZ, 0x8, R36 ;  /* 0x00000008ff1b7819 */ /* 0x002fe40000011624 */
[----:B------:R-:W-:Y:S02]  /*11b60*/  LOP3.LUT R26, R35, 0xff, RZ, 0xc0, !PT ;  /* 0x000000ff231a7812 */ /* 0x000fe400078ec0ff */
[----:B------:R-:W-:Y:S02]  /*11b70*/  LOP3.LUT R41, R37, 0xff, RZ, 0xc0, !PT ;  /* 0x000000ff25297812 */ /* 0x000fe400078ec0ff */
[----:B------:R-:W-:-:S02]  /*11b80*/  LOP3.LUT R15, R15, 0xff, RZ, 0xc0, !PT ;  /* 0x000000ff0f0f7812 */ /* 0x000fc400078ec0ff */
[----:B------:R-:W-:Y:S02]  /*11b90*/  LOP3.LUT R40, R40, 0xff, RZ, 0xc0, !PT ;  /* 0x000000ff28287812 */ /* 0x000fe400078ec0ff */
[----:B------:R-:W-:Y:S02]  /*11ba0*/  SHF.R.U32.HI R3, RZ, 0x8, R34 ;  /* 0x00000008ff037819 */ /* 0x000fe40000011622 */
[----:B------:R-:W-:Y:S02]  /*11bb0*/  LOP3.LUT R38, R27, 0xff, RZ, 0xc0, !PT ;  /* 0x000000ff1b267812 */ /* 0x000fe400078ec0ff */
[----:B------:R-:W-:Y:S02]  /*11bc0*/  PRMT R27, R15, 0x7604, R26 ;  /* 0x000076040f1b7816 */ /* 0x000fe4000000001a */
[----:B------:R-:W-:Y:S02]  /*11bd0*/  PRMT R41, R40, 0x7604, R41 ;  /* 0x0000760428297816 */ /* 0x000fe40000000029 */
[----:B------:R-:W-:-:S02]  /*11be0*/  SHF.R.U32.HI R26, RZ, 0x10, R35 ;  /* 0x00000010ff1a7819 */ /* 0x000fc40000011623 */
[----:B------:R-:W-:Y:S02]  /*11bf0*/  SHF.R.U32.HI R40, RZ, 0x10, R37 ;  /* 0x00000010ff287819 */ /* 0x000fe40000011625 */
[----:B------:R-:W-:Y:S02]  /*11c00*/  LOP3.LUT R14, R34, 0xff, RZ, 0xc0, !PT ;  /* 0x000000ff220e7812 */ /* 0x000fe400078ec0ff */
[----:B------:R-:W-:Y:S02]  /*11c10*/  LOP3.LUT R39, R36, 0xff, RZ, 0xc0, !PT ;  /* 0x000000ff24277812 */ /* 0x000fe400078ec0ff */
[----:B------:R-:W-:Y:S02]  /*11c20*/  LOP3.LUT R3, R3, 0xff, RZ, 0xc0, !PT ;  /* 0x000000ff03037812 */ /* 0x000fe400078ec0ff */
[----:B------:R-:W-:Y:S02]  /*11c30*/  SHF.R.U32.HI R15, RZ, 0x10, R36 ;  /* 0x00000010ff0f7819 */ /* 0x000fe40000011624 */
[----:B------:R-:W-:-:S02]  /*11c40*/  LOP3.LUT R26, R26, 0xff, RZ, 0xc0, !PT ;  /* 0x000000ff1a1a7812 */ /* 0x000fc400078ec0ff */
[----:B------:R-:W-:Y:S02]  /*11c50*/  LOP3.LUT R40, R40, 0xff, RZ, 0xc0, !PT ;  /* 0x000000ff28287812 */ /* 0x000fe400078ec0ff */
[----:B------:R-:W-:Y:S02]  /*11c60*/  PRMT R14, R3, 0x7604, R14 ;  /* 0x00007604030e7816 */ /* 0x000fe4000000000e */
[----:B------:R-:W-:Y:S02]  /*11c70*/  PRMT R39, R38, 0x7604, R39 ;  /* 0x0000760426277816 */ /* 0x000fe40000000027 */
[----:B------:R-:W-:Y:S02]  /*11c80*/  SHF.R.U32.HI R3, RZ, 0x10, R34 ;  /* 0x00000010ff037819 */ /* 0x000fe40000011622 */
[----:B------:R-:W-:Y:S02]  /*11c90*/  LOP3.LUT R38, R15, 0xff, RZ, 0xc0, !PT ;  /* 0x000000ff0f267812 */ /* 0x000fe400078ec0ff */
[----:B------:R-:W-:-:S02]  /*11ca0*/  PRMT R27, R26, 0x7054, R27 ;  /* 0x000070541a1b7816 */ /* 0x000fc4000000001b */
[----:B------:R-:W-:Y:S02]  /*11cb0*/  PRMT R41, R40, 0x7054, R41 ;  /* 0x0000705428297816 */ /* 0x000fe40000000029 */
[----:B------:R-:W-:Y:S02]  /*11cc0*/  LOP3.LUT R3, R3, 0xff, RZ, 0xc0, !PT ;  /* 0x000000ff03037812 */ /* 0x000fe400078ec0ff */
[----:B------:R-:W-:Y:S02]  /*11cd0*/  PRMT R39, R38, 0x7054, R39 ;  /* 0x0000705426277816 */ /* 0x000fe40000000027 */
[----:B------:R-:W-:Y:S02]  /*11ce0*/  LOP3.LUT R41, R41, 0xff000000, R37, 0xf8, !PT ;  /* 0xff00000029297812 */ /* 0x000fe400078ef825 */
[----:B------:R-:W-:Y:S02]  /*11cf0*/  LOP3.LUT R35, R27, 0xff000000, R35, 0xf8, !PT ;  /* 0xff0000001b237812 */ /* 0x000fe400078ef823 */
[----:B------:R-:W-:-:S02]  /*11d00*/  PRMT R15, R3, 0x7054, R14 ;  /* 0x00007054030f7816 */ /* 0x000fc4000000000e */
        /* <DEDUP_REMOVED lines=90> */
[----:B------:R3:W-:Y:S02]  /*122b0*/  STS.128 [R234], R4 ;  /* 0x00000004ea007388 */ /* 0x0007e40000000c00 */
.L_x_458:
[----:B------:R-:W-:Y:S05]  /*122c0*/  BSYNC B1 ;  /* 0x0000000000017941 */ /* 0x000fea0003800000 */
.L_x_457:
[----:B------:R-:W-:Y:S04]  /*122d0*/  BSSY B1, `(.L_x_459) ;  /* 0x0000078000017945 */ /* 0x000fe80003800000 */
[----:B------:R-:W-:Y:S05]  /*122e0*/  @P2 BRA `(.L_x_460) ;  /* 0x0000000400d82947 */ /* 0x000fea0003800000 */
[----:B0-23--:R-:W0:Y:S01]  /*122f0*/  LDS.128 R4, [R0+0x16400] ;  /* 0x0164000000047984 */ /* 0x00de220000000c00 */
[----:B-----5:R-:W-:Y:S02]  /*12300*/  SHF.R.U32.HI R14, RZ, 0x8, R30 ;  /* 0x00000008ff0e7819 */ /* 0x020fe4000001161e */
[----:B------:R-:W-:Y:S02]  /*12310*/  SHF.R.U32.HI R26, RZ, 0x8, R31 ;  /* 0x00000008ff1a7819 */ /* 0x000fe4000001161f */
[----:B------:R-:W-:Y:S02]  /*12320*/  LOP3.LUT R3, R30, 0xff, RZ, 0xc0, !PT ;  /* 0x000000ff1e037812 */ /* 0x000fe400078ec0ff */
[----:B------:R-:W-:Y:S02]  /*12330*/  LOP3.LUT R14, R14, 0xff, RZ, 0xc0, !PT ;  /* 0x000000ff0e0e7812 */ /* 0x000fe400078ec0ff */
[----:B------:R-:W-:Y:S02]  /*12340*/  SHF.R.U32.HI R35, RZ, 0x8, R33 ;  /* 0x00000008ff237819 */ /* 0x000fe40000011621 */
[----:B------:R-:W-:-:S02]  /*12350*/  LOP3.LUT R15, R31, 0xff, RZ, 0xc0, !PT ;  /* 0x000000ff1f0f7812 */ /* 0x000fc400078ec0ff */
[----:B------:R-:W-:Y:S02]  /*12360*/  LOP3.LUT R26, R26, 0xff, RZ, 0xc0, !PT ;  /* 0x000000ff1a1a7812 */ /* 0x000fe400078ec0ff */
[----:B------:R-:W-:Y:S02]  /*12370*/  PRMT R3, R14, 0x7604, R3 ;  /* 0x000076040e037816 */ /* 0x000fe40000000003 */
[----:B------:R-:W-:Y:S02]  /*12380*/  SHF.R.U32.HI R37, RZ, 0x10, R33 ;  /* 0x00000010ff257819 */ /* 0x000fe40000011621 */
[----:B------:R-:W-:Y:S02]  /*12390*/  SHF.R.U32.HI R14, RZ, 0x8, R32 ;  /* 0x00000008ff0e7819 */ /* 0x000fe40000011620 */
[----:B------:R-:W-:Y:S01]  /*123a0*/  SHF.R.U32.HI R36, RZ, 0x10, R31 ;  /* 0x00000010ff247819 */ /* 0x000fe2000001161f */
[----:B------:R-:W-:Y:S01]  /*123b0*/  IMAD.U32 R37, R37, 0x10000, RZ ;  /* 0x0001000025257824 */ /* 0x000fe200078e00ff */
[----:B------:R-:W-:-:S02]  /*123c0*/  LOP3.LUT R34, R33, 0xff, RZ, 0xc0, !PT ;  /* 0x000000ff21227812 */ /* 0x000fc400078ec0ff */
[----:B------:R-:W-:Y:S02]  /*123d0*/  LOP3.LUT R35, R35, 0xff, RZ, 0xc0, !PT ;  /* 0x000000ff23237812 */ /* 0x000fe400078ec0ff */
[----:B------:R-:W-:Y:S02]  /*123e0*/  PRMT R15, R26, 0x7604, R15 ;  /* 0x000076041a0f7816 */ /* 0x000fe4000000000f */
[----:B------:R-:W-:Y:S02]  /*123f0*/  LOP3.LUT R26, R32, 0xff, RZ, 0xc0, !PT ;  /* 0x000000ff201a7812 */ /* 0x000fe400078ec0ff */
[----:B-1----:R-:W-:Y:S02]  /*12400*/  LOP3.LUT R27, R14, 0xff, RZ, 0xc0, !PT ;  /* 0x000000ff0e1b7812 */ /* 0x002fe400078ec0ff */
[----:B------:R-:W-:Y:S02]  /*12410*/  SHF.L.U32 R14, R36, 0x10, RZ ;  /* 0x00000010240e7819 */ /* 0x000fe400000006ff */
[----:B------:R-:W-:-:S02]  /*12420*/  PRMT R34, R35, 0x7604, R34 ;  /* 0x0000760423227816 */ /* 0x000fc40000000022 */
[----:B------:R-:W-:Y:S02]  /*12430*/  PRMT R35, R27, 0x7604, R26 ;  /* 0x000076041b237816 */ /* 0x000fe4000000001a */
[----:B------:R-:W-:Y:S02]  /*12440*/  LOP3.LUT R27, R15, 0xff0000, R14, 0xf8, !PT ;  /* 0x00ff00000f1b7812 */ /* 0x000fe400078ef80e */
[----:B------:R-:W-:Y:S02]  /*12450*/  LOP3.LUT R37, R34, 0xff0000, R37, 0xf8, !PT ;  /* 0x00ff000022257812 */ /* 0x000fe400078ef825 */
[----:B------:R-:W-:Y:S02]  /*12460*/  LOP3.LUT R35, R35, 0xff0000, R32, 0xf8, !PT ;  /* 0x00ff000023237812 */ /* 0x000fe400078ef820 */
[----:B------:R-:W-:Y:S02]  /*12470*/  LOP3.LUT R37, R37, 0xff000000, R33, 0xf8, !PT ;  /* 0xff00000025257812 */ /* 0x000fe400078ef821 */
[----:B------:R-:W-:-:S02]  /*12480*/  LOP3.LUT R31, R27, 0xff000000, R31, 0xf8, !PT ;  /* 0xff0000001b1f7812 */ /* 0x000fc400078ef81f */
[----:B------:R-:W-:Y:S02]  /*12490*/  LOP3.LUT R15, R3, 0xff0000, R30, 0xf8, !PT ;  /* 0x00ff0000030f7812 */ /* 0x000fe400078ef81e */
        /* <DEDUP_REMOVED lines=91> */
.L_x_460:
[----:B------:R-:W-:Y:S05]  /*12a50*/  BSYNC B1 ;  /* 0x0000000000017941 */ /* 0x000fea0003800000 */
.L_x_459:
[----:B------:R-:W-:Y:S04]  /*12a60*/  BSSY B1, `(.L_x_461) ;  /* 0x000007c000017945 */ /* 0x000fe80003800000 */
[----:B------:R-:W-:Y:S05]  /*12a70*/  @P3 BRA `(.L_x_462) ;  /* 0x0000000400e83947 */ /* 0x000fea0003800000 */
[----:B0-234-:R-:W0:Y:S01]  /*12a80*/  LDS.128 R4, [R234+0x2000] ;  /* 0x00200000ea047984 */ /* 0x01de220000000c00 */
[----:B-----5:R-:W-:Y:S02]  /*12a90*/  SHF.R.U32.HI R15, RZ, 0x8, R29 ;  /* 0x00000008ff0f7819 */ /* 0x020fe4000001161d */
[----:B------:R-:W-:Y:S02]  /*12aa0*/  SHF.R.U32.HI R32, RZ, 0x8, R25 ;  /* 0x00000008ff207819 */ /* 0x000fe40000011619 */
[----:B------:R-:W-:Y:S02]  /*12ab0*/  SHF.R.U32.HI R3, RZ, 0x8, R28 ;  /* 0x00000008ff037819 */ /* 0x000fe4000001161c */
[----:B-1----:R-:W-:Y:S02]  /*12ac0*/  SHF.R.U32.HI R27, RZ, 0x8, R24 ;  /* 0x00000008ff1b7819 */ /* 0x002fe40000011618 */
[----:B------:R-:W-:Y:S02]  /*12ad0*/  LOP3.LUT R26, R29, 0xff, RZ, 0xc0, !PT ;  /* 0x000000ff1d1a7812 */ /* 0x000fe400078ec0ff */
[----:B------:R-:W-:-:S02]  /*12ae0*/  LOP3.LUT R33, R25, 0xff, RZ, 0xc0, !PT ;  /* 0x000000ff19217812 */ /* 0x000fc400078ec0ff */
[----:B------:R-:W-:Y:S02]  /*12af0*/  LOP3.LUT R15, R15, 0xff, RZ, 0xc0, !PT ;  /* 0x000000ff0f0f7812 */ /* 0x000fe400078ec0ff */
[----:B------:R-:W-:Y:S02]  /*12b00*/  LOP3.LUT R32, R32, 0xff, RZ, 0xc0, !PT ;  /* 0x000000ff20207812 */ /* 0x000fe400078ec0ff */
[----:B------:R-:W-:Y:S02]  /*12b10*/  LOP3.LUT R14, R28, 0xff, RZ, 0xc0, !PT ;  /* 0x000000ff1c0e7812 */ /* 0x000fe400078ec0ff */
[----:B------:R-:W-:Y:S02]  /*12b20*/  LOP3.LUT R3, R3, 0xff, RZ, 0xc0, !PT ;  /* 0x000000ff03037812 */ /* 0x000fe400078ec0ff */
[----:B------:R-:W-:Y:S02]  /*12b30*/  LOP3.LUT R30, R27, 0xff, RZ, 0xc0, !PT ;  /* 0x000000ff1b1e7812 */ /* 0x000fe400078ec0ff */
[----:B------:R-:W-:-:S02]  /*12b40*/  PRMT R27, R15, 0x7604, R26 ;  /* 0x000076040f1b7816 */ /* 0x000fc4000000001a */
[----:B------:R-:W-:Y:S02]  /*12b50*/  PRMT R33, R32, 0x7604, R33 ;  /* 0x0000760420217816 */ /* 0x000fe40000000021 */
[----:B------:R-:W-:Y:S02]  /*12b60*/  SHF.R.U32.HI R26, RZ, 0x10, R29 ;  /* 0x00000010ff1a7819 */ /* 0x000fe4000001161d */
[----:B------:R-:W-:Y:S02]  /*12b70*/  SHF.R.U32.HI R32, RZ, 0x10, R25 ;  /* 0x00000010ff207819 */ /* 0x000fe40000011619 */
[----:B------:R-:W-:Y:S02]  /*12b80*/  PRMT R14, R3, 0x7604, R14 ;  /* 0x00007604030e7816 */ /* 0x000fe4000000000e */
[----:B------:R-:W-:Y:S02]  /*12b90*/  SHF.R.U32.HI R3, RZ, 0x10, R28 ;  /* 0x00000010ff037819 */ /* 0x000fe4000001161c */
[----:B------:R-:W-:-:S02]  /*12ba0*/  LOP3.LUT R26, R26, 0xff, RZ, 0xc0, !PT ;  /* 0x000000ff1a1a7812 */ /* 0x000fc400078ec0ff */
[----:B------:R-:W-:Y:S02]  /*12bb0*/  LOP3.LUT R32, R32, 0xff, RZ, 0xc0, !PT ;  /* 0x000000ff20207812 */ /* 0x000fe400078ec0ff */
[----:B------:R-:W-:Y:S02]  /*12bc0*/  LOP3.LUT R31, R24, 0xff, RZ, 0xc0, !PT ;  /* 0x000000ff181f7812 */ /* 0x000fe400078ec0ff */
[----:B------:R-:W-:Y:S02]  /*12bd0*/  SHF.R.U32.HI R15, RZ, 0x10, R24 ;  /* 0x00000010ff0f7819 */ /* 0x000fe40000011618 */
[----:B------:R-:W-:Y:S02]  /*12be0*/  LOP3.LUT R3, R3, 0xff, RZ, 0xc0, !PT ;  /* 0x000000ff03037812 */ /* 0x000fe400078ec0ff */
[----:B------:R-:W-:Y:S02]  /*12bf0*/  PRMT R27, R26, 0x7054, R27 ;  /* 0x000070541a1b7816 */ /* 0x000fe4000000001b */
        /* <DEDUP_REMOVED lines=98> */
.L_x_462:
[----:B------:R-:W-:Y:S05]  /*13220*/  BSYNC B1 ;  /* 0x0000000000017941 */ /* 0x000fea0003800000 */
.L_x_461:
[----:B------:R-:W-:Y:S04]  /*13230*/  BSSY B1, `(.L_x_463) ;  /* 0x0000078000017945 */ /* 0x000fe80003800000 */
[----:B------:R-:W-:Y:S05]  /*13240*/  @P4 BRA `(.L_x_464) ;  /* 0x0000000400d84947 */ /* 0x000fea0003800000 */
[----:B0-234-:R-:W0:Y:S01]  /*13250*/  LDS.128 R4, [R0+0x18400] ;  /* 0x0184000000047984 */ /* 0x01de220000000c00 */
[----:B-----5:R-:W-:Y:S02]  /*13260*/  SHF.R.U32.HI R14, RZ, 0x8, R20 ;  /* 0x00000008ff0e7819 */ /* 0x020fe40000011614 */
[----:B------:R-:W-:Y:S02]  /*13270*/  LOP3.LUT R3, R20, 0xff, RZ, 0xc0, !PT ;  /* 0x000000ff14037812 */ /* 0x000fe400078ec0ff */
[----:B------:R-:W-:Y:S02]  /*13280*/  LOP3.LUT R14, R14, 0xff, RZ, 0xc0, !PT ;  /* 0x000000ff0e0e7812 */ /* 0x000fe400078ec0ff */
[----:B------:R-:W-:Y:S02]  /*13290*/  SHF.R.U32.HI R24, RZ, 0x8, R21 ;  /* 0x00000008ff187819 */ /* 0x000fe40000011615 */
[----:B-1----:R-:W-:Y:S02]  /*132a0*/  SHF.R.U32.HI R27, RZ, 0x8, R13 ;  /* 0x00000008ff1b7819 */ /* 0x002fe4000001160d */
        /* <DEDUP_REMOVED lines=10> */
[----:B------:R-:W-:Y:S01]  /*13350*/  LOP3.LUT R25, R14, 0xff, RZ, 0xc0, !PT ;  /* 0x000000ff0e197812 */ /* 0x000fe200078ec0ff */
        /* <DEDUP_REMOVED lines=9> */
[----:B0-----:R-:W-:-:S02]  /*133f0*/  F2FP.F16.E4M3.UNPACK_B R3, R6.H1 ;  /* 0x00000006ff03723e */ /* 0x001fc400030006ff */
[--C-:B------:R-:W-:Y:S02]  /*13400*/  LOP3.LUT R27, R27, 0xff0000, R12.reuse, 0xf8, !PT ;  /* 0x00ff00001b1b7812 */ /* 0x100fe400078ef80c */
[----:B------:R-:W-:Y:S01]  /*13410*/  F2FP.F16.E4M3.UNPACK_B R26, R29 ;  /* 0x0000001dff1a723e */ /* 0x000fe200020006ff */
[--C-:B------:R-:W-:Y:S01]  /*13420*/  HADD2.F32 R13, -RZ, R3.reuse.H0_H0 ;  /* 0x20000003ff0d7230 */ /* 0x100fe20000004100 */
[----:B------:R-:W-:Y:S02]  /*13430*/  F2FP.F16.E4M3.UNPACK_B R21, R25 ;  /* 0x00000019ff15723e */ /* 0x000fe400020006ff */
[----:B------:R-:W-:Y:S01]  /*13440*/  LOP3.LUT R27, R27, 0xff000000, R12, 0xf8, !PT ;  /* 0xff0000001b1b7812 */ /* 0x000fe200078ef80c */
[----:B------:R-:W-:Y:S01]  /*13450*/  HADD2.F32 R12, -RZ, R3.H1_H1 ;  /* 0x30000003ff0c7230 */ /* 0x000fe20000004100 */
[----:B------:R-:W-:Y:S01]  /*13460*/  F2FP.F16.E4M3.UNPACK_B R6, R6 ;  /* 0x00000006ff06723e */ /* 0x000fe200020006ff */
[--C-:B------:R-:W-:Y:S01]  /*13470*/  HADD2.F32 R28, -RZ, R26.reuse.H1_H1 ;  /* 0x3000001aff1c7230 */ /* 0x100fe20000004100 */
[----:B------:R-:W-:Y:S01]  /*13480*/  LOP3.LUT R20, R15, 0xff000000, R20, 0xf8, !PT ;  /* 0xff0000000f147812 */ /* 0x000fe200078ef814 */
[--C-:B------:R-:W-:Y:S01]  /*13490*/  HADD2.F32 R24, -RZ, R21.reuse.H1_H1 ;  /* 0x30000015ff187230 */ /* 0x100fe20000004100 */
        /* <DEDUP_REMOVED lines=81> */
.L_x_464:
[----:B------:R-:W-:Y:S05]  /*139b0*/  BSYNC B1 ;  /* 0x0000000000017941 */ /* 0x000fea0003800000 */
.L_x_463:
[----:B------:R-:W-:Y:S05]  /*139c0*/  @P5 BRA `(.L_x_454) ;  /* 0x0000003c00285947 */ /* 0x000fea0003800000 */
[----:B0-234-:R-:W0:Y:S01]  /*139d0*/  LDS.128 R4, [R234+0x4000] ;  /* 0x00400000ea047984 */ /* 0x01de220000000c00 */
[----:B-----5:R-:W-:Y:S02]  /*139e0*/  SHF.R.U32.HI R12, RZ, 0x8, R11 ;  /* 0x00000008ff0c7819 */ /* 0x020fe4000001160b */
[----:B------:R-:W-:Y:S02]  /*139f0*/  SHF.R.U32.HI R20, RZ, 0x8, R9 ;  /* 0x00000008ff147819 */ /* 0x000fe40000011609 */
[----:B------:R-:W-:Y:S02]  /*13a00*/  LOP3.LUT R13, R11, 0xff, RZ, 0xc0, !PT ;  /* 0x000000ff0b0d7812 */ /* 0x000fe400078ec0ff */
[----:B------:R-:W-:Y:S02]  /*13a10*/  LOP3.LUT R21, R9, 0xff, RZ, 0xc0, !PT ;  /* 0x000000ff09157812 */ /* 0x000fe400078ec0ff */
[----:B------:R-:W-:Y:S02]  /*13a20*/  LOP3.LUT R12, R12, 0xff, RZ, 0xc0, !PT ;  /* 0x000000ff0c0c7812 */ /* 0x000fe400078ec0ff */
[----:B------:R-:W-:-:S02]  /*13a30*/  LOP3.LUT R20, R20, 0xff, RZ, 0xc0, !PT ;  /* 0x000000ff14147812 */ /* 0x000fc400078ec0ff */
[----:B------:R-:W-:Y:S02]  /*13a40*/  SHF.R.U32.HI R0, RZ, 0x8, R10 ;  /* 0x00000008ff007819 */ /* 0x000fe4000001160a */
[----:B------:R-:W-:Y:S02]  /*13a50*/  SHF.R.U32.HI R14, RZ, 0x8, R8 ;  /* 0x00000008ff0e7819 */ /* 0x000fe40000011608 */
[----:B------:R-:W-:Y:S02]  /*13a60*/  PRMT R13, R12, 0x7604, R13 ;  /* 0x000076040c0d7816 */ /* 0x000fe4000000000d */
[----:B------:R-:W-:Y:S02]  /*13a70*/  PRMT R21, R20, 0x7604, R21 ;  /* 0x0000760414157816 */ /* 0x000fe40000000015 */
[----:B------:R-:W-:Y:S02]  /*13a80*/  SHF.R.U32.HI R12, RZ, 0x10, R11 ;  /* 0x00000010ff0c7819 */ /* 0x000fe4000001160b */
[----:B------:R-:W-:-:S02]  /*13a90*/  SHF.R.U32.HI R20, RZ, 0x10, R9 ;  /* 0x00000010ff147819 */ /* 0x000fc40000011609 */
[----:B------:R-:W-:Y:S02]  /*13aa0*/  LOP3.LUT R3, R10, 0xff, RZ, 0xc0, !PT ;  /* 0x000000ff0a037812 */ /* 0x000fe400078ec0ff */
[----:B------:R-:W-:Y:S02]  /*13ab0*/  LOP3.LUT R15, R8, 0xff, RZ, 0xc0, !PT ;  /* 0x000000ff080f7812 */ /* 0x000fe400078ec0ff */
[----:B------:R-:W-:Y:S02]  /*13ac0*/  LOP3.LUT R0, R0, 0xff, RZ, 0xc0, !PT ;  /* 0x000000ff00007812 */ /* 0x000fe400078ec0ff */
[----:B------:R-:W-:Y:S02]  /*13ad0*/  LOP3.LUT R14, R14, 0xff, RZ, 0xc0, !PT ;  /* 0x000000ff0e0e7812 */ /* 0x000fe400078ec0ff */
[----:B------:R-:W-:Y:S02]  /*13ae0*/  LOP3.LUT R12, R12, 0xff, RZ, 0xc0, !PT ;  /* 0x000000ff0c0c7812 */ /* 0x000fe400078ec0ff */
[----:B------:R-:W-:-:S02]  /*13af0*/  LOP3.LUT R20, R20, 0xff, RZ, 0xc0, !PT ;  /* 0x000000ff14147812 */ /* 0x000fc400078ec0ff */
[----:B------:R-:W-:Y:S02]  /*13b00*/  PRMT R3, R0, 0x7604, R3 ;  /* 0x0000760400037816 */ /* 0x000fe40000000003 */
[----:B------:R-:W-:Y:S02]  /*13b10*/  PRMT R15, R14, 0x7604, R15 ;  /* 0x000076040e0f7816 */ /* 0x000fe4000000000f */
[----:B------:R-:W-:Y:S02]  /*13b20*/  SHF.R.U32.HI R0, RZ, 0x10, R10 ;  /* 0x00000010ff007819 */ /* 0x000fe4000001160a */
[----:B------:R-:W-:Y:S02]  /*13b30*/  SHF.R.U32.HI R14, RZ, 0x10, R8 ;  /* 0x00000010ff0e7819 */ /* 0x000fe40000011608 */
[----:B------:R-:W-:Y:S02]  /*13b40*/  PRMT R13, R12, 0x7054, R13 ;  /* 0x000070540c0d7816 */ /* 0x000fe4000000000d */
[----:B------:R-:W-:-:S02]  /*13b50*/  PRMT R21, R20, 0x7054, R21 ;  /* 0x0000705414157816 */ /* 0x000fc40000000015 */
[----:B------:R-:W-:Y:S02]  /*13b60*/  LOP3.LUT R0, R0, 0xff, RZ, 0xc0, !PT ;  /* 0x000000ff00007812 */ /* 0x000fe400078ec0ff */
[----:B------:R-:W-:Y:S02]  /*13b70*/  LOP3.LUT R14, R14, 0xff, RZ, 0xc0, !PT ;  /* 0x000000ff0e0e7812 */ /* 0x000fe400078ec0ff */
[----:B------:R-:W-:Y:S02]  /*13b80*/  LOP3.LUT R21, R21, 0xff000000, R9, 0xf8, !PT ;  /* 0xff00000015157812 */ /* 0x000fe400078ef809 */
[----:B------:R-:W-:Y:S02]  /*13b90*/  LOP3.LUT R13, R13, 0xff000000, R11, 0xf8, !PT ;  /* 0xff0000000d0d7812 */ /* 0x000fe400078ef80b */
[----:B------:R-:W-:Y:S02]  /*13ba0*/  PRMT R3, R0, 0x7054, R3 ;  /* 0x0000705400037816 */ /* 0x000fe40000000003 */
[----:B------:R-:W-:-:S02]  /*13bb0*/  PRMT R15, R14, 0x7054, R15 ;  /* 0x000070540e0f7816 */ /* 0x000fc4000000000f */
[-C--:B0-----:R-:W-:Y:S02]  /*13bc0*/  F2FP.F16.E4M3.UNPACK_B R0, R6.reuse.H1 ;  /* 0x00000006ff00723e */ /* 0x081fe400030006ff */
[----:B------:R-:W-:Y:S02]  /*13bd0*/  F2FP.F16.E4M3.UNPACK_B R24, R21 ;  /* 0x00000015ff18723e */ /* 0x000fe400020006ff */
[----:B------:R-:W-:Y:S01]  /*13be0*/  F2FP.F16.E4M3.UNPACK_B R14, R13 ;  /* 0x0000000dff0e723e */ /* 0x000fe200020006ff */
[----:B------:R-:W-:Y:S01]  /*13bf0*/  HADD2.F32 R9, -RZ, R0.H1_H1 ;  /* 0x30000000ff097230 */ /* 0x000fe20000004100 */
[----:B------:R-:W-:Y:S01]  /*13c00*/  LOP3.LUT R12, R3, 0xff000000, R10, 0xf8, !PT ;  /* 0xff000000030c7812 */ /* 0x000fe200078ef80a */
[----:B------:R-:W-:Y:S01]  /*13c10*/  HADD2.F32 R25, -RZ, R24.H1_H1 ;  /* 0x30000018ff197230 */ /* 0x000fe20000004100 */
[----:B------:R-:W-:Y:S01]  /*13c20*/  LOP3.LUT R20, R15, 0xff000000, R8, 0xf8, !PT ;  /* 0xff0000000f147812 */ /* 0x000fe200078ef808 */
[----:B------:R-:W-:Y:S01]  /*13c30*/  HADD2.F32 R15, -RZ, R14.H1_H1 ;  /* 0x3000000eff0f7230 */ /* 0x000fe20000004100 */
[----:B------:R-:W-:Y:S01]  /*13c40*/  F2FP.F16.E4M3.UNPACK_B R3, R6 ;  /* 0x00000006ff03723e */ /* 0x000fe200020006ff */
[----:B------:R-:W-:Y:S01]  /*13c50*/  HADD2.F32 R8, -RZ, R0.H0_H0 ;  /* 0x20000000ff087230 */ /* 0x000fe20000004100 */
[----:B------:R-:W-:Y:S01]  /*13c60*/  F2FP.F16.E4M3.UNPACK_B R10, R7 ;  /* 0x00000007ff0a723e */ /* 0x000fe200020006ff */
[C---:B-1----:R-:W-:Y:S01]  /*13c70*/  FMUL.FTZ R27, R9.reuse, R25 ;  /* 0x00000019091b7220 */ /* 0x042fe20000410000 */
[----:B------:R-:W-:Y:S01]  /*13c80*/  F2FP.F16.E4M3.UNPACK_B R11, R7.H1 ;  /* 0x00000007ff0b723e */ /* 0x000fe200030006ff */
[----:B------:R-:W-:Y:S01]  /*13c90*/  FMUL.FTZ R26, R9, R15 ;  /* 0x0000000f091a7220 */ /* 0x000fe20000410000 */
[-C--:B------:R-:W-:Y:S01]  /*13ca0*/  F2FP.F16.E4M3.UNPACK_B R6, R5.reuse ;  /* 0x00000005ff06723e */ /* 0x080fe200020006ff */
[----:B------:R-:W-:Y:S01]  /*13cb0*/  HADD2.F32 R24, -RZ, R24.H0_H0 ;  /* 0x20000018ff187230 */ /* 0x000fe20000004100 */
[----:B------:R-:W-:Y:S01]  /*13cc0*/  F2FP.F16.E4M3.UNPACK_B R7, R5.H1 ;  /* 0x00000005ff07723e */ /* 0x000fe200030006ff */
[----:B------:R-:W-:Y:S01]  /*13cd0*/  HADD2.F32 R5, -RZ, R3.H1_H1 ;  /* 0x30000003ff057230 */ /* 0x000fe20000004100 */
[----:B------:R-:W-:Y:S01]  /*13ce0*/  F2FP.F16.E4M3.UNPACK_B R21, R21.H1 ;  /* 0x00000015ff15723e */ /* 0x000fe200030006ff */
[----:B------:R-:W-:-:S02]  /*13cf0*/  HADD2.F32 R14, -RZ, R14.H0_H0 ;  /* 0x2000000eff0e7230 */ /* 0x000fc40000004100 */
[C---:B------:R-:W-:Y:S01]  /*13d00*/  FFMA.FTZ R27, R8.reuse, R15, -R27 ;  /* 0x0000000f081b7223 */ /* 0x040fe2000001081b */
[----:B------:R-:W-:Y:S01]  /*13d10*/  FFMA.FTZ R26, R8, R25, R26 ;  /* 0x00000019081a7223 */ /* 0x000fe2000001001a */
[----:B------:R-:W-:Y:S01]  /*13d20*/  HADD2.F32 R3, -RZ, R3.H0_H0 ;  /* 0x20000003ff037230 */ /* 0x000fe20000004100 */
[----:B------:R-:W-:Y:S01]  /*13d30*/  F2FP.F16.E4M3.UNPACK_B R13, R13.H1 ;  /* 0x0000000dff0d723e */ /* 0x000fe200030006ff */
[C---:B------:R-:W-:Y:S01]  /*13d40*/  FMUL.FTZ R8, R5.reuse, R24 ;  /* 0x0000001805087220 */ /* 0x040fe20000410000 */
[----:B------:R-:W-:Y:S01]  /*13d50*/  FMUL.FTZ R15, R5, R14 ;  /* 0x0000000e050f7220 */ /* 0x000fe20000410000 */
[--C-:B------:R-:W-:Y:S01]  /*13d60*/  HADD2.F32 R5, -RZ, R10.reuse.H1_H1 ;  /* 0x3000000aff057230 */ /* 0x100fe20000004100 */
[----:B------:R-:W-:Y:S01]  /*13d70*/  F2FP.F16.E4M3.UNPACK_B R0, R4 ;  /* 0x00000004ff00723e */ /* 0x000fe200020006ff */
[----:B------:R-:W-:Y:S02]  /*13d80*/  HADD2.F32 R9, -RZ, R21.H0_H0 ;  /* 0x20000015ff097230 */ /* 0x000fe40000004100 */
[C---:B------:R-:W-:Y:S01]  /*13d90*/  FFMA.FTZ R25, R3.reuse, R14, -R8 ;  /* 0x0000000e03197223 */ /* 0x040fe20000010808 */
[----:B------:R-:W-:Y:S01]  /*13da0*/  FFMA.FTZ R24, R3, R24, R15 ;  /* 0x0000001803187223 */ /* 0x000fe2000001000f */
[----:B------:R-:W-:Y:S01]  /*13db0*/  HADD2.F32 R8, -RZ, R13.H0_H0 ;  /* 0x2000000dff087230 */ /* 0x000fe20000004100 */
[----:B------:R-:W-:Y:S01]  /*13dc0*/  F2FP.F16.E4M3.UNPACK_B R4, R4.H1 ;  /* 0x00000004ff04723e */ /* 0x000fe200030006ff */
[----:B------:R-:W-:-:S02]  /*13dd0*/  HADD2.F32 R10, -RZ, R10.H0_H0 ;  /* 0x2000000aff0a7230 */ /* 0x000fc40000004100 */
[CC--:B------:R-:W-:Y:S01]  /*13de0*/  FMUL.FTZ R15, R5.reuse, R9.reuse ;  /* 0x00000009050f7220 */ /* 0x0c0fe20000410000 */
[----:B------:R-:W-:Y:S02]  /*13df0*/  HADD2.F32 R14, -RZ, R21.H1_H1 ;  /* 0x30000015ff0e7230 */ /* 0x000fe40000004100 */
[-C--:B------:R-:W-:Y:S01]  /*13e00*/  FMUL.FTZ R5, R5, R8.reuse ;  /* 0x0000000805057220 */ /* 0x080fe20000410000 */
[----:B------:R-:W-:Y:S02]  /*13e10*/  HADD2.F32 R3, -RZ, R11.H1_H1 ;  /* 0x3000000bff037230 */ /* 0x000fe40000004100 */
[C---:B------:R-:W-:Y:S01]  /*13e20*/  FFMA.FTZ R21, R10.reuse, R8, -R15 ;  /* 0x000000080a157223 */ /* 0x040fe2000001080f */
[----:B------:R-:W-:Y:S02]  /*13e30*/  HADD2.F32 R8, -RZ, R13.H1_H1 ;  /* 0x3000000dff087230 */ /* 0x000fe40000004100 */
[----:B------:R-:W-:Y:S01]  /*13e40*/  FFMA.FTZ R28, R10, R9, R5 ;  /* 0x000000090a1c7223 */ /* 0x000fe20000010005 */
[----:B------:R-:W-:-:S02]  /*13e50*/  HADD2.F32 R11, -RZ, R11.H0_H0 ;  /* 0x2000000bff0b7230 */ /* 0x000fc40000004100 */
[C---:B------:R-:W-:Y:S01]  /*13e60*/  FMUL.FTZ R30, R3.reuse, R14 ;  /* 0x0000000e031e7220 */ /* 0x040fe20000410000 */
[----:B------:R-:W-:Y:S01]  /*13e70*/  F2FP.F16.E4M3.UNPACK_B R9, R20 ;  /* 0x00000014ff09723e */ /* 0x000fe200020006ff */
[-C--:B------:R-:W-:Y:S01]  /*13e80*/  FMUL.FTZ R10, R3, R8.reuse ;  /* 0x00000008030a7220 */ /* 0x080fe20000410000 */
[----:B------:R-:W-:Y:S02]  /*13e90*/  HADD2.F32 R5, -RZ, R4.H1_H1 ;  /* 0x30000004ff057230 */ /* 0x000fe40000004100 */
[C---:B------:R-:W-:Y:S01]  /*13ea0*/  FFMA.FTZ R30, R11.reuse, R8, -R30 ;  /* 0x000000080b1e7223 */ /* 0x040fe2000001081e */
[----:B------:R-:W-:Y:S01]  /*13eb0*/  F2FP.F16.E4M3.UNPACK_B R8, R12 ;  /* 0x0000000cff08723e */ /* 0x000fe200020006ff */
[----:B------:R-:W-:Y:S01]  /*13ec0*/  FFMA.FTZ R29, R11, R14, R10 ;  /* 0x0000000e0b1d7223 */ /* 0x000fe2000001000a */
[--C-:B------:R-:W-:Y:S01]  /*13ed0*/  HADD2.F32 R13, -RZ, R9.reuse.H1_H1 ;  /* 0x30000009ff0d7230 */ /* 0x100fe20000004100 */
[----:B------:R-:W-:Y:S01]  /*13ee0*/  F2FP.F16.E4M3.UNPACK_B R12, R12.H1 ;  /* 0x0000000cff0c723e */ /* 0x000fe200030006ff */
[----:B------:R-:W-:Y:S01]  /*13ef0*/  HADD2.F32 R10, -RZ, R9.H0_H0 ;  /* 0x20000009ff0a7230 */ /* 0x000fe20000004100 */
[----:B------:R-:W-:Y:S01]  /*13f00*/  F2FP.F16.E4M3.UNPACK_B R20, R20.H1 ;  /* 0x00000014ff14723e */ /* 0x000fe200030006ff */
[----:B------:R-:W-:-:S02]  /*13f10*/  HADD2.F32 R9, -RZ, R8.H1_H1 ;  /* 0x30000008ff097230 */ /* 0x000fc40000004100 */
[C---:B------:R-:W-:Y:S01]  /*13f20*/  FMUL.FTZ R11, R5.reuse, R13 ;  /* 0x0000000d050b7220 */ /* 0x040fe20000410000 */
[----:B------:R-:W-:Y:S02]  /*13f30*/  HADD2.F32 R3, -RZ, R0.H1_H1 ;  /* 0x30000000ff037230 */ /* 0x000fe40000004100 */
        /* <DEDUP_REMOVED lines=10> */
[----:B------:R-:W-:-:S02]  /*13fe0*/  HADD2.F32 R4, -RZ, R12.H1_H1 ;  /* 0x3000000cff047230 */ /* 0x000fc40000004100 */
[--C-:B------:R-:W-:Y:S02]  /*13ff0*/  HADD2.F32 R3, -RZ, R7.reuse.H1_H1 ;  /* 0x30000007ff037230 */ /* 0x100fe40000004100 */
[--C-:B------:R-:W-:Y:S02]  /*14000*/  HADD2.F32 R8, -RZ, R20.reuse.H1_H1 ;  /* 0x30000014ff087230 */ /* 0x100fe40000004100 */
[----:B------:R-:W-:Y:S02]  /*14010*/  HADD2.F32 R9, -RZ, R20.H0_H0 ;  /* 0x20000014ff097230 */ /* 0x000fe40000004100 */
[C---:B------:R-:W-:Y:S01]  /*14020*/  FMUL.FTZ R13, R3.reuse, R4 ;  /* 0x00000004030d7220 */ /* 0x040fe20000410000 */
[----:B------:R-:W-:Y:S02]  /*14030*/  HADD2.F32 R0, -RZ, R6.H1_H1 ;  /* 0x30000006ff007230 */ /* 0x000fe40000004100 */
[----:B------:R-:W-:Y:S02]  /*14040*/  HADD2.F32 R5, -RZ, R12.H0_H0 ;  /* 0x2000000cff057230 */ /* 0x000fe40000004100 */
[----:B------:R-:W-:Y:S01]  /*14050*/  FMUL.FTZ R12, R3, R8 ;  /* 0x00000008030c7220 */ /* 0x000fe20000410000 */
[----:B------:R-:W-:-:S02]  /*14060*/  HADD2.F32 R7, -RZ, R7.H0_H0 ;  /* 0x20000007ff077230 */ /* 0x000fc40000004100 */
[C---:B------:R-:W-:Y:S01]  /*14070*/  FMUL.FTZ R3, R0.reuse, R9 ;  /* 0x0000000900037220 */ /* 0x040fe20000410000 */
[----:B------:R-:W-:Y:S02]  /*14080*/  HADD2.F32 R6, -RZ, R6.H0_H0 ;  /* 0x20000006ff067230 */ /* 0x000fe40000004100 */
[-C--:B------:R-:W-:Y:S01]  /*14090*/  FMUL.FTZ R0, R0, R5.reuse ;  /* 0x0000000500007220 */ /* 0x080fe20000410000 */
[C---:B------:R-:W-:Y:S01]  /*140a0*/  FFMA.FTZ R12, R7.reuse, R4, -R12 ;  /* 0x00000004070c7223 */ /* 0x040fe2000001080c */
[----:B------:R-:W-:Y:S01]  /*140b0*/  FFMA.FTZ R13, R7, R8, R13 ;  /* 0x00000008070d7223 */ /* 0x000fe2000001000d */
[C---:B------:R-:W-:Y:S01]  /*140c0*/  FFMA.FTZ R5, R6.reuse, R5, -R3 ;  /* 0x0000000506057223 */ /* 0x040fe20000010803 */
[----:B------:R-:W-:Y:S01]  /*140d0*/  FFMA.FTZ R0, R6, R9, R0 ;  /* 0x0000000906007223 */ /* 0x000fe20000010000 */
[----:B------:R-:W-:Y:S02]  /*140e0*/  F2FP.SATFINITE.E4M3.F32.PACK_AB_MERGE_C R6, R26, R27, RZ ;  /* 0x0000001b1a06723e */ /* 0x000fe400048070ff */
[----:B------:R-:W-:-:S02]  /*140f0*/  F2FP.SATFINITE.E4M3.F32.PACK_AB_MERGE_C R7, R29, R30, RZ ;  /* 0x0000001e1d07723e */ /* 0x000fc400048070ff */
[----:B------:R-:W-:Y:S02]  /*14100*/  F2FP.SATFINITE.E4M3.F32.PACK_AB_MERGE_C R4, R15, R14, RZ ;  /* 0x0000000e0f04723e */ /* 0x000fe400048070ff */
[----:B------:R-:W-:Y:S02]  /*14110*/  F2FP.SATFINITE.E4M3.F32.PACK_AB_MERGE_C R12, R13, R12, RZ ;  /* 0x0000000c0d0c723e */ /* 0x000fe400048070ff */
[----:B------:R-:W-:Y:S02]  /*14120*/  F2FP.SATFINITE.E4M3.F32.PACK_AB_MERGE_C R6, R24, R25, R6 ;  /* 0x000000191806723e */ /* 0x000fe40004807006 */
[----:B------:R-:W-:Y:S02]  /*14130*/  F2FP.SATFINITE.E4M3.F32.PACK_AB_MERGE_C R7, R28, R21, R7 ;  /* 0x000000151c07723e */ /* 0x000fe40004807007 */
[----:B------:R-:W-:Y:S02]  /*14140*/  F2FP.SATFINITE.E4M3.F32.PACK_AB_MERGE_C R4, R10, R11, R4 ;  /* 0x0000000b0a04723e */ /* 0x000fe40004807004 */
[----:B------:R-:W-:-:S05]  /*14150*/  F2FP.SATFINITE.E4M3.F32.PACK_AB_MERGE_C R5, R0, R5, R12 ;  /* 0x000000050005723e */ /* 0x000fca000480700c */
[----:B------:R0:W-:Y:S01]  /*14160*/  STS.128 [R234+0x4000], R4 ;  /* 0x00400004ea007388 */ /* 0x0001e20000000c00 */
[----:B------:R-:W-:Y:S05]  /*14170*/  BRA `(.L_x_454) ;  /* 0x00000034003c7947 */ /* 0x000fea0003800000 */
.L_x_448:
[----:B------:R-:W-:-:S03]  /*14180*/  UMOV UR4, 0xffffffff ;  /* 0xffffffff00047882 */ /* 0x000fc60000000000 */
[----:B------:R-:W-:Y:S05]  /*14190*/  BRA.DIV UR4, `(.L_x_465) ;  /* 0x0000017204ec7947 */ /* 0x000fea000b800000 */
[----:B------:R0:W1:Y:S04]  /*141a0*/  SHFL.IDX PT, R3, R26, RZ, 0x1e1f ;  /* 0x001e1fff1a037589 */ /* 0x00006800000e0000 */
[----:B------:R0:W2:Y:S04]  /*141b0*/  SHFL.IDX PT, R21, R24, RZ, 0x1e1f ;  /* 0x001e1fff18157589 */ /* 0x0000a800000e0000 */
[----:B------:R0:W3:Y:S04]  /*141c0*/  SHFL.IDX PT, R0, R28, RZ, 0x1e1f ;  /* 0x001e1fff1c007589 */ /* 0x0000e800000e0000 */
[----:B------:R0:W4:Y:S02]  /*141d0*/  SHFL.IDX PT, R20, R29, RZ, 0x1e1f ;  /* 0x001e1fff1d147589 */ /* 0x00012400000e0000 */
.L_x_682:
[----:B------:R-:W-:Y:S01]  /*141e0*/  ULDC UR4, c[0x0][0x448] ;  /* 0x0001120000047ab9 */ /* 0x000fe20000000800 */
[----:B------:R-:W-:Y:S01]  /*141f0*/  BSSY B1, `(.L_x_466) ;  /* 0x000003a000017945 */ /* 0x000fe20003800000 */
[----:B------:R-:W-:Y:S01]  /*14200*/  IMAD R149, R149, UR4, RZ ;  /* 0x0000000495957c24 */ /* 0x000fe2000f8e02ff */
[----:B0-----:R-:W-:Y:S02]  /*14210*/  CS2R R28, SRZ ;  /* 0x00000000001c7805 */ /* 0x001fe4000001ff00 */
[----:B------:R-:W-:Y:S02]  /*14220*/  CS2R R30, SRZ ;  /* 0x00000000001e7805 */ /* 0x000fe4000001ff00 */
[----:B------:R-:W-:Y:S02]  /*14230*/  CS2R R6, SRZ ;  /* 0x0000000000067805 */ /* 0x000fe4000001ff00 */
[----:B------:R-:W-:Y:S02]  /*14240*/  CS2R R8, SRZ ;  /* 0x0000000000087805 */ /* 0x000fe4000001ff00 */
        /* <DEDUP_REMOVED lines=11> */
[C---:B------:R-:W-:Y:S01]  /*14300*/  VIADD R4, R18.reuse, 0x20 ;  /* 0x0000002012047836 */ /* 0x040fe20000000000 */
[----:B------:R-:W-:Y:S01]  /*14310*/  ULDC UR4, c[0x0][0x3f4] ;  /* 0x0000fd0000047ab9 */ /* 0x000fe20000000800 */
[C---:B------:R-:W-:Y:S02]  /*14320*/  IADD3 R5, R18.reuse, 0x40, RZ ;  /* 0x0000004012057810 */ /* 0x040fe40007ffe0ff */
[----:B------:R-:W-:Y:S02]  /*14330*/  CS2R R32, SRZ ;  /* 0x0000000000207805 */ /* 0x000fe4000001ff00 */
[----:B------:R-:W-:Y:S02]  /*14340*/  ISETP.GE.AND P2, PT, R18, UR4, PT ;  /* 0x0000000412007c0c */ /* 0x000fe4000bf46270 */
[----:B------:R-:W-:Y:S02]  /*14350*/  CS2R R34, SRZ ;  /* 0x0000000000227805 */ /* 0x000fe4000001ff00 */
[----:B------:R-:W-:-:S02]  /*14360*/  ISETP.GE.AND P1, PT, R4, UR4, PT ;  /* 0x0000000404007c0c */ /* 0x000fc4000bf26270 */
[----:B------:R-:W-:Y:S02]  /*14370*/  CS2R R28, SRZ ;  /* 0x00000000001c7805 */ /* 0x000fe4000001ff00 */
[----:B------:R-:W-:Y:S02]  /*14380*/  ISETP.GE.AND P0, PT, R5, UR4, PT ;  /* 0x0000000405007c0c */ /* 0x000fe4000bf06270 */
[----:B------:R-:W-:Y:S02]  /*14390*/  CS2R R30, SRZ ;  /* 0x00000000001e7805 */ /* 0x000fe4000001ff00 */
[----:B------:R-:W-:Y:S02]  /*143a0*/  CS2R R12, SRZ ;  /* 0x00000000000c7805 */ /* 0x000fe4000001ff00 */
[----:B------:R-:W-:Y:S02]  /*143b0*/  CS2R R14, SRZ ;  /* 0x00000000000e7805 */ /* 0x000fe4000001ff00 */
[----:B------:R-:W-:-:S02]  /*143c0*/  @!P2 SHF.R.S32.HI R5, RZ, 0x1f, R18 ;  /* 0x0000001fff05a819 */ /* 0x000fc40000011412 */
[C---:B-1----:R-:W-:Y:S01]  /*143d0*/  @!P2 IADD3 R36, P3, R18.reuse, R3, RZ ;  /* 0x000000031224a210 */ /* 0x042fe20007f7e0ff */
[----:B------:R-:W-:Y:S01]  /*143e0*/  @!P1 IMAD.SHL.U32 R42, R237, 0x10, RZ ;  /* 0x00000010ed2a9824 */ /* 0x000fe200078e00ff */
[----:B--2---:R-:W-:-:S03]  /*143f0*/  @!P2 IADD3 R38, P4, R18, R21, RZ ;  /* 0x000000151226a210 */ /* 0x004fc60007f9e0ff */
[--C-:B---3--:R-:W-:Y:S02]  /*14400*/  @!P2 IMAD.X R37, R0, 0x1, R5.reuse, P3 ;  /* 0x000000010025a824 */ /* 0x108fe400018e0605 */
[----:B----4-:R-:W-:Y:S01]  /*14410*/  @!P2 IMAD.X R39, R20, 0x1, R5, P4 ;  /* 0x000000011427a824 */ /* 0x010fe200020e0605 */
[----:B------:R-:W-:Y:S02]  /*14420*/  @!P1 SHF.R.S32.HI R5, RZ, 0x1f, R42 ;  /* 0x0000001fff059819 */ /* 0x000fe4000001142a */
[----:B------:R-:W-:Y:S02]  /*14430*/  CS2R R6, SRZ ;  /* 0x0000000000067805 */ /* 0x000fe4000001ff00 */
[----:B------:R-:W-:Y:S02]  /*14440*/  CS2R R24, SRZ ;  /* 0x0000000000187805 */ /* 0x000fe4000001ff00 */
[----:B------:R-:W-:Y:S02]  /*14450*/  CS2R R26, SRZ ;  /* 0x00000000001a7805 */ /* 0x000fe4000001ff00 */
[----:B------:R-:W-:-:S02]  /*14460*/  CS2R R8, SRZ ;  /* 0x0000000000087805 */ /* 0x000fc4000001ff00 */
[----:B------:R-:W-:Y:S01]  /*14470*/  CS2R R10, SRZ ;  /* 0x00000000000a7805 */ /* 0x000fe2000001ff00 */
[----:B------:R0:W5:Y:S04]  /*14480*/  @!P2 LD.E.128 R32, desc[UR54][R36.64] ;  /* 0x000000362420a980 */ /* 0x000168000c101d00 */
[----:B------:R0:W5:Y:S01]  /*14490*/  @!P2 LD.E.128 R28, desc[UR54][R38.64] ;  /* 0x00000036261ca980 */ /* 0x000162000c101d00 */
[----:B------:R-:W-:Y:S01]  /*144a0*/  @!P0 IMAD.SHL.U32 R48, R40, 0x10, RZ ;  /* 0x0000001028308824 */ /* 0x000fe200078e00ff */
[-C--:B------:R-:W-:Y:S02]  /*144b0*/  @!P1 IADD3 R40, P5, R3, R42.reuse, RZ ;  /* 0x0000002a03289210 */ /* 0x080fe40007fbe0ff */
[----:B------:R-:W-:Y:S02]  /*144c0*/  @!P1 IADD3 R42, P4, R21, R42, RZ ;  /* 0x0000002a152a9210 */ /* 0x000fe40007f9e0ff */
[----:B------:R-:W-:-:S02]  /*144d0*/  @!P0 IADD3 R46, P3, R3, R48, RZ ;  /* 0x00000030032e8210 */ /* 0x000fc40007f7e0ff */
[----:B------:R-:W-:Y:S01]  /*144e0*/  @!P0 SHF.R.S32.HI R3, RZ, 0x1f, R48 ;  /* 0x0000001fff038819 */ /* 0x000fe20000011430 */
[----:B------:R-:W-:Y:S01]  /*144f0*/  @!P1 IMAD.X R43, R20, 0x1, R5, P4 ;  /* 0x00000001142b9824 */ /* 0x000fe200020e0605 */
[C---:B------:R-:W-:Y:S02]  /*14500*/  @!P1 IADD3.X R41, R0.reuse, R5, RZ, P5, !PT ;  /* 0x0000000500299210 */ /* 0x040fe40002ffe4ff */
[----:B------:R-:W-:Y:S02]  /*14510*/  @!P0 IADD3 R48, P5, R21, R48, RZ ;  /* 0x0000003015308210 */ /* 0x000fe40007fbe0ff */
[----:B------:R-:W-:Y:S01]  /*14520*/  CS2R R4, SRZ ;  /* 0x0000000000047805 */ /* 0x000fe2000001ff00 */
[--C-:B------:R-:W-:Y:S01]  /*14530*/  @!P0 IMAD.X R47, R0, 0x1, R3.reuse, P3 ;  /* 0x00000001002f8824 */ /* 0x100fe200018e0603 */
[----:B------:R0:W5:Y:S01]  /*14540*/  @!P1 LD.E.128 R12, desc[UR54][R40.64] ;  /* 0x00000036280c9980 */ /* 0x000162000c101d00 */
[----:B------:R-:W-:-:S03]  /*14550*/  @!P0 IMAD.X R49, R20, 0x1, R3, P5 ;  /* 0x0000000114318824 */ /* 0x000fc600028e0603 */
[----:B------:R0:W5:Y:S04]  /*14560*/  @!P1 LD.E.128 R4, desc[UR54][R42.64] ;  /* 0x000000362a049980 */ /* 0x000168000c101d00 */
[----:B------:R0:W5:Y:S04]  /*14570*/  @!P0 LD.E.128 R24, desc[UR54][R46.64] ;  /* 0x000000362e188980 */ /* 0x000168000c101d00 */
[----:B------:R0:W5:Y:S02]  /*14580*/  @!P0 LD.E.128 R8, desc[UR54][R48.64] ;  /* 0x0000003630088980 */ /* 0x000164000c101d00 */
.L_x_467:
[----:B------:R-:W-:Y:S05]  /*14590*/  BSYNC B1 ;  /* 0x0000000000017941 */ /* 0x000fea0003800000 */
.L_x_466:
[----:B------:R-:W-:Y:S01]  /*145a0*/  ULEA.HI UR4, UR43, UR43, URZ, 0x1 ;  /* 0x0000002b2b047291 */ /* 0x000fe2000f8f083f */
[----:B---3--:R-:W-:Y:S01]  /*145b0*/  IMAD R0, R145, -0x80, R149 ;  /* 0xffffff8091007824 */ /* 0x008fe200078e0295 */
[----:B------:R-:W-:Y:S02]  /*145c0*/  BSSY B1, `(.L_x_468) ;  /* 0x0000009000017945 */ /* 0x000fe40003800000 */
[----:B------:R-:W-:Y:S02]  /*145d0*/  ULOP3.LUT UR4, UR4, 0xfffffffe, URZ, 0xc0, !UPT ;  /* 0xfffffffe04047892 */ /* 0x000fe4000f8ec03f */
[----:B-1----:R-:W-:Y:S02]  /*145e0*/  VIMNMX R3, R0, 0x80, PT ;  /* 0x0000008000037848 */ /* 0x002fe40003fe0100 */
[----:B------:R-:W-:Y:S02]  /*145f0*/  UIADD3 UR4, UR43, -UR4, URZ ;  /* 0x800000042b047290 */ /* 0x000fe4000fffe03f */
[----:B------:R-:W-:-:S04]  /*14600*/  ISETP.GE.AND P1, PT, R168, R3, PT ;  /* 0x00000003a800720c */ /* 0x000fc80003f26270 */
[----:B--2---:R-:W-:-:S05]  /*14610*/  IMAD.U32 R21, RZ, RZ, UR4 ;  /* 0x00000004ff157e24 */ /* 0x004fca000f8e00ff */
[----:B------:R-:W-:-:S04]  /*14620*/  SHF.L.U32 R21, R21, 0x1f, RZ ;  /* 0x0000001f15157819 */ /* 0x000fc800000006ff */
[----:B------:R-:W1:Y:S02]  /*14630*/  SYNCS.PHASECHK.TRANS64.TRYWAIT P0, [R16+URZ+0x29800], R21 ;  /* 0x02980015100075a7 */ /* 0x000e64000800017f */
[----:B-1----:R-:W-:Y:S05]  /*14640*/  @!P0 BRA `(.L_x_469) ;  /* 0x0000017000348947 */ /* 0x002fea0003800000 */
.L_x_683:
[----:B------:R-:W-:Y:S05]  /*14650*/  BSYNC B1 ;  /* 0x0000000000017941 */ /* 0x000fea0003800000 */
.L_x_468:
[----:B------:R-:W-:Y:S05]  /*14660*/  @P1 BRA `(.L_x_454) ;  /* 0x0000003000001947 */ /* 0x000fea0003800000 */
[----:B------:R-:W2:Y:S01]  /*14670*/  LDC R0, c[0x0][0x3f4] ;  /* 0x0000fd00ff007b82 */ /* 0x000ea20000000800 */
[C---:B-1----:R-:W-:Y:S01]  /*14680*/  VIADD R21, R18.reuse, 0x40 ;  /* 0x0000004012157836 */ /* 0x042fe20000000000 */
[C---:B------:R-:W-:Y:S01]  /*14690*/  IADD3 R3, R18.reuse, 0x20, RZ ;  /* 0x0000002012037810 */ /* 0x040fe20007ffe0ff */
[----:B------:R-:W-:Y:S01]  /*146a0*/  BSSY B1, `(.L_x_470) ;  /* 0x0000101000017945 */ /* 0x000fe20003800000 */
[-C--:B--2---:R-:W-:Y:S02]  /*146b0*/  ISETP.GE.AND P0, PT, R18, R0.reuse, PT ;  /* 0x000000001200720c */ /* 0x084fe40003f06270 */
[-C--:B------:R-:W-:Y:S02]  /*146c0*/  ISETP.GE.AND P1, PT, R3, R0.reuse, PT ;  /* 0x000000000300720c */ /* 0x080fe40003f26270 */
[----:B------:R-:W-:-:S09]  /*146d0*/  ISETP.GE.AND P2, PT, R21, R0, PT ;  /* 0x000000001500720c */ /* 0x000fd20003f46270 */
[----:B------:R-:W-:Y:S05]  /*146e0*/  @P0 BRA `(.L_x_471) ;  /* 0x0000000c00f00947 */ /* 0x000fea0003800000 */
[----:B------:R-:W2:Y:S01]  /*146f0*/  LDL R65, [R1+0x58] ;  /* 0x0000580001417983 */ /* 0x000ea20000100800 */
[----:B----4-:R-:W0:Y:S01]  /*14700*/  S2R R20, SR_TID.X ;  /* 0x0000000000147919 */ /* 0x010e220000002100 */
[----:B-----5:R-:W-:-:S04]  /*14710*/  SHF.R.U32.HI R3, RZ, 0x8, R32 ;  /* 0x00000008ff037819 */ /* 0x020fc80000011620 */
[----:B------:R-:W-:Y:S01]  /*14720*/  LOP3.LUT R21, R3, 0xff, RZ, 0xc0, !PT ;  /* 0x000000ff03157812 */ /* 0x000fe200078ec0ff */
[----:B0-----:R-:W-:-:S05]  /*14730*/  VIADD R38, R20, 0xffffff80 ;  /* 0xffffff8014267836 */ /* 0x001fca0000000000 */
[----:B------:R-:W-:-:S04]  /*14740*/  LEA.HI R40, R38, R38, RZ, 0x1 ;  /* 0x0000002626287211 */ /* 0x000fc800078f08ff */
[----:B------:R-:W-:-:S05]  /*14750*/  LOP3.LUT R40, R40, 0xfffffffe, RZ, 0xc0, !PT ;  /* 0xfffffffe28287812 */ /* 0x000fca00078ec0ff */
[----:B------:R-:W-:Y:S01]  /*14760*/  IMAD.IADD R40, R38, 0x1, -R40 ;  /* 0x0000000126287824 */ /* 0x000fe200078e0a28 */
[----:B------:R-:W-:-:S04]  /*14770*/  LOP3.LUT R20, R32, 0xff, RZ, 0xc0, !PT ;  /* 0x000000ff20147812 */ /* 0x000fc800078ec0ff */
[----:B------:R-:W-:Y:S02]  /*14780*/  LEA.HI R3, R0, R40, RZ, 0x1c ;  /* 0x0000002800037211 */ /* 0x000fe400078fe0ff */
[----:B------:R-:W-:Y:S02]  /*14790*/  PRMT R45, R21, 0x7604, R20 ;  /* 0x00007604152d7816 */ /* 0x000fe40000000014 */
[----:B------:R-:W-:-:S04]  /*147a0*/  SHF.R.S32.HI R20, RZ, 0x1f, R3 ;  /* 0x0000001fff147819 */ /* 0x000fc80000011403 */
[----:B------:R-:W-:Y:S01]  /*147b0*/  LEA.HI R21, R20, R3, RZ, 0x2 ;  /* 0x0000000314157211 */ /* 0x000fe200078f10ff */
[----:B------:R-:W-:-:S03]  /*147c0*/  IMAD.SHL.U32 R20, R3, 0x10, RZ ;  /* 0x0000001003147824 */ /* 0x000fc600078e00ff */
[----:B------:R-:W-:Y:S02]  /*147d0*/  SHF.L.U32 R21, R21, 0xb, RZ ;  /* 0x0000000b15157819 */ /* 0x000fe400000006ff */
[----:B------:R-:W-:Y:S02]  /*147e0*/  LOP3.LUT R3, R175, 0x30, R20, 0xf8, !PT ;  /* 0x00000030af037812 */ /* 0x000fe400078ef814 */
[----:B------:R-:W-:Y:S02]  /*147f0*/  SHF.R.U32.HI R37, RZ, 0x8, R33 ;  /* 0x00000008ff257819 */ /* 0x000fe40000011621 */
[----:B------:R-:W-:Y:S02]  /*14800*/  SHF.R.U32.HI R39, RZ, 0x8, R34 ;  /* 0x00000008ff277819 */ /* 0x000fe40000011622 */
[----:B------:R-:W-:Y:S02]  /*14810*/  LOP3.LUT R3, R3, R196, RZ, 0x3c, !PT ;  /* 0x000000c403037212 */ /* 0x000fe400078e3cff */
[----:B------:R-:W-:-:S02]  /*14820*/  LOP3.LUT R20, R21, 0xffffe000, RZ, 0xc0, !PT ;  /* 0xffffe00015147812 */ /* 0x000fc400078ec0ff */
[----:B------:R-:W-:Y:S02]  /*14830*/  LOP3.LUT R36, R33, 0xff, RZ, 0xc0, !PT ;  /* 0x000000ff21247812 */ /* 0x000fe400078ec0ff */
[----:B------:R-:W-:Y:S02]  /*14840*/  LOP3.LUT R38, R34, 0xff, RZ, 0xc0, !PT ;  /* 0x000000ff22267812 */ /* 0x000fe400078ec0ff */
[----:B------:R-:W-:Y:S02]  /*14850*/  LOP3.LUT R37, R37, 0xff, RZ, 0xc0, !PT ;  /* 0x000000ff25257812 */ /* 0x000fe400078ec0ff */
[----:B------:R-:W-:Y:S02]  /*14860*/  LOP3.LUT R39, R39, 0xff, RZ, 0xc0, !PT ;  /* 0x000000ff27277812 */ /* 0x000fe400078ec0ff */
[----:B------:R-:W-:Y:S02]  /*14870*/  IADD3 R3, R3, R197, R20 ;  /* 0x000000c503037210 */ /* 0x000fe40007ffe014 */
[----:B------:R-:W-:-:S02]  /*14880*/  PRMT R46, R37, 0x7604, R36 ;  /* 0x00007604252e7816 */ /* 0x000fc40000000024 */
[----:B------:R-:W-:Y:S01]  /*14890*/  PRMT R47, R39, 0x7604, R38 ;  /* 0x00007604272f7816 */ /* 0x000fe20000000026 */
[----:B------:R-:W-:Y:S01]  /*148a0*/  IMAD.IADD R3, R16, 0x1, R3 ;  /* 0x0000000110037824 */ /* 0x000fe200078e0203 */
[----:B------:R-:W-:Y:S02]  /*148b0*/  SHF.R.U32.HI R37, RZ, 0x8, R35 ;  /* 0x00000008ff257819 */ /* 0x000fe40000011623 */
[----:B------:R-:W-:Y:S02]  /*148c0*/  SHF.R.U32.HI R39, RZ, 0x8, R28 ;  /* 0x00000008ff277819 */ /* 0x000fe4000001161c */
[----:B------:R-:W-:Y:S01]  /*148d0*/  LOP3.LUT R36, R35, 0xff, RZ, 0xc0, !PT ;  /* 0x000000ff23247812 */ /* 0x000fe200078ec0ff */
[----:B------:R-:W0:Y:S01]  /*148e0*/  LDS.128 R40, [R3+0x14400] ;  /* 0x0144000003287984 */ /* 0x000e220000000c00 */
[----:B------:R-:W-:Y:S02]  /*148f0*/  LOP3.LUT R38, R28, 0xff, RZ, 0xc0, !PT ;  /* 0x000000ff1c267812 */ /* 0x000fe400078ec0ff */
[----:B------:R-:W-:-:S02]  /*14900*/  LOP3.LUT R37, R37, 0xff, RZ, 0xc0, !PT ;  /* 0x000000ff25257812 */ /* 0x000fc400078ec0ff */
[----:B------:R-:W-:Y:S02]  /*14910*/  LOP3.LUT R39, R39, 0xff, RZ, 0xc0, !PT ;  /* 0x000000ff27277812 */ /* 0x000fe400078ec0ff */
[----:B------:R-:W-:Y:S02]  /*14920*/  PRMT R48, R37, 0x7604, R36 ;  /* 0x0000760425307816 */ /* 0x000fe40000000024 */
[----:B------:R-:W-:Y:S02]  /*14930*/  PRMT R51, R39, 0x7604, R38 ;  /* 0x0000760427337816 */ /* 0x000fe40000000026 */
[----:B------:R-:W-:Y:S02]  /*14940*/  SHF.R.U32.HI R53, RZ, 0x8, R31 ;  /* 0x00000008ff357819 */ /* 0x000fe4000001161f */
        /* <DEDUP_REMOVED lines=13> */
[----:B------:R-:W-:Y:S01]  /*14a20*/  SHF.R.U32.HI R49, RZ, 0x10, R35 ;  /* 0x00000010ff317819 */ /* 0x000fe20000011623 */
[----:B------:R-:W-:-:S02]  /*14a30*/  IMAD.U32 R53, R53, 0x10000, RZ ;  /* 0x0001000035357824 */ /* 0x000fc400078e00ff */
[----:B------:R-:W-:Y:S01]  /*14a40*/  IMAD.U32 R21, R21, 0x10000, RZ ;  /* 0x0001000015157824 */ /* 0x000fe200078e00ff */
[----:B------:R-:W-:Y:S01]  /*14a50*/  SHF.R.U32.HI R59, RZ, 0x10, R31 ;  /* 0x00000010ff3b7819 */ /* 0x000fe2000001161f */
[----:B------:R-:W-:Y:S01]  /*14a60*/  IMAD.U32 R49, R49, 0x10000, RZ ;  /* 0x0001000031317824 */ /* 0x000fe200078e00ff */
[----:B------:R-:W-:Y:S02]  /*14a70*/  LOP3.LUT R55, R20, 0xff0000, R53, 0xf8, !PT ;  /* 0x00ff000014377812 */ /* 0x000fe400078ef835 */
[----:B------:R-:W-:Y:S02]  /*14a80*/  LOP3.LUT R21, R46, 0xff0000, R21, 0xf8, !PT ;  /* 0x00ff00002e157812 */ /* 0x000fe400078ef815 */
[----:B------:R-:W-:Y:S02]  /*14a90*/  SHF.L.U32 R59, R59, 0x10, RZ ;  /* 0x000000103b3b7819 */ /* 0x000fe400000006ff */
[----:B------:R-:W-:Y:S02]  /*14aa0*/  LOP3.LUT R49, R48, 0xff0000, R49, 0xf8, !PT ;  /* 0x00ff000030317812 */ /* 0x000fe400078ef831 */
[----:B------:R-:W-:-:S02]  /*14ab0*/  LOP3.LUT R45, R45, 0xff0000, R32, 0xf8, !PT ;  /* 0x00ff00002d2d7812 */ /* 0x000fc400078ef820 */
[----:B------:R-:W-:Y:S02]  /*14ac0*/  LOP3.LUT R47, R47, 0xff0000, R34, 0xf8, !PT ;  /* 0x00ff00002f2f7812 */ /* 0x000fe400078ef822 */
[----:B------:R-:W-:Y:S02]  /*14ad0*/  LOP3.LUT R55, R55, 0xff000000, R29, 0xf8, !PT ;  /* 0xff00000037377812 */ /* 0x000fe400078ef81d */
[----:B------:R-:W-:Y:S02]  /*14ae0*/  LOP3.LUT R53, R21, 0xff000000, R33, 0xf8, !PT ;  /* 0xff00000015357812 */ /* 0x000fe400078ef821 */
[----:B------:R-:W-:Y:S02]  /*14af0*/  LOP3.LUT R59, R52, 0xff0000, R59, 0xf8, !PT ;  /* 0x00ff0000343b7812 */ /* 0x000fe400078ef83b */
[----:B------:R-:W-:Y:S02]  /*14b00*/  LOP3.LUT R45, R45, 0xff000000, R32, 0xf8, !PT ;  /* 0xff0000002d2d7812 */ /* 0x000fe400078ef820 */
[----:B------:R-:W-:-:S02]  /*14b10*/  LOP3.LUT R54, R49, 0xff000000, R35, 0xf8, !PT ;  /* 0xff00000031367812 */ /* 0x000fc400078ef823 */
[----:B------:R-:W-:Y:S02]  /*14b20*/  LOP3.LUT R20, R47, 0xff000000, R34, 0xf8, !PT ;  /* 0xff0000002f147812 */ /* 0x000fe400078ef822 */
[----:B------:R-:W-:Y:S02]  /*14b30*/  F2FP.F16.E4M3.UNPACK_B R35, R55 ;  /* 0x00000037ff23723e */ /* 0x000fe400020006ff */
[----:B0-----:R-:W-:Y:S02]  /*14b40*/  F2FP.F16.E4M3.UNPACK_B R32, R41 ;  /* 0x00000029ff20723e */ /* 0x001fe400020006ff */
[----:B------:R-:W-:Y:S02]  /*14b50*/  F2FP.F16.E4M3.UNPACK_B R34, R53 ;  /* 0x00000035ff22723e */ /* 0x000fe400020006ff */
[----:B------:R-:W-:Y:S01]  /*14b60*/  LOP3.LUT R59, R59, 0xff000000, R31, 0xf8, !PT ;  /* 0xff0000003b3b7812 */ /* 0x000fe200078ef81f */
[----:B------:R-:W-:Y:S01]  /*14b70*/  HADD2.F32 R56, -RZ, R35.H0_H0 ;  /* 0x20000023ff387230 */ /* 0x000fe20000004100 */
[----:B------:R-:W-:Y:S01]  /*14b80*/  LOP3.LUT R51, R51, 0xff0000, R28, 0xf8, !PT ;  /* 0x00ff000033337812 */ /* 0x000fe200078ef81c */
[----:B------:R-:W-:Y:S01]  /*14b90*/  HADD2.F32 R29, -RZ, R32.H0_H0 ;  /* 0x20000020ff1d7230 */ /* 0x000fe20000004100 */
[----:B------:R-:W-:-:S02]  /*14ba0*/  LOP3.LUT R21, R57, 0xff0000, R30, 0xf8, !PT ;  /* 0x00ff000039157812 */ /* 0x000fc400078ef81e */
[----:B------:R-:W-:Y:S02]  /*14bb0*/  LOP3.LUT R57, R51, 0xff000000, R28, 0xf8, !PT ;  /* 0xff00000033397812 */ /* 0x000fe400078ef81c */
[-C--:B------:R-:W-:Y:S02]  /*14bc0*/  F2FP.F16.E4M3.UNPACK_B R50, R40.reuse ;  /* 0x00000028ff32723e */ /* 0x080fe400020006ff */
[----:B------:R-:W-:Y:S01]  /*14bd0*/  F2FP.F16.E4M3.UNPACK_B R51, R40.H1 ;  /* 0x00000028ff33723e */ /* 0x000fe200030006ff */
[----:B------:R-:W-:Y:S01]  /*14be0*/  FMUL.FTZ R40, R29, R56 ;  /* 0x000000381d287220 */ /* 0x000fe20000410000 */
[-C--:B------:R-:W-:Y:S02]  /*14bf0*/  F2FP.F16.E4M3.UNPACK_B R49, R43.reuse ;  /* 0x0000002bff31723e */ /* 0x080fe400020006ff */
[----:B------:R-:W-:Y:S02]  /*14c00*/  F2FP.F16.E4M3.UNPACK_B R52, R43.H1 ;  /* 0x0000002bff34723e */ /* 0x000fe400030006ff */
[----:B------:R-:W-:-:S02]  /*14c10*/  F2FP.F16.E4M3.UNPACK_B R41, R41.H1 ;  /* 0x00000029ff29723e */ /* 0x000fc400030006ff */
[----:B------:R-:W-:Y:S01]  /*14c20*/  F2FP.F16.E4M3.UNPACK_B R55, R55.H1 ;  /* 0x00000037ff37723e */ /* 0x000fe200030006ff */
[----:B------:R-:W-:Y:S01]  /*14c30*/  HADD2.F32 R32, -RZ, R32.H1_H1 ;  /* 0x30000020ff207230 */ /* 0x000fe20000004100 */
[----:B------:R-:W-:Y:S01]  /*14c40*/  F2FP.F16.E4M3.UNPACK_B R53, R53.H1 ;  /* 0x00000035ff35723e */ /* 0x000fe200030006ff */
[----:B--2---:R-:W0:Y:S02]  /*14c50*/  LDS.128 R36, [R65+0x14400] ;  /* 0x0144000041247984 */ /* 0x004e240000000c00 */
[----:B0-----:R-:W-:Y:S02]  /*14c60*/  F2FP.F16.E4M3.UNPACK_B R31, R37 ;  /* 0x00000025ff1f723e */ /* 0x001fe400020006ff */
[-C--:B------:R-:W-:Y:S02]  /*14c70*/  F2FP.F16.E4M3.UNPACK_B R46, R39.reuse ;  /* 0x00000027ff2e723e */ /* 0x080fe400020006ff */
[----:B------:R-:W-:Y:S02]  /*14c80*/  F2FP.F16.E4M3.UNPACK_B R48, R39.H1 ;  /* 0x00000027ff30723e */ /* 0x000fe400030006ff */
[----:B------:R-:W-:-:S02]  /*14c90*/  F2FP.F16.E4M3.UNPACK_B R39, R36 ;  /* 0x00000024ff27723e */ /* 0x000fc400020006ff */
[----:B------:R-:W-:Y:S01]  /*14ca0*/  F2FP.F16.E4M3.UNPACK_B R47, R36.H1 ;  /* 0x00000024ff2f723e */ /* 0x000fe200030006ff */
[----:B------:R-:W-:Y:S02]  /*14cb0*/  HADD2.F32 R36, -RZ, R34.H0_H0 ;  /* 0x20000022ff247230 */ /* 0x000fe40000004100 */
[----:B------:R-:W-:-:S03]  /*14cc0*/  HADD2.F32 R33, -RZ, R31.H0_H0 ;  /* 0x2000001fff217230 */ /* 0x000fc60000004100 */
[-C--:B------:R-:W-:Y:S02]  /*14cd0*/  FMUL.FTZ R43, R29, R36.reuse ;  /* 0x000000241d2b7220 */ /* 0x080fe40000410000 */
[C---:B------:R-:W-:Y:S02]  /*14ce0*/  FFMA.FTZ R29, R33.reuse, R36, -R40 ;  /* 0x00000024211d7223 */ /* 0x040fe40000010828 */
[----:B------:R-:W-:Y:S01]  /*14cf0*/  FFMA.FTZ R33, R33, R56, R43 ;  /* 0x0000003821217223 */ /* 0x000fe2000001002b */
[----:B------:R-:W-:Y:S01]  /*14d00*/  HADD2.F32 R43, -RZ, R35.H1_H1 ;  /* 0x30000023ff2b7230 */ /* 0x000fe20000004100 */
[----:B------:R-:W-:Y:S01]  /*14d10*/  F2FP.F16.E4M3.UNPACK_B R37, R37.H1 ;  /* 0x00000025ff25723e */ /* 0x000fe200030006ff */
[----:B------:R-:W-:Y:S02]  /*14d20*/  HADD2.F32 R36, -RZ, R34.H1_H1 ;  /* 0x30000022ff247230 */ /* 0x000fe40000004100 */
[----:B------:R-:W-:Y:S02]  /*14d30*/  HADD2.F32 R56, -RZ, R55.H0_H0 ;  /* 0x20000037ff387230 */ /* 0x000fe40000004100 */
[----:B------:R-:W-:-:S02]  /*14d40*/  HADD2.F32 R34, -RZ, R41.H0_H0 ;  /* 0x20000029ff227230 */ /* 0x000fc40000004100 */
[C---:B------:R-:W-:Y:S01]  /*14d50*/  FMUL.FTZ R58, R32.reuse, R43 ;  /* 0x0000002b203a7220 */ /* 0x040fe20000410000 */
[----:B------:R-:W-:Y:S02]  /*14d60*/  HADD2.F32 R31, -RZ, R31.H1_H1 ;  /* 0x3000001fff1f7230 */ /* 0x000fe40000004100 */
[----:B------:R-:W-:Y:S02]  /*14d70*/  HADD2.F32 R40, -RZ, R53.H0_H0 ;  /* 0x20000035ff287230 */ /* 0x000fe40000004100 */
[----:B------:R-:W-:Y:S01]  /*14d80*/  FMUL.FTZ R60, R32, R36 ;  /* 0x00000024203c7220 */ /* 0x000fe20000410000 */
[----:B------:R-:W-:Y:S02]  /*14d90*/  HADD2.F32 R35, -RZ, R37.H0_H0 ;  /* 0x20000025ff237230 */ /* 0x000fe40000004100 */
[C---:B------:R-:W-:Y:S01]  /*14da0*/  FMUL.FTZ R62, R34.reuse, R56 ;  /* 0x00000038223e7220 */ /* 0x040fe20000410000 */
[C---:B------:R-:W-:Y:S01]  /*14db0*/  FFMA.FTZ R32, R31.reuse, R36, -R58 ;  /* 0x000000241f207223 */ /* 0x040fe2000001083a */
[-C--:B------:R-:W-:Y:S01]  /*14dc0*/  FMUL.FTZ R61, R34, R40.reuse ;  /* 0x00000028223d7220 */ /* 0x080fe20000410000 */
[----:B------:R-:W-:Y:S01]  /*14dd0*/  F2FP.F16.E4M3.UNPACK_B R58, R59 ;  /* 0x0000003bff3a723e */ /* 0x000fe200020006ff */
[----:B------:R-:W-:Y:S01]  /*14de0*/  FFMA.FTZ R34, R31, R43, R60 ;  /* 0x0000002b1f227223 */ /* 0x000fe2000001003c */
[C---:B------:R-:W-:Y:S01]  /*14df0*/  FFMA.FTZ R31, R35.reuse, R40, -R62 ;  /* 0x00000028231f7223 */ /* 0x040fe2000001083e */
[----:B------:R-:W-:Y:S01]  /*14e00*/  F2FP.F16.E4M3.UNPACK_B R43, R54 ;  /* 0x00000036ff2b723e */ /* 0x000fe200020006ff */
[----:B------:R-:W-:Y:S01]  /*14e10*/  FFMA.FTZ R35, R35, R56, R61 ;  /* 0x0000003823237223 */ /* 0x000fe2000001003d */
[----:B------:R-:W-:-:S02]  /*14e20*/  HADD2.F32 R53, -RZ, R53.H1_H1 ;  /* 0x30000035ff357230 */ /* 0x000fc40000004100 */
[----:B------:R-:W-:Y:S02]  /*14e30*/  HADD2.F32 R56, -RZ, R55.H1_H1 ;  /* 0x30000037ff387230 */ /* 0x000fe40000004100 */
[----:B------:R-:W-:Y:S02]  /*14e40*/  HADD2.F32 R36, -RZ, R41.H1_H1 ;  /* 0x30000029ff247230 */ /* 0x000fe40000004100 */
[----:B------:R-:W-:Y:S02]  /*14e50*/  HADD2.F32 R60, -RZ, R58.H0_H0 ;  /* 0x2000003aff3c7230 */ /* 0x000fe40000004100 */
[----:B------:R-:W-:Y:S02]  /*14e60*/  HADD2.F32 R40, -RZ, R49.H0_H0 ;  /* 0x20000031ff287230 */ /* 0x000fe40000004100 */
[----:B------:R-:W-:Y:S02]  /*14e70*/  HADD2.F32 R55, -RZ, R43.H0_H0 ;  /* 0x2000002bff377230 */ /* 0x000fe40000004100 */
[----:B------:R-:W-:Y:S01]  /*14e80*/  FMUL.FTZ R62, R36, R56 ;  /* 0x00000038243e7220 */ /* 0x000fe20000410000 */
[----:B------:R-:W-:-:S02]  /*14e90*/  HADD2.F32 R37, -RZ, R37.H1_H1 ;  /* 0x30000025ff257230 */ /* 0x000fc40000004100 */
[----:B------:R-:W-:Y:S01]  /*14ea0*/  FMUL.FTZ R61, R36, R53 ;  /* 0x00000035243d7220 */ /* 0x000fe20000410000 */
[----:B------:R-:W-:Y:S02]  /*14eb0*/  HADD2.F32 R41, -RZ, R46.H0_H0 ;  /* 0x2000002eff297230 */ /* 0x000fe40000004100 */
[C---:B------:R-:W-:Y:S01]  /*14ec0*/  FMUL.FTZ R64, R40.reuse, R60 ;  /* 0x0000003c28407220 */ /* 0x040fe20000410000 */
[----:B------:R-:W-:Y:S01]  /*14ed0*/  FMUL.FTZ R63, R40, R55 ;  /* 0x00000037283f7220 */ /* 0x000fe20000410000 */
[----:B------:R-:W-:Y:S01]  /*14ee0*/  F2FP.F16.E4M3.UNPACK_B R59, R59.H1 ;  /* 0x0000003bff3b723e */ /* 0x000fe200030006ff */
[C---:B------:R-:W-:Y:S01]  /*14ef0*/  FFMA.FTZ R36, R37.reuse, R53, -R62 ;  /* 0x0000003525247223 */ /* 0x040fe2000001083e */
[----:B------:R-:W-:Y:S01]  /*14f00*/  FFMA.FTZ R40, R37, R56, R61 ;  /* 0x0000003825287223 */ /* 0x000fe2000001003d */
[----:B------:R-:W-:Y:S01]  /*14f10*/  F2FP.F16.E4M3.UNPACK_B R54, R54.H1 ;  /* 0x00000036ff36723e */ /* 0x000fe200030006ff */
[----:B------:R-:W-:Y:S01]  /*14f20*/  FFMA.FTZ R37, R41, R55, -R64 ;  /* 0x0000003729257223 */ /* 0x000fe20000010840 */
[----:B------:R-:W-:-:S02]  /*14f30*/  HADD2.F32 R55, -RZ, R43.H1_H1 ;  /* 0x3000002bff377230 */ /* 0x000fc40000004100 */
[----:B------:R-:W-:Y:S01]  /*14f40*/  FFMA.FTZ R41, R41, R60, R63 ;  /* 0x0000003c29297223 */ /* 0x000fe2000001003f */
[----:B------:R-:W-:Y:S02]  /*14f50*/  HADD2.F32 R43, -RZ, R46.H1_H1 ;  /* 0x3000002eff2b7230 */ /* 0x000fe40000004100 */
[----:B------:R-:W-:Y:S02]  /*14f60*/  HADD2.F32 R46, -RZ, R49.H1_H1 ;  /* 0x30000031ff2e7230 */ /* 0x000fe40000004100 */
[----:B------:R-:W-:Y:S02]  /*14f70*/  HADD2.F32 R60, -RZ, R59.H0_H0 ;  /* 0x2000003bff3c7230 */ /* 0x000fe40000004100 */
[----:B------:R-:W-:Y:S02]  /*14f80*/  HADD2.F32 R53, -RZ, R52.H0_H0 ;  /* 0x20000034ff357230 */ /* 0x000fe40000004100 */
[----:B------:R-:W-:Y:S02]  /*14f90*/  HADD2.F32 R56, -RZ, R54.H0_H0 ;  /* 0x20000036ff387230 */ /* 0x000fe40000004100 */
[----:B------:R-:W-:Y:S01]  /*14fa0*/  FMUL.FTZ R61, R46, R55 ;  /* 0x000000372e3d7220 */ /* 0x000fe20000410000 */
[----:B------:R-:W-:-:S02]  /*14fb0*/  HADD2.F32 R58, -RZ, R58.H1_H1 ;  /* 0x3000003aff3a7230 */ /* 0x000fc40000004100 */
[C---:B------:R-:W-:Y:S01]  /*14fc0*/  FMUL.FTZ R66, R53.reuse, R60 ;  /* 0x0000003c35427220 */ /* 0x040fe20000410000 */
[----:B------:R-:W-:Y:S02]  /*14fd0*/  HADD2.F32 R49, -RZ, R48.H0_H0 ;  /* 0x20000030ff317230 */ /* 0x000fe40000004100 */
[----:B------:R-:W-:Y:S01]  /*14fe0*/  FMUL.FTZ R53, R53, R56 ;  /* 0x0000003835357220 */ /* 0x000fe20000410000 */
[-C--:B------:R-:W-:Y:S01]  /*14ff0*/  FMUL.FTZ R62, R46, R58.reuse ;  /* 0x0000003a2e3e7220 */ /* 0x080fe20000410000 */
[----:B------:R-:W-:Y:S01]  /*15000*/  FFMA.FTZ R64, R43, R58, R61 ;  /* 0x0000003a2b407223 */ /* 0x000fe2000001003d */
[C---:B------:R-:W-:Y:S01]  /*15010*/  FFMA.FTZ R66, R49.reuse, R56, -R66 ;  /* 0x0000003831427223 */ /* 0x040fe20000010842 */
[----:B------:R-:W-:Y:S01]  /*15020*/  FFMA.FTZ R61, R49, R60, R53 ;  /* 0x0000003c313d7223 */ /* 0x000fe20000010035 */
[----:B------:R-:W-:Y:S02]  /*15030*/  F2FP.F16.E4M3.UNPACK_B R56, R57.H1 ;  /* 0x00000039ff38723e */ /* 0x000fe400030006ff */
[----:B------:R-:W-:Y:S01]  /*15040*/  F2FP.F16.E4M3.UNPACK_B R53, R45.H1 ;  /* 0x0000002dff35723e */ /* 0x000fe200030006ff */
[----:B------:R-:W-:Y:S01]  /*15050*/  FFMA.FTZ R46, R43, R55, -R62 ;  /* 0x000000372b2e7223 */ /* 0x000fe2000001083e */
        /* <DEDUP_REMOVED lines=8> */
[-C--:B------:R-:W-:Y:S01]  /*150e0*/  FMUL.FTZ R60, R52, R55.reuse ;  /* 0x00000037343c7220 */ /* 0x080fe20000410000 */
[----:B------:R-:W-:Y:S02]  /*150f0*/  HADD2.F32 R43, -RZ, R47.H0_H0 ;  /* 0x2000002fff2b7230 */ /* 0x000fe40000004100 */
[C---:B------:R-:W-:Y:S01]  /*15100*/  FMUL.FTZ R52, R49.reuse, R58 ;  /* 0x0000003a31347220 */ /* 0x040fe20000410000 */
[-C--:B------:R-:W-:Y:S01]  /*15110*/  FMUL.FTZ R49, R49, R54.reuse ;  /* 0x0000003631317220 */ /* 0x080fe20000410000 */
[----:B------:R-:W-:Y:S02]  /*15120*/  HADD2.F32 R56, -RZ, R56.H1_H1 ;  /* 0x30000038ff387230 */ /* 0x000fe40000004100 */
[----:B------:R-:W-:Y:S02]  /*15130*/  HADD2.F32 R51, -RZ, R51.H1_H1 ;  /* 0x30000033ff337230 */ /* 0x000fe40000004100 */
[C---:B------:R-:W-:Y:S01]  /*15140*/  FFMA.FTZ R63, R48.reuse, R55, -R63 ;  /* 0x00000037303f7223 */ /* 0x040fe2000001083f */
[----:B------:R-:W-:Y:S01]  /*15150*/  FFMA.FTZ R68, R48, R59, R60 ;  /* 0x0000003b30447223 */ /* 0x000fe2000001003c */
[C---:B------:R-:W-:Y:S01]  /*15160*/  FFMA.FTZ R55, R43.reuse, R54, -R52 ;  /* 0x000000362b377223 */ /* 0x040fe20000010834 */
[----:B------:R-:W-:Y:S01]  /*15170*/  FFMA.FTZ R59, R43, R58, R49 ;  /* 0x0000003a2b3b7223 */ /* 0x000fe20000010031 */
[----:B------:R-:W-:Y:S01]  /*15180*/  HADD2.F32 R52, -RZ, R53.H1_H1 ;  /* 0x30000035ff347230 */ /* 0x000fe20000004100 */
[----:B------:R-:W-:Y:S01]  /*15190*/  F2FP.F16.E4M3.UNPACK_B R57, R57 ;  /* 0x00000039ff39723e */ /* 0x000fe200020006ff */
[----:B------:R-:W-:Y:S01]  /*151a0*/  HADD2.F32 R47, -RZ, R47.H1_H1 ;  /* 0x3000002fff2f7230 */ /* 0x000fe20000004100 */
[----:B------:R-:W-:Y:S01]  /*151b0*/  F2FP.F16.E4M3.UNPACK_B R48, R45 ;  /* 0x0000002dff30723e */ /* 0x000fe200020006ff */
[C---:B------:R-:W-:Y:S01]  /*151c0*/  FMUL.FTZ R58, R51.reuse, R56 ;  /* 0x00000038333a7220 */ /* 0x040fe20000410000 */
[----:B------:R-:W-:Y:S01]  /*151d0*/  FMUL.FTZ R51, R51, R52 ;  /* 0x0000003433337220 */ /* 0x000fe20000410000 */
[----:B------:R-:W-:-:S02]  /*151e0*/  HADD2.F32 R54, -RZ, R57.H0_H0 ;  /* 0x20000039ff367230 */ /* 0x000fc40000004100 */
[----:B------:R-:W-:Y:S01]  /*151f0*/  FFMA.FTZ R60, R47, R52, -R58 ;  /* 0x000000342f3c7223 */ /* 0x000fe2000001083a */
[----:B------:R-:W-:Y:S02]  /*15200*/  HADD2.F32 R45, -RZ, R50.H0_H0 ;  /* 0x20000032ff2d7230 */ /* 0x000fe40000004100 */
[----:B------:R-:W-:Y:S01]  /*15210*/  HADD2.F32 R52, -RZ, R48.H0_H0 ;  /* 0x20000030ff347230 */ /* 0x000fe20000004100 */
[----:B------:R-:W-:Y:S01]  /*15220*/  LOP3.LUT R28, R21, 0xff000000, R30, 0xf8, !PT ;  /* 0xff000000151c7812 */ /* 0x000fe200078ef81e */
[----:B------:R-:W-:Y:S01]  /*15230*/  FFMA.FTZ R62, R47, R56, R51 ;  /* 0x000000382f3e7223 */ /* 0x000fe20000010033 */
[----:B------:R-:W-:Y:S01]  /*15240*/  HADD2.F32 R43, -RZ, R39.H0_H0 ;  /* 0x20000027ff2b7230 */ /* 0x000fe20000004100 */
[----:B------:R-:W-:Y:S01]  /*15250*/  F2FP.F16.E4M3.UNPACK_B R30, R42 ;  /* 0x0000002aff1e723e */ /* 0x000fe200020006ff */
[C---:B------:R-:W-:Y:S01]  /*15260*/  FMUL.FTZ R56, R45.reuse, R54 ;  /* 0x000000362d387220 */ /* 0x040fe20000410000 */
[----:B------:R-:W-:Y:S02]  /*15270*/  HADD2.F32 R57, -RZ, R57.H1_H1 ;  /* 0x30000039ff397230 */ /* 0x000fe40000004100 */
[----:B------:R-:W-:Y:S01]  /*15280*/  FMUL.FTZ R58, R45, R52 ;  /* 0x000000342d3a7220 */ /* 0x000fe20000410000 */
[----:B------:R-:W-:Y:S01]  /*15290*/  HADD2.F32 R50, -RZ, R50.H1_H1 ;  /* 0x30000032ff327230 */ /* 0x000fe20000004100 */
[----:B------:R-:W-:Y:S01]  /*152a0*/  F2FP.F16.E4M3.UNPACK_B R42, R42.H1 ;  /* 0x0000002aff2a723e */ /* 0x000fe200030006ff */
[----:B------:R-:W-:Y:S01]  /*152b0*/  HADD2.F32 R48, -RZ, R48.H1_H1 ;  /* 0x30000030ff307230 */ /* 0x000fe20000004100 */
[----:B------:R-:W-:Y:S01]  /*152c0*/  F2FP.F16.E4M3.UNPACK_B R47, R28.H1 ;  /* 0x0000001cff2f723e */ /* 0x000fe200030006ff */
[----:B------:R-:W-:Y:S01]  /*152d0*/  FFMA.FTZ R56, R43, R52, -R56 ;  /* 0x000000342b387223 */ /* 0x000fe20000010838 */
[----:B------:R-:W-:Y:S01]  /*152e0*/  F2FP.F16.E4M3.UNPACK_B R21, R38 ;  /* 0x00000026ff15723e */ /* 0x000fe200020006ff */
[----:B------:R-:W-:-:S02]  /*152f0*/  HADD2.F32 R39, -RZ, R39.H1_H1 ;  /* 0x30000027ff277230 */ /* 0x000fc40000004100 */
[----:B------:R-:W-:Y:S01]  /*15300*/  FFMA.FTZ R58, R43, R54, R58 ;  /* 0x000000362b3a7223 */ /* 0x000fe2000001003a */
[----:B------:R-:W-:Y:S01]  /*15310*/  F2FP.F16.E4M3.UNPACK_B R38, R38.H1 ;  /* 0x00000026ff26723e */ /* 0x000fe200030006ff */
[CC--:B------:R-:W-:Y:S01]  /*15320*/  FMUL.FTZ R52, R50.reuse, R57.reuse ;  /* 0x0000003932347220 */ /* 0x0c0fe20000410000 */
[----:B------:R-:W-:Y:S01]  /*15330*/  F2FP.F16.E4M3.UNPACK_B R45, R20.H1 ;  /* 0x00000014ff2d723e */ /* 0x000fe200030006ff */
[-C--:B------:R-:W-:Y:S01]  /*15340*/  FMUL.FTZ R54, R50, R48.reuse ;  /* 0x0000003032367220 */ /* 0x080fe20000410000 */
[----:B------:R-:W-:Y:S02]  /*15350*/  HADD2.F32 R50, -RZ, R47.H0_H0 ;  /* 0x2000002fff327230 */ /* 0x000fe40000004100 */
[----:B------:R-:W-:Y:S02]  /*15360*/  HADD2.F32 R43, -RZ, R42.H0_H0 ;  /* 0x2000002aff2b7230 */ /* 0x000fe40000004100 */
[C---:B------:R-:W-:Y:S01]  /*15370*/  FFMA.FTZ R49, R39.reuse, R48, -R52 ;  /* 0x0000003027317223 */ /* 0x040fe20000010834 */
[----:B------:R-:W-:Y:S01]  /*15380*/  FFMA.FTZ R57, R39, R57, R54 ;  /* 0x0000003927397223 */ /* 0x000fe20000010036 */
[----:B------:R-:W-:-:S02]  /*15390*/  HADD2.F32 R48, -RZ, R45.H0_H0 ;  /* 0x2000002dff307230 */ /* 0x000fc40000004100 */
[----:B------:R-:W-:Y:S02]  /*153a0*/  HADD2.F32 R39, -RZ, R38.H0_H0 ;  /* 0x20000026ff277230 */ /* 0x000fe40000004100 */
[C---:B------:R-:W-:Y:S01]  /*153b0*/  FMUL.FTZ R52, R43.reuse, R50 ;  /* 0x000000322b347220 */ /* 0x040fe20000410000 */
[----:B------:R-:W-:Y:S02]  /*153c0*/  HADD2.F32 R45, -RZ, R45.H1_H1 ;  /* 0x3000002dff2d7230 */ /* 0x000fe40000004100 */
[----:B------:R-:W-:Y:S02]  /*153d0*/  HADD2.F32 R47, -RZ, R47.H1_H1 ;  /* 0x3000002fff2f7230 */ /* 0x000fe40000004100 */
[----:B------:R-:W-:Y:S02]  /*153e0*/  HADD2.F32 R42, -RZ, R42.H1_H1 ;  /* 0x3000002aff2a7230 */ /* 0x000fe40000004100 */
[-C--:B------:R-:W-:Y:S01]  /*153f0*/  FMUL.FTZ R54, R43, R48.reuse ;  /* 0x000000302b367220 */ /* 0x080fe20000410000 */
[----:B------:R-:W-:Y:S01]  /*15400*/  FFMA.FTZ R52, R39, R48, -R52 ;  /* 0x0000003027347223 */ /* 0x000fe20000010834 */
[----:B------:R-:W-:-:S02]  /*15410*/  HADD2.F32 R38, -RZ, R38.H1_H1 ;  /* 0x30000026ff267230 */ /* 0x000fc40000004100 */
[C---:B------:R-:W-:Y:S01]  /*15420*/  FMUL.FTZ R43, R42.reuse, R47 ;  /* 0x0000002f2a2b7220 */ /* 0x040fe20000410000 */
[-C--:B------:R-:W-:Y:S01]  /*15430*/  FMUL.FTZ R48, R42, R45.reuse ;  /* 0x0000002d2a307220 */ /* 0x080fe20000410000 */
[----:B------:R-:W-:Y:S02]  /*15440*/  F2FP.F16.E4M3.UNPACK_B R42, R28 ;  /* 0x0000001cff2a723e */ /* 0x000fe400020006ff */
[----:B------:R-:W-:Y:S01]  /*15450*/  F2FP.F16.E4M3.UNPACK_B R20, R20 ;  /* 0x00000014ff14723e */ /* 0x000fe200020006ff */
[C---:B------:R-:W-:Y:S01]  /*15460*/  FFMA.FTZ R51, R38.reuse, R45, -R43 ;  /* 0x0000002d26337223 */ /* 0x040fe2000001082b */
[----:B------:R-:W-:Y:S01]  /*15470*/  FFMA.FTZ R54, R39, R50, R54 ;  /* 0x0000003227367223 */ /* 0x000fe20000010036 */
[----:B------:R-:W-:Y:S02]  /*15480*/  HADD2.F32 R43, -RZ, R42.H0_H0 ;  /* 0x2000002aff2b7230 */ /* 0x000fe40000004100 */
[----:B------:R-:W-:Y:S01]  /*15490*/  FFMA.FTZ R53, R38, R47, R48 ;  /* 0x0000002f26357223 */ /* 0x000fe20000010030 */
[----:B------:R-:W-:-:S02]  /*154a0*/  HADD2.F32 R28, -RZ, R30.H0_H0 ;  /* 0x2000001eff1c7230 */ /* 0x000fc40000004100 */
[----:B------:R-:W-:Y:S02]  /*154b0*/  HADD2.F32 R39, -RZ, R20.H0_H0 ;  /* 0x20000014ff277230 */ /* 0x000fe40000004100 */
[----:B------:R-:W-:Y:S02]  /*154c0*/  HADD2.F32 R42, -RZ, R42.H1_H1 ;  /* 0x3000002aff2a7230 */ /* 0x000fe40000004100 */
[----:B------:R-:W-:Y:S02]  /*154d0*/  HADD2.F32 R30, -RZ, R30.H1_H1 ;  /* 0x3000001eff1e7230 */ /* 0x000fe40000004100 */
[----:B------:R-:W-:Y:S02]  /*154e0*/  HADD2.F32 R38, -RZ, R20.H1_H1 ;  /* 0x30000014ff267230 */ /* 0x000fe40000004100 */
[C---:B------:R-:W-:Y:S01]  /*154f0*/  FMUL.FTZ R45, R28.reuse, R43 ;  /* 0x0000002b1c2d7220 */ /* 0x040fe20000410000 */
[--C-:B------:R-:W-:Y:S02]  /*15500*/  HADD2.F32 R20, -RZ, R21.reuse.H0_H0 ;  /* 0x20000015ff147230 */ /* 0x100fe40000004100 */
[----:B------:R-:W-:Y:S01]  /*15510*/  FMUL.FTZ R28, R28, R39 ;  /* 0x000000271c1c7220 */ /* 0x000fe20000410000 */
[----:B------:R-:W-:-:S02]  /*15520*/  HADD2.F32 R21, -RZ, R21.H1_H1 ;  /* 0x30000015ff157230 */ /* 0x000fc40000004100 */
[C---:B------:R-:W-:Y:S01]  /*15530*/  FMUL.FTZ R48, R30.reuse, R42 ;  /* 0x0000002a1e307220 */ /* 0x040fe20000410000 */
[-C--:B------:R-:W-:Y:S01]  /*15540*/  FMUL.FTZ R47, R30, R38.reuse ;  /* 0x000000261e2f7220 */ /* 0x080fe20000410000 */
[C---:B------:R-:W-:Y:S01]  /*15550*/  FFMA.FTZ R30, R20.reuse, R39, -R45 ;  /* 0x00000027141e7223 */ /* 0x040fe2000001082d */
[----:B------:R-:W-:Y:S01]  /*15560*/  FFMA.FTZ R20, R20, R43, R28 ;  /* 0x0000002b14147223 */ /* 0x000fe2000001001c */
[C---:B------:R-:W-:Y:S01]  /*15570*/  FFMA.FTZ R39, R21.reuse, R38, -R48 ;  /* 0x0000002615277223 */ /* 0x040fe20000010830 */
[----:B------:R-:W-:Y:S01]  /*15580*/  F2FP.SATFINITE.E4M3.F32.PACK_AB_MERGE_C R31, R36, R31, RZ ;  /* 0x0000001f241f723e */ /* 0x000fe200048070ff */
[----:B------:R-:W-:Y:S01]  /*15590*/  FFMA.FTZ R47, R21, R42, R47 ;  /* 0x0000002a152f7223 */ /* 0x000fe2000001002f */
[----:B------:R-:W-:Y:S02]  /*155a0*/  F2FP.SATFINITE.E4M3.F32.PACK_AB_MERGE_C R63, R63, R66, RZ ;  /* 0x000000423f3f723e */ /* 0x000fe400048070ff */
[----:B------:R-:W-:Y:S02]  /*155b0*/  F2FP.SATFINITE.E4M3.F32.PACK_AB_MERGE_C R35, R40, R35, RZ ;  /* 0x000000232823723e */ /* 0x000fe400048070ff */
[----:B------:R-:W-:-:S02]  /*155c0*/  F2FP.SATFINITE.E4M3.F32.PACK_AB_MERGE_C R28, R60, R55, RZ ;  /* 0x000000373c1c723e */ /* 0x000fc400048070ff */
[----:B------:R-:W-:Y:S02]  /*155d0*/  F2FP.SATFINITE.E4M3.F32.PACK_AB_MERGE_C R51, R51, R52, RZ ;  /* 0x000000343333723e */ /* 0x000fe400048070ff */
[----:B------:R-:W-:Y:S02]  /*155e0*/  F2FP.SATFINITE.E4M3.F32.PACK_AB_MERGE_C R61, R68, R61, RZ ;  /* 0x0000003d443d723e */ /* 0x000fe400048070ff */
[----:B------:R-:W-:Y:S02]  /*155f0*/  F2FP.SATFINITE.E4M3.F32.PACK_AB_MERGE_C R59, R62, R59, RZ ;  /* 0x0000003b3e3b723e */ /* 0x000fe400048070ff */
[----:B------:R-:W-:Y:S02]  /*15600*/  F2FP.SATFINITE.E4M3.F32.PACK_AB_MERGE_C R53, R53, R54, RZ ;  /* 0x000000363535723e */ /* 0x000fe400048070ff */
[----:B------:R-:W-:Y:S02]  /*15610*/  F2FP.SATFINITE.E4M3.F32.PACK_AB_MERGE_C R29, R32, R29, R31 ;  /* 0x0000001d201d723e */ /* 0x000fe4000480701f */
[----:B------:R-:W-:-:S02]  /*15620*/  F2FP.SATFINITE.E4M3.F32.PACK_AB_MERGE_C R31, R46, R37, R63 ;  /* 0x000000252e1f723e */ /* 0x000fc4000480703f */
[----:B------:R-:W-:Y:S02]  /*15630*/  F2FP.SATFINITE.E4M3.F32.PACK_AB_MERGE_C R33, R34, R33, R35 ;  /* 0x000000212221723e */ /* 0x000fe40004807023 */
[----:B------:R-:W-:Y:S02]  /*15640*/  F2FP.SATFINITE.E4M3.F32.PACK_AB_MERGE_C R28, R49, R56, R28 ;  /* 0x00000038311c723e */ /* 0x000fe4000480701c */
[----:B------:R-:W-:Y:S02]  /*15650*/  F2FP.SATFINITE.E4M3.F32.PACK_AB_MERGE_C R30, R39, R30, R51 ;  /* 0x0000001e271e723e */ /* 0x000fe40004807033 */
[----:B------:R-:W-:Y:S02]  /*15660*/  F2FP.SATFINITE.E4M3.F32.PACK_AB_MERGE_C R35, R64, R41, R61 ;  /* 0x000000294023723e */ /* 0x000fe4000480703d */
[----:B------:R-:W-:Y:S02]  /*15670*/  F2FP.SATFINITE.E4M3.F32.PACK_AB_MERGE_C R32, R57, R58, R59 ;  /* 0x0000003a3920723e */ /* 0x000fe4000480703b */
[----:B------:R-:W-:Y:S01]  /*15680*/  F2FP.SATFINITE.E4M3.F32.PACK_AB_MERGE_C R34, R47, R20, R53 ;  /* 0x000000142f22723e */ /* 0x000fe20004807035 */
[----:B------:R1:W-:Y:S04]  /*15690*/  STS.128 [R65+0x14400], R28 ;  /* 0x0144001c41007388 */ /* 0x0003e80000000c00 */
[----:B------:R1:W-:Y:S02]  /*156a0*/  STS.128 [R3+0x14400], R32 ;  /* 0x0144002003007388 */ /* 0x0003e40000000c00 */
.L_x_471:
[----:B------:R-:W-:Y:S05]  /*156b0*/  BSYNC B1 ;  /* 0x0000000000017941 */ /* 0x000fea0003800000 */
.L_x_470:
[----:B------:R-:W-:Y:S04]  /*156c0*/  BSSY B1, `(.L_x_472) ;  /* 0x0000101000017945 */ /* 0x000fe80003800000 */
[----:B------:R-:W-:Y:S05]  /*156d0*/  @P1 BRA `(.L_x_473) ;  /* 0x0000000c00fc1947 */ /* 0x000fea0003800000 */
[----:B------:R-:W2:Y:S01]  /*156e0*/  LDL R60, [R1+0x54] ;  /* 0x00005400013c7983 */ /* 0x000ea20000100800 */
[----:B-1---5:R-:W-:Y:S02]  /*156f0*/  SHF.R.U32.HI R3, RZ, 0x8, R12 ;  /* 0x00000008ff037819 */ /* 0x022fe4000001160c */
[----:B------:R-:W-:Y:S02]  /*15700*/  LOP3.LUT R21, R12, 0xff, RZ, 0xc0, !PT ;  /* 0x000000ff0c157812 */ /* 0x000fe400078ec0ff */
[----:B----4-:R-:W-:Y:S02]  /*15710*/  LOP3.LUT R20, R3, 0xff, RZ, 0xc0, !PT ;  /* 0x000000ff03147812 */ /* 0x010fe400078ec0ff */
[----:B------:R-:W-:Y:S02]  /*15720*/  LEA.HI R3, R0, R237, RZ, 0x1c ;  /* 0x000000ed00037211 */ /* 0x000fe400078fe0ff */
[----:B0-----:R-:W-:Y:S02]  /*15730*/  PRMT R37, R20, 0x7604, R21 ;  /* 0x0000760414257816 */ /* 0x001fe40000000015 */
[----:B------:R-:W-:-:S02]  /*15740*/  SHF.R.S32.HI R20, RZ, 0x1f, R3 ;  /* 0x0000001fff147819 */ /* 0x000fc40000011403 */
[----:B------:R-:W-:Y:S02]  /*15750*/  SHF.R.U32.HI R32, RZ, 0x8, R4 ;  /* 0x00000008ff207819 */ /* 0x000fe40000011604 */
[----:B------:R-:W-:Y:S01]  /*15760*/  LEA.HI R21, R20, R3, RZ, 0x2 ;  /* 0x0000000314157211 */ /* 0x000fe200078f10ff */
[----:B------:R-:W-:Y:S01]  /*15770*/  IMAD.SHL.U32 R20, R3, 0x10, RZ ;  /* 0x0000001003147824 */ /* 0x000fe200078e00ff */
[----:B------:R-:W-:Y:S02]  /*15780*/  SHF.R.U32.HI R28, RZ, 0x8, R13 ;  /* 0x00000008ff1c7819 */ /* 0x000fe4000001160d */
[----:B------:R-:W-:Y:S01]  /*15790*/  LOP3.LUT R33, R4, 0xff, RZ, 0xc0, !PT ;  /* 0x000000ff04217812 */ /* 0x000fe200078ec0ff */
[----:B------:R-:W-:Y:S01]  /*157a0*/  IMAD.SHL.U32 R21, R21, 0x800, RZ ;  /* 0x0000080015157824 */ /* 0x000fe200078e00ff */
[----:B------:R-:W-:Y:S02]  /*157b0*/  LOP3.LUT R3, R175, 0x30, R20, 0xf8, !PT ;  /* 0x00000030af037812 */ /* 0x000fe400078ef814 */
[----:B------:R-:W-:-:S02]  /*157c0*/  LOP3.LUT R32, R32, 0xff, RZ, 0xc0, !PT ;  /* 0x000000ff20207812 */ /* 0x000fc400078ec0ff */
[----:B------:R-:W-:Y:S02]  /*157d0*/  LOP3.LUT R3, R3, R196, RZ, 0x3c, !PT ;  /* 0x000000c403037212 */ /* 0x000fe400078e3cff */
[----:B------:R-:W-:Y:S02]  /*157e0*/  LOP3.LUT R20, R21, 0xffffe000, RZ, 0xc0, !PT ;  /* 0xffffe00015147812 */ /* 0x000fe400078ec0ff */
[----:B------:R-:W-:Y:S02]  /*157f0*/  LOP3.LUT R29, R13, 0xff, RZ, 0xc0, !PT ;  /* 0x000000ff0d1d7812 */ /* 0x000fe400078ec0ff */
[----:B------:R-:W-:Y:S02]  /*15800*/  LOP3.LUT R28, R28, 0xff, RZ, 0xc0, !PT ;  /* 0x000000ff1c1c7812 */ /* 0x000fe400078ec0ff */
[----:B------:R-:W-:Y:S02]  /*15810*/  PRMT R43, R32, 0x7604, R33 ;  /* 0x00007604202b7816 */ /* 0x000fe40000000021 */
[----:B------:R-:W-:-:S02]  /*15820*/  IADD3 R3, R3, R197, R20 ;  /* 0x000000c503037210 */ /* 0x000fc40007ffe014 */
[----:B------:R-:W-:Y:S02]  /*15830*/  SHF.R.U32.HI R32, RZ, 0x8, R6 ;  /* 0x00000008ff207819 */ /* 0x000fe40000011606 */
[----:B------:R-:W-:Y:S01]  /*15840*/  SHF.R.U32.HI R34, RZ, 0x8, R7 ;  /* 0x00000008ff227819 */ /* 0x000fe20000011607 */
[----:B------:R-:W-:Y:S01]  /*15850*/  IMAD.IADD R3, R16, 0x1, R3 ;  /* 0x0000000110037824 */ /* 0x000fe200078e0203 */
[----:B------:R-:W-:Y:S02]  /*15860*/  PRMT R36, R28, 0x7604, R29 ;  /* 0x000076041c247816 */ /* 0x000fe4000000001d */
[----:B------:R-:W-:Y:S02]  /*15870*/  SHF.R.U32.HI R28, RZ, 0x8, R14 ;  /* 0x00000008ff1c7819 */ /* 0x000fe4000001160e */
[----:B------:R-:W-:Y:S02]  /*15880*/  SHF.R.U32.HI R30, RZ, 0x8, R15 ;  /* 0x00000008ff1e7819 */ /* 0x000fe4000001160f */
[----:B------:R-:W-:-:S02]  /*15890*/  LOP3.LUT R33, R6, 0xff, RZ, 0xc0, !PT ;  /* 0x000000ff06217812 */ /* 0x000fc400078ec0ff */
[----:B------:R-:W-:Y:S02]  /*158a0*/  LOP3.LUT R32, R32, 0xff, RZ, 0xc0, !PT ;  /* 0x000000ff20207812 */ /* 0x000fe400078ec0ff */
[----:B------:R-:W-:Y:S02]  /*158b0*/  LOP3.LUT R35, R7, 0xff, RZ, 0xc0, !PT ;  /* 0x000000ff07237812 */ /* 0x000fe400078ec0ff */
[----:B------:R-:W-:Y:S02]  /*158c0*/  LOP3.LUT R34, R34, 0xff, RZ, 0xc0, !PT ;  /* 0x000000ff22227812 */ /* 0x000fe400078ec0ff */
[----:B------:R-:W-:Y:S02]  /*158d0*/  LOP3.LUT R29, R14, 0xff, RZ, 0xc0, !PT ;  /* 0x000000ff0e1d7812 */ /* 0x000fe400078ec0ff */
[----:B------:R-:W-:Y:S02]  /*158e0*/  LOP3.LUT R31, R15, 0xff, RZ, 0xc0, !PT ;  /* 0x000000ff0f1f7812 */ /* 0x000fe400078ec0ff */
[----:B------:R-:W-:-:S02]  /*158f0*/  LOP3.LUT R28, R28, 0xff, RZ, 0xc0, !PT ;  /* 0x000000ff1c1c7812 */ /* 0x000fc400078ec0ff */
[----:B------:R-:W-:Y:S02]  /*15900*/  LOP3.LUT R30, R30, 0xff, RZ, 0xc0, !PT ;  /* 0x000000ff1e1e7812 */ /* 0x000fe400078ec0ff */
[----:B------:R-:W-:Y:S02]  /*15910*/  PRMT R49, R32, 0x7604, R33 ;  /* 0x0000760420317816 */ /* 0x000fe40000000021 */
[----:B------:R-:W-:Y:S02]  /*15920*/  PRMT R53, R34, 0x7604, R35 ;  /* 0x0000760422357816 */ /* 0x000fe40000000023 */
[----:B------:R-:W0:Y:S01]  /*15930*/  LDS.128 R32, [R3+0x14400] ;  /* 0x0144000003207984 */ /* 0x000e220000000c00 */
[----:B------:R-:W-:Y:S02]  /*15940*/  PRMT R39, R28, 0x7604, R29 ;  /* 0x000076041c277816 */ /* 0x000fe4000000001d */
[----:B------:R-:W-:Y:S02]  /*15950*/  PRMT R41, R30, 0x7604, R31 ;  /* 0x000076041e297816 */ /* 0x000fe4000000001f */
[----:B------:R-:W-:-:S02]  /*15960*/  SHF.R.U32.HI R20, RZ, 0x8, R5 ;  /* 0x00000008ff147819 */ /* 0x000fc40000011605 */
[----:B------:R-:W-:Y:S02]  /*15970*/  LOP3.LUT R21, R5, 0xff, RZ, 0xc0, !PT ;  /* 0x000000ff05157812 */ /* 0x000fe400078ec0ff */
[----:B------:R-:W-:Y:S02]  /*15980*/  LOP3.LUT R20, R20, 0xff, RZ, 0xc0, !PT ;  /* 0x000000ff14147812 */ /* 0x000fe400078ec0ff */
[----:B------:R-:W-:Y:S02]  /*15990*/  SHF.R.U32.HI R38, RZ, 0x10, R14 ;  /* 0x00000010ff267819 */ /* 0x000fe4000001160e */
[----:B------:R-:W-:Y:S02]  /*159a0*/  PRMT R45, R20, 0x7604, R21 ;  /* 0x00007604142d7816 */ /* 0x000fe40000000015 */
[----:B------:R-:W-:Y:S02]  /*159b0*/  SHF.R.U32.HI R21, RZ, 0x10, R13 ;  /* 0x00000010ff157819 */ /* 0x000fe4000001160d */
[----:B------:R-:W-:-:S02]  /*159c0*/  SHF.R.U32.HI R20, RZ, 0x10, R12 ;  /* 0x00000010ff147819 */ /* 0x000fc4000001160c */
[----:B------:R-:W-:Y:S02]  /*159d0*/  LOP3.LUT R21, R21, 0xff, RZ, 0xc0, !PT ;  /* 0x000000ff15157812 */ /* 0x000fe400078ec0ff */
[----:B------:R-:W-:Y:S02]  /*159e0*/  LOP3.LUT R20, R20, 0xff, RZ, 0xc0, !PT ;  /* 0x000000ff14147812 */ /* 0x000fe400078ec0ff */
[----:B------:R-:W-:Y:S02]  /*159f0*/  PRMT R21, R21, 0x7054, R36 ;  /* 0x0000705415157816 */ /* 0x000fe40000000024 */
[----:B------:R-:W-:Y:S02]  /*15a00*/  SHF.R.U32.HI R36, RZ, 0x10, R5 ;  /* 0x00000010ff247819 */ /* 0x000fe40000011605 */
[----:B------:R-:W-:Y:S02]  /*15a10*/  LOP3.LUT R38, R38, 0xff, RZ, 0xc0, !PT ;  /* 0x000000ff26267812 */ /* 0x000fe400078ec0ff */
[----:B------:R-:W-:-:S02]  /*15a20*/  PRMT R37, R20, 0x7054, R37 ;  /* 0x0000705414257816 */ /* 0x000fc40000000025 */
[----:B------:R-:W-:Y:S02]  /*15a30*/  SHF.R.U32.HI R40, RZ, 0x10, R15 ;  /* 0x00000010ff287819 */ /* 0x000fe4000001160f */
[----:B------:R-:W-:Y:S02]  /*15a40*/  SHF.R.U32.HI R20, RZ, 0x10, R4 ;  /* 0x00000010ff147819 */ /* 0x000fe40000011604 */
[----:B------:R-:W-:Y:S02]  /*15a50*/  LOP3.LUT R36, R36, 0xff, RZ, 0xc0, !PT ;  /* 0x000000ff24247812 */ /* 0x000fe400078ec0ff */
[----:B------:R-:W-:Y:S02]  /*15a60*/  PRMT R39, R38, 0x7054, R39 ;  /* 0x0000705426277816 */ /* 0x000fe40000000027 */
[----:B------:R-:W-:Y:S02]  /*15a70*/  SHF.R.U32.HI R38, RZ, 0x10, R6 ;  /* 0x00000010ff267819 */ /* 0x000fe40000011606 */
[----:B------:R-:W-:-:S02]  /*15a80*/  LOP3.LUT R40, R40, 0xff, RZ, 0xc0, !PT ;  /* 0x000000ff28287812 */ /* 0x000fc400078ec0ff */
[----:B------:R-:W-:Y:S02]  /*15a90*/  LOP3.LUT R20, R20, 0xff, RZ, 0xc0, !PT ;  /* 0x000000ff14147812 */ /* 0x000fe400078ec0ff */
[----:B------:R-:W-:Y:S02]  /*15aa0*/  PRMT R47, R36, 0x7054, R45 ;  /* 0x00007054242f7816 */ /* 0x000fe4000000002d */
[----:B------:R-:W-:Y:S02]  /*15ab0*/  LOP3.LUT R38, R38, 0xff, RZ, 0xc0, !PT ;  /* 0x000000ff26267812 */ /* 0x000fe400078ec0ff */
[----:B------:R-:W-:Y:S02]  /*15ac0*/  PRMT R41, R40, 0x7054, R41 ;  /* 0x0000705428297816 */ /* 0x000fe40000000029 */
[----:B------:R-:W-:Y:S02]  /*15ad0*/  PRMT R43, R20, 0x7054, R43 ;  /* 0x00007054142b7816 */ /* 0x000fe4000000002b */
[----:B------:R-:W-:-:S02]  /*15ae0*/  LOP3.LUT R47, R47, 0xff000000, R5, 0xf8, !PT ;  /* 0xff0000002f2f7812 */ /* 0x000fc400078ef805 */
[----:B------:R-:W-:Y:S02]  /*15af0*/  LOP3.LUT R21, R21, 0xff000000, R13, 0xf8, !PT ;  /* 0xff00000015157812 */ /* 0x000fe400078ef80d */
[----:B------:R-:W-:Y:S02]  /*15b00*/  PRMT R51, R38, 0x7054, R49 ;  /* 0x0000705426337816 */ /* 0x000fe40000000031 */
[----:B------:R-:W-:Y:S02]  /*15b10*/  LOP3.LUT R46, R41, 0xff000000, R15, 0xf8, !PT ;  /* 0xff000000292e7812 */ /* 0x000fe400078ef80f */
[----:B------:R-:W-:Y:S02]  /*15b20*/  LOP3.LUT R49, R43, 0xff000000, R4, 0xf8, !PT ;  /* 0xff0000002b317812 */ /* 0x000fe400078ef804 */
[----:B------:R-:W-:Y:S02]  /*15b30*/  SHF.R.U32.HI R40, RZ, 0x10, R7 ;  /* 0x00000010ff287819 */ /* 0x000fe40000011607 */
[----:B------:R-:W-:-:S02]  /*15b40*/  F2FP.F16.E4M3.UNPACK_B R43, R47 ;  /* 0x0000002fff2b723e */ /* 0x000fc400020006ff */
[----:B0-----:R-:W-:Y:S02]  /*15b50*/  F2FP.F16.E4M3.UNPACK_B R15, R33 ;  /* 0x00000021ff0f723e */ /* 0x001fe400020006ff */
[----:B------:R-:W-:Y:S02]  /*15b60*/  F2FP.F16.E4M3.UNPACK_B R20, R21 ;  /* 0x00000015ff14723e */ /* 0x000fe400020006ff */
[----:B------:R-:W-:Y:S02]  /*15b70*/  LOP3.LUT R45, R37, 0xff000000, R12, 0xf8, !PT ;  /* 0xff000000252d7812 */ /* 0x000fe400078ef80c */
[----:B------:R-:W-:Y:S02]  /*15b80*/  LOP3.LUT R12, R39, 0xff000000, R14, 0xf8, !PT ;  /* 0xff000000270c7812 */ /* 0x000fe400078ef80e */
[----:B------:R-:W-:Y:S02]  /*15b90*/  LOP3.LUT R40, R40, 0xff, RZ, 0xc0, !PT ;  /* 0x000000ff28287812 */ /* 0x000fe400078ec0ff */
[----:B------:R-:W-:Y:S01]  /*15ba0*/  LOP3.LUT R5, R51, 0xff000000, R6, 0xf8, !PT ;  /* 0xff00000033057812 */ /* 0x000fe200078ef806 */
[--C-:B------:R-:W-:Y:S01]  /*15bb0*/  HADD2.F32 R6, -RZ, R15.reuse.H0_H0 ;  /* 0x2000000fff067230 */ /* 0x100fe20000004100 */
[----:B------:R-:W-:Y:S01]  /*15bc0*/  PRMT R53, R40, 0x7054, R53 ;  /* 0x0000705428357816 */ /* 0x000fe20000000035 */
[----:B------:R-:W-:Y:S01]  /*15bd0*/  HADD2.F32 R15, -RZ, R15.H1_H1 ;  /* 0x3000000fff0f7230 */ /* 0x000fe20000004100 */
[----:B------:R-:W-:-:S02]  /*15be0*/  F2FP.F16.E4M3.UNPACK_B R41, R35 ;  /* 0x00000023ff29723e */ /* 0x000fc400020006ff */
[----:B------:R-:W-:Y:S02]  /*15bf0*/  F2FP.F16.E4M3.UNPACK_B R42, R35.H1 ;  /* 0x00000023ff2a723e */ /* 0x000fe400030006ff */
[-C--:B------:R-:W-:Y:S02]  /*15c00*/  F2FP.F16.E4M3.UNPACK_B R35, R32.reuse ;  /* 0x00000020ff23723e */ /* 0x080fe400020006ff */
[----:B------:R-:W-:Y:S02]  /*15c10*/  F2FP.F16.E4M3.UNPACK_B R40, R32.H1 ;  /* 0x00000020ff28723e */ /* 0x000fe400030006ff */
[----:B------:R-:W-:Y:S02]  /*15c20*/  F2FP.F16.E4M3.UNPACK_B R33, R33.H1 ;  /* 0x00000021ff21723e */ /* 0x000fe400030006ff */
[----:B------:R-:W-:Y:S02]  /*15c30*/  F2FP.F16.E4M3.UNPACK_B R47, R47.H1 ;  /* 0x0000002fff2f723e */ /* 0x000fe400030006ff */
[----:B------:R-:W-:-:S02]  /*15c40*/  LOP3.LUT R53, R53, 0xff000000, R7, 0xf8, !PT ;  /* 0xff00000035357812 */ /* 0x000fc400078ef807 */
[-C--:B------:R-:W-:Y:S02]  /*15c50*/  F2FP.F16.E4M3.UNPACK_B R7, R34.reuse ;  /* 0x00000022ff07723e */ /* 0x080fe400020006ff */
[----:B------:R-:W-:Y:S01]  /*15c60*/  F2FP.F16.E4M3.UNPACK_B R34, R34.H1 ;  /* 0x00000022ff22723e */ /* 0x000fe200030006ff */
[----:B--2---:R-:W0:Y:S02]  /*15c70*/  LDS.128 R28, [R60+0x14400] ;  /* 0x014400003c1c7984 */ /* 0x004e240000000c00 */
[----:B0-----:R-:W-:Y:S02]  /*15c80*/  F2FP.F16.E4M3.UNPACK_B R14, R29 ;  /* 0x0000001dff0e723e */ /* 0x001fe400020006ff */
[-C--:B------:R-:W-:Y:S02]  /*15c90*/  F2FP.F16.E4M3.UNPACK_B R38, R31.reuse ;  /* 0x0000001fff26723e */ /* 0x080fe400020006ff */
[----:B------:R-:W-:Y:S01]  /*15ca0*/  F2FP.F16.E4M3.UNPACK_B R39, R31.H1 ;  /* 0x0000001fff27723e */ /* 0x000fe200030006ff */
[----:B------:R-:W-:Y:S01]  /*15cb0*/  HADD2.F32 R31, -RZ, R43.H0_H0 ;  /* 0x2000002bff1f7230 */ /* 0x000fe20000004100 */
[-C--:B------:R-:W-:Y:S01]  /*15cc0*/  F2FP.F16.E4M3.UNPACK_B R36, R28.reuse ;  /* 0x0000001cff24723e */ /* 0x080fe200020006ff */
[----:B------:R-:W-:Y:S01]  /*15cd0*/  HADD2.F32 R13, -RZ, R14.H0_H0 ;  /* 0x2000000eff0d7230 */ /* 0x000fe20000004100 */
[----:B------:R-:W-:Y:S01]  /*15ce0*/  F2FP.F16.E4M3.UNPACK_B R37, R28.H1 ;  /* 0x0000001cff25723e */ /* 0x000fe200030006ff */
[----:B------:R-:W-:-:S02]  /*15cf0*/  HADD2.F32 R28, -RZ, R20.H0_H0 ;  /* 0x20000014ff1c7230 */ /* 0x000fc40000004100 */
[C---:B------:R-:W-:Y:S01]  /*15d00*/  FMUL.FTZ R32, R6.reuse, R31 ;  /* 0x0000001f06207220 */ /* 0x040fe20000410000 */
[----:B------:R-:W-:Y:S01]  /*15d10*/  HADD2.F32 R43, -RZ, R43.H1_H1 ;  /* 0x3000002bff2b7230 */ /* 0x000fe20000004100 */
[----:B------:R-:W-:Y:S01]  /*15d20*/  F2FP.F16.E4M3.UNPACK_B R29, R29.H1 ;  /* 0x0000001dff1d723e */ /* 0x000fe200030006ff */
[----:B------:R-:W-:Y:S02]  /*15d30*/  HADD2.F32 R14, -RZ, R14.H1_H1 ;  /* 0x3000000eff0e7230 */ /* 0x000fe40000004100 */
[-C--:B------:R-:W-:Y:S01]  /*15d40*/  FMUL.FTZ R48, R6, R28.reuse ;  /* 0x0000001c06307220 */ /* 0x080fe20000410000 */
[----:B------:R-:W-:Y:S01]  /*15d50*/  FFMA.FTZ R6, R13, R28, -R32 ;  /* 0x0000001c0d067223 */ /* 0x000fe20000010820 */
[----:B------:R-:W-:Y:S01]  /*15d60*/  F2FP.F16.E4M3.UNPACK_B R28, R21.H1 ;  /* 0x00000015ff1c723e */ /* 0x000fe200030006ff */
[----:B------:R-:W-:Y:S01]  /*15d70*/  FMUL.FTZ R51, R15, R43 ;  /* 0x0000002b0f337220 */ /* 0x000fe20000410000 */
[----:B------:R-:W-:Y:S01]  /*15d80*/  FFMA.FTZ R13, R13, R31, R48 ;  /* 0x0000001f0d0d7223 */ /* 0x000fe20000010030 */
[----:B------:R-:W-:Y:S01]  /*15d90*/  HADD2.F32 R31, -RZ, R20.H1_H1 ;  /* 0x30000014ff1f7230 */ /* 0x000fe20000004100 */
[-C--:B------:R-:W-:Y:S01]  /*15da0*/  F2FP.F16.E4M3.UNPACK_B R4, R30.reuse ;  /* 0x0000001eff04723e */ /* 0x080fe200020006ff */
[----:B------:R-:W-:Y:S01]  /*15db0*/  HADD2.F32 R48, -RZ, R47.H0_H0 ;  /* 0x2000002fff307230 */ /* 0x000fe20000004100 */
[----:B------:R-:W-:Y:S01]  /*15dc0*/  F2FP.F16.E4M3.UNPACK_B R30, R30.H1 ;  /* 0x0000001eff1e723e */ /* 0x000fe200030006ff */
[----:B------:R-:W-:-:S02]  /*15dd0*/  HADD2.F32 R20, -RZ, R33.H0_H0 ;  /* 0x20000021ff147230 */ /* 0x000fc40000004100 */
[-C--:B------:R-:W-:Y:S01]  /*15de0*/  FMUL.FTZ R50, R15, R31.reuse ;  /* 0x0000001f0f327220 */ /* 0x080fe20000410000 */
[--C-:B------:R-:W-:Y:S02]  /*15df0*/  HADD2.F32 R32, -RZ, R28.reuse.H0_H0 ;  /* 0x2000001cff207230 */ /* 0x100fe40000004100 */
[C---:B------:R-:W-:Y:S01]  /*15e00*/  FFMA.FTZ R15, R14.reuse, R31, -R51 ;  /* 0x0000001f0e0f7223 */ /* 0x040fe20000010833 */
[----:B------:R-:W-:Y:S02]  /*15e10*/  HADD2.F32 R21, -RZ, R29.H0_H0 ;  /* 0x2000001dff157230 */ /* 0x000fe40000004100 */
[----:B------:R-:W-:Y:S01]  /*15e20*/  FFMA.FTZ R14, R14, R43, R50 ;  /* 0x0000002b0e0e7223 */ /* 0x000fe20000010032 */
[C---:B------:R-:W-:Y:S01]  /*15e30*/  FMUL.FTZ R52, R20.reuse, R48 ;  /* 0x0000003014347220 */ /* 0x040fe20000410000 */
[----:B------:R-:W-:Y:S01]  /*15e40*/  F2FP.F16.E4M3.UNPACK_B R51, R53 ;  /* 0x00000035ff33723e */ /* 0x000fe200020006ff */
[----:B------:R-:W-:Y:S02]  /*15e50*/  HADD2.F32 R50, -RZ, R47.H1_H1 ;  /* 0x3000002fff327230 */ /* 0x000fe40000004100 */
[----:B------:R-:W-:Y:S01]  /*15e60*/  FMUL.FTZ R55, R20, R32 ;  /* 0x0000002014377220 */ /* 0x000fe20000410000 */
[----:B------:R-:W-:Y:S01]  /*15e70*/  F2FP.F16.E4M3.UNPACK_B R47, R46 ;  /* 0x0000002eff2f723e */ /* 0x000fe200020006ff */
[----:B------:R-:W-:Y:S01]  /*15e80*/  FFMA.FTZ R20, R21, R32, -R52 ;  /* 0x0000002015147223 */ /* 0x000fe20000010834 */
[----:B------:R-:W-:-:S02]  /*15e90*/  HADD2.F32 R43, -RZ, R28.H1_H1 ;  /* 0x3000001cff2b7230 */ /* 0x000fc40000004100 */
[----:B------:R-:W-:Y:S01]  /*15ea0*/  FFMA.FTZ R21, R21, R48, R55 ;  /* 0x0000003015157223 */ /* 0x000fe20000010037 */
[----:B------:R-:W-:Y:S01]  /*15eb0*/  HADD2.F32 R33, -RZ, R33.H1_H1 ;  /* 0x30000021ff217230 */ /* 0x000fe20000004100 */
[----:B------:R-:W-:Y:S01]  /*15ec0*/  F2FP.F16.E4M3.UNPACK_B R53, R53.H1 ;  /* 0x00000035ff35723e */ /* 0x000fe200030006ff */
[----:B------:R-:W-:Y:S01]  /*15ed0*/  HADD2.F32 R52, -RZ, R51.H0_H0 ;  /* 0x20000033ff347230 */ /* 0x000fe20000004100 */
[----:B------:R-:W-:Y:S01]  /*15ee0*/  F2FP.F16.E4M3.UNPACK_B R46, R46.H1 ;  /* 0x0000002eff2e723e */ /* 0x000fe200030006ff */
[----:B------:R-:W-:Y:S02]  /*15ef0*/  HADD2.F32 R28, -RZ, R41.H0_H0 ;  /* 0x20000029ff1c7230 */ /* 0x000fe40000004100 */
[----:B------:R-:W-:Y:S02]  /*15f00*/  HADD2.F32 R48, -RZ, R47.H0_H0 ;  /* 0x2000002fff307230 */ /* 0x000fe40000004100 */
[----:B------:R-:W-:Y:S02]  /*15f10*/  HADD2.F32 R32, -RZ, R29.H1_H1 ;  /* 0x3000001dff207230 */ /* 0x000fe40000004100 */
[----:B------:R-:W-:Y:S01]  /*15f20*/  FMUL.FTZ R29, R33, R50 ;  /* 0x00000032211d7220 */ /* 0x000fe20000410000 */
[----:B------:R-:W-:-:S02]  /*15f30*/  HADD2.F32 R31, -RZ, R38.H0_H0 ;  /* 0x20000026ff1f7230 */ /* 0x000fc40000004100 */
[C---:B------:R-:W-:Y:S01]  /*15f40*/  FMUL.FTZ R54, R28.reuse, R52 ;  /* 0x000000341c367220 */ /* 0x040fe20000410000 */
[-C--:B------:R-:W-:Y:S01]  /*15f50*/  FMUL.FTZ R33, R33, R43.reuse ;  /* 0x0000002b21217220 */ /* 0x080fe20000410000 */
[-C--:B------:R-:W-:Y:S01]  /*15f60*/  FMUL.FTZ R55, R28, R48.reuse ;  /* 0x000000301c377220 */ /* 0x080fe20000410000 */
[----:B------:R-:W-:Y:S02]  /*15f70*/  HADD2.F32 R51, -RZ, R51.H1_H1 ;  /* 0x30000033ff337230 */ /* 0x000fe40000004100 */
[C---:B------:R-:W-:Y:S01]  /*15f80*/  FFMA.FTZ R29, R32.reuse, R43, -R29 ;  /* 0x0000002b201d7223 */ /* 0x040fe2000001081d */
[----:B------:R-:W-:Y:S02]  /*15f90*/  HADD2.F32 R41, -RZ, R41.H1_H1 ;  /* 0x30000029ff297230 */ /* 0x000fe40000004100 */
[C---:B------:R-:W-:Y:S01]  /*15fa0*/  FFMA.FTZ R28, R31.reuse, R48, -R54 ;  /* 0x000000301f1c7223 */ /* 0x040fe20000010836 */
[----:B------:R-:W-:Y:S01]  /*15fb0*/  FFMA.FTZ R32, R32, R50, R33 ;  /* 0x0000003220207223 */ /* 0x000fe20000010021 */
[----:B------:R-:W-:Y:S01]  /*15fc0*/  FFMA.FTZ R31, R31, R52, R55 ;  /* 0x000000341f1f7223 */ /* 0x000fe20000010037 */
[----:B------:R-:W-:-:S02]  /*15fd0*/  HADD2.F32 R47, -RZ, R47.H1_H1 ;  /* 0x3000002fff2f7230 */ /* 0x000fc40000004100 */
[C---:B------:R-:W-:Y:S01]  /*15fe0*/  FMUL.FTZ R55, R41.reuse, R51 ;  /* 0x0000003329377220 */ /* 0x040fe20000410000 */
[----:B------:R-:W-:Y:S01]  /*15ff0*/  HADD2.F32 R38, -RZ, R38.H1_H1 ;  /* 0x30000026ff267230 */ /* 0x000fe20000004100 */
[----:B------:R-:W-:Y:S01]  /*16000*/  F2FP.SATFINITE.E4M3.F32.PACK_AB_MERGE_C R21, R32, R21, RZ ;  /* 0x000000152015723e */ /* 0x000fe200048070ff */
[----:B------:R-:W-:Y:S02]  /*16010*/  HADD2.F32 R50, -RZ, R53.H0_H0 ;  /* 0x20000035ff327230 */ /* 0x000fe40000004100 */
[-C--:B------:R-:W-:Y:S01]  /*16020*/  FMUL.FTZ R52, R41, R47.reuse ;  /* 0x0000002f29347220 */ /* 0x080fe20000410000 */
[----:B------:R-:W-:Y:S02]  /*16030*/  HADD2.F32 R43, -RZ, R42.H0_H0 ;  /* 0x2000002aff2b7230 */ /* 0x000fe40000004100 */
[----:B------:R-:W-:Y:S01]  /*16040*/  FFMA.FTZ R55, R38, R47, -R55 ;  /* 0x0000002f26377223 */ /* 0x000fe20000010837 */
[----:B------:R-:W-:Y:S01]  /*16050*/  HADD2.F32 R48, -RZ, R46.H0_H0 ;  /* 0x2000002eff307230 */ /* 0x000fe20000004100 */
[----:B------:R-:W-:Y:S01]  /*16060*/  F2FP.F16.E4M3.UNPACK_B R47, R49.H1 ;  /* 0x00000031ff2f723e */ /* 0x000fe200030006ff */
[----:B------:R-:W-:-:S02]  /*16070*/  HADD2.F32 R33, -RZ, R39.H0_H0 ;  /* 0x20000027ff217230 */ /* 0x000fc40000004100 */
[C---:B------:R-:W-:Y:S01]  /*16080*/  FMUL.FTZ R56, R43.reuse, R50 ;  /* 0x000000322b387220 */ /* 0x040fe20000410000 */
[----:B------:R-:W-:Y:S01]  /*16090*/  F2FP.F16.E4M3.UNPACK_B R41, R45.H1 ;  /* 0x0000002dff29723e */ /* 0x000fe200030006ff */
[-C--:B------:R-:W-:Y:S01]  /*160a0*/  FMUL.FTZ R43, R43, R48.reuse ;  /* 0x000000302b2b7220 */ /* 0x080fe20000410000 */
[----:B------:R-:W-:Y:S01]  /*160b0*/  FFMA.FTZ R54, R38, R51, R52 ;  /* 0x0000003326367223 */ /* 0x000fe20000010034 */
[C---:B------:R-:W-:Y:S01]  /*160c0*/  FFMA.FTZ R56, R33.reuse, R48, -R56 ;  /* 0x0000003021387223 */ /* 0x040fe20000010838 */
[----:B------:R-:W-:Y:S02]  /*160d0*/  HADD2.F32 R46, -RZ, R46.H1_H1 ;  /* 0x3000002eff2e7230 */ /* 0x000fe40000004100 */
[----:B------:R-:W-:Y:S01]  /*160e0*/  FFMA.FTZ R57, R33, R50, R43 ;  /* 0x0000003221397223 */ /* 0x000fe2000001002b */
[----:B------:R-:W-:Y:S01]  /*160f0*/  HADD2.F32 R53, -RZ, R53.H1_H1 ;  /* 0x30000035ff357230 */ /* 0x000fe20000004100 */
[----:B------:R-:W-:Y:S01]  /*16100*/  F2FP.F16.E4M3.UNPACK_B R49, R49 ;  /* 0x00000031ff31723e */ /* 0x000fe200020006ff */
[----:B------:R-:W-:Y:S01]  /*16110*/  HADD2.F32 R42, -RZ, R42.H1_H1 ;  /* 0x3000002aff2a7230 */ /* 0x000fe20000004100 */
[----:B------:R-:W-:Y:S01]  /*16120*/  F2FP.F16.E4M3.UNPACK_B R45, R45 ;  /* 0x0000002dff2d723e */ /* 0x000fe200020006ff */
[----:B------:R-:W-:Y:S01]  /*16130*/  HADD2.F32 R48, -RZ, R47.H0_H0 ;  /* 0x2000002fff307230 */ /* 0x000fe20000004100 */
[----:B------:R-:W-:Y:S01]  /*16140*/  F2FP.SATFINITE.E4M3.F32.PACK_AB_MERGE_C R13, R14, R13, R21 ;  /* 0x0000000d0e0d723e */ /* 0x000fe20004807015 */
[----:B------:R-:W-:-:S02]  /*16150*/  HADD2.F32 R38, -RZ, R40.H0_H0 ;  /* 0x20000028ff267230 */ /* 0x000fc40000004100 */
[C---:B------:R-:W-:Y:S01]  /*16160*/  FMUL.FTZ R50, R42.reuse, R53 ;  /* 0x000000352a327220 */ /* 0x040fe20000410000 */
[----:B------:R-:W-:Y:S02]  /*16170*/  HADD2.F32 R43, -RZ, R41.H0_H0 ;  /* 0x20000029ff2b7230 */ /* 0x000fe40000004100 */
[----:B------:R-:W-:Y:S01]  /*16180*/  FMUL.FTZ R52, R42, R46 ;  /* 0x0000002e2a347220 */ /* 0x000fe20000410000 */
[----:B------:R-:W-:Y:S02]  /*16190*/  HADD2.F32 R33, -RZ, R37.H0_H0 ;  /* 0x20000025ff217230 */ /* 0x000fe40000004100 */
[C---:B------:R-:W-:Y:S01]  /*161a0*/  FMUL.FTZ R42, R38.reuse, R48 ;  /* 0x00000030262a7220 */ /* 0x040fe20000410000 */
[----:B------:R-:W-:Y:S02]  /*161b0*/  HADD2.F32 R47, -RZ, R47.H1_H1 ;  /* 0x3000002fff2f7230 */ /* 0x000fe40000004100 */
[----:B------:R-:W-:Y:S01]  /*161c0*/  FMUL.FTZ R51, R38, R43 ;  /* 0x0000002b26337220 */ /* 0x000fe20000410000 */
[----:B------:R-:W-:-:S02]  /*161d0*/  HADD2.F32 R40, -RZ, R40.H1_H1 ;  /* 0x30000028ff287230 */ /* 0x000fc40000004100 */
[C---:B------:R-:W-:Y:S01]  /*161e0*/  FFMA.FTZ R43, R33.reuse, R43, -R42 ;  /* 0x0000002b212b7223 */ /* 0x040fe2000001082a */
[----:B------:R-:W-:Y:S02]  /*161f0*/  HADD2.F32 R41, -RZ, R41.H1_H1 ;  /* 0x30000029ff297230 */ /* 0x000fe40000004100 */
[----:B------:R-:W-:Y:S01]  /*16200*/  FFMA.FTZ R51, R33, R48, R51 ;  /* 0x0000003021337223 */ /* 0x000fe20000010033 */
[----:B------:R-:W-:Y:S02]  /*16210*/  HADD2.F32 R39, -RZ, R39.H1_H1 ;  /* 0x30000027ff277230 */ /* 0x000fe40000004100 */
[C---:B------:R-:W-:Y:S01]  /*16220*/  FMUL.FTZ R42, R40.reuse, R47 ;  /* 0x0000002f282a7220 */ /* 0x040fe20000410000 */
[----:B------:R-:W-:Y:S02]  /*16230*/  HADD2.F32 R37, -RZ, R37.H1_H1 ;  /* 0x30000025ff257230 */ /* 0x000fe40000004100 */
[----:B------:R-:W-:Y:S01]  /*16240*/  FMUL.FTZ R40, R40, R41 ;  /* 0x0000002928287220 */ /* 0x000fe20000410000 */
[----:B------:R-:W-:-:S02]  /*16250*/  HADD2.F32 R38, -RZ, R35.H0_H0 ;  /* 0x20000023ff267230 */ /* 0x000fc40000004100 */
[C---:B------:R-:W-:Y:S01]  /*16260*/  FFMA.FTZ R59, R39.reuse, R46, -R50 ;  /* 0x0000002e273b7223 */ /* 0x040fe20000010832 */
[----:B------:R-:W-:Y:S01]  /*16270*/  FFMA.FTZ R58, R39, R53, R52 ;  /* 0x00000035273a7223 */ /* 0x000fe20000010034 */
[C---:B------:R-:W-:Y:S01]  /*16280*/  FFMA.FTZ R50, R37.reuse, R41, -R42 ;  /* 0x0000002925327223 */ /* 0x040fe2000001082a */
[----:B------:R-:W-:Y:S01]  /*16290*/  FFMA.FTZ R52, R37, R47, R40 ;  /* 0x0000002f25347223 */ /* 0x000fe20000010028 */
[----:B------:R-:W-:Y:S02]  /*162a0*/  HADD2.F32 R39, -RZ, R49.H0_H0 ;  /* 0x20000031ff277230 */ /* 0x000fe40000004100 */
[----:B------:R-:W-:Y:S01]  /*162b0*/  HADD2.F32 R37, -RZ, R45.H0_H0 ;  /* 0x2000002dff257230 */ /* 0x000fe20000004100 */
[----:B------:R-:W-:Y:S01]  /*162c0*/  F2FP.SATFINITE.E4M3.F32.PACK_AB_MERGE_C R57, R58, R57, RZ ;  /* 0x000000393a39723e */ /* 0x000fe200048070ff */
[----:B------:R-:W-:Y:S02]  /*162d0*/  HADD2.F32 R33, -RZ, R36.H0_H0 ;  /* 0x20000024ff217230 */ /* 0x000fe40000004100 */
[----:B------:R-:W-:Y:S01]  /*162e0*/  FMUL.FTZ R40, R38, R39 ;  /* 0x0000002726287220 */ /* 0x000fe20000410000 */
[----:B------:R-:W-:-:S02]  /*162f0*/  HADD2.F32 R49, -RZ, R49.H1_H1 ;  /* 0x30000031ff317230 */ /* 0x000fc40000004100 */
[-C--:B------:R-:W-:Y:S01]  /*16300*/  FMUL.FTZ R42, R38, R37.reuse ;  /* 0x00000025262a7220 */ /* 0x080fe20000410000 */
[----:B------:R-:W-:Y:S02]  /*16310*/  HADD2.F32 R35, -RZ, R35.H1_H1 ;  /* 0x30000023ff237230 */ /* 0x000fe40000004100 */
[C---:B------:R-:W-:Y:S01]  /*16320*/  FFMA.FTZ R41, R33.reuse, R37, -R40 ;  /* 0x0000002521297223 */ /* 0x040fe20000010828 */
[----:B------:R-:W-:Y:S02]  /*16330*/  HADD2.F32 R45, -RZ, R45.H1_H1 ;  /* 0x3000002dff2d7230 */ /* 0x000fe40000004100 */
[----:B------:R-:W-:Y:S01]  /*16340*/  FFMA.FTZ R42, R33, R39, R42 ;  /* 0x00000027212a7223 */ /* 0x000fe2000001002a */
[----:B------:R-:W-:Y:S01]  /*16350*/  HADD2.F32 R36, -RZ, R36.H1_H1 ;  /* 0x30000024ff247230 */ /* 0x000fe20000004100 */
[----:B------:R-:W-:Y:S01]  /*16360*/  F2FP.F16.E4M3.UNPACK_B R38, R5.H1 ;  /* 0x00000005ff26723e */ /* 0x000fe200030006ff */
[C---:B------:R-:W-:Y:S01]  /*16370*/  FMUL.FTZ R37, R35.reuse, R49 ;  /* 0x0000003123257220 */ /* 0x040fe20000410000 */
[----:B------:R-:W-:Y:S01]  /*16380*/  F2FP.F16.E4M3.UNPACK_B R33, R12.H1 ;  /* 0x0000000cff21723e */ /* 0x000fe200030006ff */
[----:B------:R-:W-:Y:S01]  /*16390*/  FMUL.FTZ R48, R35, R45 ;  /* 0x0000002d23307220 */ /* 0x000fe20000410000 */
[----:B------:R-:W-:-:S02]  /*163a0*/  HADD2.F32 R35, -RZ, R34.H0_H0 ;  /* 0x20000022ff237230 */ /* 0x000fc40000004100 */
[C---:B------:R-:W-:Y:S01]  /*163b0*/  FFMA.FTZ R46, R36.reuse, R45, -R37 ;  /* 0x0000002d242e7223 */ /* 0x040fe20000010825 */
[--C-:B------:R-:W-:Y:S02]  /*163c0*/  HADD2.F32 R40, -RZ, R38.reuse.H0_H0 ;  /* 0x20000026ff287230 */ /* 0x100fe40000004100 */
[----:B------:R-:W-:Y:S01]  /*163d0*/  FFMA.FTZ R49, R36, R49, R48 ;  /* 0x0000003124317223 */ /* 0x000fe20000010030 */
[--C-:B------:R-:W-:Y:S01]  /*163e0*/  HADD2.F32 R36, -RZ, R33.reuse.H0_H0 ;  /* 0x20000021ff247230 */ /* 0x100fe20000004100 */
[----:B------:R-:W-:Y:S01]  /*163f0*/  F2FP.F16.E4M3.UNPACK_B R12, R12 ;  /* 0x0000000cff0c723e */ /* 0x000fe200020006ff */
[----:B------:R-:W-:Y:S02]  /*16400*/  HADD2.F32 R39, -RZ, R38.H1_H1 ;  /* 0x30000026ff277230 */ /* 0x000fe40000004100 */
[C---:B------:R-:W-:Y:S01]  /*16410*/  FMUL.FTZ R48, R35.reuse, R40 ;  /* 0x0000002823307220 */ /* 0x040fe20000410000 */
[----:B------:R-:W-:Y:S02]  /*16420*/  HADD2.F32 R34, -RZ, R34.H1_H1 ;  /* 0x30000022ff227230 */ /* 0x000fe40000004100 */
[----:B------:R-:W-:Y:S01]  /*16430*/  FMUL.FTZ R38, R35, R36 ;  /* 0x0000002423267220 */ /* 0x000fe20000410000 */
[----:B------:R-:W-:Y:S01]  /*16440*/  HADD2.F32 R37, -RZ, R33.H1_H1 ;  /* 0x30000021ff257230 */ /* 0x000fe20000004100 */
[----:B------:R-:W-:Y:S01]  /*16450*/  F2FP.F16.E4M3.UNPACK_B R5, R5 ;  /* 0x00000005ff05723e */ /* 0x000fe200020006ff */
[----:B------:R-:W-:-:S02]  /*16460*/  HADD2.F32 R33, -RZ, R30.H0_H0 ;  /* 0x2000001eff217230 */ /* 0x000fc40000004100 */
[C---:B------:R-:W-:Y:S01]  /*16470*/  FMUL.FTZ R35, R34.reuse, R39 ;  /* 0x0000002722237220 */ /* 0x040fe20000410000 */
[----:B------:R-:W-:Y:S02]  /*16480*/  HADD2.F32 R30, -RZ, R30.H1_H1 ;  /* 0x3000001eff1e7230 */ /* 0x000fe40000004100 */
[-C--:B------:R-:W-:Y:S01]  /*16490*/  FMUL.FTZ R34, R34, R37.reuse ;  /* 0x0000002522227220 */ /* 0x080fe20000410000 */
[C---:B------:R-:W-:Y:S01]  /*164a0*/  FFMA.FTZ R48, R33.reuse, R36, -R48 ;  /* 0x0000002421307223 */ /* 0x040fe20000010830 */
[----:B------:R-:W-:Y:S01]  /*164b0*/  FFMA.FTZ R38, R33, R40, R38 ;  /* 0x0000002821267223 */ /* 0x000fe20000010026 */
[C---:B------:R-:W-:Y:S01]  /*164c0*/  FFMA.FTZ R45, R30.reuse, R37, -R35 ;  /* 0x000000251e2d7223 */ /* 0x040fe20000010823 */
[----:B------:R-:W-:Y:S01]  /*164d0*/  FFMA.FTZ R47, R30, R39, R34 ;  /* 0x000000271e2f7223 */ /* 0x000fe20000010022 */
[--C-:B------:R-:W-:Y:S02]  /*164e0*/  HADD2.F32 R30, -RZ, R12.reuse.H0_H0 ;  /* 0x2000000cff1e7230 */ /* 0x100fe40000004100 */
[----:B------:R-:W-:Y:S01]  /*164f0*/  HADD2.F32 R33, -RZ, R12.H1_H1 ;  /* 0x3000000cff217230 */ /* 0x000fe20000004100 */
[----:B------:R-:W-:Y:S01]  /*16500*/  F2FP.SATFINITE.E4M3.F32.PACK_AB_MERGE_C R45, R45, R48, RZ ;  /* 0x000000302d2d723e */ /* 0x000fe200048070ff */
[----:B------:R-:W-:Y:S01]  /*16510*/  HADD2.F32 R34, -RZ, R5.H0_H0 ;  /* 0x20000005ff227230 */ /* 0x000fe20000004100 */
[----:B------:R-:W-:Y:S01]  /*16520*/  F2FP.SATFINITE.E4M3.F32.PACK_AB_MERGE_C R38, R47, R38, RZ ;  /* 0x000000262f26723e */ /* 0x000fe200048070ff */
[----:B------:R-:W-:-:S02]  /*16530*/  HADD2.F32 R12, -RZ, R7.H0_H0 ;  /* 0x20000007ff0c7230 */ /* 0x000fc40000004100 */
[----:B------:R-:W-:Y:S02]  /*16540*/  HADD2.F32 R35, -RZ, R5.H1_H1 ;  /* 0x30000005ff237230 */ /* 0x000fe40000004100 */
[----:B------:R-:W-:Y:S02]  /*16550*/  HADD2.F32 R7, -RZ, R7.H1_H1 ;  /* 0x30000007ff077230 */ /* 0x000fe40000004100 */
[C---:B------:R-:W-:Y:S01]  /*16560*/  FMUL.FTZ R36, R12.reuse, R34 ;  /* 0x000000220c247220 */ /* 0x040fe20000410000 */
[--C-:B------:R-:W-:Y:S02]  /*16570*/  HADD2.F32 R5, -RZ, R4.reuse.H0_H0 ;  /* 0x20000004ff057230 */ /* 0x100fe40000004100 */
[-C--:B------:R-:W-:Y:S01]  /*16580*/  FMUL.FTZ R37, R12, R30.reuse ;  /* 0x0000001e0c257220 */ /* 0x080fe20000410000 */
[----:B------:R-:W-:Y:S02]  /*16590*/  HADD2.F32 R4, -RZ, R4.H1_H1 ;  /* 0x30000004ff047230 */ /* 0x000fe40000004100 */
[C---:B------:R-:W-:Y:S01]  /*165a0*/  FMUL.FTZ R39, R7.reuse, R35 ;  /* 0x0000002307277220 */ /* 0x040fe20000410000 */
        /* <DEDUP_REMOVED lines=12> */
[----:B------:R-:W-:Y:S02]  /*16670*/  F2FP.SATFINITE.E4M3.F32.PACK_AB_MERGE_C R6, R39, R36, R45 ;  /* 0x000000242706723e */ /* 0x000fe4000480702d */
[----:B------:R-:W-:Y:S02]  /*16680*/  F2FP.SATFINITE.E4M3.F32.PACK_AB_MERGE_C R15, R54, R31, R57 ;  /* 0x0000001f360f723e */ /* 0x000fe40004807039 */
[----:B------:R-:W-:Y:S01]  /*16690*/  F2FP.SATFINITE.E4M3.F32.PACK_AB_MERGE_C R12, R49, R42, R12 ;  /* 0x0000002a310c723e */ /* 0x000fe2000480700c */
[----:B------:R2:W-:Y:S01]  /*166a0*/  STS.128 [R60+0x14400], R4 ;  /* 0x014400043c007388 */ /* 0x0005e20000000c00 */
[----:B------:R-:W-:-:S05]  /*166b0*/  F2FP.SATFINITE.E4M3.F32.PACK_AB_MERGE_C R14, R30, R37, R38 ;  /* 0x000000251e0e723e */ /* 0x000fca0004807026 */
[----:B------:R2:W-:Y:S02]  /*166c0*/  STS.128 [R3+0x14400], R12 ;  /* 0x0144000c03007388 */ /* 0x0005e40000000c00 */
.L_x_473:
[----:B------:R-:W-:Y:S05]  /*166d0*/  BSYNC B1 ;  /* 0x0000000000017941 */ /* 0x000fea0003800000 */
.L_x_472:
[----:B------:R-:W-:Y:S05]  /*166e0*/  @P2 BRA `(.L_x_454) ;  /* 0x0000000c00e02947 */ /* 0x000fea0003800000 */
[----:B-12---:R-:W2:Y:S04]  /*166f0*/  LDL R3, [R1+0x8] ;  /* 0x0000080001037983 */ /* 0x006ea80000100800 */
[----:B------:R-:W3:Y:S01]  /*16700*/  LDL R52, [R1+0x50] ;  /* 0x0000500001347983 */ /* 0x000ee20000100800 */
[----:B-----5:R-:W-:Y:S02]  /*16710*/  SHF.R.U32.HI R4, RZ, 0x8, R24 ;  /* 0x00000008ff047819 */ /* 0x020fe40000011618 */
[----:B------:R-:W-:Y:S02]  /*16720*/  SHF.R.U32.HI R12, RZ, 0x8, R26 ;  /* 0x00000008ff0c7819 */ /* 0x000fe4000001161a */
[----:B------:R-:W-:Y:S02]  /*16730*/  LOP3.LUT R4, R4, 0xff, RZ, 0xc0, !PT ;  /* 0x000000ff04047812 */ /* 0x000fe400078ec0ff */
[----:B------:R-:W-:-:S02]  /*16740*/  LOP3.LUT R7, R26, 0xff, RZ, 0xc0, !PT ;  /* 0x000000ff1a077812 */ /* 0x000fc400078ec0ff */
[----:B------:R-:W-:Y:S02]  /*16750*/  LOP3.LUT R12, R12, 0xff, RZ, 0xc0, !PT ;  /* 0x000000ff0c0c7812 */ /* 0x000fe400078ec0ff */
[----:B------:R-:W-:Y:S02]  /*16760*/  SHF.R.U32.HI R6, RZ, 0x8, R25 ;  /* 0x00000008ff067819 */ /* 0x000fe40000011619 */
[----:B------:R-:W-:Y:S02]  /*16770*/  PRMT R29, R12, 0x7604, R7 ;  /* 0x000076040c1d7816 */ /* 0x000fe40000000007 */
[----:B------:R-:W-:Y:S02]  /*16780*/  SHF.R.U32.HI R12, RZ, 0x8, R8 ;  /* 0x00000008ff0c7819 */ /* 0x000fe40000011608 */
[----:B------:R-:W-:Y:S02]  /*16790*/  LOP3.LUT R5, R25, 0xff, RZ, 0xc0, !PT ;  /* 0x000000ff19057812 */ /* 0x000fe400078ec0ff */
[----:B------:R-:W-:-:S02]  /*167a0*/  LOP3.LUT R6, R6, 0xff, RZ, 0xc0, !PT ;  /* 0x000000ff06067812 */ /* 0x000fc400078ec0ff */
[----:B------:R-:W-:Y:S02]  /*167b0*/  LOP3.LUT R7, R8, 0xff, RZ, 0xc0, !PT ;  /* 0x000000ff08077812 */ /* 0x000fe400078ec0ff */
[----:B------:R-:W-:Y:S02]  /*167c0*/  LOP3.LUT R12, R12, 0xff, RZ, 0xc0, !PT ;  /* 0x000000ff0c0c7812 */ /* 0x000fe400078ec0ff */
[----:B----4-:R-:W-:Y:S02]  /*167d0*/  PRMT R20, R6, 0x7604, R5 ;  /* 0x0000760406147816 */ /* 0x010fe40000000005 */
[----:B------:R-:W-:Y:S02]  /*167e0*/  PRMT R35, R12, 0x7604, R7 ;  /* 0x000076040c237816 */ /* 0x000fe40000000007 */
[----:B------:R-:W-:Y:S02]  /*167f0*/  SHF.R.U32.HI R6, RZ, 0x8, R27 ;  /* 0x00000008ff067819 */ /* 0x000fe4000001161b */
[----:B------:R-:W-:-:S02]  /*16800*/  SHF.R.U32.HI R12, RZ, 0x8, R9 ;  /* 0x00000008ff0c7819 */ /* 0x000fc40000011609 */
[----:B------:R-:W-:Y:S02]  /*16810*/  LOP3.LUT R5, R27, 0xff, RZ, 0xc0, !PT ;  /* 0x000000ff1b057812 */ /* 0x000fe400078ec0ff */
[----:B------:R-:W-:Y:S02]  /*16820*/  LOP3.LUT R6, R6, 0xff, RZ, 0xc0, !PT ;  /* 0x000000ff06067812 */ /* 0x000fe400078ec0ff */
[----:B------:R-:W-:Y:S02]  /*16830*/  SHF.R.U32.HI R34, RZ, 0x8, R11 ;  /* 0x00000008ff227819 */ /* 0x000fe4000001160b */
[----:B------:R-:W-:Y:S02]  /*16840*/  PRMT R28, R6, 0x7604, R5 ;  /* 0x00007604061c7816 */ /* 0x000fe40000000005 */
[----:B------:R-:W-:Y:S02]  /*16850*/  LOP3.LUT R33, R11, 0xff, RZ, 0xc0, !PT ;  /* 0x000000ff0b217812 */ /* 0x000fe400078ec0ff */
[----:B------:R-:W-:-:S02]  /*16860*/  LOP3.LUT R34, R34, 0xff, RZ, 0xc0, !PT ;  /* 0x000000ff22227812 */ /* 0x000fc400078ec0ff */
[----:B------:R-:W-:Y:S02]  /*16870*/  LOP3.LUT R30, R9, 0xff, RZ, 0xc0, !PT ;  /* 0x000000ff091e7812 */ /* 0x000fe400078ec0ff */
[----:B------:R-:W-:Y:S02]  /*16880*/  PRMT R34, R34, 0x7604, R33 ;  /* 0x0000760422227816 */ /* 0x000fe40000000021 */
[----:B------:R-:W-:Y:S02]  /*16890*/  SHF.R.U32.HI R33, RZ, 0x10, R9 ;  /* 0x00000010ff217819 */ /* 0x000fe40000011609 */
[----:B------:R-:W-:Y:S02]  /*168a0*/  SHF.R.U32.HI R32, RZ, 0x8, R10 ;  /* 0x00000008ff207819 */ /* 0x000fe4000001160a */
[----:B0-----:R-:W-:Y:S01]  /*168b0*/  SHF.R.U32.HI R41, RZ, 0x10, R11 ;  /* 0x00000010ff297819 */ /* 0x001fe2000001160b */
[----:B------:R-:W-:Y:S01]  /*168c0*/  IMAD.U32 R33, R33, 0x10000, RZ ;  /* 0x0001000021217824 */ /* 0x000fe200078e00ff */
[----:B------:R-:W-:-:S02]  /*168d0*/  LOP3.LUT R31, R10, 0xff, RZ, 0xc0, !PT ;  /* 0x000000ff0a1f7812 */ /* 0x000fc400078ec0ff */
[----:B------:R-:W-:Y:S02]  /*168e0*/  LOP3.LUT R32, R32, 0xff, RZ, 0xc0, !PT ;  /* 0x000000ff20207812 */ /* 0x000fe400078ec0ff */
[----:B------:R-:W-:Y:S02]  /*168f0*/  SHF.L.U32 R41, R41, 0x10, RZ ;  /* 0x0000001029297819 */ /* 0x000fe400000006ff */
[----:B------:R-:W-:Y:S02]  /*16900*/  PRMT R37, R32, 0x7604, R31 ;  /* 0x0000760420257816 */ /* 0x000fe4000000001f */
[----:B------:R-:W-:Y:S02]  /*16910*/  SHF.R.U32.HI R31, RZ, 0x10, R27 ;  /* 0x00000010ff1f7819 */ /* 0x000fe4000001161b */
[----:B------:R-:W-:Y:S02]  /*16920*/  LOP3.LUT R41, R34, 0xff0000, R41, 0xf8, !PT ;  /* 0x00ff000022297812 */ /* 0x000fe400078ef829 */
[----:B------:R-:W-:Y:S01]  /*16930*/  LOP3.LUT R35, R35, 0xff0000, R8, 0xf8, !PT ;  /* 0x00ff000023237812 */ /* 0x000fe200078ef808 */
[----:B------:R-:W-:Y:S01]  /*16940*/  IMAD.U32 R31, R31, 0x10000, RZ ;  /* 0x000100001f1f7824 */ /* 0x000fe200078e00ff */
[----:B------:R-:W-:-:S02]  /*16950*/  LOP3.LUT R42, R41, 0xff000000, R11, 0xf8, !PT ;  /* 0xff000000292a7812 */ /* 0x000fc400078ef80b */
[----:B------:R-:W-:Y:S02]  /*16960*/  LOP3.LUT R38, R35, 0xff000000, R8, 0xf8, !PT ;  /* 0xff00000023267812 */ /* 0x000fe400078ef808 */
[----:B------:R-:W-:Y:S02]  /*16970*/  LOP3.LUT R31, R28, 0xff0000, R31, 0xf8, !PT ;  /* 0x00ff00001c1f7812 */ /* 0x000fe400078ef81f */
[----:B------:R-:W-:Y:S02]  /*16980*/  LOP3.LUT R29, R29, 0xff0000, R26, 0xf8, !PT ;  /* 0x00ff00001d1d7812 */ /* 0x000fe400078ef81a */
[----:B--2---:R-:W-:Y:S02]  /*16990*/  LEA.HI R0, R0, R3, RZ, 0x1c ;  /* 0x0000000300007211 */ /* 0x004fe400078fe0ff */
[----:B------:R-:W-:-:S04]  /*169a0*/  LOP3.LUT R3, R24, 0xff, RZ, 0xc0, !PT ;  /* 0x000000ff18037812 */ /* 0x000fc800078ec0ff */
[----:B------:R-:W-:Y:S02]  /*169b0*/  PRMT R21, R4, 0x7604, R3 ;  /* 0x0000760404157816 */ /* 0x000fe40000000003 */
[----:B------:R-:W-:Y:S02]  /*169c0*/  SHF.R.S32.HI R3, RZ, 0x1f, R0 ;  /* 0x0000001fff037819 */ /* 0x000fe40000011400 */
[----:B------:R-:W-:Y:S02]  /*169d0*/  LOP3.LUT R21, R21, 0xff0000, R24, 0xf8, !PT ;  /* 0x00ff000015157812 */ /* 0x000fe400078ef818 */
[----:B------:R-:W-:Y:S01]  /*169e0*/  LEA.HI R4, R3, R0, RZ, 0x2 ;  /* 0x0000000003047211 */ /* 0x000fe200078f10ff */
[----:B------:R-:W-:-:S03]  /*169f0*/  IMAD.SHL.U32 R0, R0, 0x10, RZ ;  /* 0x0000001000007824 */ /* 0x000fc600078e00ff */
[----:B------:R-:W-:Y:S02]  /*16a00*/  SHF.L.U32 R4, R4, 0xb, RZ ;  /* 0x0000000b04047819 */ /* 0x000fe400000006ff */
[----:B------:R-:W-:Y:S02]  /*16a10*/  LOP3.LUT R3, R175, 0x30, R0, 0xf8, !PT ;  /* 0x00000030af037812 */ /* 0x000fe400078ef800 */
[----:B------:R-:W-:Y:S02]  /*16a20*/  LOP3.LUT R0, R4, 0xffffe000, RZ, 0xc0, !PT ;  /* 0xffffe00004007812 */ /* 0x000fe400078ec0ff */
[----:B------:R-:W-:Y:S01]  /*16a30*/  LOP3.LUT R3, R3, R196, RZ, 0x3c, !PT ;  /* 0x000000c403037212 */ /* 0x000fe200078e3cff */
[----:B---3--:R-:W0:Y:S03]  /*16a40*/  LDS.128 R4, [R52+0x14400] ;  /* 0x0144000034047984 */ /* 0x008e260000000c00 */
[----:B------:R-:W-:-:S05]  /*16a50*/  IADD3 R3, R3, R197, R0 ;  /* 0x000000c503037210 */ /* 0x000fca0007ffe000 */
[----:B------:R-:W-:Y:S01]  /*16a60*/  IMAD.IADD R0, R16, 0x1, R3 ;  /* 0x0000000110007824 */ /* 0x000fe200078e0203 */
[----:B------:R-:W-:-:S04]  /*16a70*/  LOP3.LUT R3, R12, 0xff, RZ, 0xc0, !PT ;  /* 0x000000ff0c037812 */ /* 0x000fc800078ec0ff */
[----:B------:R-:W1:Y:S01]  /*16a80*/  LDS.128 R12, [R0+0x14400] ;  /* 0x01440000000c7984 */ /* 0x000e620000000c00 */
[----:B------:R-:W-:Y:S02]  /*16a90*/  PRMT R30, R3, 0x7604, R30 ;  /* 0x00007604031e7816 */ /* 0x000fe4000000001e */
[----:B------:R-:W-:Y:S02]  /*16aa0*/  SHF.R.U32.HI R3, RZ, 0x10, R25 ;  /* 0x00000010ff037819 */ /* 0x000fe40000011619 */
[----:B------:R-:W-:Y:S02]  /*16ab0*/  LOP3.LUT R39, R30, 0xff0000, R33, 0xf8, !PT ;  /* 0x00ff00001e277812 */ /* 0x000fe400078ef821 */
[----:B------:R-:W-:Y:S01]  /*16ac0*/  LOP3.LUT R33, R21, 0xff000000, R24, 0xf8, !PT ;  /* 0xff00000015217812 */ /* 0x000fe200078ef818 */
[----:B------:R-:W-:Y:S01]  /*16ad0*/  IMAD.U32 R3, R3, 0x10000, RZ ;  /* 0x0001000003037824 */ /* 0x000fe200078e00ff */
[----:B------:R-:W-:Y:S02]  /*16ae0*/  LOP3.LUT R39, R39, 0xff000000, R9, 0xf8, !PT ;  /* 0xff00000027277812 */ /* 0x000fe400078ef809 */
[----:B------:R-:W-:-:S02]  /*16af0*/  LOP3.LUT R21, R37, 0xff0000, R10, 0xf8, !PT ;  /* 0x00ff000025157812 */ /* 0x000fc400078ef80a */
[----:B------:R-:W-:Y:S02]  /*16b00*/  LOP3.LUT R3, R20, 0xff0000, R3, 0xf8, !PT ;  /* 0x00ff000014037812 */ /* 0x000fe400078ef803 */
[----:B------:R-:W-:Y:S02]  /*16b10*/  F2FP.F16.E4M3.UNPACK_B R35, R39 ;  /* 0x00000027ff23723e */ /* 0x000fe400020006ff */
[----:B------:R-:W-:Y:S02]  /*16b20*/  LOP3.LUT R32, R3, 0xff000000, R25, 0xf8, !PT ;  /* 0xff00000003207812 */ /* 0x000fe400078ef819 */
[----:B------:R-:W-:Y:S01]  /*16b30*/  LOP3.LUT R8, R21, 0xff000000, R10, 0xf8, !PT ;  /* 0xff00000015087812 */ /* 0x000fe200078ef80a */
[--C-:B------:R-:W-:Y:S01]  /*16b40*/  HADD2.F32 R40, -RZ, R35.reuse.H0_H0 ;  /* 0x20000023ff287230 */ /* 0x100fe20000004100 */
[----:B------:R-:W-:Y:S01]  /*16b50*/  F2FP.F16.E4M3.UNPACK_B R34, R32 ;  /* 0x00000020ff22723e */ /* 0x000fe200020006ff */
[----:B------:R-:W-:Y:S01]  /*16b60*/  HADD2.F32 R35, -RZ, R35.H1_H1 ;  /* 0x30000023ff237230 */ /* 0x000fe20000004100 */
[----:B------:R-:W-:-:S02]  /*16b70*/  LOP3.LUT R37, R31, 0xff000000, R27, 0xf8, !PT ;  /* 0xff0000001f257812 */ /* 0x000fc400078ef81b */
[----:B------:R-:W-:Y:S01]  /*16b80*/  F2FP.F16.E4M3.UNPACK_B R39, R39.H1 ;  /* 0x00000027ff27723e */ /* 0x000fe200030006ff */
[--C-:B------:R-:W-:Y:S01]  /*16b90*/  HADD2.F32 R36, -RZ, R34.reuse.H0_H0 ;  /* 0x20000022ff247230 */ /* 0x100fe20000004100 */
[-C--:B0-----:R-:W-:Y:S01]  /*16ba0*/  F2FP.F16.E4M3.UNPACK_B R10, R5.reuse ;  /* 0x00000005ff0a723e */ /* 0x081fe200020006ff */
[----:B------:R-:W-:Y:S01]  /*16bb0*/  HADD2.F32 R34, -RZ, R34.H1_H1 ;  /* 0x30000022ff227230 */ /* 0x000fe20000004100 */
[----:B------:R-:W-:Y:S02]  /*16bc0*/  F2FP.F16.E4M3.UNPACK_B R24, R5.H1 ;  /* 0x00000005ff18723e */ /* 0x000fe400030006ff */
[----:B------:R-:W-:Y:S01]  /*16bd0*/  F2FP.F16.E4M3.UNPACK_B R32, R32.H1 ;  /* 0x00000020ff20723e */ /* 0x000fe200030006ff */
[----:B------:R-:W-:Y:S01]  /*16be0*/  HADD2.F32 R9, -RZ, R10.H0_H0 ;  /* 0x2000000aff097230 */ /* 0x000fe20000004100 */
[----:B------:R-:W-:Y:S02]  /*16bf0*/  LOP3.LUT R3, R29, 0xff000000, R26, 0xf8, !PT ;  /* 0xff0000001d037812 */ /* 0x000fe400078ef81a */
[----:B------:R-:W-:-:S02]  /*16c00*/  F2FP.F16.E4M3.UNPACK_B R25, R7 ;  /* 0x00000007ff19723e */ /* 0x000fc400020006ff */
[----:B------:R-:W-:Y:S02]  /*16c10*/  F2FP.F16.E4M3.UNPACK_B R26, R7.H1 ;  /* 0x00000007ff1a723e */ /* 0x000fe400030006ff */
[----:B------:R-:W-:Y:S02]  /*16c20*/  F2FP.F16.E4M3.UNPACK_B R20, R4 ;  /* 0x00000004ff14723e */ /* 0x000fe400020006ff */
[----:B-1----:R-:W-:Y:S02]  /*16c30*/  F2FP.F16.E4M3.UNPACK_B R11, R13 ;  /* 0x0000000dff0b723e */ /* 0x002fe400020006ff */
[-C--:B------:R-:W-:Y:S02]  /*16c40*/  F2FP.F16.E4M3.UNPACK_B R30, R15.reuse ;  /* 0x0000000fff1e723e */ /* 0x080fe400020006ff */
[----:B------:R-:W-:Y:S01]  /*16c50*/  F2FP.F16.E4M3.UNPACK_B R31, R15.H1 ;  /* 0x0000000fff1f723e */ /* 0x000fe200030006ff */
[--C-:B------:R-:W-:Y:S01]  /*16c60*/  HADD2.F32 R5, -RZ, R11.reuse.H0_H0 ;  /* 0x2000000bff057230 */ /* 0x100fe20000004100 */
[-C--:B------:R-:W-:Y:S01]  /*16c70*/  F2FP.F16.E4M3.UNPACK_B R15, R12.reuse ;  /* 0x0000000cff0f723e */ /* 0x080fe200020006ff */
[----:B------:R-:W-:Y:S01]  /*16c80*/  HADD2.F32 R11, -RZ, R11.H1_H1 ;  /* 0x3000000bff0b7230 */ /* 0x000fe20000004100 */
[----:B------:R-:W-:-:S02]  /*16c90*/  F2FP.F16.E4M3.UNPACK_B R27, R12.H1 ;  /* 0x0000000cff1b723e */ /* 0x000fc400030006ff */
[C---:B------:R-:W-:Y:S01]  /*16ca0*/  FMUL.FTZ R12, R5.reuse, R40 ;  /* 0x00000028050c7220 */ /* 0x040fe20000410000 */
[----:B------:R-:W-:Y:S01]  /*16cb0*/  F2FP.F16.E4M3.UNPACK_B R28, R13.H1 ;  /* 0x0000000dff1c723e */ /* 0x000fe200030006ff */
[----:B------:R-:W-:Y:S01]  /*16cc0*/  FMUL.FTZ R13, R5, R36 ;  /* 0x00000024050d7220 */ /* 0x000fe20000410000 */
[----:B------:R-:W-:Y:S01]  /*16cd0*/  F2FP.F16.E4M3.UNPACK_B R21, R4.H1 ;  /* 0x00000004ff15723e */ /* 0x000fe200030006ff */
[----:B------:R-:W-:Y:S01]  /*16ce0*/  FFMA.FTZ R5, R9, R36, -R12 ;  /* 0x0000002409057223 */ /* 0x000fe2000001080c */
[-C--:B------:R-:W-:Y:S01]  /*16cf0*/  F2FP.F16.E4M3.UNPACK_B R4, R6.reuse ;  /* 0x00000006ff04723e */ /* 0x080fe200020006ff */
[----:B------:R-:W-:Y:S01]  /*16d00*/  HADD2.F32 R12, -RZ, R10.H1_H1 ;  /* 0x3000000aff0c7230 */ /* 0x000fe20000004100 */
[----:B------:R-:W-:Y:S01]  /*16d10*/  F2FP.F16.E4M3.UNPACK_B R7, R6.H1 ;  /* 0x00000006ff07723e */ /* 0x000fe200030006ff */
[----:B------:R-:W-:Y:S01]  /*16d20*/  HADD2.F32 R36, -RZ, R39.H0_H0 ;  /* 0x20000027ff247230 */ /* 0x000fe20000004100 */
[-C--:B------:R-:W-:Y:S01]  /*16d30*/  F2FP.F16.E4M3.UNPACK_B R6, R14.reuse ;  /* 0x0000000eff06723e */ /* 0x080fe200020006ff */
[----:B------:R-:W-:Y:S01]  /*16d40*/  HADD2.F32 R10, -RZ, R28.H0_H0 ;  /* 0x2000001cff0a7230 */ /* 0x000fe20000004100 */
[----:B------:R-:W-:Y:S01]  /*16d50*/  F2FP.F16.E4M3.UNPACK_B R29, R14.H1 ;  /* 0x0000000eff1d723e */ /* 0x000fe200030006ff */
[----:B------:R-:W-:-:S02]  /*16d60*/  HADD2.F32 R14, -RZ, R32.H0_H0 ;  /* 0x20000020ff0e7230 */ /* 0x000fc40000004100 */
[----:B------:R-:W-:Y:S01]  /*16d70*/  FFMA.FTZ R9, R9, R40, R13 ;  /* 0x0000002809097223 */ /* 0x000fe2000001000d */
[----:B------:R-:W-:Y:S02]  /*16d80*/  HADD2.F32 R13, -RZ, R24.H0_H0 ;  /* 0x20000018ff0d7230 */ /* 0x000fe40000004100 */
[C---:B------:R-:W-:Y:S01]  /*16d90*/  FMUL.FTZ R46, R10.reuse, R36 ;  /* 0x000000240a2e7220 */ /* 0x040fe20000410000 */
[CC--:B------:R-:W-:Y:S01]  /*16da0*/  FMUL.FTZ R41, R11.reuse, R35.reuse ;  /* 0x000000230b297220 */ /* 0x0c0fe20000410000 */
[----:B------:R-:W-:Y:S01]  /*16db0*/  FMUL.FTZ R43, R10, R14 ;  /* 0x0000000e0a2b7220 */ /* 0x000fe20000410000 */
[----:B------:R-:W-:Y:S01]  /*16dc0*/  FMUL.FTZ R40, R11, R34 ;  /* 0x000000220b287220 */ /* 0x000fe20000410000 */
[C---:B------:R-:W-:Y:S01]  /*16dd0*/  FFMA.FTZ R11, R13.reuse, R14, -R46 ;  /* 0x0000000e0d0b7223 */ /* 0x040fe2000001082e */
[C---:B------:R-:W-:Y:S01]  /*16de0*/  FFMA.FTZ R10, R12.reuse, R34, -R41 ;  /* 0x000000220c0a7223 */ /* 0x040fe20000010829 */
[----:B------:R-:W-:Y:S01]  /*16df0*/  FFMA.FTZ R13, R13, R36, R43 ;  /* 0x000000240d0d7223 */ /* 0x000fe2000001002b */
[-C--:B------:R-:W-:Y:S01]  /*16e00*/  F2FP.F16.E4M3.UNPACK_B R36, R42.reuse ;  /* 0x0000002aff24723e */ /* 0x080fe200020006ff */
[----:B------:R-:W-:Y:S01]  /*16e10*/  FFMA.FTZ R12, R12, R35, R40 ;  /* 0x000000230c0c7223 */ /* 0x000fe20000010028 */
[----:B------:R-:W-:Y:S01]  /*16e20*/  HADD2.F32 R35, -RZ, R32.H1_H1 ;  /* 0x30000020ff237230 */ /* 0x000fe20000004100 */
[-C--:B------:R-:W-:Y:S01]  /*16e30*/  F2FP.F16.E4M3.UNPACK_B R34, R37.reuse ;  /* 0x00000025ff22723e */ /* 0x080fe200020006ff */
[----:B------:R-:W-:Y:S01]  /*16e40*/  HADD2.F32 R41, -RZ, R39.H1_H1 ;  /* 0x30000027ff297230 */ /* 0x000fe20000004100 */
[----:B------:R-:W-:Y:S01]  /*16e50*/  F2FP.F16.E4M3.UNPACK_B R42, R42.H1 ;  /* 0x0000002aff2a723e */ /* 0x000fe200030006ff */
[----:B------:R-:W-:Y:S01]  /*16e60*/  HADD2.F32 R28, -RZ, R28.H1_H1 ;  /* 0x3000001cff1c7230 */ /* 0x000fe20000004100 */
[----:B------:R-:W-:Y:S01]  /*16e70*/  F2FP.F16.E4M3.UNPACK_B R37, R37.H1 ;  /* 0x00000025ff25723e */ /* 0x000fe200030006ff */
[----:B------:R-:W-:-:S02]  /*16e80*/  HADD2.F32 R43, -RZ, R36.H0_H0 ;  /* 0x20000024ff2b7230 */ /* 0x000fc40000004100 */
[----:B------:R-:W-:Y:S02]  /*16e90*/  HADD2.F32 R32, -RZ, R30.H0_H0 ;  /* 0x2000001eff207230 */ /* 0x000fe40000004100 */
[C---:B------:R-:W-:Y:S01]  /*16ea0*/  FMUL.FTZ R45, R28.reuse, R41 ;  /* 0x000000291c2d7220 */ /* 0x040fe20000410000 */
[----:B------:R-:W-:Y:S02]  /*16eb0*/  HADD2.F32 R24, -RZ, R24.H1_H1 ;  /* 0x30000018ff187230 */ /* 0x000fe40000004100 */
[----:B------:R-:W-:Y:S01]  /*16ec0*/  FMUL.FTZ R28, R28, R35 ;  /* 0x000000231c1c7220 */ /* 0x000fe20000410000 */
[----:B------:R-:W-:Y:S02]  /*16ed0*/  HADD2.F32 R39, -RZ, R34.H0_H0 ;  /* 0x20000022ff277230 */ /* 0x000fe40000004100 */
[----:B------:R-:W-:Y:S01]  /*16ee0*/  FMUL.FTZ R47, R32, R43 ;  /* 0x0000002b202f7220 */ /* 0x000fe20000410000 */
[----:B------:R-:W-:Y:S02]  /*16ef0*/  HADD2.F32 R14, -RZ, R25.H0_H0 ;  /* 0x20000019ff0e7230 */ /* 0x000fe40000004100 */
[----:B------:R-:W-:Y:S01]  /*16f00*/  FFMA.FTZ R40, R24, R35, -R45 ;  /* 0x0000002318287223 */ /* 0x000fe2000001082d */
[----:B------:R-:W-:-:S02]  /*16f10*/  HADD2.F32 R36, -RZ, R36.H1_H1 ;  /* 0x30000024ff247230 */ /* 0x000fc40000004100 */
[----:B------:R-:W-:Y:S01]  /*16f20*/  FMUL.FTZ R32, R32, R39 ;  /* 0x0000002720207220 */ /* 0x000fe20000410000 */
[----:B------:R-:W-:Y:S02]  /*16f30*/  HADD2.F32 R30, -RZ, R30.H1_H1 ;  /* 0x3000001eff1e7230 */ /* 0x000fe40000004100 */
[----:B------:R-:W-:Y:S01]  /*16f40*/  FFMA.FTZ R46, R24, R41, R28 ;  /* 0x00000029182e7223 */ /* 0x000fe2000001001c */
[----:B------:R-:W-:Y:S02]  /*16f50*/  HADD2.F32 R34, -RZ, R34.H1_H1 ;  /* 0x30000022ff227230 */ /* 0x000fe40000004100 */
[----:B------:R-:W-:Y:S01]  /*16f60*/  FFMA.FTZ R47, R14, R39, -R47 ;  /* 0x000000270e2f7223 */ /* 0x000fe2000001082f */
[----:B------:R-:W-:Y:S02]  /*16f70*/  HADD2.F32 R25, -RZ, R25.H1_H1 ;  /* 0x30000019ff197230 */ /* 0x000fe40000004100 */
[----:B------:R-:W-:Y:S01]  /*16f80*/  FMUL.FTZ R28, R30, R36 ;  /* 0x000000241e1c7220 */ /* 0x000fe20000410000 */
[----:B------:R-:W-:-:S02]  /*16f90*/  HADD2.F32 R39, -RZ, R42.H0_H0 ;  /* 0x2000002aff277230 */ /* 0x000fc40000004100 */
[-C--:B------:R-:W-:Y:S01]  /*16fa0*/  FMUL.FTZ R41, R30, R34.reuse ;  /* 0x000000221e297220 */ /* 0x080fe20000410000 */
[----:B------:R-:W-:Y:S02]  /*16fb0*/  HADD2.F32 R24, -RZ, R31.H0_H0 ;  /* 0x2000001fff187230 */ /* 0x000fe40000004100 */
[----:B------:R-:W-:Y:S01]  /*16fc0*/  FFMA.FTZ R43, R14, R43, R32 ;  /* 0x0000002b0e2b7223 */ /* 0x000fe20000010020 */
[--C-:B------:R-:W-:Y:S02]  /*16fd0*/  HADD2.F32 R35, -RZ, R37.reuse.H0_H0 ;  /* 0x20000025ff237230 */ /* 0x100fe40000004100 */
[C---:B------:R-:W-:Y:S01]  /*16fe0*/  FFMA.FTZ R48, R25.reuse, R34, -R28 ;  /* 0x0000002219307223 */ /* 0x040fe2000001081c */
[----:B------:R-:W-:Y:S02]  /*16ff0*/  HADD2.F32 R14, -RZ, R26.H0_H0 ;  /* 0x2000001aff0e7230 */ /* 0x000fe40000004100 */
[C---:B------:R-:W-:Y:S01]  /*17000*/  FMUL.FTZ R45, R24.reuse, R39 ;  /* 0x00000027182d7220 */ /* 0x040fe20000410000 */
[----:B------:R-:W-:Y:S01]  /*17010*/  FFMA.FTZ R36, R25, R36, R41 ;  /* 0x0000002419247223 */ /* 0x000fe20000010029 */
[----:B------:R-:W-:Y:S01]  /*17020*/  FMUL.FTZ R24, R24, R35 ;  /* 0x0000002318187220 */ /* 0x000fe20000410000 */
[----:B------:R-:W-:Y:S01]  /*17030*/  F2FP.F16.E4M3.UNPACK_B R28, R38.H1 ;  /* 0x00000026ff1c723e */ /* 0x000fe200030006ff */
[----:B------:R-:W-:Y:S01]  /*17040*/  HADD2.F32 R37, -RZ, R37.H1_H1 ;  /* 0x30000025ff257230 */ /* 0x000fe20000004100 */
[----:B------:R-:W-:Y:S01]  /*17050*/  F2FP.F16.E4M3.UNPACK_B R25, R33.H1 ;  /* 0x00000021ff19723e */ /* 0x000fe200030006ff */
[----:B------:R-:W-:Y:S01]  /*17060*/  FFMA.FTZ R49, R14, R39, R24 ;  /* 0x000000270e317223 */ /* 0x000fe20000010018 */
[----:B------:R-:W-:-:S02]  /*17070*/  HADD2.F32 R42, -RZ, R42.H1_H1 ;  /* 0x3000002aff2a7230 */ /* 0x000fc40000004100 */
[----:B------:R-:W-:Y:S01]  /*17080*/  FFMA.FTZ R45, R14, R35, -R45 ;  /* 0x000000230e2d7223 */ /* 0x000fe2000001082d */
[----:B------:R-:W-:Y:S01]  /*17090*/  HADD2.F32 R31, -RZ, R31.H1_H1 ;  /* 0x3000001fff1f7230 */ /* 0x000fe20000004100 */
[----:B------:R-:W-:Y:S01]  /*170a0*/  F2FP.F16.E4M3.UNPACK_B R38, R38 ;  /* 0x00000026ff26723e */ /* 0x000fe200020006ff */
[----:B------:R-:W-:Y:S01]  /*170b0*/  HADD2.F32 R39, -RZ, R28.H0_H0 ;  /* 0x2000001cff277230 */ /* 0x000fe20000004100 */
[----:B------:R-:W-:Y:S01]  /*170c0*/  F2FP.F16.E4M3.UNPACK_B R33, R33 ;  /* 0x00000021ff21723e */ /* 0x000fe200020006ff */
[----:B------:R-:W-:Y:S02]  /*170d0*/  HADD2.F32 R24, -RZ, R27.H0_H0 ;  /* 0x2000001bff187230 */ /* 0x000fe40000004100 */
[C---:B------:R-:W-:Y:S01]  /*170e0*/  FMUL.FTZ R41, R31.reuse, R42 ;  /* 0x0000002a1f297220 */ /* 0x040fe20000410000 */
[----:B------:R-:W-:Y:S02]  /*170f0*/  HADD2.F32 R35, -RZ, R25.H0_H0 ;  /* 0x20000019ff237230 */ /* 0x000fe40000004100 */
[----:B------:R-:W-:Y:S01]  /*17100*/  FMUL.FTZ R51, R31, R37 ;  /* 0x000000251f337220 */ /* 0x000fe20000410000 */
[----:B------:R-:W-:-:S02]  /*17110*/  HADD2.F32 R14, -RZ, R21.H0_H0 ;  /* 0x20000015ff0e7230 */ /* 0x000fc40000004100 */
[C---:B------:R-:W-:Y:S01]  /*17120*/  FMUL.FTZ R31, R24.reuse, R39 ;  /* 0x00000027181f7220 */ /* 0x040fe20000410000 */
[----:B------:R-:W-:Y:S02]  /*17130*/  HADD2.F32 R26, -RZ, R26.H1_H1 ;  /* 0x3000001aff1a7230 */ /* 0x000fe40000004100 */
[-C--:B------:R-:W-:Y:S01]  /*17140*/  FMUL.FTZ R24, R24, R35.reuse ;  /* 0x0000002318187220 */ /* 0x080fe20000410000 */
[----:B------:R-:W-:Y:S02]  /*17150*/  HADD2.F32 R28, -RZ, R28.H1_H1 ;  /* 0x3000001cff1c7230 */ /* 0x000fe40000004100 */
[C---:B------:R-:W-:Y:S01]  /*17160*/  FFMA.FTZ R30, R14.reuse, R35, -R31 ;  /* 0x000000230e1e7223 */ /* 0x040fe2000001081f */
[----:B------:R-:W-:Y:S02]  /*17170*/  HADD2.F32 R27, -RZ, R27.H1_H1 ;  /* 0x3000001bff1b7230 */ /* 0x000fe40000004100 */
[----:B------:R-:W-:Y:S01]  /*17180*/  FFMA.FTZ R39, R14, R39, R24 ;  /* 0x000000270e277223 */ /* 0x000fe20000010018 */
[----:B------:R-:W-:-:S02]  /*17190*/  HADD2.F32 R14, -RZ, R25.H1_H1 ;  /* 0x30000019ff0e7230 */ /* 0x000fc40000004100 */
[C---:B------:R-:W-:Y:S01]  /*171a0*/  FFMA.FTZ R50, R26.reuse, R37, -R41 ;  /* 0x000000251a327223 */ /* 0x040fe20000010829 */
[----:B------:R-:W-:Y:S01]  /*171b0*/  FFMA.FTZ R42, R26, R42, R51 ;  /* 0x0000002a1a2a7223 */ /* 0x000fe20000010033 */
[----:B------:R-:W-:Y:S02]  /*171c0*/  HADD2.F32 R21, -RZ, R21.H1_H1 ;  /* 0x30000015ff157230 */ /* 0x000fe40000004100 */
[C---:B------:R-:W-:Y:S01]  /*171d0*/  FMUL.FTZ R26, R27.reuse, R28 ;  /* 0x0000001c1b1a7220 */ /* 0x040fe20000410000 */
[-C--:B------:R-:W-:Y:S01]  /*171e0*/  FMUL.FTZ R27, R27, R14.reuse ;  /* 0x0000000e1b1b7220 */ /* 0x080fe20000410000 */
[----:B------:R-:W-:Y:S01]  /*171f0*/  HADD2.F32 R25, -RZ, R38.H0_H0 ;  /* 0x20000026ff197230 */ /* 0x000fe20000004100 */
[----:B------:R-:W-:Y:S01]  /*17200*/  F2FP.SATFINITE.E4M3.F32.PACK_AB_MERGE_C R11, R40, R11, RZ ;  /* 0x0000000b280b723e */ /* 0x000fe200048070ff */
[----:B------:R-:W-:Y:S02]  /*17210*/  HADD2.F32 R24, -RZ, R15.H0_H0 ;  /* 0x2000000fff187230 */ /* 0x000fe40000004100 */
[C---:B------:R-:W-:Y:S01]  /*17220*/  FFMA.FTZ R41, R21.reuse, R14, -R26 ;  /* 0x0000000e15297223 */ /* 0x040fe2000001081a */
[----:B------:R-:W-:Y:S01]  /*17230*/  FFMA.FTZ R32, R21, R28, R27 ;  /* 0x0000001c15207223 */ /* 0x000fe2000001001b */
[----:B------:R-:W-:Y:S01]  /*17240*/  HADD2.F32 R21, -RZ, R33.H0_H0 ;  /* 0x20000021ff157230 */ /* 0x000fe20000004100 */
[----:B------:R-:W-:Y:S01]  /*17250*/  F2FP.SATFINITE.E4M3.F32.PACK_AB_MERGE_C R13, R46, R13, RZ ;  /* 0x0000000d2e0d723e */ /* 0x000fe200048070ff */
[----:B------:R-:W-:-:S02]  /*17260*/  HADD2.F32 R14, -RZ, R20.H0_H0 ;  /* 0x20000014ff0e7230 */ /* 0x000fc40000004100 */
[C---:B------:R-:W-:Y:S01]  /*17270*/  FMUL.FTZ R27, R24.reuse, R25 ;  /* 0x00000019181b7220 */ /* 0x040fe20000410000 */
[----:B------:R-:W-:Y:S02]  /*17280*/  HADD2.F32 R38, -RZ, R38.H1_H1 ;  /* 0x30000026ff267230 */ /* 0x000fe40000004100 */
[-C--:B------:R-:W-:Y:S01]  /*17290*/  FMUL.FTZ R31, R24, R21.reuse ;  /* 0x00000015181f7220 */ /* 0x080fe20000410000 */
[----:B------:R-:W-:Y:S02]  /*172a0*/  HADD2.F32 R15, -RZ, R15.H1_H1 ;  /* 0x3000000fff0f7230 */ /* 0x000fe40000004100 */
[C---:B------:R-:W-:Y:S01]  /*172b0*/  FFMA.FTZ R27, R14.reuse, R21, -R27 ;  /* 0x000000150e1b7223 */ /* 0x040fe2000001081b */
[----:B------:R-:W-:Y:S01]  /*172c0*/  HADD2.F32 R33, -RZ, R33.H1_H1 ;  /* 0x30000021ff217230 */ /* 0x000fe20000004100 */
[----:B------:R-:W-:Y:S01]  /*172d0*/  F2FP.F16.E4M3.UNPACK_B R21, R8.H1 ;  /* 0x00000008ff15723e */ /* 0x000fe200030006ff */
[----:B------:R-:W-:Y:S02]  /*172e0*/  HADD2.F32 R20, -RZ, R20.H1_H1 ;  /* 0x30000014ff147230 */ /* 0x000fe40000004100 */
[----:B------:R-:W-:Y:S01]  /*172f0*/  FFMA.FTZ R31, R14, R25, R31 ;  /* 0x000000190e1f7223 */ /* 0x000fe2000001001f */
[C---:B------:R-:W-:Y:S01]  /*17300*/  FMUL.FTZ R35, R15.reuse, R38 ;  /* 0x000000260f237220 */ /* 0x040fe20000410000 */
[----:B------:R-:W-:Y:S01]  /*17310*/  F2FP.F16.E4M3.UNPACK_B R14, R3.H1 ;  /* 0x00000003ff0e723e */ /* 0x000fe200030006ff */
[----:B------:R-:W-:Y:S01]  /*17320*/  FMUL.FTZ R37, R15, R33 ;  /* 0x000000210f257220 */ /* 0x000fe20000410000 */
[----:B------:R-:W-:-:S02]  /*17330*/  HADD2.F32 R25, -RZ, R21.H0_H0 ;  /* 0x20000015ff197230 */ /* 0x000fc40000004100 */
[C---:B------:R-:W-:Y:S01]  /*17340*/  FFMA.FTZ R28, R20.reuse, R33, -R35 ;  /* 0x00000021141c7223 */ /* 0x040fe20000010823 */
[----:B------:R-:W-:Y:S02]  /*17350*/  HADD2.F32 R15, -RZ, R29.H0_H0 ;  /* 0x2000001dff0f7230 */ /* 0x000fe40000004100 */
[----:B------:R-:W-:Y:S01]  /*17360*/  FFMA.FTZ R38, R20, R38, R37 ;  /* 0x0000002614267223 */ /* 0x000fe20000010025 */
[--C-:B------:R-:W-:Y:S01]  /*17370*/  HADD2.F32 R20, -RZ, R14.reuse.H0_H0 ;  /* 0x2000000eff147230 */ /* 0x100fe20000004100 */
[----:B------:R-:W-:Y:S01]  /*17380*/  F2FP.F16.E4M3.UNPACK_B R3, R3 ;  /* 0x00000003ff03723e */ /* 0x000fe200020006ff */
[----:B------:R-:W-:Y:S02]  /*17390*/  HADD2.F32 R24, -RZ, R14.H1_H1 ;  /* 0x3000000eff187230 */ /* 0x000fe40000004100 */
[C---:B------:R-:W-:Y:S01]  /*173a0*/  FMUL.FTZ R33, R15.reuse, R25 ;  /* 0x000000190f217220 */ /* 0x040fe20000410000 */
[----:B------:R-:W-:Y:S02]  /*173b0*/  HADD2.F32 R14, -RZ, R7.H0_H0 ;  /* 0x20000007ff0e7230 */ /* 0x000fe40000004100 */
[----:B------:R-:W-:Y:S01]  /*173c0*/  FMUL.FTZ R15, R15, R20 ;  /* 0x000000140f0f7220 */ /* 0x000fe20000410000 */
[----:B------:R-:W-:Y:S01]  /*173d0*/  HADD2.F32 R26, -RZ, R21.H1_H1 ;  /* 0x30000015ff1a7230 */ /* 0x000fe20000004100 */
[----:B------:R-:W-:Y:S01]  /*173e0*/  F2FP.SATFINITE.E4M3.F32.PACK_AB_MERGE_C R42, R42, R49, RZ ;  /* 0x000000312a2a723e */ /* 0x000fe200048070ff */
[----:B------:R-:W-:-:S02]  /*173f0*/  HADD2.F32 R29, -RZ, R29.H1_H1 ;  /* 0x3000001dff1d7230 */ /* 0x000fc40000004100 */
[----:B------:R-:W-:Y:S01]  /*17400*/  FFMA.FTZ R33, R14, R20, -R33 ;  /* 0x000000140e217223 */ /* 0x000fe20000010821 */
[----:B------:R-:W-:Y:S01]  /*17410*/  HADD2.F32 R7, -RZ, R7.H1_H1 ;  /* 0x30000007ff077230 */ /* 0x000fe20000004100 */
[----:B------:R-:W-:Y:S01]  /*17420*/  F2FP.SATFINITE.E4M3.F32.PACK_AB_MERGE_C R5, R10, R5, R11 ;  /* 0x000000050a05723e */ /* 0x000fe2000480700b */
[C---:B------:R-:W-:Y:S01]  /*17430*/  FMUL.FTZ R20, R29.reuse, R26 ;  /* 0x0000001a1d147220 */ /* 0x040fe20000410000 */
[----:B------:R-:W-:Y:S01]  /*17440*/  FMUL.FTZ R21, R29, R24 ;  /* 0x000000181d157220 */ /* 0x000fe20000410000 */
[----:B------:R-:W-:Y:S01]  /*17450*/  FFMA.FTZ R29, R14, R25, R15 ;  /* 0x000000190e1d7223 */ /* 0x000fe2000001000f */
[----:B------:R-:W-:Y:S01]  /*17460*/  F2FP.F16.E4M3.UNPACK_B R14, R8 ;  /* 0x00000008ff0e723e */ /* 0x000fe200020006ff */
[C---:B------:R-:W-:Y:S01]  /*17470*/  FFMA.FTZ R34, R7.reuse, R24, -R20 ;  /* 0x0000001807227223 */ /* 0x040fe20000010814 */
[----:B------:R-:W-:Y:S01]  /*17480*/  FFMA.FTZ R26, R7, R26, R21 ;  /* 0x0000001a071a7223 */ /* 0x000fe20000010015 */
[----:B------:R-:W-:Y:S01]  /*17490*/  HADD2.F32 R7, -RZ, R6.H0_H0 ;  /* 0x20000006ff077230 */ /* 0x000fe20000004100 */
[----:B------:R-:W-:Y:S01]  /*174a0*/  F2FP.SATFINITE.E4M3.F32.PACK_AB_MERGE_C R9, R12, R9, R13 ;  /* 0x000000090c09723e */ /* 0x000fe2000480700d */
[--C-:B------:R-:W-:Y:S01]  /*174b0*/  HADD2.F32 R20, -RZ, R14.reuse.H0_H0 ;  /* 0x2000000eff147230 */ /* 0x100fe20000004100 */
[----:B------:R-:W-:Y:S01]  /*174c0*/  F2FP.SATFINITE.E4M3.F32.PACK_AB_MERGE_C R33, R34, R33, RZ ;  /* 0x000000212221723e */ /* 0x000fe200048070ff */
[--C-:B------:R-:W-:Y:S01]  /*174d0*/  HADD2.F32 R8, -RZ, R3.reuse.H0_H0 ;  /* 0x20000003ff087230 */ /* 0x100fe20000004100 */
[----:B------:R-:W-:Y:S01]  /*174e0*/  F2FP.SATFINITE.E4M3.F32.PACK_AB_MERGE_C R26, R26, R29, RZ ;  /* 0x0000001d1a1a723e */ /* 0x000fe200048070ff */
[----:B------:R-:W-:Y:S01]  /*174f0*/  HADD2.F32 R15, -RZ, R3.H1_H1 ;  /* 0x30000003ff0f7230 */ /* 0x000fe20000004100 */
[----:B------:R-:W-:Y:S01]  /*17500*/  F2FP.SATFINITE.E4M3.F32.PACK_AB_MERGE_C R11, R36, R43, R42 ;  /* 0x0000002b240b723e */ /* 0x000fe2000480702a */
[----:B------:R-:W-:-:S02]  /*17510*/  HADD2.F32 R21, -RZ, R14.H1_H1 ;  /* 0x3000000eff157230 */ /* 0x000fc40000004100 */
[C---:B------:R-:W-:Y:S01]  /*17520*/  FMUL.FTZ R14, R7.reuse, R20 ;  /* 0x00000014070e7220 */ /* 0x040fe20000410000 */
[----:B------:R-:W-:Y:S02]  /*17530*/  HADD2.F32 R6, -RZ, R6.H1_H1 ;  /* 0x30000006ff067230 */ /* 0x000fe40000004100 */
[-C--:B------:R-:W-:Y:S01]  /*17540*/  FMUL.FTZ R7, R7, R8.reuse ;  /* 0x0000000807077220 */ /* 0x080fe20000410000 */
[--C-:B------:R-:W-:Y:S02]  /*17550*/  HADD2.F32 R3, -RZ, R4.reuse.H0_H0 ;  /* 0x20000004ff037230 */ /* 0x100fe40000004100 */
        /* <DEDUP_REMOVED lines=10> */
[----:B------:R-:W-:Y:S02]  /*17600*/  F2FP.SATFINITE.E4M3.F32.PACK_AB_MERGE_C R7, R48, R47, R7 ;  /* 0x0000002f3007723e */ /* 0x000fe40004807007 */
[----:B------:R-:W-:Y:S02]  /*17610*/  F2FP.SATFINITE.E4M3.F32.PACK_AB_MERGE_C R4, R28, R27, R4 ;  /* 0x0000001b1c04723e */ /* 0x000fe40004807004 */
[----:B------:R-:W-:Y:S02]  /*17620*/  F2FP.SATFINITE.E4M3.F32.PACK_AB_MERGE_C R6, R25, R6, R33 ;  /* 0x000000061906723e */ /* 0x000fe40004807021 */
[----:B------:R-:W-:-:S02]  /*17630*/  F2FP.SATFINITE.E4M3.F32.PACK_AB_MERGE_C R8, R38, R31, R8 ;  /* 0x0000001f2608723e */ /* 0x000fc40004807008 */
[----:B------:R-:W-:Y:S01]  /*17640*/  F2FP.SATFINITE.E4M3.F32.PACK_AB_MERGE_C R10, R24, R3, R26 ;  /* 0x00000003180a723e */ /* 0x000fe2000480701a */
[----:B------:R0:W-:Y:S04]  /*17650*/  STS.128 [R52+0x14400], R4 ;  /* 0x0144000434007388 */ /* 0x0001e80000000c00 */
[----:B------:R0:W-:Y:S02]  /*17660*/  STS.128 [R0+0x14400], R8 ;  /* 0x0144000800007388 */ /* 0x0001e40000000c00 */
.L_x_454:
[----:B------:R-:W-:Y:S05]  /*17670*/  BSYNC B0 ;  /* 0x0000000000007941 */ /* 0x000fea0003800000 */
.L_x_447:
[----:B------:R-:W-:Y:S01]  /*17680*/  @!PT LDS RZ, [RZ] ;  /* 0x00000000fffff984 */ /* 0x000fe20000000800 */
[----:B------:R-:W-:Y:S01]  /*17690*/  @!PT LDS RZ, [RZ] ;  /* 0x00000000fffff984 */ /* 0x000fe20000000800 */
[----:B------:R-:W-:Y:S01]  /*176a0*/  @!PT LDS RZ, [RZ] ;  /* 0x00000000fffff984 */ /* 0x000fe20000000800 */
[----:B------:R-:W-:Y:S01]  /*176b0*/  @!PT LDS RZ, [RZ] ;  /* 0x00000000fffff984 */ /* 0x000fe20000000800 */
[----:B------:R1:W-:Y:S06]  /*176c0*/  MEMBAR.ALL.CTA ;  /* 0x0000000000007992 */ /* 0x0003ec0000008000 */
[----:B-1----:R-:W1:Y:S01]  /*176d0*/  FENCE.VIEW.ASYNC.S ;  /* 0x00000000000073c6 */ /* 0x002e620000000000 */
[----:B------:R-:W-:Y:S05]  /*176e0*/  WARPSYNC.ALL ;  /* 0x0000000000007948 */ /* 0x000fea0003800000 */
[----:B-1----:R-:W-:Y:S06]  /*176f0*/  BAR.SYNC.DEFER_BLOCKING 0xd, 0x100 ;  /* 0x0344000000007b1d */ /* 0x002fec0000010000 */
.L_x_445:
[----:B0-2-4-:R-:W-:-:S05]  /*17700*/  IMAD.U32 R0, RZ, RZ, UR53 ;  /* 0x00000035ff007e24 */ /* 0x015fca000f8e00ff */
[----:B------:R-:W-:-:S13]  /*17710*/  ISETP.NE.AND P0, PT, R0, 0x3, PT ;  /* 0x000000030000780c */ /* 0x000fda0003f05270 */
[----:B------:R-:W-:Y:S05]  /*17720*/  @!P0 BRA `(.L_x_474) ;  /* 0x0000000000048947 */ /* 0x000fea0003800000 */
[----:B------:R-:W-:Y:S01]  /*17730*/  BPT.TRAP 0x1 ;  /* 0x000000040000795c */ /* 0x000fe20000300000 */
.L_x_474:
[----:B-1----:R-:W-:Y:S01]  /*17740*/  IMAD R3, R148, 0x8, R16 ;  /* 0x0000000894037824 */ /* 0x002fe200078e0210 */
[----:B------:R-:W-:-:S04]  /*17750*/  SHF.L.U32 R0, R198, 0x1f, RZ ;  /* 0x0000001fc6007819 */ /* 0x000fc800000006ff */
[----:B------:R0:W1:Y:S01]  /*17760*/  SYNCS.PHASECHK.TRANS64.TRYWAIT P2, [R3+URZ+0x29830], R0 ;  /* 0x02983000030075a7 */ /* 0x000062000804017f */
[----:B------:R-:W-:Y:S05]  /*17770*/  @!P0 BRA `(.L_x_475) ;  /* 0x0000000000048947 */ /* 0x000fea0003800000 */
[----:B------:R-:W-:Y:S01]  /*17780*/  BPT.TRAP 0x1 ;  /* 0x000000040000795c */ /* 0x000fe20000300000 */
.L_x_475:
[----:B---3-5:R-:W2:Y:S01]  /*17790*/  S2R R4, SR_TID.X ;  /* 0x0000000000047919 */ /* 0x028ea20000002100 */
[----:B------:R-:W-:Y:S01]  /*177a0*/  IMAD.MOV.U32 R25, RZ, RZ, RZ ;  /* 0x000000ffff197224 */ /* 0x000fe200078e00ff */
[----:B--2---:R-:W-:-:S04]  /*177b0*/  LOP3.LUT R4, R4, 0x7f, RZ, 0xc0, !PT ;  /* 0x0000007f04047812 */ /* 0x004fc800078ec0ff */
[----:B------:R-:W-:Y:S01]  /*177c0*/  ISETP.NE.AND P1, PT, R4, RZ, PT ;  /* 0x000000ff0400720c */ /* 0x000fe20003f25270 */
[----:B-1----:R-:W-:-:S12]  /*177d0*/  @P2 BRA `(.L_x_476) ;  /* 0x0000000000082947 */ /* 0x002fd80003800000 */
[----:B------:R-:W1:Y:S02]  /*177e0*/  SYNCS.PHASECHK.TRANS64.TRYWAIT P2, [R3+URZ+0x29830], R0 ;  /* 0x02983000030075a7 */ /* 0x000e64000804017f */
[----:B-1----:R-:W-:Y:S05]  /*177f0*/  @!P2 BRA `(.L_x_477) ;  /* 0x0000013c00dca947 */ /* 0x002fea0003800000 */
.L_x_476:
[----:B------:R-:W-:Y:S05]  /*17800*/  WARPSYNC.ALL ;  /* 0x0000000000007948 */ /* 0x000fea0003800000 */
[----:B01----:R-:W-:Y:S01]  /*17810*/  VIADD R0, R16, 0x1a400 ;  /* 0x0001a40010007836 */ /* 0x003fe20000000000 */
[----:B------:R-:W-:Y:S01]  /*17820*/  R2UR UR32, R44 ;  /* 0x000000002c2072ca */ /* 0x000fe200000e0000 */
[----:B------:R-:W-:Y:S01]  /*17830*/  WARPGROUP.ARRIVE ;  /* 0x00000000000079c5 */ /* 0x000fe20000000000 */
[----:B------:R-:W-:Y:S01]  /*17840*/  MOV R5, 0x80000020 ;  /* 0x8000002000057802 */ /* 0x000fe20000000f00 */
[----:B------:R-:W-:Y:S01]  /*17850*/  UMOV UR29, 0x80000020 ;  /* 0x80000020001d7882 */ /* 0x000fe20000000000 */
[----:B------:R-:W-:Y:S01]  /*17860*/  SHF.R.U32.HI R0, RZ, 0x4, R0 ;  /* 0x00000004ff007819 */ /* 0x000fe20000011600 */
[----:B------:R-:W-:Y:S01]  /*17870*/  IMAD.MOV.U32 R7, RZ, RZ, -0x7fffffe0 ;  /* 0x80000020ff077424 */ /* 0x000fe200078e00ff */
[----:B------:R-:W-:Y:S01]  /*17880*/  R2UR UR31, R5 ;  /* 0x00000000051f72ca */ /* 0x000fe200000e0000 */
[----:B------:R-:W-:Y:S01]  /*17890*/  IMAD.MOV.U32 R9, RZ, RZ, -0x7fffffe0 ;  /* 0x80000020ff097424 */ /* 0x000fe200078e00ff */
[----:B------:R-:W-:Y:S01]  /*178a0*/  LOP3.LUT R0, R0, 0x3fff, RZ, 0xc0, !PT ;  /* 0x00003fff00007812 */ /* 0x000fe200078ec0ff */
[----:B------:R-:W-:Y:S01]  /*178b0*/  UMOV UR5, UR29 ;  /* 0x0000001d00057c82 */ /* 0x000fe20008000000 */
[----:B------:R-:W-:Y:S01]  /*178c0*/  UMOV UR9, UR29 ;  /* 0x0000001d00097c82 */ /* 0x000fe20008000000 */
[----:B------:R-:W-:Y:S01]  /*178d0*/  UMOV UR13, UR29 ;  /* 0x0000001d000d7c82 */ /* 0x000fe20008000000 */
[----:B------:R-:W-:Y:S01]  /*178e0*/  LOP3.LUT R0, R0, 0x10000, RZ, 0xfc, !PT ;  /* 0x0001000000007812 */ /* 0x000fe200078efcff */
[----:B------:R-:W-:Y:S01]  /*178f0*/  ULOP3.LUT UR32, UR32, 0x10000, URZ, 0xfc, !UPT ;  /* 0x0001000020207892 */ /* 0x000fe2000f8efc3f */
[----:B------:R-:W-:Y:S01]  /*17900*/  R2UR UR7, R9 ;  /* 0x00000000090772ca */ /* 0x000fe200000e0000 */
[----:B------:R-:W-:Y:S01]  /*17910*/  IMAD.MOV.U32 R9, RZ, RZ, -0x7fffffe0 ;  /* 0x80000020ff097424 */ /* 0x000fe200078e00ff */
[----:B------:R-:W-:Y:S01]  /*17920*/  UMOV UR49, 0x80000020 ;  /* 0x8000002000317882 */ /* 0x000fe20000000000 */
[----:B------:R-:W-:Y:S01]  /*17930*/  IMAD R4, R148, 0x780, R0 ;  /* 0x0000078094047824 */ /* 0x000fe200078e0200 */
[----:B------:R-:W-:Y:S01]  /*17940*/  UIADD3 UR48, UR32, 0x2, URZ ;  /* 0x0000000220307890 */ /* 0x000fe2000fffe03f */
[----:B------:R-:W-:Y:S01]  /*17950*/  IMAD.MOV.U32 R11, RZ, RZ, -0x7fffffe0 ;  /* 0x80000020ff0b7424 */ /* 0x000fe200078e00ff */
[----:B------:R-:W-:Y:S01]  /*17960*/  UMOV UR28, UR32 ;  /* 0x00000020001c7c82 */ /* 0x000fe20008000000 */
[C---:B------:R-:W-:Y:S01]  /*17970*/  VIADD R6, R4.reuse, 0x80 ;  /* 0x0000008004067836 */ /* 0x040fe20000000000 */
[C---:B------:R-:W-:Y:S01]  /*17980*/  R2UR UR30, R4.reuse ;  /* 0x00000000041e72ca */ /* 0x040fe200000e0000 */
[----:B------:R-:W-:Y:S01]  /*17990*/  VIADD R8, R4, 0x100 ;  /* 0x0000010004087836 */ /* 0x000fe20000000000 */
[----:B------:R-:W-:Y:S01]  /*179a0*/  UMOV UR4, UR28 ;  /* 0x0000001c00047c82 */ /* 0x000fe20008000000 */
[----:B------:R-:W-:Y:S01]  /*179b0*/  UMOV UR8, UR28 ;  /* 0x0000001c00087c82 */ /* 0x000fe20008000000 */
[----:B------:R-:W-:Y:S01]  /*179c0*/  R2UR UR15, R9 ;  /* 0x00000000090f72ca */ /* 0x000fe200000e0000 */
[----:B------:R-:W-:Y:S01]  /*179d0*/  UMOV UR12, UR28 ;  /* 0x0000001c000c7c82 */ /* 0x000fe20008000000 */
[----:B------:R-:W-:Y:S01]  /*179e0*/  R2UR UR6, R8 ;  /* 0x00000000080672ca */ /* 0x000fe200000e0000 */
[C---:B------:R-:W-:Y:S01]  /*179f0*/  VIADD R8, R4.reuse, 0x200 ;  /* 0x0000020004087836 */ /* 0x040fe20000000000 */
[----:B------:R-:W-:Y:S01]  /*17a00*/  R2UR UR51, R11 ;  /* 0x000000000b3372ca */ /* 0x000fe200000e0000 */
[----:B------:R-:W-:Y:S01]  /*17a10*/  VIADD R10, R4, 0x2 ;  /* 0x00000002040a7836 */ /* 0x000fe20000000000 */
[----:B------:R-:W-:Y:S01]  /*17a20*/  UMOV UR16, UR48 ;  /* 0x0000003000107c82 */ /* 0x000fe20008000000 */
[----:B------:R-:W-:Y:S01]  /*17a30*/  IMAD.MOV.U32 R9, RZ, RZ, -0x7fffffe0 ;  /* 0x80000020ff097424 */ /* 0x000fe200078e00ff */
[----:B------:R-:W-:Y:S01]  /*17a40*/  R2UR UR14, R8 ;  /* 0x00000000080e72ca */ /* 0x000fe200000e0000 */
[----:B------:R-:W-:Y:S01]  /*17a50*/  QGMMA.64x32x32.F32.E4M3.E4M3 R92, gdesc[UR28], RZ, !UPT, gsb0 ;  /* 0x006000001c5c79f3 */ /* 0x000fe2000c0008ff */
[----:B------:R-:W-:Y:S01]  /*17a60*/  R2UR UR30, R6 ;  /* 0x00000000061e72ca */ /* 0x000fe200000e0000 */
[----:B------:R-:W-:Y:S01]  /*17a70*/  UMOV UR17, UR49 ;  /* 0x0000003100117c82 */ /* 0x000fe20008000000 */
[----:B------:R-:W-:Y:S01]  /*17a80*/  R2UR UR31, R7 ;  /* 0x00000000071f72ca */ /* 0x000fe200000e0000 */
[----:B------:R-:W-:Y:S01]  /*17a90*/  IMAD.MOV.U32 R5, RZ, RZ, -0x7fffffe0 ;  /* 0x80000020ff057424 */ /* 0x000fe200078e00ff */
[----:B------:R-:W-:Y:S01]  /*17aa0*/  IADD3 R6, R4, 0x180, RZ ;  /* 0x0000018004067810 */ /* 0x000fe20007ffe0ff */
[----:B------:R-:W-:Y:S01]  /*17ab0*/  ULDC UR56, c[0x0][0x988] ;  /* 0x0002620000387ab9 */ /* 0x000fe20000000800 */
[----:B------:R-:W-:-:S02]  /*17ac0*/  MOV R7, 0x80000020 ;  /* 0x8000002000077802 */ /* 0x000fc40000000f00 */
[----:B------:R-:W-:Y:S01]  /*17ad0*/  R2UR UR10, R6 ;  /* 0x00000000060a72ca */ /* 0x000fe200000e0000 */
[----:B------:R-:W-:Y:S01]  /*17ae0*/  VIADD R6, R4, 0x82 ;  /* 0x0000008204067836 */ /* 0x000fe20000000000 */
[----:B------:R-:W-:Y:S01]  /*17af0*/  R2UR UR11, R7 ;  /* 0x00000000070b72ca */ /* 0x000fe200000e0000 */
[----:B------:R-:W-:Y:S01]  /*17b00*/  IMAD.MOV.U32 R7, RZ, RZ, -0x7fffffe0 ;  /* 0x80000020ff077424 */ /* 0x000fe200078e00ff */
[----:B------:R-:W-:Y:S01]  /*17b10*/  R2UR UR50, R10 ;  /* 0x000000000a3272ca */ /* 0x000fe200000e0000 */
[C---:B------:R-:W-:Y:S01]  /*17b20*/  VIADD R10, R4.reuse, 0x280 ;  /* 0x00000280040a7836 */ /* 0x040fe20000000000 */
[----:B------:R-:W-:Y:S02]  /*17b30*/  IADD3 R8, R4, 0x102, RZ ;  /* 0x0000010204087810 */ /* 0x000fe40007ffe0ff */
[----:B------:R-:W-:Y:S01]  /*17b40*/  MOV R11, 0x80000020 ;  /* 0x80000020000b7802 */ /* 0x000fe20000000f00 */
[----:B------:R-:W-:Y:S02]  /*17b50*/  WARPGROUP.DEPBAR.LE gsb0, 0x0 ;  /* 0x00008000000079c5 */ /* 0x000fe40000010000 */
[----:B------:R-:W-:-:S06]  /*17b60*/  WARPGROUP.ARRIVE ;  /* 0x00000000000079c5 */ /* 0x000fcc0000000000 */
[----:B------:R-:W-:Y:S03]  /*17b70*/  QGMMA.64x32x32.F32.E4M3.E4M3 R76, gdesc[UR28], RZ, !UPT, gsb0 ;  /* 0x006000001c4c79f3 */ /* 0x000fe6000c0008ff */
[----:B------:R-:W-:Y:S02]  /*17b80*/  WARPGROUP.DEPBAR.LE gsb0, 0x0 ;  /* 0x00008000000079c5 */ /* 0x000fe40000010000 */
[----:B------:R-:W-:-:S06]  /*17b90*/  WARPGROUP.ARRIVE ;  /* 0x00000000000079c5 */ /* 0x000fcc0000000000 */
[----:B------:R-:W-:Y:S01]  /*17ba0*/  QGMMA.64x32x32.F32.E4M3.E4M3 R60, gdesc[UR4], RZ, !UPT, gsb0 ;  /* 0x00600000043c79f3 */ /* 0x000fe2000c0008ff */
[----:B------:R-:W-:Y:S01]  /*17bb0*/  R2UR UR6, R10 ;  /* 0x000000000a0672ca */ /* 0x000fe200000e0000 */
[----:B------:R-:W-:Y:S01]  /*17bc0*/  UIADD3 UR4, UR32, 0x200, URZ ;  /* 0x0000020020047890 */ /* 0x000fe2000fffe03f */
[----:B------:R-:W-:Y:S01]  /*17bd0*/  R2UR UR7, R11 ;  /* 0x000000000b0772ca */ /* 0x000fe200000e0000 */
[----:B------:R-:W-:Y:S01]  /*17be0*/  UMOV UR5, 0x80000020 ;  /* 0x8000002000057882 */ /* 0x000fe20000000000 */
[----:B------:R-:W-:Y:S01]  /*17bf0*/  VIADD R10, R4, 0x282 ;  /* 0x00000282040a7836 */ /* 0x000fe20000000000 */
[----:B------:R-:W-:Y:S01]  /*17c00*/  UMOV UR21, UR5 ;  /* 0x0000000500157c82 */ /* 0x000fe20008000000 */
[----:B------:R-:W-:Y:S02]  /*17c10*/  IMAD.MOV.U32 R11, RZ, RZ, -0x7fffffe0 ;  /* 0x80000020ff0b7424 */ /* 0x000fe400078e00ff */
[----:B------:R-:W-:Y:S01]  /*17c20*/  UMOV UR20, UR4 ;  /* 0x0000000400147c82 */ /* 0x000fe20008000000 */
[----:B------:R-:W-:-:S02]  /*17c30*/  WARPGROUP.DEPBAR.LE gsb0, 0x0 ;  /* 0x00008000000079c5 */ /* 0x000fc40000010000 */
[----:B------:R-:W-:-:S06]  /*17c40*/  WARPGROUP.ARRIVE ;  /* 0x00000000000079c5 */ /* 0x000fcc0000000000 */
[----:B------:R-:W-:Y:S01]  /*17c50*/  QGMMA.64x32x32.F32.E4M3.E4M3 R44, gdesc[UR8], RZ, !UPT, gsb0 ;  /* 0x00600000082c79f3 */ /* 0x000fe2000c0008ff */
[----:B------:R-:W-:Y:S01]  /*17c60*/  R2UR UR10, R8 ;  /* 0x00000000080a72ca */ /* 0x000fe200000e0000 */
[----:B------:R-:W-:Y:S01]  /*17c70*/  UMOV UR8, UR48 ;  /* 0x0000003000087c82 */ /* 0x000fe20008000000 */
[----:B------:R-:W-:Y:S01]  /*17c80*/  R2UR UR11, R9 ;  /* 0x00000000090b72ca */ /* 0x000fe200000e0000 */
[----:B------:R-:W-:Y:S01]  /*17c90*/  UMOV UR9, UR49 ;  /* 0x0000003100097c82 */ /* 0x000fe20008000000 */
[----:B------:R-:W-:Y:S01]  /*17ca0*/  IMAD.MOV.U32 R9, RZ, RZ, -0x7fffffe0 ;  /* 0x80000020ff097424 */ /* 0x000fe200078e00ff */
[----:B------:R-:W-:-:S04]  /*17cb0*/  IADD3 R8, R4, 0x202, RZ ;  /* 0x0000020204087810 */ /* 0x000fc80007ffe0ff */
[----:B------:R-:W-:Y:S01]  /*17cc0*/  R2UR UR18, R8 ;  /* 0x00000000081272ca */ /* 0x000fe200000e0000 */
[----:B------:R-:W-:Y:S01]  /*17cd0*/  VIADD R8, R4, 0x380 ;  /* 0x0000038004087836 */ /* 0x000fe20000000000 */
[----:B------:R-:W-:Y:S01]  /*17ce0*/  R2UR UR19, R9 ;  /* 0x00000000091372ca */ /* 0x000fe200000e0000 */
[----:B------:R-:W-:Y:S01]  /*17cf0*/  IMAD.MOV.U32 R9, RZ, RZ, -0x7fffffe0 ;  /* 0x80000020ff097424 */ /* 0x000fe200078e00ff */
[----:B------:R-:W-:Y:S02]  /*17d00*/  WARPGROUP.DEPBAR.LE gsb0, 0x0 ;  /* 0x00008000000079c5 */ /* 0x000fe40000010000 */
[----:B------:R-:W-:-:S06]  /*17d10*/  WARPGROUP.ARRIVE ;  /* 0x00000000000079c5 */ /* 0x000fcc0000000000 */
[----:B------:R-:W-:Y:S01]  /*17d20*/  QGMMA.64x32x32.F32.E4M3.E4M3 R28, gdesc[UR12], RZ, !UPT, gsb0 ;  /* 0x006000000c1c79f3 */ /* 0x000fe2000c0008ff */
[----:B------:R-:W-:Y:S01]  /*17d30*/  UMOV UR12, UR48 ;  /* 0x00000030000c7c82 */ /* 0x000fe20008000000 */
[----:B------:R-:W-:Y:S01]  /*17d40*/  UMOV UR13, UR49 ;  /* 0x00000031000d7c82 */ /* 0x000fe20008000000 */
[----:B------:R-:W-:Y:S02]  /*17d50*/  WARPGROUP.DEPBAR.LE gsb0, 0x0 ;  /* 0x00008000000079c5 */ /* 0x000fe40000010000 */
[----:B------:R-:W-:-:S06]  /*17d60*/  WARPGROUP.ARRIVE ;  /* 0x00000000000079c5 */ /* 0x000fcc0000000000 */
[----:B------:R-:W-:Y:S01]  /*17d70*/  QGMMA.64x32x32.F32.E4M3.E4M3 R92, gdesc[UR48], R92, gsb0 ;  /* 0x00600000305c79f3 */ /* 0x000fe2000800085c */
[----:B------:R-:W-:Y:S01]  /*17d80*/  R2UR UR50, R6 ;  /* 0x00000000063272ca */ /* 0x000fe200000e0000 */
[----:B------:R-:W-:Y:S01]  /*17d90*/  VIADD R6, R4, 0x182 ;  /* 0x0000018204067836 */ /* 0x000fe20000000000 */
[----:B------:R-:W-:Y:S01]  /*17da0*/  R2UR UR51, R7 ;  /* 0x00000000073372ca */ /* 0x000fe200000e0000 */
[----:B------:R-:W-:-:S03]  /*17db0*/  IMAD.MOV.U32 R7, RZ, RZ, -0x7fffffe0 ;  /* 0x80000020ff077424 */ /* 0x000fc600078e00ff */
[----:B------:R-:W-:Y:S01]  /*17dc0*/  R2UR UR14, R6 ;  /* 0x00000000060e72ca */ /* 0x000fe200000e0000 */
[----:B------:R-:W-:Y:S01]  /*17dd0*/  VIADD R6, R4, 0x300 ;  /* 0x0000030004067836 */ /* 0x000fe20000000000 */
[----:B------:R-:W-:Y:S01]  /*17de0*/  R2UR UR15, R7 ;  /* 0x00000000070f72ca */ /* 0x000fe200000e0000 */
[----:B------:R-:W-:Y:S01]  /*17df0*/  IMAD.MOV.U32 R7, RZ, RZ, -0x7fffffe0 ;  /* 0x80000020ff077424 */ /* 0x000fe200078e00ff */
[----:B------:R-:W-:Y:S02]  /*17e00*/  WARPGROUP.DEPBAR.LE gsb0, 0x0 ;  /* 0x00008000000079c5 */ /* 0x000fe40000010000 */
[----:B------:R-:W-:-:S06]  /*17e10*/  WARPGROUP.ARRIVE ;  /* 0x00000000000079c5 */ /* 0x000fcc0000000000 */
[----:B------:R-:W-:Y:S03]  /*17e20*/  QGMMA.64x32x32.F32.E4M3.E4M3 R76, gdesc[UR48], R76, gsb0 ;  /* 0x00600000304c79f3 */ /* 0x000fe6000800084c */
[----:B------:R-:W-:Y:S02]  /*17e30*/  WARPGROUP.DEPBAR.LE gsb0, 0x0 ;  /* 0x00008000000079c5 */ /* 0x000fe40000010000 */
[----:B------:R-:W-:-:S06]  /*17e40*/  WARPGROUP.ARRIVE ;  /* 0x00000000000079c5 */ /* 0x000fcc0000000000 */
[----:B------:R-:W-:Y:S01]  /*17e50*/  QGMMA.64x32x32.F32.E4M3.E4M3 R60, gdesc[UR8], R60, gsb0 ;  /* 0x00600000083c79f3 */ /* 0x000fe2000800083c */
[----:B------:R-:W-:Y:S01]  /*17e60*/  R2UR UR10, R10 ;  /* 0x000000000a0a72ca */ /* 0x000fe200000e0000 */
[----:B------:R-:W-:Y:S01]  /*17e70*/  UIADD3 UR8, UR32, 0x202, URZ ;  /* 0x0000020220087890 */ /* 0x000fe2000fffe03f */
[----:B------:R-:W-:Y:S01]  /*17e80*/  R2UR UR11, R11 ;  /* 0x000000000b0b72ca */ /* 0x000fe200000e0000 */
[----:B------:R-:W-:Y:S01]  /*17e90*/  UMOV UR9, 0x80000020 ;  /* 0x8000002000097882 */ /* 0x000fe20000000000 */
[----:B------:R-:W-:Y:S01]  /*17ea0*/  VIADD R10, R4, 0x500 ;  /* 0x00000500040a7836 */ /* 0x000fe20000000000 */
[----:B------:R-:W-:Y:S01]  /*17eb0*/  UMOV UR25, UR9 ;  /* 0x0000000900197c82 */ /* 0x000fe20008000000 */
[----:B------:R-:W-:Y:S02]  /*17ec0*/  MOV R11, 0x80000020 ;  /* 0x80000020000b7802 */ /* 0x000fe40000000f00 */
[----:B------:R-:W-:Y:S01]  /*17ed0*/  UMOV UR24, UR8 ;  /* 0x0000000800187c82 */ /* 0x000fe20008000000 */
[----:B------:R-:W-:-:S02]  /*17ee0*/  WARPGROUP.DEPBAR.LE gsb0, 0x0 ;  /* 0x00008000000079c5 */ /* 0x000fc40000010000 */
[----:B------:R-:W-:-:S06]  /*17ef0*/  WARPGROUP.ARRIVE ;  /* 0x00000000000079c5 */ /* 0x000fcc0000000000 */
[----:B------:R-:W-:Y:S01]  /*17f00*/  QGMMA.64x32x32.F32.E4M3.E4M3 R44, gdesc[UR12], R44, gsb0 ;  /* 0x006000000c2c79f3 */ /* 0x000fe2000800082c */
[----:B------:R-:W-:Y:S01]  /*17f10*/  R2UR UR14, R8 ;  /* 0x00000000080e72ca */ /* 0x000fe200000e0000 */
[----:B------:R-:W-:Y:S01]  /*17f20*/  UMOV UR12, UR4 ;  /* 0x00000004000c7c82 */ /* 0x000fe20008000000 */
[----:B------:R-:W-:Y:S01]  /*17f30*/  R2UR UR15, R9 ;  /* 0x00000000090f72ca */ /* 0x000fe200000e0000 */
[----:B------:R-:W-:Y:S01]  /*17f40*/  UMOV UR13, UR5 ;  /* 0x00000005000d7c82 */ /* 0x000fe20008000000 */
[----:B------:R-:W-:Y:S02]  /*17f50*/  VIADD R8, R4, 0x480 ;  /* 0x0000048004087836 */ /* 0x000fe40000000000 */
[----:B------:R-:W-:-:S03]  /*17f60*/  IMAD.MOV.U32 R9, RZ, RZ, -0x7fffffe0 ;  /* 0x80000020ff097424 */ /* 0x000fc600078e00ff */
[----:B------:R-:W-:Y:S02]  /*17f70*/  R2UR UR22, R8 ;  /* 0x00000000081672ca */ /* 0x000fe400000e0000 */
[----:B------:R-:W-:Y:S01]  /*17f80*/  R2UR UR23, R9 ;  /* 0x00000000091772ca */ /* 0x000fe200000e0000 */
[----:B------:R-:W-:Y:S01]  /*17f90*/  IMAD.MOV.U32 R9, RZ, RZ, -0x7fffffe0 ;  /* 0x80000020ff097424 */ /* 0x000fe200078e00ff */
[----:B------:R-:W-:Y:S01]  /*17fa0*/  IADD3 R8, R4, 0x382, RZ ;  /* 0x0000038204087810 */ /* 0x000fe20007ffe0ff */
[----:B------:R-:W-:Y:S02]  /*17fb0*/  WARPGROUP.DEPBAR.LE gsb0, 0x0 ;  /* 0x00008000000079c5 */ /* 0x000fe40000010000 */
[----:B------:R-:W-:-:S06]  /*17fc0*/  WARPGROUP.ARRIVE ;  /* 0x00000000000079c5 */ /* 0x000fcc0000000000 */
[----:B------:R-:W-:Y:S01]  /*17fd0*/  QGMMA.64x32x32.F32.E4M3.E4M3 R28, gdesc[UR16], R28, gsb0 ;  /* 0x00600000101c79f3 */ /* 0x000fe2000800081c */
[----:B------:R-:W-:Y:S01]  /*17fe0*/  UMOV UR16, UR4 ;  /* 0x0000000400107c82 */ /* 0x000fe20008000000 */
[----:B------:R-:W-:Y:S01]  /*17ff0*/  UMOV UR17, UR5 ;  /* 0x0000000500117c82 */ /* 0x000fe20008000000 */
[----:B------:R-:W-:Y:S02]  /*18000*/  WARPGROUP.DEPBAR.LE gsb0, 0x0 ;  /* 0x00008000000079c5 */ /* 0x000fe40000010000 */
[----:B------:R-:W-:-:S06]  /*18010*/  WARPGROUP.ARRIVE ;  /* 0x00000000000079c5 */ /* 0x000fcc0000000000 */
[----:B------:R-:W-:Y:S01]  /*18020*/  QGMMA.64x32x32.F32.E4M3.E4M3 R92, gdesc[UR4], R92, gsb0 ;  /* 0x00600000045c79f3 */ /* 0x000fe2000800085c */
[----:B------:R-:W-:Y:S02]  /*18030*/  R2UR UR6, R6 ;  /* 0x00000000060672ca */ /* 0x000fe400000e0000 */
[----:B------:R-:W-:Y:S02]  /*18040*/  R2UR UR7, R7 ;  /* 0x00000000070772ca */ /* 0x000fe400000e0000 */
[----:B------:R-:W-:Y:S02]  /*18050*/  IADD3 R6, R4, 0x400, RZ ;  /* 0x0000040004067810 */ /* 0x000fe40007ffe0ff */
[----:B------:R-:W-:Y:S02]  /*18060*/  MOV R7, 0x80000020 ;  /* 0x8000002000077802 */ /* 0x000fe40000000f00 */
[----:B------:R-:W-:Y:S01]  /*18070*/  R2UR UR18, R6 ;  /* 0x00000000061272ca */ /* 0x000fe200000e0000 */
[----:B------:R-:W-:Y:S01]  /*18080*/  VIADD R6, R4, 0x302 ;  /* 0x0000030204067836 */ /* 0x000fe20000000000 */
[----:B------:R-:W-:Y:S01]  /*18090*/  R2UR UR19, R7 ;  /* 0x00000000071372ca */ /* 0x000fe200000e0000 */
[----:B------:R-:W-:Y:S01]  /*180a0*/  IMAD.MOV.U32 R7, RZ, RZ, -0x7fffffe0 ;  /* 0x80000020ff077424 */ /* 0x000fe200078e00ff */
[----:B------:R-:W-:-:S02]  /*180b0*/  WARPGROUP.DEPBAR.LE gsb0, 0x0 ;  /* 0x00008000000079c5 */ /* 0x000fc40000010000 */
[----:B------:R-:W-:-:S06]  /*180c0*/  WARPGROUP.ARRIVE ;  /* 0x00000000000079c5 */ /* 0x000fcc0000000000 */
[----:B------:R-:W-:Y:S01]  /*180d0*/  QGMMA.64x32x32.F32.E4M3.E4M3 R76, gdesc[UR4], R76, gsb0 ;  /* 0x00600000044c79f3 */ /* 0x000fe2000800084c */
[----:B------:R-:W-:Y:S02]  /*180e0*/  ULDC UR6, c[0x0][0x988] ;  /* 0x0002620000067ab9 */ /* 0x000fe40000000800 */
        /* <DEDUP_REMOVED lines=9> */
[----:B------:R-:W-:Y:S01]  /*18180*/  IMAD.MOV.U32 R11, RZ, RZ, -0x7fffffe0 ;  /* 0x80000020ff0b7424 */ /* 0x000fe200078e00ff */
[----:B------:R-:W-:Y:S02]  /*18190*/  WARPGROUP.DEPBAR.LE gsb0, 0x0 ;  /* 0x00008000000079c5 */ /* 0x000fe40000010000 */
[----:B------:R-:W-:-:S06]  /*181a0*/  WARPGROUP.ARRIVE ;  /* 0x00000000000079c5 */ /* 0x000fcc0000000000 */
[----:B------:R-:W-:Y:S01]  /*181b0*/  QGMMA.64x32x32.F32.E4M3.E4M3 R44, gdesc[UR16], R44, gsb0 ;  /* 0x00600000102c79f3 */ /* 0x000fe2000800082c */
        /* <DEDUP_REMOVED lines=32> */
[----:B------:R-:W-:Y:S01]  /*183c0*/  UIADD3 UR16, UR32, 0x402, URZ ;  /* 0x0000040220107890 */ /* 0x000fe2000fffe03f */
[----:B------:R-:W-:Y:S01]  /*183d0*/  R2UR UR18, R10 ;  /* 0x000000000a1272ca */ /* 0x000fe200000e0000 */
[----:B------:R-:W-:Y:S01]  /*183e0*/  UMOV UR17, 0x80000020 ;  /* 0x8000002000117882 */ /* 0x000fe20000000000 */
[----:B------:R-:W-:Y:S01]  /*183f0*/  UMOV UR32, UR12 ;  /* 0x0000000c00207c82 */ /* 0x000fe20008000000 */
[----:B------:R-:W-:Y:S01]  /*18400*/  R2UR UR19, R11 ;  /* 0x000000000b1372ca */ /* 0x000fe200000e0000 */
[----:B------:R-:W-:Y:S02]  /*18410*/  WARPGROUP.DEPBAR.LE gsb0, 0x0 ;  /* 0x00008000000079c5 */ /* 0x000fe40000010000 */
        /* <DEDUP_REMOVED lines=24> */
[----:B------:R-:W-:-:S02]  /*185a0*/  R2UR UR27, R7 ;  /* 0x00000000071b72ca */ /* 0x000fc400000e0000 */
[----:B------:R-:W-:Y:S01]  /*185b0*/  MOV R7, 0x80000020 ;  /* 0x8000002000077802 */ /* 0x000fe20000000f00 */
        /* <DEDUP_REMOVED lines=15> */
[----:B------:R-:W-:Y:S01]  /*186b0*/  R2UR UR18, R6 ;  /* 0x00000000061272ca */ /* 0x000fe200000e0000 */
[----:B------:R-:W-:Y:S01]  /*186c0*/  VIADD R6, R4, 0x602 ;  /* 0x0000060204067836 */ /* 0x000fe20000000000 */
[----:B------:R-:W-:Y:S01]  /*186d0*/  R2UR UR19, R7 ;  /* 0x00000000071372ca */ /* 0x000fe200000e0000 */
[----:B------:R-:W-:Y:S01]  /*186e0*/  IMAD.MOV.U32 R7, RZ, RZ, -0x7fffffe0 ;  /* 0x80000020ff077424 */ /* 0x000fe200078e00ff */
[----:B------:R-:W-:Y:S02]  /*186f0*/  WARPGROUP.DEPBAR.LE gsb0, 0x0 ;  /* 0x00008000000079c5 */ /* 0x000fe40000010000 */
[----:B------:R-:W-:Y:S01]  /*18700*/  WARPGROUP.ARRIVE ;  /* 0x00000000000079c5 */ /* 0x000fe20000000000 */
[C---:B------:R-:W-:Y:S01]  /*18710*/  FMUL.FTZ R8, R2.reuse, R92 ;  /* 0x0000005c02087220 */ /* 0x040fe20000410000 */
[C---:B------:R-:W-:Y:S01]  /*18720*/  FMUL.FTZ R11, R2.reuse, R93 ;  /* 0x0000005d020b7220 */ /* 0x040fe20000410000 */
[C---:B------:R-:W-:Y:S01]  /*18730*/  FMUL.FTZ R108, R2.reuse, R95 ;  /* 0x0000005f026c7220 */ /* 0x040fe20000410000 */
[C---:B------:R-:W-:Y:S01]  /*18740*/  FMUL.FTZ R21, R2.reuse, R94 ;  /* 0x0000005e02157220 */ /* 0x040fe20000410000 */
[----:B------:R-:W-:-:S04]  /*18750*/  FMUL.FTZ R24, R2, R103 ;  /* 0x0000006702187220 */ /* 0x000fc80000410000 */
[----:B------:R-:W-:Y:S01]  /*18760*/  QGMMA.64x32x32.F32.E4M3.E4M3 R76, gdesc[UR16], R76, gsb0 ;  /* 0x00600000104c79f3 */ /* 0x000fe2000800084c */
[----:B------:R-:W-:Y:S01]  /*18770*/  R2UR UR18, R6 ;  /* 0x00000000061272ca */ /* 0x000fe200000e0000 */
[----:B------:R-:W-:Y:S01]  /*18780*/  VIADD R6, R4, 0x682 ;  /* 0x0000068204067836 */ /* 0x000fe20000000000 */
[----:B------:R-:W-:Y:S01]  /*18790*/  R2UR UR19, R7 ;  /* 0x00000000071372ca */ /* 0x000fe200000e0000 */
[----:B------:R-:W-:Y:S01]  /*187a0*/  MUFU.TANH R8, R8 ;  /* 0x0000000800087308 */ /* 0x000fe20000002400 */
[----:B------:R-:W-:Y:S01]  /*187b0*/  MOV R7, 0x80000020 ;  /* 0x8000002000077802 */ /* 0x000fe20000000f00 */
[C---:B------:R-:W-:Y:S01]  /*187c0*/  FMUL.FTZ R9, R2.reuse, R96 ;  /* 0x0000006002097220 */ /* 0x040fe20000410000 */
[C---:B------:R-:W-:Y:S01]  /*187d0*/  FMUL.FTZ R10, R2.reuse, R97 ;  /* 0x00000061020a7220 */ /* 0x040fe20000410000 */
[C---:B------:R-:W-:Y:S01]  /*187e0*/  FMUL.FTZ R14, R2.reuse, R100 ;  /* 0x00000064020e7220 */ /* 0x040fe20000410000 */
[----:B------:R-:W-:Y:S01]  /*187f0*/  FMUL.FTZ R109, R2, R98 ;  /* 0x00000062026d7220 */ /* 0x000fe20000410000 */
[----:B------:R-:W-:-:S02]  /*18800*/  VIADD R4, R4, 0x702 ;  /* 0x0000070204047836 */ /* 0x000fc40000000000 */
[C---:B------:R-:W-:Y:S01]  /*18810*/  FMUL.FTZ R13, R2.reuse, R101 ;  /* 0x00000065020d7220 */ /* 0x040fe20000410000 */
[----:B------:R-:W-:Y:S01]  /*18820*/  MUFU.TANH R11, R11 ;  /* 0x0000000b000b7308 */ /* 0x000fe20000002400 */
[C---:B------:R-:W-:Y:S01]  /*18830*/  FMUL.FTZ R96, R2.reuse, R99 ;  /* 0x0000006302607220 */ /* 0x040fe20000410000 */
[C---:B------:R-:W-:Y:S01]  /*18840*/  FMUL.FTZ R20, R2.reuse, R104 ;  /* 0x0000006802147220 */ /* 0x040fe20000410000 */
[C---:B------:R-:W-:Y:S01]  /*18850*/  FMUL.FTZ R92, R2.reuse, R102 ;  /* 0x00000066025c7220 */ /* 0x040fe20000410000 */
[C---:B------:R-:W-:Y:S01]  /*18860*/  FMUL.FTZ R12, R2.reuse, R105 ;  /* 0x00000069020c7220 */ /* 0x040fe20000410000 */
[C---:B------:R-:W-:Y:S01]  /*18870*/  FMUL.FTZ R94, R2.reuse, R106 ;  /* 0x0000006a025e7220 */ /* 0x040fe20000410000 */
[----:B------:R-:W-:Y:S02]  /*18880*/  FMUL.FTZ R95, R2, R107 ;  /* 0x0000006b025f7220 */ /* 0x000fe40000410000 */
[----:B------:R-:W-:Y:S08]  /*18890*/  MUFU.TANH R108, R108 ;  /* 0x0000006c006c7308 */ /* 0x000ff00000002400 */
[----:B------:R-:W-:Y:S08]  /*188a0*/  MUFU.TANH R21, R21 ;  /* 0x0000001500157308 */ /* 0x000ff00000002400 */
[----:B------:R-:W-:Y:S08]  /*188b0*/  MUFU.TANH R24, R24 ;  /* 0x0000001800187308 */ /* 0x000ff00000002400 */
[----:B------:R-:W-:Y:S08]  /*188c0*/  MUFU.TANH R9, R9 ;  /* 0x0000000900097308 */ /* 0x000ff00000002400 */
[----:B------:R-:W-:Y:S01]  /*188d0*/  MUFU.TANH R10, R10 ;  /* 0x0000000a000a7308 */ /* 0x000fe20000002400 */
[----:B------:R-:W-:-:S02]  /*188e0*/  WARPGROUP.DEPBAR.LE gsb0, 0x0 ;  /* 0x00008000000079c5 */ /* 0x000fc40000010000 */
[----:B------:R-:W-:Y:S01]  /*188f0*/  WARPGROUP.ARRIVE ;  /* 0x00000000000079c5 */ /* 0x000fe20000000000 */
[----:B------:R-:W-:-:S04]  /*18900*/  FMUL.FTZ R26, R2, R89 ;  /* 0x00000059021a7220 */ /* 0x000fc80000410000 */
[----:B------:R-:W-:Y:S01]  /*18910*/  MUFU.TANH R14, R14 ;  /* 0x0000000e000e7308 */ /* 0x000fe20000002400 */
[C---:B------:R-:W-:Y:S01]  /*18920*/  FMUL.FTZ R15, R2.reuse, R76 ;  /* 0x0000004c020f7220 */ /* 0x040fe20000410000 */
[C---:B------:R-:W-:Y:S01]  /*18930*/  FMUL.FTZ R76, R2.reuse, R78 ;  /* 0x0000004e024c7220 */ /* 0x040fe20000410000 */
[----:B------:R-:W-:Y:S01]  /*18940*/  FMUL.FTZ R78, R2, R80 ;  /* 0x00000050024e7220 */ /* 0x000fe20000410000 */
[----:B------:R-:W-:Y:S01]  /*18950*/  QGMMA.64x32x32.F32.E4M3.E4M3 R60, gdesc[UR16], R60, gsb0 ;  /* 0x00600000103c79f3 */ /* 0x000fe2000800083c */
[----:B------:R-:W-:Y:S01]  /*18960*/  R2UR UR18, R6 ;  /* 0x00000000061272ca */ /* 0x000fe200000e0000 */
[C---:B------:R-:W-:Y:S01]  /*18970*/  FMUL.FTZ R80, R2.reuse, R88 ;  /* 0x0000005802507220 */ /* 0x040fe20000410000 */
[----:B------:R-:W-:Y:S01]  /*18980*/  R2UR UR19, R7 ;  /* 0x00000000071372ca */ /* 0x000fe200000e0000 */
[----:B------:R-:W0:Y:S01]  /*18990*/  MUFU.TANH R109, R109 ;  /* 0x0000006d006d7308 */ /* 0x000e220000002400 */
[----:B------:R-:W-:Y:S01]  /*189a0*/  IADD3 R6, R235, 0xa0, -R218 ;  /* 0x000000a0eb067810 */ /* 0x000fe20007ffe8da */
[C---:B------:R-:W-:Y:S01]  /*189b0*/  FMUL.FTZ R93, R2.reuse, R77 ;  /* 0x0000004d025d7220 */ /* 0x040fe20000410000 */
[C---:B------:R-:W-:Y:S01]  /*189c0*/  FMUL.FTZ R97, R2.reuse, R79 ;  /* 0x0000004f02617220 */ /* 0x040fe20000410000 */
[C---:B------:R-:W-:Y:S01]  /*189d0*/  FMUL.FTZ R99, R2.reuse, R82 ;  /* 0x0000005202637220 */ /* 0x040fe20000410000 */
[----:B------:R-:W-:Y:S01]  /*189e0*/  FMUL.FTZ R79, R2, R81 ;  /* 0x00000051024f7220 */ /* 0x000fe20000410000 */
[----:B------:R-:W-:-:S02]  /*189f0*/  IMAD R6, R147, -0xa0, R6 ;  /* 0xffffff6093067824 */ /* 0x000fc400078e0206 */
[C---:B------:R-:W-:Y:S01]  /*18a00*/  FMUL.FTZ R81, R2.reuse, R86 ;  /* 0x0000005602517220 */ /* 0x040fe20000410000 */
[----:B------:R-:W1:Y:S01]  /*18a10*/  MUFU.TANH R13, R13 ;  /* 0x0000000d000d7308 */ /* 0x000e620000002400 */
[C---:B------:R-:W-:Y:S01]  /*18a20*/  FMUL.FTZ R86, R2.reuse, R91 ;  /* 0x0000005b02567220 */ /* 0x040fe20000410000 */
[----:B------:R-:W-:Y:S01]  /*18a30*/  FMUL.FTZ R27, R2, R84 ;  /* 0x00000054021b7220 */ /* 0x000fe20000410000 */
[----:B------:R-:W-:Y:S01]  /*18a40*/  ISETP.GT.AND P2, PT, R6, RZ, PT ;  /* 0x000000ff0600720c */ /* 0x000fe20003f44270 */
[----:B------:R-:W-:Y:S01]  /*18a50*/  FMUL.FTZ R77, R2, R85 ;  /* 0x00000055024d7220 */ /* 0x000fe20000410000 */
[----:B------:R-:W-:Y:S01]  /*18a60*/  ISETP.GT.AND P3, PT, R6, 0x1, PT ;  /* 0x000000010600780c */ /* 0x000fe20003f64270 */
[----:B------:R-:W-:Y:S01]  /*18a70*/  FMUL.FTZ R98, R2, R83 ;  /* 0x0000005302627220 */ /* 0x000fe20000410000 */
[C---:B------:R-:W-:Y:S01]  /*18a80*/  ISETP.GT.AND P4, PT, R6.reuse, 0x8, PT ;  /* 0x000000080600780c */ /* 0x040fe20003f84270 */
[----:B------:R-:W2:Y:S01]  /*18a90*/  MUFU.TANH R96, R96 ;  /* 0x0000006000607308 */ /* 0x000ea20000002400 */
[----:B------:R-:W-:Y:S01]  /*18aa0*/  ISETP.GT.AND P5, PT, R6, 0x9, PT ;  /* 0x000000090600780c */ /* 0x000fe20003fa4270 */
[C---:B------:R-:W-:Y:S01]  /*18ab0*/  FMUL.FTZ R85, R2.reuse, R87 ;  /* 0x0000005702557220 */ /* 0x040fe20000410000 */
[----:B0-----:R-:W-:Y:S01]  /*18ac0*/  FSEL R7, R109, -INF , P4 ;  /* 0xff8000006d077808 */ /* 0x001fe20002000000 */
[----:B------:R-:W-:-:S04]  /*18ad0*/  FMUL.FTZ R84, R2, R90 ;  /* 0x0000005a02547220 */ /* 0x000fc80000410000 */
[----:B------:R-:W0:Y:S08]  /*18ae0*/  MUFU.TANH R20, R20 ;  /* 0x0000001400147308 */ /* 0x000e300000002400 */
[----:B------:R-:W3:Y:S08]  /*18af0*/  MUFU.TANH R92, R92 ;  /* 0x0000005c005c7308 */ /* 0x000ef00000002400 */
[----:B------:R-:W4:Y:S08]  /*18b00*/  MUFU.TANH R12, R12 ;  /* 0x0000000c000c7308 */ /* 0x000f300000002400 */
[----:B------:R-:W5:Y:S01]  /*18b10*/  MUFU.TANH R15, R15 ;  /* 0x0000000f000f7308 */ /* 0x000f620000002400 */
[----:B------:R-:W-:-:S02]  /*18b20*/  WARPGROUP.DEPBAR.LE gsb0, 0x0 ;  /* 0x00008000000079c5 */ /* 0x000fc40000010000 */
[----:B------:R-:W-:Y:S01]  /*18b30*/  WARPGROUP.ARRIVE ;  /* 0x00000000000079c5 */ /* 0x000fe20000000000 */
[C---:B------:R-:W-:Y:S01]  /*18b40*/  FMUL.FTZ R89, R2.reuse, R67 ;  /* 0x0000004302597220 */ /* 0x040fe20000410000 */
[C---:B------:R-:W-:Y:S01]  /*18b50*/  FMUL.FTZ R88, R2.reuse, R66 ;  /* 0x0000004202587220 */ /* 0x040fe20000410000 */
[C---:B------:R-:W-:Y:S01]  /*18b60*/  FMUL.FTZ R66, R2.reuse, R68 ;  /* 0x0000004402427220 */ /* 0x040fe20000410000 */
[C---:B------:R-:W-:Y:S01]  /*18b70*/  FMUL.FTZ R68, R2.reuse, R74 ;  /* 0x0000004a02447220 */ /* 0x040fe20000410000 */
[----:B------:R-:W-:Y:S01]  /*18b80*/  FMUL.FTZ R82, R2, R62 ;  /* 0x0000003e02527220 */ /* 0x000fe20000410000 */
[----:B------:R-:W-:Y:S01]  /*18b90*/  QGMMA.64x32x32.F32.E4M3.E4M3 R44, gdesc[UR16], R44, gsb0 ;  /* 0x00600000102c79f3 */ /* 0x000fe2000800082c */
[----:B------:R-:W-:Y:S01]  /*18ba0*/  R2UR UR18, R4 ;  /* 0x00000000041272ca */ /* 0x000fe200000e0000 */
[----:B------:R-:W5:Y:S01]  /*18bb0*/  MUFU.TANH R94, R94 ;  /* 0x0000005e005e7308 */ /* 0x000f620000002400 */
[----:B------:R-:W-:Y:S01]  /*18bc0*/  FSEL R4, R108, -INF , P3 ;  /* 0xff8000006c047808 */ /* 0x000fe20001800000 */
[C---:B------:R-:W-:Y:S01]  /*18bd0*/  FMUL.FTZ R62, R2.reuse, R61 ;  /* 0x0000003d023e7220 */ /* 0x040fe20000410000 */
[----:B------:R-:W-:Y:S01]  /*18be0*/  R2UR UR19, R5 ;  /* 0x00000000051372ca */ /* 0x000fe200000e0000 */
[C---:B------:R-:W-:Y:S01]  /*18bf0*/  FMUL.FTZ R61, R2.reuse, R73 ;  /* 0x00000049023d7220 */ /* 0x040fe20000410000 */
[----:B------:R-:W-:Y:S01]  /*18c00*/  FSEL R5, R21, -INF , P2 ;  /* 0xff80000015057808 */ /* 0x000fe20001000000 */
[C---:B------:R-:W-:Y:S01]  /*18c10*/  FMUL.FTZ R83, R2.reuse, R64 ;  /* 0x0000004002537220 */ /* 0x040fe20000410000 */
        /* <DEDUP_REMOVED lines=8> */
[----:B------:R-:W-:Y:S01]  /*18ca0*/  FMUL.FTZ R70, R2, R70 ;  /* 0x0000004602467220 */ /* 0x000fe20000410000 */
[----:B------:R-:W5:Y:S08]  /*18cb0*/  MUFU.TANH R95, R95 ;  /* 0x0000005f005f7308 */ /* 0x000f700000002400 */
[----:B------:R-:W5:Y:S08]  /*18cc0*/  MUFU.TANH R97, R97 ;  /* 0x0000006100617308 */ /* 0x000f700000002400 */
[----:B------:R-:W5:Y:S08]  /*18cd0*/  MUFU.TANH R78, R78 ;  /* 0x0000004e004e7308 */ /* 0x000f700000002400 */
[----:B------:R-:W-:Y:S08]  /*18ce0*/  MUFU.TANH R76, R76 ;  /* 0x0000004c004c7308 */ /* 0x000ff00000002400 */
[----:B------:R-:W5:Y:S08]  /*18cf0*/  MUFU.TANH R79, R79 ;  /* 0x0000004f004f7308 */ /* 0x000f700000002400 */
[----:B------:R-:W5:Y:S01]  /*18d00*/  MUFU.TANH R27, R27 ;  /* 0x0000001b001b7308 */ /* 0x000f620000002400 */
[----:B------:R-:W-:-:S02]  /*18d10*/  WARPGROUP.DEPBAR.LE gsb0, 0x0 ;  /* 0x00008000000079c5 */ /* 0x000fc40000010000 */
[C---:B------:R-:W-:Y:S01]  /*18d20*/  FMUL.FTZ R67, R2.reuse, R46 ;  /* 0x0000002e02437220 */ /* 0x040fe20000410000 */
[C---:B------:R-:W-:Y:S01]  /*18d30*/  FMUL.FTZ R46, R2.reuse, R45 ;  /* 0x0000002d022e7220 */ /* 0x040fe20000410000 */
[----:B------:R-:W-:Y:S01]  /*18d40*/  FMUL.FTZ R45, R2, R51 ;  /* 0x00000033022d7220 */ /* 0x000fe20000410000 */
[----:B------:R-:W-:Y:S01]  /*18d50*/  FSEL R51, R8, -INF , P2 ;  /* 0xff80000008337808 */ /* 0x000fe20001000000 */
[C---:B------:R-:W-:Y:S01]  /*18d60*/  FMUL.FTZ R74, R2.reuse, R53 ;  /* 0x00000035024a7220 */ /* 0x040fe20000410000 */
[----:B------:R-:W-:Y:S01]  /*18d70*/  FSEL R8, R11, -INF , P3 ;  /* 0xff8000000b087808 */ /* 0x000fe20001800000 */
[----:B------:R-:W-:Y:S01]  /*18d80*/  FMUL.FTZ R149, R2, R57 ;  /* 0x0000003902957220 */ /* 0x000fe20000410000 */
[----:B------:R-:W-:Y:S01]  /*18d90*/  ISETP.GT.AND P3, PT, R6, 0x11, PT ;  /* 0x000000110600780c */ /* 0x000fe20003f64270 */
[----:B------:R-:W-:Y:S01]  /*18da0*/  FMUL.FTZ R115, R2, R59 ;  /* 0x0000003b02737220 */ /* 0x000fe20000410000 */
[----:B------:R-:W-:Y:S01]  /*18db0*/  FSEL R53, R9, -INF , P4 ;  /* 0xff80000009357808 */ /* 0x000fe20002000000 */
[----:B------:R-:W-:Y:S01]  /*18dc0*/  WARPGROUP.ARRIVE ;  /* 0x00000000000079c5 */ /* 0x000fe20000000000 */
[----:B------:R-:W-:Y:S01]  /*18dd0*/  FSEL R21, R24, -INF , P3 ;  /* 0xff80000018157808 */ /* 0x000fe20001800000 */
[C---:B------:R-:W-:Y:S01]  /*18de0*/  FMUL.FTZ R145, R2.reuse, R56 ;  /* 0x0000003802917220 */ /* 0x040fe20000410000 */
[----:B------:R-:W-:Y:S01]  /*18df0*/  FMNMX.FTZ R24, R51, R8, !PT ;  /* 0x0000000833187209 */ /* 0x000fe20007810000 */
[----:B------:R-:W-:Y:S01]  /*18e00*/  FMUL.FTZ R72, R2, R47 ;  /* 0x0000002f02487220 */ /* 0x000fe20000410000 */
[----:B------:R-:W-:Y:S01]  /*18e10*/  ISETP.GT.AND P2, PT, R6, 0x10, PT ;  /* 0x000000100600780c */ /* 0x000fe20003f44270 */
[----:B------:R-:W-:Y:S01]  /*18e20*/  QGMMA.64x32x32.F32.E4M3.E4M3 R28, gdesc[UR16], R28, gsb0 ;  /* 0x00600000101c79f3 */ /* 0x000fe2000800081c */
[----:B------:R-:W-:Y:S01]  /*18e30*/  FSEL R57, R10, -INF , P5 ;  /* 0xff8000000a397808 */ /* 0x000fe20002800000 */
[----:B------:R-:W5:Y:S01]  /*18e40*/  MUFU.TANH R99, R99 ;  /* 0x0000006300637308 */ /* 0x000f620000002400 */
[----:B------:R-:W-:Y:S01]  /*18e50*/  FMNMX.FTZ R24, R53, R24, !PT ;  /* 0x0000001835187209 */ /* 0x000fe20007810000 */
[----:B------:R-:W-:Y:S01]  /*18e60*/  FMUL.FTZ R47, R2, R52 ;  /* 0x00000034022f7220 */ /* 0x000fe20000410000 */
[----:B------:R-:W-:Y:S01]  /*18e70*/  FSEL R59, R14, -INF , P2 ;  /* 0xff8000000e3b7808 */ /* 0x000fe20001000000 */
[C---:B------:R-:W-:Y:S01]  /*18e80*/  FMUL.FTZ R75, R2.reuse, R54 ;  /* 0x00000036024b7220 */ /* 0x040fe20000410000 */
[----:B------:R-:W-:Y:S01]  /*18e90*/  FMNMX.FTZ R24, R57, R24, !PT ;  /* 0x0000001839187209 */ /* 0x000fe20007810000 */
[----:B------:R-:W-:Y:S01]  /*18ea0*/  FMUL.FTZ R49, R2, R49 ;  /* 0x0000003102317220 */ /* 0x000fe20000410000 */
[----:B------:R-:W-:Y:S01]  /*18eb0*/  ISETP.GT.AND P4, PT, R6, 0x18, PT ;  /* 0x000000180600780c */ /* 0x000fe20003f84270 */
[----:B------:R-:W5:Y:S01]  /*18ec0*/  MUFU.TANH R77, R77 ;  /* 0x0000004d004d7308 */ /* 0x000f620000002400 */
[----:B-1----:R-:W-:Y:S01]  /*18ed0*/  FSEL R73, R13, -INF , P3 ;  /* 0xff8000000d497808 */ /* 0x002fe20001800000 */
[C---:B------:R-:W-:Y:S01]  /*18ee0*/  FMUL.FTZ R55, R2.reuse, R55 ;  /* 0x0000003702377220 */ /* 0x040fe20000410000 */
[----:B------:R-:W-:Y:S01]  /*18ef0*/  FMNMX.FTZ R24, R59, R24, !PT ;  /* 0x000000183b187209 */ /* 0x000fe20007810000 */
[----:B------:R-:W-:Y:S01]  /*18f00*/  FMUL.FTZ R44, R2, R44 ;  /* 0x0000002c022c7220 */ /* 0x000fe20000410000 */
[----:B--2---:R-:W-:Y:S01]  /*18f10*/  FSEL R9, R96, -INF , P5 ;  /* 0xff80000060097808 */ /* 0x004fe20002800000 */
[----:B------:R-:W-:Y:S01]  /*18f20*/  FMUL.FTZ R48, R2, R48 ;  /* 0x0000003002307220 */ /* 0x000fe20000410000 */
[----:B------:R-:W-:Y:S01]  /*18f30*/  ISETP.GT.AND P5, PT, R6, 0x19, PT ;  /* 0x000000190600780c */ /* 0x000fe20003fa4270 */
[----:B------:R-:W-:Y:S01]  /*18f40*/  MUFU.TANH R98, R98 ;  /* 0x0000006200627308 */ /* 0x000fe20000002400 */
[----:B0-----:R-:W-:Y:S01]  /*18f50*/  FSEL R91, R20, -INF , P4 ;  /* 0xff800000145b7808 */ /* 0x001fe20002000000 */
[C---:B------:R-:W-:Y:S01]  /*18f60*/  FMUL.FTZ R50, R2.reuse, R50 ;  /* 0x0000003202327220 */ /* 0x040fe20000410000 */
[----:B------:R-:W-:Y:S01]  /*18f70*/  FMNMX.FTZ R56, R73, R24, !PT ;  /* 0x0000001849387209 */ /* 0x000fe20007810000 */
[----:B------:R-:W-:Y:S01]  /*18f80*/  FMUL.FTZ R58, R2, R58 ;  /* 0x0000003a023a7220 */ /* 0x000fe20000410000 */
[----:B---3--:R-:W-:-:S02]  /*18f90*/  FSEL R11, R92, -INF , P2 ;  /* 0xff8000005c0b7808 */ /* 0x008fc40001000000 */
[----:B------:R-:W-:Y:S01]  /*18fa0*/  ISETP.GT.AND P2, PT, R6, 0x20, PT ;  /* 0x000000200600780c */ /* 0x000fe20003f44270 */
[----:B------:R0:W-:Y:S01]  /*18fb0*/  MUFU.TANH R10, R47 ;  /* 0x0000002f000a7308 */ /* 0x0001e20000002400 */
[----:B----4-:R-:W-:Y:S02]  /*18fc0*/  FSEL R101, R12, -INF , P5 ;  /* 0xff8000000c657808 */ /* 0x010fe40002800000 */
[----:B------:R-:W-:Y:S02]  /*18fd0*/  FMNMX.FTZ R56, R91, R56, !PT ;  /* 0x000000385b387209 */ /* 0x000fe40007810000 */
[----:B------:R-:W-:Y:S02]  /*18fe0*/  ISETP.GT.AND P3, PT, R6, 0x21, PT ;  /* 0x000000210600780c */ /* 0x000fe40003f64270 */
[----:B-----5:R-:W-:Y:S01]  /*18ff0*/  FSEL R15, R15, -INF , P2 ;  /* 0xff8000000f0f7808 */ /* 0x020fe20001000000 */
[----:B------:R-:W1:Y:S01]  /*19000*/  MUFU.TANH R80, R80 ;  /* 0x0000005000507308 */ /* 0x000e620000002400 */
[----:B------:R-:W-:-:S02]  /*19010*/  FMNMX.FTZ R56, R101, R56, !PT ;  /* 0x0000003865387209 */ /* 0x000fc40007810000 */
[----:B------:R-:W-:Y:S02]  /*19020*/  FSEL R13, R94, -INF , P4 ;  /* 0xff8000005e0d7808 */ /* 0x000fe40002000000 */
[----:B------:R-:W-:Y:S02]  /*19030*/  ISETP.GT.AND P4, PT, R6, 0x28, PT ;  /* 0x000000280600780c */ /* 0x000fe40003f84270 */
[----:B------:R-:W-:Y:S01]  /*19040*/  FSEL R93, R93, -INF , P3 ;  /* 0xff8000005d5d7808 */ /* 0x000fe20001800000 */
[----:B------:R-:W2:Y:S01]  /*19050*/  MUFU.TANH R81, R81 ;  /* 0x0000005100517308 */ /* 0x000ea20000002400 */
[----:B------:R-:W-:Y:S02]  /*19060*/  FMNMX.FTZ R56, R15, R56, !PT ;  /* 0x000000380f387209 */ /* 0x000fe40007810000 */
[----:B------:R-:W-:Y:S02]  /*19070*/  FSEL R95, R95, -INF , P5 ;  /* 0xff8000005f5f7808 */ /* 0x000fe40002800000 */
[----:B0-----:R-:W-:-:S02]  /*19080*/  FSEL R47, R97, -INF , P3 ;  /* 0xff800000612f7808 */ /* 0x001fc40001800000 */
[----:B------:R-:W-:Y:S01]  /*19090*/  ISETP.GT.AND P5, PT, R6, 0x29, PT ;  /* 0x000000290600780c */ /* 0x000fe20003fa4270 */
[----:B------:R0:W-:Y:S01]  /*190a0*/  MUFU.TANH R54, R45 ;  /* 0x0000002d00367308 */ /* 0x0001e20000002400 */
[----:B------:R-:W-:Y:S02]  /*190b0*/  FSEL R97, R78, -INF , P4 ;  /* 0xff8000004e617808 */ /* 0x000fe40002000000 */
[----:B------:R-:W-:Y:S02]  /*190c0*/  FMNMX.FTZ R56, R93, R56, !PT ;  /* 0x000000385d387209 */ /* 0x000fe40007810000 */
[----:B------:R-:W-:Y:S02]  /*190d0*/  FSEL R79, R79, -INF , P5 ;  /* 0xff8000004f4f7808 */ /* 0x000fe40002800000 */
[----:B------:R-:W-:Y:S01]  /*190e0*/  FMNMX.FTZ R56, R97, R56, !PT ;  /* 0x0000003861387209 */ /* 0x000fe20007810000 */
[----:B------:R-:W-:Y:S01]  /*190f0*/  MUFU.TANH R26, R26 ;  /* 0x0000001a001a7308 */ /* 0x000fe20000002400 */
[----:B0-----:R-:W-:Y:S01]  /*19100*/  FSEL R45, R76, -INF , P2 ;  /* 0xff8000004c2d7808 */ /* 0x001fe20001000000 */
[----:B------:R-:W-:-:S02]  /*19110*/  WARPGROUP.DEPBAR.LE gsb0, 0x0 ;  /* 0x00008000000079c5 */ /* 0x000fc40000010000 */
[----:B------:R-:W-:Y:S01]  /*19120*/  ISETP.GT.AND P2, PT, R6, 0x30, PT ;  /* 0x000000300600780c */ /* 0x000fe20003f44270 */
[----:B------:R-:W-:Y:S01]  /*19130*/  FMUL.FTZ R151, R2, R28 ;  /* 0x0000001c02977220 */ /* 0x000fe20000410000 */
[----:B------:R-:W-:Y:S01]  /*19140*/  ISETP.GT.AND P3, PT, R6, 0x31, PT ;  /* 0x000000310600780c */ /* 0x000fe20003f64270 */
[C---:B------:R-:W-:Y:S01]  /*19150*/  FMUL.FTZ R28, R2.reuse, R29 ;  /* 0x0000001d021c7220 */ /* 0x040fe20000410000 */
[----:B------:R-:W0:Y:S01]  /*19160*/  MUFU.TANH R85, R85 ;  /* 0x0000005500557308 */ /* 0x000e220000002400 */
[----:B------:R-:W-:Y:S01]  /*19170*/  FSEL R103, R27, -INF , P2 ;  /* 0xff8000001b677808 */ /* 0x000fe20001000000 */
[C---:B------:R-:W-:Y:S01]  /*19180*/  FMUL.FTZ R31, R2.reuse, R31 ;  /* 0x0000001f021f7220 */ /* 0x040fe20000410000 */
[----:B------:R-:W-:Y:S01]  /*19190*/  FMNMX.FTZ R56, R79, R56, !PT ;  /* 0x000000384f387209 */ /* 0x000fe20007810000 */
[C---:B------:R-:W-:Y:S01]  /*191a0*/  FMUL.FTZ R32, R2.reuse, R32 ;  /* 0x0000002002207220 */ /* 0x040fe20000410000 */
[----:B------:R-:W-:Y:S01]  /*191b0*/  FSEL R99, R99, -INF , P4 ;  /* 0xff80000063637808 */ /* 0x000fe20002000000 */
[----:B------:R-:W-:Y:S01]  /*191c0*/  FMUL.FTZ R36, R2, R36 ;  /* 0x0000002402247220 */ /* 0x000fe20000410000 */
[----:B------:R-:W-:Y:S01]  /*191d0*/  ISETP.GT.AND P4, PT, R6, 0x38, PT ;  /* 0x000000380600780c */ /* 0x000fe20003f84270 */
[----:B------:R-:W3:Y:S01]  /*191e0*/  MUFU.TANH R60, R60 ;  /* 0x0000003c003c7308 */ /* 0x000ee20000002400 */
[----:B------:R-:W-:Y:S01]  /*191f0*/  FSEL R105, R77, -INF , P3 ;  /* 0xff8000004d697808 */ /* 0x000fe20001800000 */
[C---:B------:R-:W-:Y:S01]  /*19200*/  FMUL.FTZ R34, R2.reuse, R34 ;  /* 0x0000002202227220 */ /* 0x040fe20000410000 */
[----:B------:R-:W-:Y:S01]  /*19210*/  FMNMX.FTZ R56, R103, R56, !PT ;  /* 0x0000003867387209 */ /* 0x000fe20007810000 */
[----:B------:R-:W-:Y:S01]  /*19220*/  FMUL.FTZ R40, R2, R40 ;  /* 0x0000002802287220 */ /* 0x000fe20000410000 */
[----:B-1----:R-:W-:Y:S01]  /*19230*/  FSEL R107, R80, -INF , P4 ;  /* 0xff800000506b7808 */ /* 0x002fe20002000000 */
[C---:B------:R-:W-:Y:S01]  /*19240*/  FMUL.FTZ R38, R2.reuse, R38 ;  /* 0x0000002602267220 */ /* 0x040fe20000410000 */
[----:B------:R-:W-:Y:S01]  /*19250*/  FMNMX.FTZ R56, R105, R56, !PT ;  /* 0x0000003869387209 */ /* 0x000fe20007810000 */
[----:B------:R-:W1:Y:S01]  /*19260*/  MUFU.TANH R84, R84 ;  /* 0x0000005400547308 */ /* 0x000e620000002400 */
[----:B--2---:R-:W-:Y:S01]  /*19270*/  FSEL R81, R81, -INF , P2 ;  /* 0xff80000051517808 */ /* 0x004fe20001000000 */
[----:B------:R-:W-:Y:S01]  /*19280*/  FMUL.FTZ R42, R2, R42 ;  /* 0x0000002a022a7220 */ /* 0x000fe20000410000 */
[----:B------:R-:W-:-:S02]  /*19290*/  ISETP.GT.AND P2, PT, R6, 0x40, PT ;  /* 0x000000400600780c */ /* 0x000fc40003f44270 */
[----:B------:R-:W-:Y:S02]  /*192a0*/  FMNMX.FTZ R56, R107, R56, !PT ;  /* 0x000000386b387209 */ /* 0x000fe40007810000 */
[----:B0-----:R-:W-:Y:S01]  /*192b0*/  FSEL R85, R85, -INF , P3 ;  /* 0xff80000055557808 */ /* 0x001fe20001800000 */
[----:B------:R-:W0:Y:S01]  /*192c0*/  MUFU.TANH R62, R62 ;  /* 0x0000003e003e7308 */ /* 0x000e220000002400 */
[----:B------:R-:W-:Y:S02]  /*192d0*/  ISETP.GT.AND P3, PT, R6, 0x41, PT ;  /* 0x000000410600780c */ /* 0x000fe40003f64270 */
[----:B---3--:R-:W-:-:S05]  /*192e0*/  FSEL R111, R60, -INF , P2 ;  /* 0xff8000003c6f7808 */ /* 0x008fca0001000000 */
[----:B------:R-:W-:Y:S01]  /*192f0*/  MUFU.TANH R86, R86 ;  /* 0x0000005600567308 */ /* 0x000fe20000002400 */
[----:B-1----:R-:W-:Y:S02]  /*19300*/  FSEL R27, R84, -INF , P4 ;  /* 0xff800000541b7808 */ /* 0x002fe40002000000 */
[----:B------:R-:W-:-:S05]  /*19310*/  ISETP.GT.AND P4, PT, R6, 0x48, PT ;  /* 0x000000480600780c */ /* 0x000fca0003f84270 */
[----:B------:R1:W-:Y:S01]  /*19320*/  MUFU.TANH R52, R49 ;  /* 0x0000003100347308 */ /* 0x0003e20000002400 */
[----:B0-----:R-:W-:-:S07]  /*19330*/  FSEL R113, R62, -INF , P3 ;  /* 0xff8000003e717808 */ /* 0x001fce0001800000 */
[----:B------:R-:W0:Y:S01]  /*19340*/  MUFU.TANH R83, R83 ;  /* 0x0000005300537308 */ /* 0x000e220000002400 */
[----:B-1----:R-:W-:Y:S02]  /*19350*/  FSEL R49, R98, -INF , P5 ;  /* 0xff80000062317808 */ /* 0x002fe40002800000 */
[----:B------:R-:W-:-:S04]  /*19360*/  ISETP.GT.AND P5, PT, R6, 0x39, PT ;  /* 0x000000390600780c */ /* 0x000fc80003fa4270 */
[----:B------:R-:W-:Y:S01]  /*19370*/  FSEL R109, R26, -INF , P5 ;  /* 0xff8000001a6d7808 */ /* 0x000fe20002800000 */
[----:B------:R-:W-:Y:S01]  /*19380*/  MUFU.TANH R82, R82 ;  /* 0x0000005200527308 */ /* 0x000fe20000002400 */
[C---:B------:R-:W-:Y:S01]  /*19390*/  FMUL.FTZ R26, R2.reuse, R30 ;  /* 0x0000001e021a7220 */ /* 0x040fe20000410000 */
[----:B------:R-:W-:Y:S01]  /*193a0*/  FMUL.FTZ R30, R2, R33 ;  /* 0x00000021021e7220 */ /* 0x000fe20000410000 */
[----:B------:R-:W-:-:S04]  /*193b0*/  FMNMX.FTZ R56, R109, R56, !PT ;  /* 0x000000386d387209 */ /* 0x000fc80007810000 */
[----:B------:R-:W-:Y:S01]  /*193c0*/  FMNMX.FTZ R56, R111, R56, !PT ;  /* 0x000000386f387209 */ /* 0x000fe20007810000 */
[----:B------:R-:W-:Y:S01]  /*193d0*/  MUFU.TANH R63, R63 ;  /* 0x0000003f003f7308 */ /* 0x000fe20000002400 */
[----:B0-----:R-:W-:Y:S02]  /*193e0*/  FSEL R83, R83, -INF , P4 ;  /* 0xff80000053537808 */ /* 0x001fe40002000000 */
[----:B------:R-:W-:-:S04]  /*193f0*/  FMNMX.FTZ R56, R113, R56, !PT ;  /* 0x0000003871387209 */ /* 0x000fc80007810000 */
[----:B------:R-:W-:Y:S01]  /*19400*/  FMNMX.FTZ R56, R83, R56, !PT ;  /* 0x0000003853387209 */ /* 0x000fe20007810000 */
[----:B------:R-:W0:Y:S08]  /*19410*/  MUFU.TANH R87, R87 ;  /* 0x0000005700577308 */ /* 0x000e300000002400 */
[----:B------:R-:W-:Y:S08]  /*19420*/  MUFU.TANH R66, R66 ;  /* 0x0000004200427308 */ /* 0x000ff00000002400 */
[----:B------:R-:W1:Y:S01]  /*19430*/  MUFU.TANH R88, R88 ;  /* 0x0000005800587308 */ /* 0x000e620000002400 */
[----:B0-----:R-:W-:-:S02]  /*19440*/  FSEL R87, R87, -INF , P3 ;  /* 0xff80000057577808 */ /* 0x001fc40001800000 */
[----:B------:R-:W-:-:S05]  /*19450*/  ISETP.GT.AND P3, PT, R6, 0x51, PT ;  /* 0x000000510600780c */ /* 0x000fca0003f64270 */
[----:B------:R-:W0:Y:S08]  /*19460*/  MUFU.TANH R65, R65 ;  /* 0x0000004100417308 */ /* 0x000e300000002400 */
[----:B------:R-:W2:Y:S01]  /*19470*/  MUFU.TANH R89, R89 ;  /* 0x0000005900597308 */ /* 0x000ea20000002400 */
        /* <DEDUP_REMOVED lines=9> */
[----:B--2---:R-:W-:Y:S02]  /*19510*/  FSEL R89, R89, -INF , P5 ;  /* 0xff80000059597808 */ /* 0x004fe40002800000 */
[----:B------:R-:W-:Y:S02]  /*19520*/  FMNMX.FTZ R56, R123, R56, !PT ;  /* 0x000000387b387209 */ /* 0x000fe40007810000 */
[----:B------:R-:W-:-:S03]  /*19530*/  ISETP.GT.AND P5, PT, R6, 0x59, PT ;  /* 0x000000590600780c */ /* 0x000fc60003fa4270 */
[----:B------:R-:W1:Y:S01]  /*19540*/  MUFU.TANH R68, R68 ;  /* 0x0000004400447308 */ /* 0x000e620000002400 */
[----:B0-----:R-:W-:-:S07]  /*19550*/  FSEL R129, R64, -INF , P4 ;  /* 0xff80000040817808 */ /* 0x001fce0002000000 */
[----:B------:R0:W-:Y:S08]  /*19560*/  MUFU.TANH R14, R75 ;  /* 0x0000004b000e7308 */ /* 0x0001f00000002400 */
[----:B------:R-:W2:Y:S01]  /*19570*/  MUFU.TANH R61, R61 ;  /* 0x0000003d003d7308 */ /* 0x000ea20000002400 */
[----:B0-----:R-:W-:Y:S02]  /*19580*/  FSEL R75, R82, -INF , P2 ;  /* 0xff800000524b7808 */ /* 0x001fe40001000000 */
[----:B------:R-:W-:-:S02]  /*19590*/  ISETP.GT.AND P2, PT, R6, 0x50, PT ;  /* 0x000000500600780c */ /* 0x000fc40003f44270 */
[----:B-1----:R-:W-:Y:S02]  /*195a0*/  FSEL R29, R68, -INF , P4 ;  /* 0xff800000441d7808 */ /* 0x002fe40002000000 */
[----:B------:R-:W-:Y:S01]  /*195b0*/  FSEL R125, R66, -INF , P2 ;  /* 0xff800000427d7808 */ /* 0x000fe20001000000 */
[----:B------:R-:W0:Y:S01]  /*195c0*/  MUFU.TANH R44, R44 ;  /* 0x0000002c002c7308 */ /* 0x000e220000002400 */
[----:B------:R-:W-:Y:S02]  /*195d0*/  FSEL R63, R70, -INF , P2 ;  /* 0xff800000463f7808 */ /* 0x000fe40001000000 */
[----:B------:R-:W-:Y:S02]  /*195e0*/  FMNMX.FTZ R56, R125, R56, !PT ;  /* 0x000000387d387209 */ /* 0x000fe40007810000 */
[C---:B------:R-:W-:Y:S02]  /*195f0*/  ISETP.GT.AND P2, PT, R6.reuse, 0x60, PT ;  /* 0x000000600600780c */ /* 0x040fe40003f44270 */
[----:B------:R-:W-:Y:S01]  /*19600*/  FMNMX.FTZ R56, R127, R56, !PT ;  /* 0x000000387f387209 */ /* 0x000fe20007810000 */
[----:B------:R-:W1:Y:S01]  /*19610*/  MUFU.TANH R67, R67 ;  /* 0x0000004300437308 */ /* 0x000e620000002400 */
[----:B------:R-:W-:-:S02]  /*19620*/  ISETP.GT.AND P4, PT, R6, 0x68, PT ;  /* 0x000000680600780c */ /* 0x000fc40003f84270 */
[----:B--2---:R-:W-:Y:S02]  /*19630*/  FSEL R131, R61, -INF , P5 ;  /* 0xff8000003d837808 */ /* 0x004fe40002800000 */
[----:B------:R-:W-:-:S03]  /*19640*/  FMNMX.FTZ R56, R129, R56, !PT ;  /* 0x0000003881387209 */ /* 0x000fc60007810000 */
[----:B------:R-:W2:Y:S01]  /*19650*/  MUFU.TANH R69, R69 ;  /* 0x0000004500457308 */ /* 0x000ea20000002400 */
[----:B0-----:R-:W-:Y:S01]  /*19660*/  FSEL R133, R44, -INF , P2 ;  /* 0xff8000002c857808 */ /* 0x001fe20001000000 */
[----:B------:R-:W-:Y:S01]  /*19670*/  FMUL.FTZ R44, R2, R35 ;  /* 0x00000023022c7220 */ /* 0x000fe20000410000 */
[----:B------:R-:W-:-:S04]  /*19680*/  FMNMX.FTZ R56, R131, R56, !PT ;  /* 0x0000003883387209 */ /* 0x000fc80007810000 */
[----:B------:R-:W-:Y:S01]  /*19690*/  FMNMX.FTZ R56, R133, R56, !PT ;  /* 0x0000003885387209 */ /* 0x000fe20007810000 */
[----:B------:R-:W0:Y:S01]  /*196a0*/  MUFU.TANH R48, R48 ;  /* 0x0000003000307308 */ /* 0x000e220000002400 */
[----:B-1----:R-:W-:Y:S02]  /*196b0*/  FSEL R67, R67, -INF , P2 ;  /* 0xff80000043437808 */ /* 0x002fe40001000000 */
[----:B------:R-:W-:-:S04]  /*196c0*/  ISETP.GT.AND P2, PT, R6, 0x70, PT ;  /* 0x000000700600780c */ /* 0x000fc80003f44270 */
[----:B------:R-:W-:Y:S01]  /*196d0*/  FSEL R141, R10, -INF , P2 ;  /* 0xff8000000a8d7808 */ /* 0x000fe20001000000 */
[----:B------:R-:W1:Y:S01]  /*196e0*/  MUFU.TANH R50, R50 ;  /* 0x0000003200327308 */ /* 0x000e620000002400 */
[----:B--2---:R-:W-:Y:S01]  /*196f0*/  FSEL R69, R69, -INF , P3 ;  /* 0xff80000045457808 */ /* 0x004fe20001800000 */
[----:B------:R-:W-:Y:S01]  /*19700*/  FMUL.FTZ R10, R2, R37 ;  /* 0x00000025020a7220 */ /* 0x000fe20000410000 */
[----:B------:R-:W-:Y:S02]  /*19710*/  ISETP.GT.AND P3, PT, R6, 0x61, PT ;  /* 0x000000610600780c */ /* 0x000fe40003f64270 */
[----:B------:R-:W-:Y:S02]  /*19720*/  FSEL R61, R14, -INF , P2 ;  /* 0xff8000000e3d7808 */ /* 0x000fe40001000000 */
[----:B------:R-:W-:Y:S01]  /*19730*/  ISETP.GT.AND P2, PT, R6, 0x80, PT ;  /* 0x000000800600780c */ /* 0x000fe20003f44270 */
[----:B------:R-:W2:Y:S01]  /*19740*/  MUFU.TANH R46, R46 ;  /* 0x0000002e002e7308 */ /* 0x000ea20000002400 */
[----:B0-----:R-:W-:Y:S01]  /*19750*/  FSEL R137, R48, -INF , P4 ;  /* 0xff80000030897808 */ /* 0x001fe20002000000 */
[----:B------:R-:W-:-:S06]  /*19760*/  FMUL.FTZ R48, R2, R43 ;  /* 0x0000002b02307220 */ /* 0x000fcc0000410000 */
[----:B------:R-:W0:Y:S01]  /*19770*/  MUFU.TANH R24, R58 ;  /* 0x0000003a00187308 */ /* 0x000e220000002400 */
[----:B-1----:R-:W-:Y:S02]  /*19780*/  FSEL R33, R50, -INF , P4 ;  /* 0xff80000032217808 */ /* 0x002fe40002000000 */
[----:B------:R-:W-:-:S05]  /*19790*/  ISETP.GT.AND P4, PT, R6, 0x78, PT ;  /* 0x000000780600780c */ /* 0x000fca0003f84270 */
[----:B------:R-:W-:Y:S01]  /*197a0*/  MUFU.TANH R72, R72 ;  /* 0x0000004800487308 */ /* 0x000fe20000002400 */
[----:B--2---:R-:W-:Y:S01]  /*197b0*/  FSEL R135, R46, -INF , P3 ;  /* 0xff8000002e877808 */ /* 0x004fe20001800000 */
[----:B------:R-:W-:-:S03]  /*197c0*/  FMUL.FTZ R46, R2, R39 ;  /* 0x00000027022e7220 */ /* 0x000fc60000410000 */
[----:B------:R-:W-:-:S03]  /*197d0*/  FMNMX.FTZ R56, R135, R56, !PT ;  /* 0x0000003887387209 */ /* 0x000fc60007810000 */
[----:B------:R-:W1:Y:S01]  /*197e0*/  MUFU.TANH R71, R71 ;  /* 0x0000004700477308 */ /* 0x000e620000002400 */
[----:B0-----:R-:W-:Y:S02]  /*197f0*/  FSEL R37, R24, -INF , P4 ;  /* 0xff80000018257808 */ /* 0x001fe40002000000 */
[----:B------:R-:W-:Y:S02]  /*19800*/  FMNMX.FTZ R24, R5, R4, !PT ;  /* 0x0000000405187209 */ /* 0x000fe40007810000 */
[----:B------:R-:W-:Y:S02]  /*19810*/  FMNMX.FTZ R56, R137, R56, !PT ;  /* 0x0000003889387209 */ /* 0x000fe40007810000 */
[----:B------:R-:W-:Y:S01]  /*19820*/  FMNMX.FTZ R24, R7, R24, !PT ;  /* 0x0000001807187209 */ /* 0x000fe20007810000 */
[----:B------:R-:W0:Y:S08]  /*19830*/  MUFU.TANH R12, R74 ;  /* 0x0000004a000c7308 */ /* 0x000e300000002400 */
[----:B------:R-:W2:Y:S01]  /*19840*/  MUFU.TANH R26, R26 ;  /* 0x0000001a001a7308 */ /* 0x000ea20000002400 */
[----:B-1----:R-:W-:-:S02]  /*19850*/  FSEL R71, R71, -INF , P5 ;  /* 0xff80000047477808 */ /* 0x002fc40002800000 */
[----:B------:R-:W-:-:S04]  /*19860*/  ISETP.GT.AND P5, PT, R6, 0x69, PT ;  /* 0x000000690600780c */ /* 0x000fc80003fa4270 */
[----:B------:R-:W-:Y:S01]  /*19870*/  FSEL R139, R52, -INF , P5 ;  /* 0xff800000348b7808 */ /* 0x000fe20002800000 */
[----:B------:R1:W-:Y:S01]  /*19880*/  MUFU.TANH R117, R31 ;  /* 0x0000001f00757308 */ /* 0x0003e20000002400 */
[----:B------:R-:W-:Y:S02]  /*19890*/  FSEL R35, R54, -INF , P5 ;  /* 0xff80000036237808 */ /* 0x000fe40002800000 */
[----:B------:R-:W-:Y:S02]  /*198a0*/  FMNMX.FTZ R56, R139, R56, !PT ;  /* 0x000000388b387209 */ /* 0x000fe40007810000 */
[----:B------:R-:W-:Y:S02]  /*198b0*/  ISETP.GT.AND P5, PT, R6, 0x79, PT ;  /* 0x000000790600780c */ /* 0x000fe40003fa4270 */
[----:B------:R-:W-:Y:S01]  /*198c0*/  FMNMX.FTZ R56, R141, R56, !PT ;  /* 0x000000388d387209 */ /* 0x000fe20007810000 */
[----:B------:R-:W3:Y:S01]  /*198d0*/  MUFU.TANH R145, R145 ;  /* 0x0000009100917308 */ /* 0x000ee20000002400 */
[----:B-1----:R-:W-:-:S02]  /*198e0*/  FSEL R31, R72, -INF , P3 ;  /* 0xff800000481f7808 */ /* 0x002fc40001800000 */
[----:B------:R-:W-:-:S04]  /*198f0*/  ISETP.GT.AND P3, PT, R6, 0x71, PT ;  /* 0x000000710600780c */ /* 0x000fc80003f64270 */
[----:B0-----:R-:W-:Y:S01]  /*19900*/  FSEL R143, R12, -INF , P3 ;  /* 0xff8000000c8f7808 */ /* 0x001fe20001800000 */
[----:B------:R-:W0:Y:S01]  /*19910*/  MUFU.TANH R149, R149 ;  /* 0x0000009500957308 */ /* 0x000e220000002400 */
[----:B------:R-:W-:Y:S01]  /*19920*/  FMUL.FTZ R12, R2, R41 ;  /* 0x00000029020c7220 */ /* 0x000fe20000410000 */
[----:B--2---:R-:W-:Y:S02]  /*19930*/  FSEL R41, R26, -INF , P2 ;  /* 0xff8000001a297808 */ /* 0x004fe40001000000 */
[----:B------:R-:W-:Y:S02]  /*19940*/  FMNMX.FTZ R26, R9, R24, !PT ;  /* 0x00000018091a7209 */ /* 0x000fe40007810000 */
[----:B------:R-:W-:Y:S02]  /*19950*/  FSEL R65, R20, -INF , P3 ;  /* 0xff80000014417808 */ /* 0x000fe40001800000 */
[----:B------:R-:W1:Y:S01]  /*19960*/  MUFU.TANH R28, R28 ;  /* 0x0000001c001c7308 */ /* 0x000e620000002400 */
[----:B------:R-:W-:-:S02]  /*19970*/  FMNMX.FTZ R26, R11, R26, !PT ;  /* 0x0000001a0b1a7209 */ /* 0x000fc40007810000 */
[----:B---3--:R-:W-:Y:S02]  /*19980*/  FSEL R145, R145, -INF , P4 ;  /* 0xff80000091917808 */ /* 0x008fe40002000000 */
[----:B------:R-:W-:Y:S02]  /*19990*/  FMNMX.FTZ R26, R21, R26, !PT ;  /* 0x0000001a151a7209 */ /* 0x000fe40007810000 */
[----:B------:R-:W-:Y:S01]  /*199a0*/  FMNMX.FTZ R56, R143, R56, !PT ;  /* 0x000000388f387209 */ /* 0x000fe20007810000 */
[----:B------:R-:W2:Y:S01]  /*199b0*/  MUFU.TANH R151, R151 ;  /* 0x0000009700977308 */ /* 0x000ea20000002400 */
[----:B------:R-:W-:Y:S02]  /*199c0*/  ISETP.GT.AND P3, PT, R6, 0x81, PT ;  /* 0x000000810600780c */ /* 0x000fe40003f64270 */
[----:B------:R-:W-:Y:S02]  /*199d0*/  FMNMX.FTZ R26, R13, R26, !PT ;  /* 0x0000001a0d1a7209 */ /* 0x000fe40007810000 */
[----:B0-----:R-:W-:-:S02]  /*199e0*/  FSEL R149, R149, -INF , P5 ;  /* 0xff80000095957808 */ /* 0x001fc40002800000 */
[----:B------:R-:W-:Y:S01]  /*199f0*/  FMNMX.FTZ R56, R145, R56, !PT ;  /* 0x0000003891387209 */ /* 0x000fe20007810000 */
[----:B------:R-:W0:Y:S01]  /*19a00*/  MUFU.TANH R115, R115 ;  /* 0x0000007300737308 */ /* 0x000e220000002400 */
[----:B-1----:R-:W-:Y:S02]  /*19a10*/  FSEL R153, R28, -INF , P3 ;  /* 0xff8000001c997808 */ /* 0x002fe40001800000 */
[----:B------:R-:W-:Y:S02]  /*19a20*/  FMNMX.FTZ R28, R95, R26, !PT ;  /* 0x0000001a5f1c7209 */ /* 0x000fe40007810000 */
[----:B------:R-:W-:Y:S02]  /*19a30*/  FMNMX.FTZ R56, R149, R56, !PT ;  /* 0x0000003895387209 */ /* 0x000fe40007810000 */
[----:B------:R-:W-:Y:S01]  /*19a40*/  FMNMX.FTZ R28, R45, R28, !PT ;  /* 0x0000001c2d1c7209 */ /* 0x000fe20007810000 */
[----:B------:R-:W1:Y:S01]  /*19a50*/  MUFU.TANH R32, R32 ;  /* 0x0000002000207308 */ /* 0x000e620000002400 */
[----:B--2---:R-:W-:-:S02]  /*19a60*/  FSEL R151, R151, -INF , P2 ;  /* 0xff80000097977808 */ /* 0x004fc40001000000 */
[C---:B------:R-:W-:Y:S02]  /*19a70*/  ISETP.GT.AND P4, PT, R6.reuse, 0x88, PT ;  /* 0x000000880600780c */ /* 0x040fe40003f84270 */
[----:B------:R-:W-:Y:S02]  /*19a80*/  FMNMX.FTZ R56, R151, R56, !PT ;  /* 0x0000003897387209 */ /* 0x000fe40007810000 */
[----:B------:R-:W-:Y:S01]  /*19a90*/  FMNMX.FTZ R28, R47, R28, !PT ;  /* 0x0000001c2f1c7209 */ /* 0x000fe20007810000 */
[----:B------:R-:W2:Y:S01]  /*19aa0*/  MUFU.TANH R30, R30 ;  /* 0x0000001e001e7308 */ /* 0x000ea20000002400 */
[----:B0-----:R-:W-:Y:S02]  /*19ab0*/  FSEL R115, R115, -INF , P5 ;  /* 0xff80000073737808 */ /* 0x001fe40002800000 */
[----:B------:R-:W-:Y:S02]  /*19ac0*/  ISETP.GT.AND P5, PT, R6, 0x89, PT ;  /* 0x000000890600780c */ /* 0x000fe40003fa4270 */
[----:B------:R-:W-:-:S02]  /*19ad0*/  FMNMX.FTZ R56, R153, R56, !PT ;  /* 0x0000003899387209 */ /* 0x000fc40007810000 */
[----:B------:R-:W-:Y:S01]  /*19ae0*/  FMNMX.FTZ R28, R99, R28, !PT ;  /* 0x0000001c631c7209 */ /* 0x000fe20007810000 */
[----:B------:R-:W0:Y:S01]  /*19af0*/  MUFU.TANH R36, R36 ;  /* 0x0000002400247308 */ /* 0x000e220000002400 */
[----:B-1----:R-:W-:Y:S02]  /*19b00*/  FSEL R155, R32, -INF , P4 ;  /* 0xff800000209b7808 */ /* 0x002fe40002000000 */
[----:B------:R-:W-:Y:S02]  /*19b10*/  ISETP.GT.AND P2, PT, R6, 0x90, PT ;  /* 0x000000900600780c */ /* 0x000fe40003f44270 */
[----:B------:R-:W-:Y:S02]  /*19b20*/  FMNMX.FTZ R56, R155, R56, !PT ;  /* 0x000000389b387209 */ /* 0x000fe40007810000 */
[----:B------:R-:W-:Y:S01]  /*19b30*/  FSEL R117, R117, -INF , P3 ;  /* 0xff80000075757808 */ /* 0x000fe20001800000 */
[----:B------:R-:W1:Y:S01]  /*19b40*/  MUFU.TANH R34, R34 ;  /* 0x0000002200227308 */ /* 0x000e620000002400 */
[----:B--2---:R-:W-:-:S02]  /*19b50*/  FSEL R157, R30, -INF , P5 ;  /* 0xff8000001e9d7808 */ /* 0x004fc40002800000 */
[----:B------:R-:W-:Y:S02]  /*19b60*/  FMNMX.FTZ R30, R49, R28, !PT ;  /* 0x0000001c311e7209 */ /* 0x000fe40007810000 */
[----:B------:R-:W-:Y:S02]  /*19b70*/  ISETP.GT.AND P3, PT, R6, 0x91, PT ;  /* 0x000000910600780c */ /* 0x000fe40003f64270 */
[----:B------:R-:W-:Y:S01]  /*19b80*/  FMNMX.FTZ R56, R157, R56, !PT ;  /* 0x000000389d387209 */ /* 0x000fe20007810000 */
[----:B------:R-:W2:Y:S01]  /*19b90*/  MUFU.TANH R10, R10 ;  /* 0x0000000a000a7308 */ /* 0x000ea20000002400 */
[----:B0-----:R-:W-:Y:S02]  /*19ba0*/  FSEL R159, R36, -INF , P2 ;  /* 0xff800000249f7808 */ /* 0x001fe40001000000 */
[----:B------:R-:W-:Y:S02]  /*19bb0*/  FMNMX.FTZ R30, R81, R30, !PT ;  /* 0x0000001e511e7209 */ /* 0x000fe40007810000 */
[----:B------:R-:W-:-:S02]  /*19bc0*/  FMNMX.FTZ R56, R159, R56, !PT ;  /* 0x000000389f387209 */ /* 0x000fc40007810000 */
[----:B------:R-:W-:Y:S01]  /*19bd0*/  FMNMX.FTZ R30, R85, R30, !PT ;  /* 0x0000001e551e7209 */ /* 0x000fe20007810000 */
        /* <DEDUP_REMOVED lines=11> */
[----:B------:R-:W-:-:S02]  /*19c90*/  ISETP.GT.AND P5, PT, R6, 0x99, PT ;  /* 0x000000990600780c */ /* 0x000fc40003fa4270 */
[----:B------:R-:W-:-:S03]  /*19ca0*/  FMNMX.FTZ R30, R87, R30, !PT ;  /* 0x0000001e571e7209 */ /* 0x000fc60007810000 */
[----:B------:R-:W-:Y:S01]  /*19cb0*/  MUFU.TANH R38, R38 ;  /* 0x0000002600267308 */ /* 0x000fe20000002400 */
[----:B-1----:R-:W-:Y:S02]  /*19cc0*/  FSEL R165, R40, -INF , P4 ;  /* 0xff80000028a57808 */ /* 0x002fe40002000000 */
[----:B------:R-:W-:Y:S02]  /*19cd0*/  FMNMX.FTZ R30, R77, R30, !PT ;  /* 0x0000001e4d1e7209 */ /* 0x000fe40007810000 */
[----:B------:R-:W-:Y:S02]  /*19ce0*/  FMNMX.FTZ R56, R165, R56, !PT ;  /* 0x00000038a5387209 */ /* 0x000fe40007810000 */
[----:B------:R-:W-:Y:S01]  /*19cf0*/  FMNMX.FTZ R34, R89, R30, !PT ;  /* 0x0000001e59227209 */ /* 0x000fe20007810000 */
[----:B------:R-:W0:Y:S01]  /*19d00*/  MUFU.TANH R46, R46 ;  /* 0x0000002e002e7308 */ /* 0x000e220000002400 */
[----:B--2---:R-:W-:Y:S01]  /*19d10*/  FSEL R163, R12, -INF , P5 ;  /* 0xff8000000ca37808 */ /* 0x004fe20002800000 */
[----:B------:R-:W-:Y:S01]  /*19d20*/  IMAD.U32 R12, RZ, RZ, UR6 ;  /* 0x00000006ff0c7e24 */ /* 0x000fe2000f8e00ff */
[----:B------:R-:W-:-:S02]  /*19d30*/  FMNMX.FTZ R34, R63, R34, !PT ;  /* 0x000000223f227209 */ /* 0x000fc40007810000 */
[----:B------:R-:W-:Y:S02]  /*19d40*/  FMNMX.FTZ R56, R163, R56, !PT ;  /* 0x00000038a3387209 */ /* 0x000fe40007810000 */
[----:B------:R-:W-:Y:S01]  /*19d50*/  FMNMX.FTZ R34, R69, R34, !PT ;  /* 0x0000002245227209 */ /* 0x000fe20007810000 */
[----:B------:R-:W-:Y:S02]  /*19d60*/  MUFU.TANH R42, R42 ;  /* 0x0000002a002a7308 */ /* 0x000fe40000002400 */
[----:B------:R-:W1:Y:S01]  /*19d70*/  SHFL.BFLY PT, R167, R56, 0x2, 0x1f ;  /* 0x0c401f0038a77f89 */ /* 0x000e6200000e0000 */
[----:B------:R-:W-:-:S04]  /*19d80*/  FMNMX.FTZ R34, R29, R34, !PT ;  /* 0x000000221d227209 */ /* 0x000fc80007810000 */
[----:B------:R-:W-:Y:S01]  /*19d90*/  FMNMX.FTZ R34, R71, R34, !PT ;  /* 0x0000002247227209 */ /* 0x000fe20007810000 */
[----:B------:R-:W2:Y:S03]  /*19da0*/  MUFU.TANH R48, R48 ;  /* 0x0000003000307308 */ /* 0x000ea60000002400 */
[----:B------:R-:W-:-:S04]  /*19db0*/  FMNMX.FTZ R34, R67, R34, !PT ;  /* 0x0000002243227209 */ /* 0x000fc80007810000 */
[----:B------:R-:W-:-:S04]  /*19dc0*/  FMNMX.FTZ R34, R31, R34, !PT ;  /* 0x000000221f227209 */ /* 0x000fc80007810000 */
[----:B------:R-:W-:-:S04]  /*19dd0*/  FMNMX.FTZ R34, R33, R34, !PT ;  /* 0x0000002221227209 */ /* 0x000fc80007810000 */
[----:B------:R-:W-:Y:S02]  /*19de0*/  FMNMX.FTZ R40, R35, R34, !PT ;  /* 0x0000002223287209 */ /* 0x000fe40007810000 */
[----:B-1----:R-:W-:Y:S02]  /*19df0*/  FMNMX.FTZ R167, R56, R167, !PT ;  /* 0x000000a738a77209 */ /* 0x002fe40007810000 */
[----:B------:R-:W-:-:S03]  /*19e00*/  FMNMX.FTZ R40, R61, R40, !PT ;  /* 0x000000283d287209 */ /* 0x000fc60007810000 */
[----:B------:R-:W1:Y:S01]  /*19e10*/  SHFL.BFLY PT, R14, R167, 0x1, 0x1f ;  /* 0x0c201f00a70e7f89 */ /* 0x000e6200000e0000 */
[----:B------:R-:W-:-:S04]  /*19e20*/  FMNMX.FTZ R40, R65, R40, !PT ;  /* 0x0000002841287209 */ /* 0x000fc80007810000 */
[----:B------:R-:W-:-:S04]  /*19e30*/  FMNMX.FTZ R40, R37, R40, !PT ;  /* 0x0000002825287209 */ /* 0x000fc80007810000 */
[----:B------:R-:W-:-:S04]  /*19e40*/  FMNMX.FTZ R50, R115, R40, !PT ;  /* 0x0000002873327209 */ /* 0x000fc80007810000 */
[----:B------:R-:W-:-:S04]  /*19e50*/  FMNMX.FTZ R50, R41, R50, !PT ;  /* 0x0000003229327209 */ /* 0x000fc80007810000 */
[----:B------:R-:W-:-:S04]  /*19e60*/  FMNMX.FTZ R50, R117, R50, !PT ;  /* 0x0000003275327209 */ /* 0x000fc80007810000 */
[----:B------:R-:W-:Y:S02]  /*19e70*/  FMNMX.FTZ R50, R121, R50, !PT ;  /* 0x0000003279327209 */ /* 0x000fe40007810000 */
[----:B-1----:R-:W-:Y:S02]  /*19e80*/  FMNMX.FTZ R14, R167, R14, !PT ;  /* 0x0000000ea70e7209 */ /* 0x002fe40007810000 */
[----:B------:R-:W-:Y:S02]  /*19e90*/  FMNMX.FTZ R50, R119, R50, !PT ;  /* 0x0000003277327209 */ /* 0x000fe40007810000 */
[C---:B------:R-:W-:Y:S01]  /*19ea0*/  FSETP.NEU.FTZ.AND P6, PT, R14.reuse, -INF , PT ;  /* 0xff8000000e00780b */ /* 0x040fe20003fdd000 */
[----:B------:R-:W-:-:S05]  /*19eb0*/  FFMA.FTZ R44, R14, R12, -8 ;  /* 0xc10000000e2c7423 */ /* 0x000fca000001000c */
[----:B------:R-:W-:-:S05]  /*19ec0*/  FSEL R44, R44, RZ, P6 ;  /* 0x000000ff2c2c7208 */ /* 0x000fca0003000000 */
[-CC-:B------:R-:W-:Y:S01]  /*19ed0*/  FFMA.FTZ R103, R103, R12.reuse, -R44.reuse ;  /* 0x0000000c67677223 */ /* 0x180fe2000001082c */
[----:B------:R-:W-:-:S01]  /*19ee0*/  FFMA.FTZ R20, R91, R12, -R44 ;  /* 0x0000000c5b147223 */ /* 0x000fc2000001082c */
[-CC-:B------:R-:W-:Y:S01]  /*19ef0*/  FFMA.FTZ R91, R109, R12.reuse, -R44.reuse ;  /* 0x0000000c6d5b7223 */ /* 0x180fe2000001082c */
[----:B------:R-:W-:-:S01]  /*19f00*/  FFMA.FTZ R111, R111, R12, -R44 ;  /* 0x0000000c6f6f7223 */ /* 0x000fc2000001082c */
[----:B------:R1:W-:Y:S01]  /*19f10*/  MUFU.EX2 R28, R103 ;  /* 0x00000067001c7308 */ /* 0x0003e20000000800 */
[----:B0-----:R-:W-:Y:S01]  /*19f20*/  FSEL R109, R46, -INF , P3 ;  /* 0xff8000002e6d7808 */ /* 0x001fe20001800000 */
[-CC-:B------:R-:W-:Y:S01]  /*19f30*/  FFMA.FTZ R10, R59, R12.reuse, -R44.reuse ;  /* 0x0000000c3b0a7223 */ /* 0x180fe2000001082c */
[----:B------:R-:W-:-:S01]  /*19f40*/  FFMA.FTZ R59, R79, R12, -R44 ;  /* 0x0000000c4f3b7223 */ /* 0x000fc2000001082c */
[-CC-:B------:R-:W-:Y:S01]  /*19f50*/  FFMA.FTZ R79, R113, R12.reuse, -R44.reuse ;  /* 0x0000000c714f7223 */ /* 0x180fe2000001082c */
[----:B--2---:R-:W-:Y:S01]  /*19f60*/  FSEL R113, R48, -INF , P5 ;  /* 0xff80000030717808 */ /* 0x004fe20002800000 */
[-CC-:B------:R-:W-:Y:S01]  /*19f70*/  FFMA.FTZ R15, R15, R12.reuse, -R44.reuse ;  /* 0x0000000c0f0f7223 */ /* 0x180fe2000001082c */
[----:B------:R-:W-:-:S01]  /*19f80*/  FFMA.FTZ R97, R97, R12, -R44 ;  /* 0x0000000c61617223 */ /* 0x000fc2000001082c */
[----:B------:R0:W-:Y:S01]  /*19f90*/  MUFU.EX2 R30, R111 ;  /* 0x0000006f001e7308 */ /* 0x0001e20000000800 */
[----:B-1----:R-:W-:Y:S01]  /*19fa0*/  FSEL R103, R38, -INF , P2 ;  /* 0xff80000026677808 */ /* 0x002fe20001000000 */
[-CC-:B------:R-:W-:Y:S01]  /*19fb0*/  FFMA.FTZ R125, R125, R12.reuse, -R44.reuse ;  /* 0x0000000c7d7d7223 */ /* 0x180fe2000001082c */
[----:B------:R-:W-:-:S01]  /*19fc0*/  FFMA.FTZ R129, R129, R12, -R44 ;  /* 0x0000000c81817223 */ /* 0x000fc2000001082c */
[--C-:B------:R-:W-:Y:S01]  /*19fd0*/  FFMA.FTZ R6, R51, R12, -R44.reuse ;  /* 0x0000000c33067223 */ /* 0x100fe2000001082c */
[----:B------:R-:W-:Y:S01]  /*19fe0*/  FMNMX.FTZ R50, R103, R50, !PT ;  /* 0x0000003267327209 */ /* 0x000fe20007810000 */
[-CC-:B------:R-:W-:Y:S01]  /*19ff0*/  FFMA.FTZ R39, R8, R12.reuse, -R44.reuse ;  /* 0x0000000c08277223 */ /* 0x180fe2000001082c */
[----:B------:R-:W-:-:S01]  /*1a000*/  FFMA.FTZ R43, R57, R12, -R44 ;  /* 0x0000000c392b7223 */ /* 0x000fc2000001082c */
[----:B------:R1:W-:Y:S01]  /*1a010*/  MUFU.EX2 R24, R15 ;  /* 0x0000000f00187308 */ /* 0x0003e20000000800 */
[----:B0-----:R-:W-:Y:S01]  /*1a020*/  FSEL R111, R42, -INF , P4 ;  /* 0xff8000002a6f7808 */ /* 0x001fe20002000000 */
[--C-:B------:R-:W-:Y:S01]  /*1a030*/  FFMA.FTZ R8, R53, R12, -R44.reuse ;  /* 0x0000000c35087223 */ /* 0x100fe2000001082c */
[----:B------:R-:W-:Y:S01]  /*1a040*/  FMNMX.FTZ R50, R109, R50, !PT ;  /* 0x000000326d327209 */ /* 0x000fe20007810000 */
[-CC-:B------:R-:W-:Y:S01]  /*1a050*/  FFMA.FTZ R51, R73, R12.reuse, -R44.reuse ;  /* 0x0000000c49337223 */ /* 0x180fe2000001082c */
[----:B------:R-:W-:-:S01]  /*1a060*/  FFMA.FTZ R57, R93, R12, -R44 ;  /* 0x0000000c5d397223 */ /* 0x000fc2000001082c */
[--C-:B------:R-:W-:Y:S01]  /*1a070*/  FFMA.FTZ R36, R83, R12, -R44.reuse ;  /* 0x0000000c53247223 */ /* 0x100fe2000001082c */
[----:B------:R-:W-:Y:S01]  /*1a080*/  FMNMX.FTZ R50, R111, R50, !PT ;  /* 0x000000326f327209 */ /* 0x000fe20007810000 */
[----:B------:R0:W-:Y:S01]  /*1a090*/  MUFU.EX2 R26, R97 ;  /* 0x00000061001a7308 */ /* 0x0001e20000000800 */
[----:B------:R-:W-:-:S01]  /*1a0a0*/  FFMA.FTZ R53, R101, R12, -R44 ;  /* 0x0000000c65357223 */ /* 0x000fc2000001082c */
[--C-:B------:R-:W-:Y:S01]  /*1a0b0*/  FFMA.FTZ R73, R105, R12, -R44.reuse ;  /* 0x0000000c69497223 */ /* 0x100fe2000001082c */
[----:B------:R-:W-:Y:S01]  /*1a0c0*/  FMNMX.FTZ R50, R113, R50, !PT ;  /* 0x0000003271327209 */ /* 0x000fe20007810000 */
[-CC-:B------:R-:W-:Y:S01]  /*1a0d0*/  FFMA.FTZ R32, R107, R12.reuse, -R44.reuse ;  /* 0x0000000c6b207223 */ /* 0x180fe2000001082c */
[----:B------:R-:W-:-:S01]  /*1a0e0*/  FFMA.FTZ R93, R123, R12, -R44 ;  /* 0x0000000c7b5d7223 */ /* 0x000fc2000001082c */
[-CC-:B------:R-:W-:Y:S01]  /*1a0f0*/  FFMA.FTZ R83, R127, R12.reuse, -R44.reuse ;  /* 0x0000000c7f537223 */ /* 0x180fe2000001082c */
[----:B------:R-:W-:-:S01]  /*1a100*/  FFMA.FTZ R38, R133, R12, -R44 ;  /* 0x0000000c85267223 */ /* 0x000fc2000001082c */
[----:B-1----:R-:W1:Y:S01]  /*1a110*/  SHFL.BFLY PT, R15, R50, 0x2, 0x1f ;  /* 0x0c401f00320f7f89 */ /* 0x002e6200000e0000 */
[----:B------:R2:W-:Y:S01]  /*1a120*/  MUFU.EX2 R34, R125 ;  /* 0x0000007d00227308 */ /* 0x0005e20000000800 */
[----:B0-----:R-:W-:-:S01]  /*1a130*/  FFMA.FTZ R97, R131, R12, -R44 ;  /* 0x0000000c83617223 */ /* 0x001fc2000001082c */
[-CC-:B------:R-:W-:Y:S01]  /*1a140*/  FFMA.FTZ R101, R135, R12.reuse, -R44.reuse ;  /* 0x0000000c87657223 */ /* 0x180fe2000001082c */
[----:B------:R-:W-:-:S01]  /*1a150*/  FFMA.FTZ R42, R137, R12, -R44 ;  /* 0x0000000c892a7223 */ /* 0x000fc2000001082c */
[-CC-:B------:R-:W-:Y:S01]  /*1a160*/  FFMA.FTZ R107, R139, R12.reuse, -R44.reuse ;  /* 0x0000000c8b6b7223 */ /* 0x180fe2000001082c */
[----:B------:R-:W-:-:S01]  /*1a170*/  FFMA.FTZ R46, R141, R12, -R44 ;  /* 0x0000000c8d2e7223 */ /* 0x000fc2000001082c */
[-CC-:B------:R-:W-:Y:S01]  /*1a180*/  FFMA.FTZ R105, R143, R12.reuse, -R44.reuse ;  /* 0x0000000c8f697223 */ /* 0x180fe2000001082c */
[----:B------:R-:W-:-:S01]  /*1a190*/  FFMA.FTZ R123, R145, R12, -R44 ;  /* 0x0000000c917b7223 */ /* 0x000fc2000001082c */
[----:B------:R0:W-:Y:S01]  /*1a1a0*/  MUFU.EX2 R40, R129 ;  /* 0x0000008100287308 */ /* 0x0001e20000000800 */
[----:B------:R-:W-:-:S01]  /*1a1b0*/  FFMA.FTZ R48, R149, R12, -R44 ;  /* 0x0000000c95307223 */ /* 0x000fc2000001082c */
[-CC-:B--2---:R-:W-:Y:S01]  /*1a1c0*/  FFMA.FTZ R125, R153, R12.reuse, -R44.reuse ;  /* 0x0000000c997d7223 */ /* 0x184fe2000001082c */
[----:B------:R-:W-:-:S01]  /*1a1d0*/  FFMA.FTZ R52, R155, R12, -R44 ;  /* 0x0000000c9b347223 */ /* 0x000fc2000001082c */
[-CC-:B------:R-:W-:Y:S01]  /*1a1e0*/  FFMA.FTZ R127, R157, R12.reuse, -R44.reuse ;  /* 0x0000000c9d7f7223 */ /* 0x180fe2000001082c */
[----:B------:R-:W-:-:S01]  /*1a1f0*/  FFMA.FTZ R54, R159, R12, -R44 ;  /* 0x0000000c9f367223 */ /* 0x000fc2000001082c */
[----:B------:R-:W-:-:S02]  /*1a200*/  FFMA.FTZ R131, R163, R12, -R44 ;  /* 0x0000000ca3837223 */ /* 0x000fc4000001082c */
[----:B------:R-:W-:Y:S01]  /*1a210*/  MUFU.EX2 R6, R6 ;  /* 0x0000000600067308 */ /* 0x000fe20000000800 */
[----:B0-----:R-:W-:-:S01]  /*1a220*/  FFMA.FTZ R129, R161, R12, -R44 ;  /* 0x0000000ca1817223 */ /* 0x001fc2000001082c */
[----:B-1----:R-:W-:Y:S01]  /*1a230*/  FMNMX.FTZ R56, R50, R15, !PT ;  /* 0x0000000f32387209 */ /* 0x002fe20007810000 */
[----:B------:R-:W-:-:S05]  /*1a240*/  FFMA.FTZ R50, R151, R12, -R44 ;  /* 0x0000000c97327223 */ /* 0x000fca000001082c */
[----:B------:R-:W-:Y:S01]  /*1a250*/  MUFU.EX2 R39, R39 ;  /* 0x0000002700277308 */ /* 0x000fe20000000800 */
[----:B------:R-:W0:Y:S07]  /*1a260*/  SHFL.BFLY PT, R15, R56, 0x1, 0x1f ;  /* 0x0c201f00380f7f89 */ /* 0x000e2e00000e0000 */
[----:B------:R-:W-:Y:S08]  /*1a270*/  MUFU.EX2 R8, R8 ;  /* 0x0000000800087308 */ /* 0x000ff00000000800 */
[----:B------:R-:W1:Y:S08]  /*1a280*/  MUFU.EX2 R43, R43 ;  /* 0x0000002b002b7308 */ /* 0x000e700000000800 */
[----:B------:R-:W-:Y:S01]  /*1a290*/  MUFU.EX2 R10, R10 ;  /* 0x0000000a000a7308 */ /* 0x000fe20000000800 */
[----:B0-----:R-:W-:Y:S01]  /*1a2a0*/  FMNMX.FTZ R15, R56, R15, !PT ;  /* 0x0000000f380f7209 */ /* 0x001fe20007810000 */
[----:B------:R-:W-:-:S03]  /*1a2b0*/  FFMA.FTZ R56, R165, R12, -R44 ;  /* 0x0000000ca5387223 */ /* 0x000fc6000001082c */
[C---:B------:R-:W-:Y:S01]  /*1a2c0*/  FSETP.NEU.FTZ.AND P2, PT, R15.reuse, -INF , PT ;  /* 0xff8000000f00780b */ /* 0x040fe20003f5d000 */
[----:B------:R-:W-:-:S02]  /*1a2d0*/  FFMA.FTZ R58, R15, R12, -8 ;  /* 0xc10000000f3a7423 */ /* 0x000fc4000001000c */
[----:B------:R-:W-:Y:S01]  /*1a2e0*/  MUFU.EX2 R51, R51 ;  /* 0x0000003300337308 */ /* 0x000fe20000000800 */
[----:B-1----:R-:W-:Y:S02]  /*1a2f0*/  F2FP.SATFINITE.E4M3.F32.PACK_AB_MERGE_C R176, R43, R8, RZ ;  /* 0x000000082bb0723e */ /* 0x002fe400048070ff */
[----:B------:R-:W-:Y:S02]  /*1a300*/  FSEL R44, R58, RZ, P2 ;  /* 0x000000ff3a2c7208 */ /* 0x000fe40001000000 */
[----:B------:R-:W-:-:S03]  /*1a310*/  F2FP.SATFINITE.E4M3.F32.PACK_AB_MERGE_C R176, R39, R6, R176 ;  /* 0x0000000627b0723e */ /* 0x000fc600048070b0 */
        /* <DEDUP_REMOVED lines=8> */
[----:B------:R-:W-:Y:S01]  /*1a3a0*/  MUFU.EX2 R5, R5 ;  /* 0x0000000500057308 */ /* 0x000fe20000000800 */
[----:B------:R-:W-:-:S01]  /*1a3b0*/  FFMA.FTZ R62, R47, R12, -R44 ;  /* 0x0000000c2f3e7223 */ /* 0x000fc2000001082c */
[-CC-:B------:R-:W-:Y:S01]  /*1a3c0*/  FFMA.FTZ R74, R55, R12.reuse, -R44.reuse ;  /* 0x0000000c374a7223 */ /* 0x180fe2000001082c */
[----:B------:R-:W-:-:S01]  /*1a3d0*/  FFMA.FTZ R47, R27, R12, -R44 ;  /* 0x0000000c1b2f7223 */ /* 0x000fc2000001082c */
[----:B------:R-:W-:Y:S01]  /*1a3e0*/  FADD.FTZ R55, R6, R39 ;  /* 0x0000002706377221 */ /* 0x000fe20000010000 */
[----:B------:R-:W-:-:S01]  /*1a3f0*/  FFMA.FTZ R27, R63, R12, -R44 ;  /* 0x0000000c3f1b7223 */ /* 0x000fc2000001082c */
[-CC-:B------:R-:W-:Y:S01]  /*1a400*/  FFMA.FTZ R68, R95, R12.reuse, -R44.reuse ;  /* 0x0000000c5f447223 */ /* 0x180fe2000001082c */
[----:B------:R-:W-:-:S01]  /*1a410*/  FFMA.FTZ R9, R45, R12, -R44 ;  /* 0x0000000c2d097223 */ /* 0x000fc2000001082c */
[----:B------:R-:W0:Y:S01]  /*1a420*/  MUFU.EX2 R4, R4 ;  /* 0x0000000400047308 */ /* 0x000e220000000800 */
[----:B------:R-:W-:-:S01]  /*1a430*/  FADD.FTZ R78, R8, R55 ;  /* 0x00000037084e7221 */ /* 0x000fc20000010000 */
[----:B------:R-:W-:Y:S01]  /*1a440*/  @!P1 IADD3 R55, R3, 0x29840, RZ ;  /* 0x0002984003379810 */ /* 0x000fe20007ffe0ff */
[----:B------:R-:W-:-:S01]  /*1a450*/  FFMA.FTZ R45, R99, R12, -R44 ;  /* 0x0000000c632d7223 */ /* 0x000fc2000001082c */
[-CC-:B------:R-:W-:Y:S01]  /*1a460*/  FFMA.FTZ R70, R49, R12.reuse, -R44.reuse ;  /* 0x0000000c31467223 */ /* 0x180fe2000001082c */
[----:B------:R-:W-:-:S01]  /*1a470*/  FFMA.FTZ R11, R81, R12, -R44 ;  /* 0x0000000c510b7223 */ /* 0x000fc2000001082c */
[----:B------:R-:W-:Y:S01]  /*1a480*/  @!P1 PRMT R55, RZ, 0x654, R55 ;  /* 0x00000654ff379816 */ /* 0x000fe20000000037 */
[----:B------:R-:W-:-:S01]  /*1a490*/  FFMA.FTZ R64, R85, R12, -R44 ;  /* 0x0000000c55407223 */ /* 0x000fc2000001082c */
[----:B------:R-:W1:Y:S01]  /*1a4a0*/  MUFU.EX2 R60, R60 ;  /* 0x0000003c003c7308 */ /* 0x000e620000000800 */
[----:B------:R-:W-:-:S01]  /*1a4b0*/  FFMA.FTZ R21, R75, R12, -R44 ;  /* 0x0000000c4b157223 */ /* 0x000fc2000001082c */
[----:B------:R2:W-:Y:S01]  /*1a4c0*/  @!P1 SYNCS.ARRIVE.TRANS64.RED.A1T0 RZ, [R55+URZ], RZ ;  /* 0x000000ff37ff99a7 */ /* 0x0005e2000810043f */
[----:B------:R-:W-:-:S01]  /*1a4d0*/  FFMA.FTZ R66, R87, R12, -R44 ;  /* 0x0000000c57427223 */ /* 0x000fc2000001082c */
[-CC-:B------:R-:W-:Y:S01]  /*1a4e0*/  FFMA.FTZ R49, R77, R12.reuse, -R44.reuse ;  /* 0x0000000c4d317223 */ /* 0x180fe2000001082c */
[----:B------:R-:W-:-:S01]  /*1a4f0*/  FFMA.FTZ R76, R89, R12, -R44 ;  /* 0x0000000c594c7223 */ /* 0x000fc2000001082c */
[-CC-:B------:R-:W-:Y:S01]  /*1a500*/  FFMA.FTZ R72, R69, R12.reuse, -R44.reuse ;  /* 0x0000000c45487223 */ /* 0x180fe2000001082c */
[----:B------:R-:W-:-:S01]  /*1a510*/  FFMA.FTZ R29, R29, R12, -R44 ;  /* 0x0000000c1d1d7223 */ /* 0x000fc2000001082c */
[----:B------:R-:W3:Y:S01]  /*1a520*/  MUFU.EX2 R133, R133 ;  /* 0x0000008500857308 */ /* 0x000ee20000000800 */
[----:B0-----:R-:W-:-:S01]  /*1a530*/  FADD.FTZ R63, R5, R4 ;  /* 0x00000004053f7221 */ /* 0x001fc20000010000 */
[-CC-:B------:R-:W-:Y:S01]  /*1a540*/  FFMA.FTZ R80, R71, R12.reuse, -R44.reuse ;  /* 0x0000000c47507223 */ /* 0x180fe2000001082c */
[----:B------:R-:W-:-:S01]  /*1a550*/  FFMA.FTZ R67, R67, R12, -R44 ;  /* 0x0000000c43437223 */ /* 0x000fc2000001082c */
[-CC-:B------:R-:W-:Y:S01]  /*1a560*/  FFMA.FTZ R115, R115, R12.reuse, -R44.reuse ;  /* 0x0000000c73737223 */ /* 0x180fe2000001082c */
[----:B------:R-:W-:-:S01]  /*1a570*/  FFMA.FTZ R41, R41, R12, -R44 ;  /* 0x0000000c29297223 */ /* 0x000fc2000001082c */
[-CC-:B------:R-:W-:Y:S01]  /*1a580*/  FFMA.FTZ R117, R117, R12.reuse, -R44.reuse ;  /* 0x0000000c75757223 */ /* 0x180fe2000001082c */
[----:B------:R-:W-:-:S01]  /*1a590*/  FFMA.FTZ R121, R121, R12, -R44 ;  /* 0x0000000c79797223 */ /* 0x000fc2000001082c */
[----:B------:R-:W0:Y:S01]  /*1a5a0*/  MUFU.EX2 R7, R7 ;  /* 0x0000000700077308 */ /* 0x000e220000000800 */
[----:B-1----:R-:W-:-:S01]  /*1a5b0*/  FADD.FTZ R82, R60, R63 ;  /* 0x0000003f3c527221 */ /* 0x002fc20000010000 */
[----:B------:R-:W-:Y:S01]  /*1a5c0*/  FADD.FTZ R63, R43, R78 ;  /* 0x0000004e2b3f7221 */ /* 0x000fe20000010000 */
[----:B------:R-:W-:-:S01]  /*1a5d0*/  FFMA.FTZ R78, R31, R12, -R44 ;  /* 0x0000000c1f4e7223 */ /* 0x000fc2000001082c */
[-CC-:B------:R-:W-:Y:S01]  /*1a5e0*/  FFMA.FTZ R119, R119, R12.reuse, -R44.reuse ;  /* 0x0000000c77777223 */ /* 0x180fe2000001082c */
[----:B------:R-:W-:-:S01]  /*1a5f0*/  FFMA.FTZ R103, R103, R12, -R44 ;  /* 0x0000000c67677223 */ /* 0x000fc2000001082c */
[----:B------:R-:W-:Y:S01]  /*1a600*/  FADD.FTZ R84, R10, R63 ;  /* 0x0000003f0a547221 */ /* 0x000fe20000010000 */
[----:B------:R-:W-:-:S01]  /*1a610*/  FFMA.FTZ R109, R109, R12, -R44 ;  /* 0x0000000c6d6d7223 */ /* 0x000fc2000001082c */
[----:B------:R-:W1:Y:S01]  /*1a620*/  MUFU.EX2 R58, R58 ;  /* 0x0000003a003a7308 */ /* 0x000e620000000800 */
[----:B---3--:R-:W-:-:S01]  /*1a630*/  FADD.FTZ R82, R133, R82 ;  /* 0x0000005285527221 */ /* 0x008fc20000010000 */
[----:B------:R-:W-:Y:S01]  /*1a640*/  FADD.FTZ R31, R51, R84 ;  /* 0x00000054331f7221 */ /* 0x000fe20000010000 */
[----:B------:R-:W-:-:S01]  /*1a650*/  FFMA.FTZ R84, R35, R12, -R44 ;  /* 0x0000000c23547223 */ /* 0x000fc2000001082c */
[----:B------:R-:W-:Y:S01]  /*1a660*/  F2FP.SATFINITE.E4M3.F32.PACK_AB_MERGE_C R177, R133, R60, RZ ;  /* 0x0000003c85b1723e */ /* 0x000fe200048070ff */
[----:B------:R-:W-:-:S01]  /*1a670*/  FFMA.FTZ R111, R111, R12, -R44 ;  /* 0x0000000c6f6f7223 */ /* 0x000fc2000001082c */
[----:B------:R-:W-:Y:S01]  /*1a680*/  FADD.FTZ R86, R20, R31 ;  /* 0x0000001f14567221 */ /* 0x000fe20000010000 */
[----:B------:R-:W-:-:S01]  /*1a690*/  FFMA.FTZ R31, R33, R12, -R44 ;  /* 0x0000000c211f7223 */ /* 0x000fc2000001082c */
[----:B------:R-:W2:Y:S01]  /*1a6a0*/  MUFU.EX2 R13, R13 ;  /* 0x0000000d000d7308 */ /* 0x000ea20000000800 */
[----:B0-----:R-:W-:-:S01]  /*1a6b0*/  FADD.FTZ R63, R7, R82 ;  /* 0x00000052073f7221 */ /* 0x001fc20000010000 */
[----:B------:R-:W-:Y:S01]  /*1a6c0*/  FFMA.FTZ R33, R61, R12, -R44 ;  /* 0x0000000c3d217223 */ /* 0x000fe2000001082c */
[----:B------:R-:W-:Y:S01]  /*1a6d0*/  F2FP.SATFINITE.E4M3.F32.PACK_AB_MERGE_C R177, R4, R5, R177 ;  /* 0x0000000504b1723e */ /* 0x000fe200048070b1 */
[----:B------:R-:W-:-:S02]  /*1a6e0*/  IMAD.MOV.U32 R39, RZ, RZ, R25 ;  /* 0x000000ffff277224 */ /* 0x000fc400078e0019 */
[----:B------:R-:W-:Y:S02]  /*1a6f0*/  IMAD.MOV.U32 R61, RZ, RZ, R25 ;  /* 0x000000ffff3d7224 */ /* 0x000fe400078e0019 */
[----:B------:R-:W0:Y:S01]  /*1a700*/  MUFU.EX2 R53, R53 ;  /* 0x0000003500357308 */ /* 0x000e220000000800 */
[----:B-1----:R-:W-:-:S01]  /*1a710*/  FADD.FTZ R82, R58, R63 ;  /* 0x0000003f3a527221 */ /* 0x002fc20000010000 */
[--C-:B------:R-:W-:Y:S02]  /*1a720*/  IMAD.MOV.U32 R60, RZ, RZ, R25.reuse ;  /* 0x000000ffff3c7224 */ /* 0x100fe400078e0019 */
[--C-:B------:R-:W-:Y:S02]  /*1a730*/  IMAD.MOV.U32 R63, RZ, RZ, R25.reuse ;  /* 0x000000ffff3f7224 */ /* 0x100fe400078e0019 */
[----:B------:R-:W-:Y:S02]  /*1a740*/  IMAD.MOV.U32 R69, RZ, RZ, R25 ;  /* 0x000000ffff457224 */ /* 0x000fe400078e0019 */
[----:B------:R-:W1:Y:S01]  /*1a750*/  MUFU.EX2 R68, R68 ;  /* 0x0000004400447308 */ /* 0x000e620000000800 */
[----:B--2---:R-:W-:-:S01]  /*1a760*/  FADD.FTZ R55, R13, R82 ;  /* 0x000000520d377221 */ /* 0x004fc20000010000 */
[----:B------:R-:W-:Y:S01]  /*1a770*/  FFMA.FTZ R82, R65, R12, -R44 ;  /* 0x0000000c41527223 */ /* 0x000fe2000001082c */
[----:B------:R-:W-:-:S02]  /*1a780*/  IMAD.MOV.U32 R65, RZ, RZ, R25 ;  /* 0x000000ffff417224 */ /* 0x000fc400078e0019 */
[--C-:B------:R-:W-:Y:S02]  /*1a790*/  IMAD.MOV.U32 R71, RZ, RZ, R25.reuse ;  /* 0x000000ffff477224 */ /* 0x100fe400078e0019 */
[----:B------:R-:W-:Y:S01]  /*1a7a0*/  IMAD.MOV.U32 R75, RZ, RZ, R25 ;  /* 0x000000ffff4b7224 */ /* 0x000fe200078e0019 */
[----:B------:R-:W2:Y:S01]  /*1a7b0*/  MUFU.EX2 R9, R9 ;  /* 0x0000000900097308 */ /* 0x000ea20000000800 */
[----:B0-----:R-:W-:-:S01]  /*1a7c0*/  FADD.FTZ R35, R53, R86 ;  /* 0x0000005635237221 */ /* 0x001fc20000010000 */
[----:B------:R-:W-:Y:S01]  /*1a7d0*/  F2FP.SATFINITE.E4M3.F32.PACK_AB_MERGE_C R178, R53, R20, RZ ;  /* 0x0000001435b2723e */ /* 0x000fe200048070ff */
[----:B------:R-:W-:Y:S02]  /*1a7e0*/  IMAD.MOV.U32 R53, RZ, RZ, R25 ;  /* 0x000000ffff357224 */ /* 0x000fe400078e0019 */
[----:B------:R-:W-:Y:S01]  /*1a7f0*/  FADD.FTZ R88, R24, R35 ;  /* 0x0000002318587221 */ /* 0x000fe20000010000 */
[----:B------:R-:W-:-:S01]  /*1a800*/  FFMA.FTZ R35, R37, R12, -R44 ;  /* 0x0000000c25237223 */ /* 0x000fc2000001082c */
[----:B------:R-:W-:Y:S01]  /*1a810*/  F2FP.SATFINITE.E4M3.F32.PACK_AB_MERGE_C R178, R51, R10, R178 ;  /* 0x0000000a33b2723e */ /* 0x000fe200048070b2 */
[----:B------:R-:W0:Y:S01]  /*1a820*/  MUFU.EX2 R57, R57 ;  /* 0x0000003900397308 */ /* 0x000e220000000800 */
[----:B-1----:R-:W-:-:S01]  /*1a830*/  FADD.FTZ R86, R68, R55 ;  /* 0x0000003744567221 */ /* 0x002fc20000010000 */
[----:B------:R-:W-:Y:S01]  /*1a840*/  F2FP.SATFINITE.E4M3.F32.PACK_AB_MERGE_C R179, R68, R13, RZ ;  /* 0x0000000d44b3723e */ /* 0x000fe200048070ff */
[----:B------:R-:W-:-:S01]  /*1a850*/  FFMA.FTZ R44, R113, R12, -R44 ;  /* 0x0000000c712c7223 */ /* 0x000fc2000001082c */
[----:B------:R-:W-:-:S02]  /*1a860*/  IMAD.MOV.U32 R51, RZ, RZ, R25 ;  /* 0x000000ffff337224 */ /* 0x000fc400078e0019 */
[----:B------:R-:W-:Y:S01]  /*1a870*/  F2FP.SATFINITE.E4M3.F32.PACK_AB_MERGE_C R179, R58, R7, R179 ;  /* 0x000000073ab3723e */ /* 0x000fe200048070b3 */
[----:B------:R-:W-:Y:S01]  /*1a880*/  IMAD.MOV.U32 R68, RZ, RZ, R25 ;  /* 0x000000ffff447224 */ /* 0x000fe200078e0019 */
[----:B------:R-:W1:Y:S01]  /*1a890*/  MUFU.EX2 R62, R62 ;  /* 0x0000003e003e7308 */ /* 0x000e620000000800 */
[----:B--2---:R-:W-:-:S01]  /*1a8a0*/  FADD.FTZ R55, R9, R86 ;  /* 0x0000005609377221 */ /* 0x004fc20000010000 */
[----:B------:R-:W-:Y:S01]  /*1a8b0*/  MOV R58, R25 ;  /* 0x00000019003a7202 */ /* 0x000fe20000000f00 */
[--C-:B------:R-:W-:Y:S02]  /*1a8c0*/  IMAD.MOV.U32 R77, RZ, RZ, R25.reuse ;  /* 0x000000ffff4d7224 */ /* 0x100fe400078e0019 */
[--C-:B------:R-:W-:Y:S02]  /*1a8d0*/  IMAD.MOV.U32 R81, RZ, RZ, R25.reuse ;  /* 0x000000ffff517224 */ /* 0x100fe400078e0019 */
[----:B------:R-:W-:Y:S01]  /*1a8e0*/  IMAD.MOV.U32 R85, RZ, RZ, R25 ;  /* 0x000000ffff557224 */ /* 0x000fe200078e0019 */
[----:B------:R-:W2:Y:S01]  /*1a8f0*/  MUFU.EX2 R45, R45 ;  /* 0x0000002d002d7308 */ /* 0x000ea20000000800 */
[----:B0-----:R-:W-:-:S01]  /*1a900*/  FADD.FTZ R37, R57, R88 ;  /* 0x0000005839257221 */ /* 0x001fc20000010000 */
[----:B------:R-:W-:-:S03]  /*1a910*/  IMAD.MOV.U32 R87, RZ, RZ, R25 ;  /* 0x000000ffff577224 */ /* 0x000fc600078e0019 */
[----:B------:R-:W-:-:S03]  /*1a920*/  FADD.FTZ R88, R26, R37 ;  /* 0x000000251a587221 */ /* 0x000fc60000010000 */
[----:B------:R-:W0:Y:S01]  /*1a930*/  MUFU.EX2 R59, R59 ;  /* 0x0000003b003b7308 */ /* 0x000e220000000800 */
[----:B-1----:R-:W-:-:S07]  /*1a940*/  FADD.FTZ R86, R62, R55 ;  /* 0x000000373e567221 */ /* 0x002fce0000010000 */
[----:B------:R-:W1:Y:S01]  /*1a950*/  MUFU.EX2 R70, R70 ;  /* 0x0000004600467308 */ /* 0x000e620000000800 */
[----:B--2---:R-:W-:-:S07]  /*1a960*/  FADD.FTZ R37, R45, R86 ;  /* 0x000000562d257221 */ /* 0x004fce0000010000 */
[----:B------:R-:W2:Y:S01]  /*1a970*/  MUFU.EX2 R11, R11 ;  /* 0x0000000b000b7308 */ /* 0x000ea20000000800 */
[----:B0-----:R-:W-:-:S01]  /*1a980*/  FADD.FTZ R55, R59, R88 ;  /* 0x000000583b377221 */ /* 0x001fc20000010000 */
[----:B------:R-:W-:Y:S01]  /*1a990*/  F2FP.SATFINITE.E4M3.F32.PACK_AB_MERGE_C R180, R59, R26, RZ ;  /* 0x0000001a3bb4723e */ /* 0x000fe200048070ff */
[----:B------:R-:W-:Y:S02]  /*1a9a0*/  IMAD.MOV.U32 R59, RZ, RZ, R25 ;  /* 0x000000ffff3b7224 */ /* 0x000fe400078e0019 */
[----:B------:R-:W-:Y:S01]  /*1a9b0*/  FADD.FTZ R88, R28, R55 ;  /* 0x000000371c587221 */ /* 0x000fe20000010000 */
[----:B------:R-:W-:Y:S01]  /*1a9c0*/  F2FP.SATFINITE.E4M3.F32.PACK_AB_MERGE_C R180, R57, R24, R180 ;  /* 0x0000001839b4723e */ /* 0x000fe200048070b4 */
[----:B------:R-:W-:Y:S01]  /*1a9d0*/  IMAD.MOV.U32 R57, RZ, RZ, R25 ;  /* 0x000000ffff397224 */ /* 0x000fe200078e0019 */
[----:B------:R-:W0:Y:S01]  /*1a9e0*/  MUFU.EX2 R73, R73 ;  /* 0x0000004900497308 */ /* 0x000e220000000800 */
[----:B-1----:R-:W-:-:S01]  /*1a9f0*/  FADD.FTZ R86, R70, R37 ;  /* 0x0000002546567221 */ /* 0x002fc20000010000 */
[----:B------:R-:W-:Y:S01]  /*1aa00*/  F2FP.SATFINITE.E4M3.F32.PACK_AB_MERGE_C R181, R70, R45, RZ ;  /* 0x0000002d46b5723e */ /* 0x000fe200048070ff */
[----:B------:R-:W-:Y:S01]  /*1aa10*/  IMAD.MOV.U32 R45, RZ, RZ, R25 ;  /* 0x000000ffff2d7224 */ /* 0x000fe200078e0019 */
[----:B------:R-:W-:-:S02]  /*1aa20*/  MOV R70, R25 ;  /* 0x0000001900467202 */ /* 0x000fc40000000f00 */
[----:B------:R-:W-:Y:S02]  /*1aa30*/  F2FP.SATFINITE.E4M3.F32.PACK_AB_MERGE_C R181, R62, R9, R181 ;  /* 0x000000093eb5723e */ /* 0x000fe400048070b5 */
[----:B------:R-:W1:Y:S01]  /*1aa40*/  MUFU.EX2 R64, R64 ;  /* 0x0000004000407308 */ /* 0x000e620000000800 */
[----:B--2---:R-:W-:-:S01]  /*1aa50*/  FADD.FTZ R37, R11, R86 ;  /* 0x000000560b257221 */ /* 0x004fc20000010000 */
[----:B------:R-:W-:-:S06]  /*1aa60*/  MOV R62, R25 ;  /* 0x00000019003e7202 */ /* 0x000fcc0000000f00 */
[----:B------:R-:W2:Y:S01]  /*1aa70*/  MUFU.EX2 R32, R32 ;  /* 0x0000002000207308 */ /* 0x000ea20000000800 */
[----:B0-----:R-:W-:-:S07]  /*1aa80*/  FADD.FTZ R55, R73, R88 ;  /* 0x0000005849377221 */ /* 0x001fce0000010000 */
[----:B------:R-:W0:Y:S01]  /*1aa90*/  MUFU.EX2 R47, R47 ;  /* 0x0000002f002f7308 */ /* 0x000e220000000800 */
[----:B-1----:R-:W-:-:S07]  /*1aaa0*/  FADD.FTZ R86, R64, R37 ;  /* 0x0000002540567221 */ /* 0x002fce0000010000 */
[----:B------:R-:W1:Y:S01]  /*1aab0*/  MUFU.EX2 R91, R91 ;  /* 0x0000005b005b7308 */ /* 0x000e620000000800 */
[----:B--2---:R-:W-:-:S07]  /*1aac0*/  FADD.FTZ R88, R32, R55 ;  /* 0x0000003720587221 */ /* 0x004fce0000010000 */
[----:B------:R-:W2:Y:S01]  /*1aad0*/  MUFU.EX2 R74, R74 ;  /* 0x0000004a004a7308 */ /* 0x000ea20000000800 */
[----:B0-----:R-:W-:-:S07]  /*1aae0*/  FADD.FTZ R37, R47, R86 ;  /* 0x000000562f257221 */ /* 0x001fce0000010000 */
[----:B------:R-:W0:Y:S01]  /*1aaf0*/  MUFU.EX2 R21, R21 ;  /* 0x0000001500157308 */ /* 0x000e220000000800 */
[----:B-1----:R-:W-:-:S01]  /*1ab00*/  FADD.FTZ R55, R91, R88 ;  /* 0x000000585b377221 */ /* 0x002fc20000010000 */
[----:B------:R-:W-:-:S03]  /*1ab10*/  F2FP.SATFINITE.E4M3.F32.PACK_AB_MERGE_C R182, R91, R32, RZ ;  /* 0x000000205bb6723e */ /* 0x000fc600048070ff */
[----:B------:R-:W-:Y:S01]  /*1ab20*/  FADD.FTZ R86, R30, R55 ;  /* 0x000000371e567221 */ /* 0x000fe20000010000 */
[----:B------:R-:W-:Y:S01]  /*1ab30*/  F2FP.SATFINITE.E4M3.F32.PACK_AB_MERGE_C R182, R73, R28, R182 ;  /* 0x0000001c49b6723e */ /* 0x000fe200048070b6 */
[----:B------:R-:W-:Y:S01]  /*1ab40*/  IMAD.MOV.U32 R28, RZ, RZ, R25 ;  /* 0x000000ffff1c7224 */ /* 0x000fe200078e0019 */
[----:B------:R-:W1:Y:S01]  /*1ab50*/  MUFU.EX2 R79, R79 ;  /* 0x0000004f004f7308 */ /* 0x000e620000000800 */
[----:B--2---:R-:W-:-:S01]  /*1ab60*/  FADD.FTZ R8, R74, R37 ;  /* 0x000000254a087221 */ /* 0x004fc20000010000 */
[----:B------:R-:W-:Y:S01]  /*1ab70*/  F2FP.SATFINITE.E4M3.F32.PACK_AB_MERGE_C R47, R74, R47, RZ ;  /* 0x0000002f4a2f723e */ /* 0x000fe200048070ff */
[--C-:B------:R-:W-:Y:S01]  /*1ab80*/  IMAD.MOV.U32 R55, RZ, RZ, R25.reuse ;  /* 0x000000ffff377224 */ /* 0x100fe200078e0019 */
[----:B------:R-:W-:Y:S01]  /*1ab90*/  MOV R74, R25 ;  /* 0x00000019004a7202 */ /* 0x000fe20000000f00 */
[----:B------:R-:W-:Y:S01]  /*1aba0*/  IMAD.MOV.U32 R73, RZ, RZ, R25 ;  /* 0x000000ffff497224 */ /* 0x000fe200078e0019 */
[----:B------:R-:W-:Y:S01]  /*1abb0*/  F2FP.SATFINITE.E4M3.F32.PACK_AB_MERGE_C R183, R64, R11, R47 ;  /* 0x0000000b40b7723e */ /* 0x000fe2000480702f */
[----:B------:R-:W-:Y:S01]  /*1abc0*/  IMAD.MOV.U32 R47, RZ, RZ, R25 ;  /* 0x000000ffff2f7224 */ /* 0x000fe200078e0019 */
[----:B------:R-:W2:Y:S01]  /*1abd0*/  MUFU.EX2 R66, R66 ;  /* 0x0000004200427308 */ /* 0x000ea20000000800 */
[----:B0-----:R-:W-:-:S01]  /*1abe0*/  FADD.FTZ R37, R21, R8 ;  /* 0x0000000815257221 */ /* 0x001fc20000010000 */
[----:B------:R-:W-:-:S06]  /*1abf0*/  IMAD.MOV.U32 R64, RZ, RZ, R25 ;  /* 0x000000ffff407224 */ /* 0x000fcc00078e0019 */
[----:B------:R-:W0:Y:S01]  /*1ac00*/  MUFU.EX2 R36, R36 ;  /* 0x0000002400247308 */ /* 0x000e220000000800 */
[----:B-1----:R-:W-:-:S01]  /*1ac10*/  FADD.FTZ R43, R79, R86 ;  /* 0x000000564f2b7221 */ /* 0x002fc20000010000 */
[----:B------:R-:W-:-:S06]  /*1ac20*/  MOV R86, R25 ;  /* 0x0000001900567202 */ /* 0x000fcc0000000f00 */
[----:B------:R-:W1:Y:S01]  /*1ac30*/  MUFU.EX2 R49, R49 ;  /* 0x0000003100317308 */ /* 0x000e620000000800 */
[----:B--2---:R-:W-:-:S07]  /*1ac40*/  FADD.FTZ R8, R66, R37 ;  /* 0x0000002542087221 */ /* 0x004fce0000010000 */
[----:B------:R-:W2:Y:S01]  /*1ac50*/  MUFU.EX2 R93, R93 ;  /* 0x0000005d005d7308 */ /* 0x000ea20000000800 */
[----:B0-----:R-:W-:-:S01]  /*1ac60*/  FADD.FTZ R26, R36, R43 ;  /* 0x0000002b241a7221 */ /* 0x001fc20000010000 */
[----:B------:R-:W-:-:S06]  /*1ac70*/  IMAD.MOV.U32 R43, RZ, RZ, R25 ;  /* 0x000000ffff2b7224 */ /* 0x000fcc00078e0019 */
[----:B------:R-:W0:Y:S01]  /*1ac80*/  MUFU.EX2 R76, R76 ;  /* 0x0000004c004c7308 */ /* 0x000e220000000800 */
[----:B-1----:R-:W-:-:S07]  /*1ac90*/  FADD.FTZ R37, R49, R8 ;  /* 0x0000000831257221 */ /* 0x002fce0000010000 */
[----:B------:R-:W1:Y:S01]  /*1aca0*/  MUFU.EX2 R27, R27 ;  /* 0x0000001b001b7308 */ /* 0x000e620000000800 */
[C---:B--2---:R-:W-:Y:S01]  /*1acb0*/  F2FP.SATFINITE.E4M3.F32.PACK_AB_MERGE_C R184, R93.reuse, R36, RZ ;  /* 0x000000245db8723e */ /* 0x044fe200048070ff */
[----:B------:R-:W-:Y:S01]  /*1acc0*/  FADD.FTZ R93, R93, R26 ;  /* 0x0000001a5d5d7221 */ /* 0x000fe20000010000 */
[----:B------:R-:W-:Y:S02]  /*1acd0*/  IMAD.MOV.U32 R36, RZ, RZ, R25 ;  /* 0x000000ffff247224 */ /* 0x000fe400078e0019 */
[----:B------:R-:W-:Y:S01]  /*1ace0*/  F2FP.SATFINITE.E4M3.F32.PACK_AB_MERGE_C R184, R79, R30, R184 ;  /* 0x0000001e4fb8723e */ /* 0x000fe200048070b8 */
[----:B------:R-:W-:-:S01]  /*1acf0*/  FADD.FTZ R32, R34, R93 ;  /* 0x0000005d22207221 */ /* 0x000fc20000010000 */
[----:B------:R-:W-:Y:S01]  /*1ad00*/  MOV R30, R25 ;  /* 0x00000019001e7202 */ /* 0x000fe20000000f00 */
[----:B------:R-:W2:Y:S01]  /*1ad10*/  MUFU.EX2 R83, R83 ;  /* 0x0000005300537308 */ /* 0x000ea20000000800 */
[----:B0-----:R-:W-:-:S01]  /*1ad20*/  FADD.FTZ R26, R76, R37 ;  /* 0x000000254c1a7221 */ /* 0x001fc20000010000 */
[----:B------:R-:W-:Y:S01]  /*1ad30*/  F2FP.SATFINITE.E4M3.F32.PACK_AB_MERGE_C R49, R76, R49, RZ ;  /* 0x000000314c31723e */ /* 0x000fe200048070ff */
[----:B------:R-:W-:-:S02]  /*1ad40*/  IMAD.MOV.U32 R76, RZ, RZ, R25 ;  /* 0x000000ffff4c7224 */ /* 0x000fc400078e0019 */
[----:B------:R-:W-:Y:S01]  /*1ad50*/  IMAD.MOV.U32 R79, RZ, RZ, R25 ;  /* 0x000000ffff4f7224 */ /* 0x000fe200078e0019 */
[----:B------:R-:W-:Y:S01]  /*1ad60*/  F2FP.SATFINITE.E4M3.F32.PACK_AB_MERGE_C R185, R66, R21, R49 ;  /* 0x0000001542b9723e */ /* 0x000fe20004807031 */
[----:B------:R-:W-:Y:S01]  /*1ad70*/  IMAD.MOV.U32 R49, RZ, RZ, R25 ;  /* 0x000000ffff317224 */ /* 0x000fe200078e0019 */
[----:B------:R-:W0:Y:S01]  /*1ad80*/  MUFU.EX2 R72, R72 ;  /* 0x0000004800487308 */ /* 0x000e220000000800 */
[----:B-1----:R-:W-:-:S01]  /*1ad90*/  FADD.FTZ R13, R27, R26 ;  /* 0x0000001a1b0d7221 */ /* 0x002fc20000010000 */
[----:B------:R-:W-:-:S06]  /*1ada0*/  MOV R66, R25 ;  /* 0x0000001900427202 */ /* 0x000fcc0000000f00 */
[----:B------:R-:W1:Y:S01]  /*1adb0*/  MUFU.EX2 R29, R29 ;  /* 0x0000001d001d7308 */ /* 0x000e620000000800 */
[----:B--2---:R-:W-:-:S04]  /*1adc0*/  FADD.FTZ R37, R83, R32 ;  /* 0x0000002053257221 */ /* 0x004fc80000010000 */
[----:B------:R-:W-:Y:S01]  /*1add0*/  FADD.FTZ R32, R40, R37 ;  /* 0x0000002528207221 */ /* 0x000fe20000010000 */
[----:B------:R-:W-:Y:S02]  /*1ade0*/  IMAD.MOV.U32 R37, RZ, RZ, R25 ;  /* 0x000000ffff257224 */ /* 0x000fe400078e0019 */
[----:B------:R-:W2:Y:S01]  /*1adf0*/  MUFU.EX2 R97, R97 ;  /* 0x0000006100617308 */ /* 0x000ea20000000800 */
[----:B0-----:R-:W-:-:S07]  /*1ae00*/  FADD.FTZ R26, R72, R13 ;  /* 0x0000000d481a7221 */ /* 0x001fce0000010000 */
[----:B------:R-:W0:Y:S01]  /*1ae10*/  MUFU.EX2 R80, R80 ;  /* 0x0000005000507308 */ /* 0x000e220000000800 */
[----:B-1----:R-:W-:-:S07]  /*1ae20*/  FADD.FTZ R13, R29, R26 ;  /* 0x0000001a1d0d7221 */ /* 0x002fce0000010000 */
[----:B------:R-:W1:Y:S01]  /*1ae30*/  MUFU.EX2 R38, R38 ;  /* 0x0000002600267308 */ /* 0x000e620000000800 */
[C---:B--2---:R-:W-:Y:S01]  /*1ae40*/  F2FP.SATFINITE.E4M3.F32.PACK_AB_MERGE_C R186, R97.reuse, R40, RZ ;  /* 0x0000002861ba723e */ /* 0x044fe200048070ff */
[----:B------:R-:W-:Y:S01]  /*1ae50*/  FADD.FTZ R97, R97, R32 ;  /* 0x0000002061617221 */ /* 0x000fe20000010000 */
[--C-:B------:R-:W-:Y:S02]  /*1ae60*/  IMAD.MOV.U32 R40, RZ, RZ, R25.reuse ;  /* 0x000000ffff287224 */ /* 0x100fe400078e0019 */
[----:B------:R-:W-:Y:S01]  /*1ae70*/  F2FP.SATFINITE.E4M3.F32.PACK_AB_MERGE_C R186, R83, R34, R186 ;  /* 0x0000002253ba723e */ /* 0x000fe200048070ba */
[----:B------:R-:W-:Y:S01]  /*1ae80*/  IMAD.MOV.U32 R83, RZ, RZ, R25 ;  /* 0x000000ffff537224 */ /* 0x000fe200078e0019 */
[----:B------:R-:W-:Y:S01]  /*1ae90*/  MOV R34, R25 ;  /* 0x0000001900227202 */ /* 0x000fe20000000f00 */
[----:B------:R2:W3:Y:S01]  /*1aea0*/  MUFU.EX2 R3, R67 ;  /* 0x0000004300037308 */ /* 0x0004e20000000800 */
[C---:B0-----:R-:W-:Y:S01]  /*1aeb0*/  F2FP.SATFINITE.E4M3.F32.PACK_AB_MERGE_C R32, R80.reuse, R29, RZ ;  /* 0x0000001d5020723e */ /* 0x041fe200048070ff */
[----:B------:R-:W-:-:S03]  /*1aec0*/  FADD.FTZ R80, R80, R13 ;  /* 0x0000000d50507221 */ /* 0x000fc60000010000 */
[----:B------:R-:W-:Y:S01]  /*1aed0*/  F2FP.SATFINITE.E4M3.F32.PACK_AB_MERGE_C R187, R72, R27, R32 ;  /* 0x0000001b48bb723e */ /* 0x000fe20004807020 */
[----:B------:R-:W-:Y:S02]  /*1aee0*/  IMAD.MOV.U32 R27, RZ, RZ, R25 ;  /* 0x000000ffff1b7224 */ /* 0x000fe400078e0019 */
[----:B------:R-:W0:Y:S01]  /*1aef0*/  MUFU.EX2 R101, R101 ;  /* 0x0000006500657308 */ /* 0x000e220000000800 */
[----:B-1----:R-:W-:-:S01]  /*1af00*/  FADD.FTZ R6, R38, R97 ;  /* 0x0000006126067221 */ /* 0x002fc20000010000 */
[--C-:B------:R-:W-:Y:S02]  /*1af10*/  IMAD.MOV.U32 R32, RZ, RZ, R25.reuse ;  /* 0x000000ffff207224 */ /* 0x100fe400078e0019 */
[--C-:B--2---:R-:W-:Y:S02]  /*1af20*/  IMAD.MOV.U32 R67, RZ, RZ, R25.reuse ;  /* 0x000000ffff437224 */ /* 0x104fe400078e0019 */
[----:B------:R-:W-:Y:S02]  /*1af30*/  IMAD.MOV.U32 R72, RZ, RZ, R25 ;  /* 0x000000ffff487224 */ /* 0x000fe400078e0019 */
[----:B------:R-:W1:Y:S01]  /*1af40*/  MUFU.EX2 R78, R78 ;  /* 0x0000004e004e7308 */ /* 0x000e620000000800 */
[----:B---3--:R-:W-:-:S01]  /*1af50*/  FADD.FTZ R13, R3, R80 ;  /* 0x00000050030d7221 */ /* 0x008fc20000010000 */
[----:B------:R-:W-:-:S06]  /*1af60*/  IMAD.MOV.U32 R80, RZ, RZ, R25 ;  /* 0x000000ffff507224 */ /* 0x000fcc00078e0019 */
[----:B------:R-:W2:Y:S01]  /*1af70*/  MUFU.EX2 R42, R42 ;  /* 0x0000002a002a7308 */ /* 0x000ea20000000800 */
[----:B0-----:R-:W-:-:S07]  /*1af80*/  FADD.FTZ R29, R101, R6 ;  /* 0x00000006651d7221 */ /* 0x001fce0000010000 */
[----:B------:R-:W0:Y:S01]  /*1af90*/  MUFU.EX2 R31, R31 ;  /* 0x0000001f001f7308 */ /* 0x000e220000000800 */
[----:B-1----:R-:W-:-:S07]  /*1afa0*/  FADD.FTZ R10, R78, R13 ;  /* 0x0000000d4e0a7221 */ /* 0x002fce0000010000 */
[----:B------:R-:W1:Y:S01]  /*1afb0*/  MUFU.EX2 R107, R107 ;  /* 0x0000006b006b7308 */ /* 0x000e620000000800 */
[----:B--2---:R-:W-:-:S01]  /*1afc0*/  FADD.FTZ R24, R42, R29 ;  /* 0x0000001d2a187221 */ /* 0x004fc20000010000 */
[----:B------:R-:W-:-:S06]  /*1afd0*/  IMAD.MOV.U32 R29, RZ, RZ, R25 ;  /* 0x000000ffff1d7224 */ /* 0x000fcc00078e0019 */
[----:B------:R-:W2:Y:S01]  /*1afe0*/  MUFU.EX2 R84, R84 ;  /* 0x0000005400547308 */ /* 0x000ea20000000800 */
[----:B0-----:R-:W-:-:S07]  /*1aff0*/  FADD.FTZ R13, R31, R10 ;  /* 0x0000000a1f0d7221 */ /* 0x001fce0000010000 */
[----:B------:R-:W0:Y:S01]  /*1b000*/  MUFU.EX2 R46, R46 ;  /* 0x0000002e002e7308 */ /* 0x000e220000000800 */
[C---:B-1----:R-:W-:Y:S01]  /*1b010*/  F2FP.SATFINITE.E4M3.F32.PACK_AB_MERGE_C R188, R107.reuse, R42, RZ ;  /* 0x0000002a6bbc723e */ /* 0x042fe200048070ff */
[----:B------:R-:W-:Y:S01]  /*1b020*/  FADD.FTZ R107, R107, R24 ;  /* 0x000000186b6b7221 */ /* 0x000fe20000010000 */
[-C--:B------:R-:W-:Y:S02]  /*1b030*/  MOV R42, R25.reuse ;  /* 0x00000019002a7202 */ /* 0x080fe40000000f00 */
[----:B------:R-:W-:Y:S02]  /*1b040*/  F2FP.SATFINITE.E4M3.F32.PACK_AB_MERGE_C R188, R101, R38, R188 ;  /* 0x0000002665bc723e */ /* 0x000fe400048070bc */
[----:B------:R-:W-:Y:S01]  /*1b050*/  MOV R38, R25 ;  /* 0x0000001900267202 */ /* 0x000fe20000000f00 */
[----:B------:R-:W1:Y:S01]  /*1b060*/  MUFU.EX2 R33, R33 ;  /* 0x0000002100217308 */ /* 0x000e620000000800 */
[C---:B--2---:R-:W-:Y:S01]  /*1b070*/  F2FP.SATFINITE.E4M3.F32.PACK_AB_MERGE_C R31, R84.reuse, R31, RZ ;  /* 0x0000001f541f723e */ /* 0x044fe200048070ff */
[----:B------:R-:W-:-:S03]  /*1b080*/  FADD.FTZ R84, R84, R13 ;  /* 0x0000000d54547221 */ /* 0x000fc60000010000 */
[----:B------:R-:W-:Y:S01]  /*1b090*/  F2FP.SATFINITE.E4M3.F32.PACK_AB_MERGE_C R189, R78, R3, R31 ;  /* 0x000000034ebd723e */ /* 0x000fe2000480701f */
[----:B------:R-:W-:Y:S01]  /*1b0a0*/  IMAD.MOV.U32 R31, RZ, RZ, R25 ;  /* 0x000000ffff1f7224 */ /* 0x000fe200078e0019 */
[----:B------:R-:W-:Y:S01]  /*1b0b0*/  MOV R78, R25 ;  /* 0x00000019004e7202 */ /* 0x000fe20000000f00 */
[----:B------:R-:W2:Y:S01]  /*1b0c0*/  MUFU.EX2 R105, R105 ;  /* 0x0000006900697308 */ /* 0x000ea20000000800 */
[----:B0-----:R-:W-:-:S07]  /*1b0d0*/  FADD.FTZ R10, R46, R107 ;  /* 0x0000006b2e0a7221 */ /* 0x001fce0000010000 */
[----:B------:R-:W0:Y:S01]  /*1b0e0*/  MUFU.EX2 R82, R82 ;  /* 0x0000005200527308 */ /* 0x000e220000000800 */
[----:B-1----:R-:W-:-:S01]  /*1b0f0*/  FADD.FTZ R13, R33, R84 ;  /* 0x00000054210d7221 */ /* 0x002fc20000010000 */
[----:B------:R-:W-:-:S06]  /*1b100*/  IMAD.MOV.U32 R84, RZ, RZ, R25 ;  /* 0x000000ffff547224 */ /* 0x000fcc00078e0019 */
[----:B------:R-:W-:Y:S01]  /*1b110*/  MUFU.EX2 R123, R123 ;  /* 0x0000007b007b7308 */ /* 0x000fe20000000800 */
[----:B--2---:R-:W-:-:S07]  /*1b120*/  FADD.FTZ R24, R105, R10 ;  /* 0x0000000a69187221 */ /* 0x004fce0000010000 */
[----:B------:R-:W1:Y:S01]  /*1b130*/  MUFU.EX2 R48, R48 ;  /* 0x0000003000307308 */ /* 0x000e620000000800 */
[----:B0-----:R-:W-:-:S07]  /*1b140*/  FADD.FTZ R26, R82, R13 ;  /* 0x0000000d521a7221 */ /* 0x001fce0000010000 */
[----:B------:R-:W0:Y:S08]  /*1b150*/  MUFU.EX2 R35, R35 ;  /* 0x0000002300237308 */ /* 0x000e300000000800 */
[----:B------:R-:W2:Y:S01]  /*1b160*/  MUFU.EX2 R20, R115 ;  /* 0x0000007300147308 */ /* 0x000ea20000000800 */
[----:B-1----:R-:W-:Y:S01]  /*1b170*/  F2FP.SATFINITE.E4M3.F32.PACK_AB_MERGE_C R190, R48, R123, RZ ;  /* 0x0000007b30be723e */ /* 0x002fe200048070ff */
[----:B------:R-:W-:Y:S01]  /*1b180*/  FADD.FTZ R123, R123, R24 ;  /* 0x000000187b7b7221 */ /* 0x000fe20000010000 */
[----:B------:R-:W-:-:S02]  /*1b190*/  IMAD.MOV.U32 R24, RZ, RZ, R25 ;  /* 0x000000ffff187224 */ /* 0x000fc400078e0019 */
[----:B------:R-:W-:Y:S01]  /*1b1a0*/  F2FP.SATFINITE.E4M3.F32.PACK_AB_MERGE_C R190, R105, R46, R190 ;  /* 0x0000002e69be723e */ /* 0x000fe200048070be */
[----:B------:R-:W-:-:S01]  /*1b1b0*/  FADD.FTZ R123, R48, R123 ;  /* 0x0000007b307b7221 */ /* 0x000fc20000010000 */
[----:B------:R-:W-:Y:S01]  /*1b1c0*/  MOV R46, R25 ;  /* 0x00000019002e7202 */ /* 0x000fe20000000f00 */
[----:B------:R-:W-:Y:S01]  /*1b1d0*/  MUFU.EX2 R52, R52 ;  /* 0x0000003400347308 */ /* 0x000fe20000000800 */
[----:B0-----:R-:W-:-:S01]  /*1b1e0*/  FADD.FTZ R13, R35, R26 ;  /* 0x0000001a230d7221 */ /* 0x001fc20000010000 */
[----:B------:R-:W-:Y:S01]  /*1b1f0*/  MOV R26, R25 ;  /* 0x00000019001a7202 */ /* 0x000fe20000000f00 */
[----:B------:R-:W-:-:S05]  /*1b200*/  IMAD.MOV.U32 R48, RZ, RZ, R25 ;  /* 0x000000ffff307224 */ /* 0x000fca00078e0019 */
[----:B------:R-:W0:Y:S01]  /*1b210*/  MUFU.EX2 R127, R127 ;  /* 0x0000007f007f7308 */ /* 0x000e220000000800 */
[----:B--2---:R-:W-:-:S01]  /*1b220*/  FADD.FTZ R13, R20, R13 ;  /* 0x0000000d140d7221 */ /* 0x004fc20000010000 */
[----:B------:R-:W-:-:S04]  /*1b230*/  F2FP.SATFINITE.E4M3.F32.PACK_AB_MERGE_C R35, R20, R35, RZ ;  /* 0x000000231423723e */ /* 0x000fc800048070ff */
[----:B------:R-:W-:Y:S01]  /*1b240*/  F2FP.SATFINITE.E4M3.F32.PACK_AB_MERGE_C R191, R82, R33, R35 ;  /* 0x0000002152bf723e */ /* 0x000fe20004807023 */
[--C-:B------:R-:W-:Y:S01]  /*1b250*/  IMAD.MOV.U32 R33, RZ, RZ, R25.reuse ;  /* 0x000000ffff217224 */ /* 0x100fe200078e0019 */
[----:B------:R-:W1:Y:S01]  /*1b260*/  MUFU.EX2 R50, R50 ;  /* 0x0000003200327308 */ /* 0x000e620000000800 */
[----:B------:R-:W-:Y:S01]  /*1b270*/  IMAD.MOV.U32 R35, RZ, RZ, R25 ;  /* 0x000000ffff237224 */ /* 0x000fe200078e0019 */
[----:B------:R-:W-:-:S06]  /*1b280*/  MOV R82, R25 ;  /* 0x0000001900527202 */ /* 0x000fcc0000000f00 */
[----:B------:R2:W3:Y:S01]  /*1b290*/  MUFU.EX2 R8, R41 ;  /* 0x0000002900087308 */ /* 0x0004e20000000800 */
[----:B0-----:R-:W-:-:S07]  /*1b2a0*/  F2FP.SATFINITE.E4M3.F32.PACK_AB_MERGE_C R192, R127, R52, RZ ;  /* 0x000000347fc0723e */ /* 0x001fce00048070ff */
[----:B------:R-:W0:Y:S01]  /*1b2b0*/  MUFU.EX2 R125, R125 ;  /* 0x0000007d007d7308 */ /* 0x000e220000000800 */
[----:B-1----:R-:W-:-:S01]  /*1b2c0*/  FADD.FTZ R4, R50, R123 ;  /* 0x0000007b32047221 */ /* 0x002fc20000010000 */
[----:B--2---:R-:W-:-:S06]  /*1b2d0*/  IMAD.MOV.U32 R41, RZ, RZ, R25 ;  /* 0x000000ffff297224 */ /* 0x004fcc00078e0019 */
[----:B------:R-:W1:Y:S01]  /*1b2e0*/  MUFU.EX2 R117, R117 ;  /* 0x0000007500757308 */ /* 0x000e620000000800 */
[----:B---3--:R-:W-:-:S07]  /*1b2f0*/  FADD.FTZ R20, R8, R13 ;  /* 0x0000000d08147221 */ /* 0x008fce0000010000 */
[----:B------:R-:W2:Y:S01]  /*1b300*/  MUFU.EX2 R121, R121 ;  /* 0x0000007900797308 */ /* 0x000ea20000000800 */
[C---:B0-----:R-:W-:Y:S01]  /*1b310*/  F2FP.SATFINITE.E4M3.F32.PACK_AB_MERGE_C R192, R125.reuse, R50, R192 ;  /* 0x000000327dc0723e */ /* 0x041fe200048070c0 */
[----:B------:R-:W-:Y:S01]  /*1b320*/  FADD.FTZ R125, R125, R4 ;  /* 0x000000047d7d7221 */ /* 0x000fe20000010000 */
[----:B------:R-:W-:-:S03]  /*1b330*/  MOV R50, R25 ;  /* 0x0000001900327202 */ /* 0x000fc60000000f00 */
[----:B------:R-:W-:Y:S02]  /*1b340*/  FADD.FTZ R52, R52, R125 ;  /* 0x0000007d34347221 */ /* 0x000fe40000010000 */
[----:B------:R-:W0:Y:S01]  /*1b350*/  MUFU.EX2 R6, R119 ;  /* 0x0000007700067308 */ /* 0x000e220000000800 */
[----:B-1----:R-:W-:-:S01]  /*1b360*/  FADD.FTZ R20, R117, R20 ;  /* 0x0000001475147221 */ /* 0x002fc20000010000 */
        /* <DEDUP_REMOVED lines=14> */
[----:B--2---:R-:W-:-:S07]  /*1b450*/  FADD.FTZ R5, R103, R6 ;  /* 0x0000000667057221 */ /* 0x004fce0000010000 */
[----:B------:R-:W-:Y:S01]  /*1b460*/  MUFU.EX2 R111, R111 ;  /* 0x0000006f006f7308 */ /* 0x000fe20000000800 */
[C---:B-1----:R-:W-:Y:S01]  /*1b470*/  F2FP.SATFINITE.E4M3.F32.PACK_AB_MERGE_C R194, R129.reuse, R54, R7 ;  /* 0x0000003681c2723e */ /* 0x042fe20004807007 */
[----:B------:R-:W-:Y:S01]  /*1b480*/  FADD.FTZ R129, R129, R4 ;  /* 0x0000000481817221 */ /* 0x000fe20000010000 */
[----:B------:R-:W-:-:S03]  /*1b490*/  MOV R54, R25 ;  /* 0x0000001900367202 */ /* 0x000fc60000000f00 */
[----:B------:R-:W-:Y:S02]  /*1b4a0*/  FADD.FTZ R56, R56, R129 ;  /* 0x0000008138387221 */ /* 0x000fe40000010000 */
[----:B------:R-:W1:Y:S01]  /*1b4b0*/  MUFU.EX2 R44, R44 ;  /* 0x0000002c002c7308 */ /* 0x000e620000000800 */
[----:B0-----:R-:W-:-:S01]  /*1b4c0*/  FADD.FTZ R4, R10, R5 ;  /* 0x000000050a047221 */ /* 0x001fc20000010000 */
[----:B------:R-:W-:-:S05]  /*1b4d0*/  VIADD R5, R147, 0xfffffffe ;  /* 0xfffffffe93057836 */ /* 0x000fca0000000000 */
[----:B------:R-:W-:Y:S02]  /*1b4e0*/  ISETP.GE.AND P1, PT, R5, R201, PT ;  /* 0x000000c90500720c */ /* 0x000fe40003f26270 */
[----:B-1----:R-:W-:Y:S01]  /*1b4f0*/  F2FP.SATFINITE.E4M3.F32.PACK_AB_MERGE_C R3, R44, R111, RZ ;  /* 0x0000006f2c03723e */ /* 0x002fe200048070ff */
[----:B------:R-:W-:-:S03]  /*1b500*/  FADD.FTZ R111, R111, R4 ;  /* 0x000000046f6f7221 */ /* 0x000fc60000010000 */
[----:B------:R-:W-:Y:S01]  /*1b510*/  F2FP.SATFINITE.E4M3.F32.PACK_AB_MERGE_C R195, R10, R103, R3 ;  /* 0x000000670ac3723e */ /* 0x000fe20004807003 */
[----:B------:R-:W-:-:S01]  /*1b520*/  FADD.FTZ R3, R131, R56 ;  /* 0x0000003883037221 */ /* 0x000fc20000010000 */
[----:B------:R-:W-:Y:S01]  /*1b530*/  FADD.FTZ R4, R44, R111 ;  /* 0x0000006f2c047221 */ /* 0x000fe20000010000 */
[--C-:B------:R-:W-:Y:S02]  /*1b540*/  IMAD.MOV.U32 R44, RZ, RZ, R25.reuse ;  /* 0x000000ffff2c7224 */ /* 0x100fe400078e0019 */
[----:B------:R-:W-:Y:S02]  /*1b550*/  IMAD.MOV.U32 R56, RZ, RZ, R25 ;  /* 0x000000ffff387224 */ /* 0x000fe400078e0019 */
[----:B------:R-:W-:Y:S05]  /*1b560*/  @!P1 BRA `(.L_x_478) ;  /* 0x0000003c009c9947 */ /* 0x000fea0003800000 */
[----:B------:R-:W-:Y:S01]  /*1b570*/  IMAD.MOV.U32 R6, RZ, RZ, R15 ;  /* 0x000000ffff067224 */ /* 0x000fe200078e000f */
[----:B------:R-:W-:Y:S01]  /*1b580*/  MOV R9, R148 ;  /* 0x0000009400097202 */ /* 0x000fe20000000f00 */
[----:B------:R-:W-:Y:S01]  /*1b590*/  IMAD.MOV.U32 R7, RZ, RZ, R14 ;  /* 0x000000ffff077224 */ /* 0x000fe200078e000e */
[----:B------:R-:W-:Y:S01]  /*1b5a0*/  CS2R R86, SRZ ;  /* 0x0000000000567805 */ /* 0x000fe2000001ff00 */
[----:B------:R-:W-:Y:S01]  /*1b5b0*/  IMAD.MOV.U32 R8, RZ, RZ, R198 ;  /* 0x000000ffff087224 */ /* 0x000fe200078e00c6 */
        /* <DEDUP_REMOVED lines=30> */
[----:B------:R-:W-:-:S07]  /*1b7a0*/  CS2R R24, SRZ ;  /* 0x0000000000187805 */ /* 0x000fce000001ff00 */
.L_x_489:
[----:B------:R-:W-:Y:S01]  /*1b7b0*/  ISETP.NE.AND P1, PT, R9, 0x1, PT ;  /* 0x000000010900780c */ /* 0x000fe20003f25270 */
[----:B------:R-:W-:Y:S05]  /*1b7c0*/  YIELD ;  /* 0x0000000000007946 */ /* 0x000fea0003800000 */
[----:B------:R-:W-:Y:S02]  /*1b7d0*/  SEL R11, RZ, 0x1, P1 ;  /* 0x00000001ff0b7807 */ /* 0x000fe40000800000 */
[----:B------:R-:W-:Y:S02]  /*1b7e0*/  ISETP.NE.AND P1, PT, R202, RZ, PT ;  /* 0x000000ffca00720c */ /* 0x000fe40003f25270 */
[----:B------:R-:W-:-:S11]  /*1b7f0*/  LOP3.LUT R198, R8, R11, RZ, 0x3c, !PT ;  /* 0x0000000b08c67212 */ /* 0x000fd600078e3cff */
[----:B------:R-:W-:Y:S05]  /*1b800*/  @P1 BRA `(.L_x_479) ;  /* 0x00000000003c1947 */ /* 0x000fea0003800000 */
[----:B------:R-:W-:Y:S05]  /*1b810*/  @!P0 BRA `(.L_x_480) ;  /* 0x0000000000048947 */ /* 0x000fea0003800000 */
[----:B------:R-:W-:Y:S01]  /*1b820*/  BPT.TRAP 0x1 ;  /* 0x000000040000795c */ /* 0x000fe20000300000 */
.L_x_480:
[----:B------:R-:W-:-:S05]  /*1b830*/  VIADD R10, R9, 0x1 ;  /* 0x00000001090a7836 */ /* 0x000fca0000000000 */
[----:B------:R-:W-:-:S04]  /*1b840*/  ISETP.NE.AND P2, PT, R10, 0x2, PT ;  /* 0x000000020a00780c */ /* 0x000fc80003f45270 */
[----:B------:R-:W-:Y:S02]  /*1b850*/  SEL R11, R10, RZ, P2 ;  /* 0x000000ff0a0b7207 */ /* 0x000fe40001000000 */
[----:B------:R-:W-:-:S03]  /*1b860*/  SHF.L.U32 R10, R198, 0x1f, RZ ;  /* 0x0000001fc60a7819 */ /* 0x000fc600000006ff */
[----:B------:R-:W-:-:S04]  /*1b870*/  IMAD R11, R11, 0x8, R16 ;  /* 0x000000080b0b7824 */ /* 0x000fc800078e0210 */
[----:B------:R0:W1:Y:S01]  /*1b880*/  SYNCS.PHASECHK.TRANS64.TRYWAIT P2, [R11+URZ+0x29830], R10 ;  /* 0x0298300a0b0075a7 */ /* 0x000062000804017f */
[----:B------:R-:W-:Y:S05]  /*1b890*/  @!P0 BRA `(.L_x_481) ;  /* 0x0000000000048947 */ /* 0x000fea0003800000 */
[----:B------:R-:W-:Y:S01]  /*1b8a0*/  BPT.TRAP 0x1 ;  /* 0x000000040000795c */ /* 0x000fe20000300000 */
.L_x_481:
[----:B------:R-:W-:Y:S04]  /*1b8b0*/  BSSY B0, `(.L_x_479) ;  /* 0x0000004000007945 */ /* 0x000fe80003800000 */
[----:B-1----:R-:W-:Y:S05]  /*1b8c0*/  @P2 BRA `(.L_x_482) ;  /* 0x0000000000082947 */ /* 0x002fea0003800000 */
[----:B------:R-:W1:Y:S02]  /*1b8d0*/  SYNCS.PHASECHK.TRANS64.TRYWAIT P2, [R11+URZ+0x29830], R10 ;  /* 0x0298300a0b0075a7 */ /* 0x000e64000804017f */
[----:B-1----:R-:W-:Y:S05]  /*1b8e0*/  @!P2 BRA `(.L_x_483) ;  /* 0x000000fc00b4a947 */ /* 0x002fea0003800000 */
.L_x_482:
[----:B------:R-:W-:Y:S05]  /*1b8f0*/  BSYNC B0 ;  /* 0x0000000000007941 */ /* 0x000fea0003800000 */
.L_x_479:
[----:B01----:R-:W0:Y:S01]  /*1b900*/  S2R R10, SR_TID.X ;  /* 0x00000000000a7919 */ /* 0x003e220000002100 */
[----:B------:R-:W-:Y:S05]  /*1b910*/  WARPSYNC.ALL ;  /* 0x0000000000007948 */ /* 0x000fea0003800000 */
[----:B------:R-:W-:Y:S01]  /*1b920*/  IMAD.MOV.U32 R13, RZ, RZ, -0x7fffffe0 ;  /* 0x80000020ff0d7424 */ /* 0x000fe200078e00ff */
[----:B------:R-:W-:Y:S01]  /*1b930*/  UMOV UR20, UR28 ;  /* 0x0000001c00147c82 */ /* 0x000fe20008000000 */
[----:B------:R-:W-:Y:S01]  /*1b940*/  UMOV UR21, UR29 ;  /* 0x0000001d00157c82 */ /* 0x000fe20008000000 */
[----:B------:R-:W-:Y:S01]  /*1b950*/  IMAD.MOV.U32 R89, RZ, RZ, -0x7fffffe0 ;  /* 0x80000020ff597424 */ /* 0x000fe200078e00ff */
[----:B------:R-:W-:Y:S01]  /*1b960*/  UMOV UR24, UR28 ;  /* 0x0000001c00187c82 */ /* 0x000fe20008000000 */
[----:B------:R-:W-:Y:S01]  /*1b970*/  R2UR UR23, R13 ;  /* 0x000000000d1772ca */ /* 0x000fe200000e0000 */
[----:B------:R-:W-:Y:S01]  /*1b980*/  UMOV UR25, UR29 ;  /* 0x0000001d00197c82 */ /* 0x000fe20008000000 */
[----:B------:R-:W-:Y:S01]  /*1b990*/  IMAD.MOV.U32 R15, RZ, RZ, -0x7fffffe0 ;  /* 0x80000020ff0f7424 */ /* 0x000fe200078e00ff */
[----:B------:R-:W-:Y:S01]  /*1b9a0*/  R2UR UR27, R89 ;  /* 0x00000000591b72ca */ /* 0x000fe200000e0000 */
[----:B------:R-:W-:Y:S01]  /*1b9b0*/  UMOV UR32, UR28 ;  /* 0x0000001c00207c82 */ /* 0x000fe20008000000 */
[----:B------:R-:W-:Y:S01]  /*1b9c0*/  MOV R21, 0x80000020 ;  /* 0x8000002000157802 */ /* 0x000fe20000000f00 */
[----:B------:R-:W-:Y:S01]  /*1b9d0*/  UMOV UR33, UR29 ;  /* 0x0000001d00217c82 */ /* 0x000fe20008000000 */
[----:B------:R-:W-:Y:S01]  /*1b9e0*/  R2UR UR31, R15 ;  /* 0x000000000f1f72ca */ /* 0x000fe200000e0000 */
[----:B------:R-:W-:Y:S01]  /*1b9f0*/  UMOV UR44, UR28 ;  /* 0x0000001c002c7c82 */ /* 0x000fe20008000000 */
[----:B------:R-:W-:Y:S01]  /*1ba00*/  R2UR UR35, R21 ;  /* 0x00000000152372ca */ /* 0x000fe200000e0000 */
[----:B------:R-:W-:Y:S01]  /*1ba10*/  UMOV UR45, UR29 ;  /* 0x0000001d002d7c82 */ /* 0x000fe20008000000 */
[----:B------:R-:W-:Y:S01]  /*1ba20*/  R2UR UR47, R89 ;  /* 0x00000000592f72ca */ /* 0x000fe200000e0000 */
[----:B------:R-:W-:Y:S01]  /*1ba30*/  IMAD.MOV.U32 R13, RZ, RZ, -0x7fffffe0 ;  /* 0x80000020ff0d7424 */ /* 0x000fe200078e00ff */
[----:B------:R-:W-:Y:S01]  /*1ba40*/  R2UR UR51, R15 ;  /* 0x000000000f3372ca */ /* 0x000fe200000e0000 */
[----:B------:R-:W-:Y:S01]  /*1ba50*/  IMAD.MOV.U32 R15, RZ, RZ, -0x7fffffe0 ;  /* 0x80000020ff0f7424 */ /* 0x000fe200078e00ff */
[----:B------:R-:W-:-:S02]  /*1ba60*/  MOV R21, 0x80000020 ;  /* 0x8000002000157802 */ /* 0x000fc40000000f00 */
[----:B0-----:R-:W-:Y:S01]  /*1ba70*/  SHF.R.U32.HI R11, RZ, 0x7, R10 ;  /* 0x00000007ff0b7819 */ /* 0x001fe2000001160a */
[----:B------:R-:W-:-:S03]  /*1ba80*/  VIADD R10, R9, 0x1 ;  /* 0x00000001090a7836 */ /* 0x000fc60000000000 */
[----:B------:R-:W-:-:S05]  /*1ba90*/  IADD3 R11, R11, 0x8, RZ ;  /* 0x000000080b0b7810 */ /* 0x000fca0007ffe0ff */
[----:B------:R0:W-:Y:S01]  /*1baa0*/  BAR.SYNC.DEFER_BLOCKING R11, 0x100 ;  /* 0x0004000b0000751d */ /* 0x0001e20000010000 */
[----:B------:R-:W-:-:S04]  /*1bab0*/  ISETP.NE.AND P2, PT, R10, 0x2, PT ;  /* 0x000000020a00780c */ /* 0x000fc80003f45270 */
[----:B------:R-:W-:-:S05]  /*1bac0*/  SEL R10, R10, RZ, P2 ;  /* 0x000000ff0a0a7207 */ /* 0x000fca0001000000 */
[----:B------:R-:W-:-:S04]  /*1bad0*/  IMAD R12, R10, 0x780, R0 ;  /* 0x000007800a0c7824 */ /* 0x000fc800078e0200 */
[C---:B------:R-:W-:Y:S01]  /*1bae0*/  VIADD R88, R12.reuse, 0x80 ;  /* 0x000000800c587836 */ /* 0x040fe20000000000 */
[C---:B------:R-:W-:Y:S01]  /*1baf0*/  R2UR UR22, R12.reuse ;  /* 0x000000000c1672ca */ /* 0x040fe200000e0000 */
[C---:B------:R-:W-:Y:S01]  /*1bb00*/  VIADD R14, R12.reuse, 0x100 ;  /* 0x000001000c0e7836 */ /* 0x040fe20000000000 */
[----:B------:R-:W-:Y:S02]  /*1bb10*/  IADD3 R20, R12, 0x180, RZ ;  /* 0x000001800c147810 */ /* 0x000fe40007ffe0ff */
[----:B------:R-:W-:Y:S01]  /*1bb20*/  R2UR UR26, R88 ;  /* 0x00000000581a72ca */ /* 0x000fe200000e0000 */
[----:B------:R-:W-:Y:S01]  /*1bb30*/  VIADD R88, R12, 0x200 ;  /* 0x000002000c587836 */ /* 0x000fe20000000000 */
[----:B------:R-:W-:Y:S01]  /*1bb40*/  R2UR UR30, R14 ;  /* 0x000000000e1e72ca */ /* 0x000fe200000e0000 */
[----:B------:R-:W-:Y:S01]  /*1bb50*/  VIADD R14, R12, 0x2 ;  /* 0x000000020c0e7836 */ /* 0x000fe20000000000 */
[----:B------:R-:W-:Y:S01]  /*1bb60*/  R2UR UR34, R20 ;  /* 0x00000000142272ca */ /* 0x000fe200000e0000 */
[----:B------:R-:W-:Y:S01]  /*1bb70*/  WARPGROUP.ARRIVE ;  /* 0x00000000000079c5 */ /* 0x000fe20000000000 */
[----:B------:R-:W-:Y:S01]  /*1bb80*/  R2UR UR46, R88 ;  /* 0x00000000582e72ca */ /* 0x000fe200000e0000 */
[----:B------:R-:W-:Y:S01]  /*1bb90*/  VIADD R20, R12, 0x82 ;  /* 0x000000820c147836 */ /* 0x000fe20000000000 */
[----:B------:R-:W-:Y:S01]  /*1bba0*/  R2UR UR50, R14 ;  /* 0x000000000e3272ca */ /* 0x000fe200000e0000 */
[----:B------:R-:W-:-:S02]  /*1bbb0*/  VIADD R14, R12, 0x102 ;  /* 0x000001020c0e7836 */ /* 0x000fc40000000000 */
[----:B------:R-:W-:Y:S01]  /*1bbc0*/  QGMMA.64x32x32.F32.E4M3.E4M3 R152, gdesc[UR20], RZ, !UPT, gsb0 ;  /* 0x00600000149879f3 */ /* 0x000fe2000c0008ff */
[----:B------:R-:W-:Y:S01]  /*1bbd0*/  R2UR UR22, R20 ;  /* 0x00000000141672ca */ /* 0x000fe200000e0000 */
[----:B------:R-:W-:Y:S01]  /*1bbe0*/  UMOV UR20, UR48 ;  /* 0x0000003000147c82 */ /* 0x000fe20008000000 */
[----:B------:R-:W-:Y:S01]  /*1bbf0*/  R2UR UR23, R21 ;  /* 0x00000000151772ca */ /* 0x000fe200000e0000 */
[----:B------:R-:W-:Y:S01]  /*1bc00*/  UMOV UR21, UR49 ;  /* 0x0000003100157c82 */ /* 0x000fe20008000000 */
[----:B------:R-:W-:Y:S02]  /*1bc10*/  WARPGROUP.DEPBAR.LE gsb0, 0x0 ;  /* 0x00008000000079c5 */ /* 0x000fe40000010000 */
[----:B------:R-:W-:-:S06]  /*1bc20*/  WARPGROUP.ARRIVE ;  /* 0x00000000000079c5 */ /* 0x000fcc0000000000 */
[----:B------:R-:W-:Y:S01]  /*1bc30*/  QGMMA.64x32x32.F32.E4M3.E4M3 R136, gdesc[UR24], RZ, !UPT, gsb0 ;  /* 0x00600000188879f3 */ /* 0x000fe2000c0008ff */
[----:B------:R-:W-:Y:S01]  /*1bc40*/  R2UR UR26, R14 ;  /* 0x000000000e1a72ca */ /* 0x000fe200000e0000 */
[----:B------:R-:W-:Y:S01]  /*1bc50*/  UMOV UR24, UR48 ;  /* 0x0000003000187c82 */ /* 0x000fe20008000000 */
[----:B------:R-:W-:Y:S01]  /*1bc60*/  R2UR UR27, R15 ;  /* 0x000000000f1b72ca */ /* 0x000fe200000e0000 */
[----:B------:R-:W-:Y:S01]  /*1bc70*/  UMOV UR25, UR49 ;  /* 0x0000003100197c82 */ /* 0x000fe20008000000 */
[----:B------:R-:W-:Y:S02]  /*1bc80*/  VIADD R14, R12, 0x182 ;  /* 0x000001820c0e7836 */ /* 0x000fe40000000000 */
[----:B------:R-:W-:Y:S01]  /*1bc90*/  IMAD.MOV.U32 R15, RZ, RZ, -0x7fffffe0 ;  /* 0x80000020ff0f7424 */ /* 0x000fe200078e00ff */
[----:B------:R-:W-:Y:S02]  /*1bca0*/  WARPGROUP.DEPBAR.LE gsb0, 0x0 ;  /* 0x00008000000079c5 */ /* 0x000fe40000010000 */
[----:B------:R-:W-:-:S06]  /*1bcb0*/  WARPGROUP.ARRIVE ;  /* 0x00000000000079c5 */ /* 0x000fcc0000000000 */
[----:B------:R-:W-:Y:S03]  /*1bcc0*/  QGMMA.64x32x32.F32.E4M3.E4M3 R120, gdesc[UR28], RZ, !UPT, gsb0 ;  /* 0x006000001c7879f3 */ /* 0x000fe6000c0008ff */
[----:B------:R-:W-:Y:S02]  /*1bcd0*/  WARPGROUP.DEPBAR.LE gsb0, 0x0 ;  /* 0x00008000000079c5 */ /* 0x000fe40000010000 */
[----:B------:R-:W-:-:S06]  /*1bce0*/  WARPGROUP.ARRIVE ;  /* 0x00000000000079c5 */ /* 0x000fcc0000000000 */
[----:B------:R-:W-:Y:S01]  /*1bcf0*/  QGMMA.64x32x32.F32.E4M3.E4M3 R104, gdesc[UR32], RZ, !UPT, gsb0 ;  /* 0x00600000206879f3 */ /* 0x000fe2000c0008ff */
[----:B------:R-:W-:Y:S01]  /*1bd00*/  R2UR UR34, R14 ;  /* 0x000000000e2272ca */ /* 0x000fe200000e0000 */
[----:B------:R-:W-:Y:S01]  /*1bd10*/  UMOV UR32, UR48 ;  /* 0x0000003000207c82 */ /* 0x000fe20008000000 */
[----:B------:R-:W-:Y:S01]  /*1bd20*/  R2UR UR35, R15 ;  /* 0x000000000f2372ca */ /* 0x000fe200000e0000 */
[----:B------:R-:W-:Y:S01]  /*1bd30*/  UMOV UR33, UR49 ;  /* 0x0000003100217c82 */ /* 0x000fe20008000000 */
[----:B------:R-:W-:Y:S01]  /*1bd40*/  IMAD.MOV.U32 R15, RZ, RZ, -0x7fffffe0 ;  /* 0x80000020ff0f7424 */ /* 0x000fe200078e00ff */
[----:B------:R-:W-:Y:S01]  /*1bd50*/  IADD3 R14, R12, 0x202, RZ ;  /* 0x000002020c0e7810 */ /* 0x000fe20007ffe0ff */
        /* <DEDUP_REMOVED lines=15> */
[----:B------:R-:W-:Y:S03]  /*1be50*/  QGMMA.64x32x32.F32.E4M3.E4M3 R152, gdesc[UR48], R152, gsb0 ;  /* 0x00600000309879f3 */ /* 0x000fe60008000898 */
        /* <DEDUP_REMOVED lines=145> */
[C---:B------:R-:W-:Y:S01]  /*1c770*/  VIADD R14, R12.reuse, 0x682 ;  /* 0x000006820c0e7836 */ /* 0x040fe20000000000 */
[----:B------:R-:W-:Y:S01]  /*1c780*/  IADD3 R12, R12, 0x702, RZ ;  /* 0x000007020c0c7810 */ /* 0x000fe20007ffe0ff */
        /* <DEDUP_REMOVED lines=31> */
[----:B0-----:R-:W-:Y:S05]  /*1c980*/  @P1 BRA `(.L_x_484) ;  /* 0x0000000000281947 */ /* 0x001fea0003800000 */
[----:B------:R-:W-:Y:S05]  /*1c990*/  @!P0 BRA `(.L_x_485) ;  /* 0x0000000000048947 */ /* 0x000fea0003800000 */
[----:B------:R-:W-:Y:S01]  /*1c9a0*/  BPT.TRAP 0x1 ;  /* 0x000000040000795c */ /* 0x000fe20000300000 */
.L_x_485:
[----:B------:R-:W-:Y:S01]  /*1c9b0*/  SHF.L.U32 R8, R8, 0x1f, RZ ;  /* 0x0000001f08087819 */ /* 0x000fe200000006ff */
[----:B------:R-:W-:-:S04]  /*1c9c0*/  IMAD R11, R9, 0x8, R16 ;  /* 0x00000008090b7824 */ /* 0x000fc800078e0210 */
[----:B------:R0:W1:Y:S01]  /*1c9d0*/  SYNCS.PHASECHK.TRANS64.TRYWAIT P1, [R11+URZ+0x29850], R8 ;  /* 0x029850080b0075a7 */ /* 0x000062000802017f */
[----:B------:R-:W-:Y:S05]  /*1c9e0*/  @!P0 BRA `(.L_x_486) ;  /* 0x0000000000048947 */ /* 0x000fea0003800000 */
[----:B------:R-:W-:Y:S01]  /*1c9f0*/  BPT.TRAP 0x1 ;  /* 0x000000040000795c */ /* 0x000fe20000300000 */
.L_x_486:
[----:B-1----:R-:W-:Y:S05]  /*1ca00*/  @P1 BRA `(.L_x_484) ;  /* 0x0000000000081947 */ /* 0x002fea0003800000 */
[----:B------:R-:W1:Y:S02]  /*1ca10*/  SYNCS.PHASECHK.TRANS64.TRYWAIT P1, [R11+URZ+0x29850], R8 ;  /* 0x029850080b0075a7 */ /* 0x000e64000802017f */
[----:B-1----:R-:W-:Y:S05]  /*1ca20*/  @!P1 BRA `(.L_x_487) ;  /* 0x000000ec00789947 */ /* 0x002fea0003800000 */
.L_x_484:
[----:B01----:R-:W-:Y:S01]  /*1ca30*/  VIADD R8, R16, 0x400 ;  /* 0x0000040010087836 */ /* 0x003fe20000000000 */
[----:B------:R-:W-:Y:S01]  /*1ca40*/  MOV R13, 0xc0000010 ;  /* 0xc0000010000d7802 */ /* 0x000fe20000000f00 */
[----:B------:R-:W-:Y:S05]  /*1ca50*/  WARPSYNC.ALL ;  /* 0x0000000000007948 */ /* 0x000fea0003800000 */
[----:B------:R-:W-:Y:S01]  /*1ca60*/  SHF.R.U32.HI R8, RZ, 0x4, R8 ;  /* 0x00000004ff087819 */ /* 0x000fe20000011608 */
[----:B------:R-:W-:Y:S01]  /*1ca70*/  WARPGROUP.ARRIVE ;  /* 0x00000000000079c5 */ /* 0x000fe20000000000 */
[----:B------:R-:W-:Y:S01]  /*1ca80*/  R2UR UR7, R13 ;  /* 0x000000000d0772ca */ /* 0x000fe200000e0000 */
[----:B------:R-:W-:Y:S01]  /*1ca90*/  IMAD.MOV.U32 R15, RZ, RZ, -0x3ffffff0 ;  /* 0xc0000010ff0f7424 */ /* 0x000fe200078e00ff */
[----:B------:R-:W-:Y:S01]  /*1caa0*/  LOP3.LUT R8, R8, 0x3fff, RZ, 0xc0, !PT ;  /* 0x00003fff08087812 */ /* 0x000fe200078ec0ff */
[C---:B------:R-:W-:Y:S01]  /*1cab0*/  FMUL.FTZ R13, R2.reuse, R154 ;  /* 0x0000009a020d7220 */ /* 0x040fe20000410000 */
[C---:B------:R-:W-:Y:S01]  /*1cac0*/  FMUL.FTZ R11, R2.reuse, R153 ;  /* 0x00000099020b7220 */ /* 0x040fe20000410000 */
[----:B------:R-:W-:Y:S01]  /*1cad0*/  FMUL.FTZ R20, R2, R155 ;  /* 0x0000009b02147220 */ /* 0x000fe20000410000 */
[----:B------:R-:W-:Y:S01]  /*1cae0*/  LOP3.LUT R8, R8, 0x10000, RZ, 0xfc, !PT ;  /* 0x0001000008087812 */ /* 0x000fe200078efcff */
[C---:B------:R-:W-:Y:S01]  /*1caf0*/  FMUL.FTZ R21, R2.reuse, R156 ;  /* 0x0000009c02157220 */ /* 0x040fe20000410000 */
[C---:B------:R-:W-:Y:S01]  /*1cb00*/  FMUL.FTZ R153, R2.reuse, R158 ;  /* 0x0000009e02997220 */ /* 0x040fe20000410000 */
[----:B------:R-:W-:Y:S01]  /*1cb10*/  MUFU.TANH R13, R13 ;  /* 0x0000000d000d7308 */ /* 0x000fe20000002400 */
[----:B------:R-:W-:Y:S01]  /*1cb20*/  FMUL.FTZ R154, R2, R159 ;  /* 0x0000009f029a7220 */ /* 0x000fe20000410000 */
[----:B------:R-:W-:-:S02]  /*1cb30*/  IMAD R12, R9, 0x500, R8 ;  /* 0x00000500090c7824 */ /* 0x000fc400078e0208 */
[C---:B------:R-:W-:Y:S01]  /*1cb40*/  FMUL.FTZ R8, R2.reuse, R152 ;  /* 0x0000009802087220 */ /* 0x040fe20000410000 */
[C---:B------:R-:W-:Y:S01]  /*1cb50*/  FMUL.FTZ R152, R2.reuse, R157 ;  /* 0x0000009d02987220 */ /* 0x040fe20000410000 */
[----:B------:R-:W-:Y:S01]  /*1cb60*/  FMUL.FTZ R155, R2, R160 ;  /* 0x000000a0029b7220 */ /* 0x000fe20000410000 */
[C---:B------:R-:W-:Y:S01]  /*1cb70*/  VIADD R14, R12.reuse, 0x100 ;  /* 0x000001000c0e7836 */ /* 0x040fe20000000000 */
[----:B------:R-:W-:Y:S01]  /*1cb80*/  R2UR UR6, R12 ;  /* 0x000000000c0672ca */ /* 0x000fe200000e0000 */
[----:B------:R-:W-:Y:S01]  /*1cb90*/  MUFU.TANH R11, R11 ;  /* 0x0000000b000b7308 */ /* 0x000fe20000002400 */
[C---:B------:R-:W-:Y:S01]  /*1cba0*/  FMUL.FTZ R157, R2.reuse, R162 ;  /* 0x000000a2029d7220 */ /* 0x040fe20000410000 */
[C---:B------:R-:W-:Y:S01]  /*1cbb0*/  FMUL.FTZ R156, R2.reuse, R161 ;  /* 0x000000a1029c7220 */ /* 0x040fe20000410000 */
[C---:B------:R-:W-:Y:S01]  /*1cbc0*/  FMUL.FTZ R158, R2.reuse, R163 ;  /* 0x000000a3029e7220 */ /* 0x040fe20000410000 */
[C---:B------:R-:W-:Y:S01]  /*1cbd0*/  FMUL.FTZ R159, R2.reuse, R164 ;  /* 0x000000a4029f7220 */ /* 0x040fe20000410000 */
[C---:B------:R-:W-:Y:S01]  /*1cbe0*/  FMUL.FTZ R161, R2.reuse, R166 ;  /* 0x000000a602a17220 */ /* 0x040fe20000410000 */
[C---:B------:R-:W-:Y:S01]  /*1cbf0*/  FMUL.FTZ R160, R2.reuse, R165 ;  /* 0x000000a502a07220 */ /* 0x040fe20000410000 */
[C---:B------:R-:W-:Y:S01]  /*1cc00*/  FMUL.FTZ R162, R2.reuse, R167 ;  /* 0x000000a702a27220 */ /* 0x040fe20000410000 */
[----:B------:R-:W0:Y:S01]  /*1cc10*/  MUFU.TANH R8, R8 ;  /* 0x0000000800087308 */ /* 0x000e220000002400 */
[C---:B------:R-:W-:Y:S01]  /*1cc20*/  FMUL.FTZ R136, R2.reuse, R136 ;  /* 0x0000008802887220 */ /* 0x040fe20000410000 */
[C---:B------:R-:W-:Y:S01]  /*1cc30*/  FMUL.FTZ R138, R2.reuse, R138 ;  /* 0x0000008a028a7220 */ /* 0x040fe20000410000 */
[----:B------:R-:W-:Y:S01]  /*1cc40*/  FMUL.FTZ R137, R2, R137 ;  /* 0x0000008902897220 */ /* 0x000fe20000410000 */
[----:B------:R-:W-:Y:S01]  /*1cc50*/  QGMMA.64x128x32.F32.E4M3.E4M3 R24, R176, gdesc[UR4], R24, gsb0 ;  /* 0x01e00004b0187df3 */ /* 0x000fe20008000818 */
[----:B------:R-:W-:Y:S01]  /*1cc60*/  R2UR UR6, R14 ;  /* 0x000000000e0672ca */ /* 0x000fe200000e0000 */
[----:B------:R-:W-:Y:S01]  /*1cc70*/  VIADD R14, R12, 0x200 ;  /* 0x000002000c0e7836 */ /* 0x000fe20000000000 */
[----:B------:R-:W-:Y:S01]  /*1cc80*/  R2UR UR7, R15 ;  /* 0x000000000f0772ca */ /* 0x000fe200000e0000 */
[----:B------:R-:W1:Y:S01]  /*1cc90*/  MUFU.TANH R20, R20 ;  /* 0x0000001400147308 */ /* 0x000e620000002400 */
[----:B------:R-:W-:Y:S01]  /*1cca0*/  MOV R15, 0xc0000010 ;  /* 0xc0000010000f7802 */ /* 0x000fe20000000f00 */
        /* <DEDUP_REMOVED lines=13> */
[C---:B------:R-:W-:Y:S01]  /*1cd80*/  FMUL.FTZ R151, R2.reuse, R151 ;  /* 0x0000009702977220 */ /* 0x040fe20000410000 */
[----:B------:R-:W3:Y:S01]  /*1cd90*/  MUFU.TANH R153, R153 ;  /* 0x0000009900997308 */ /* 0x000ee20000002400 */
[C---:B------:R-:W-:Y:S01]  /*1cda0*/  FMUL.FTZ R120, R2.reuse, R120 ;  /* 0x0000007802787220 */ /* 0x040fe20000410000 */
[C---:B------:R-:W-:Y:S01]  /*1cdb0*/  FMUL.FTZ R122, R2.reuse, R122 ;  /* 0x0000007a027a7220 */ /* 0x040fe20000410000 */
[C---:B------:R-:W-:Y:S01]  /*1cdc0*/  FMUL.FTZ R121, R2.reuse, R121 ;  /* 0x0000007902797220 */ /* 0x040fe20000410000 */
[C---:B------:R-:W-:Y:S01]  /*1cdd0*/  FMUL.FTZ R123, R2.reuse, R123 ;  /* 0x0000007b027b7220 */ /* 0x040fe20000410000 */
[C---:B------:R-:W-:Y:S01]  /*1cde0*/  FMUL.FTZ R124, R2.reuse, R124 ;  /* 0x0000007c027c7220 */ /* 0x040fe20000410000 */
[C---:B------:R-:W-:Y:S01]  /*1cdf0*/  FMUL.FTZ R126, R2.reuse, R126 ;  /* 0x0000007e027e7220 */ /* 0x040fe20000410000 */
[C---:B------:R-:W-:Y:S01]  /*1ce00*/  FMUL.FTZ R125, R2.reuse, R125 ;  /* 0x0000007d027d7220 */ /* 0x040fe20000410000 */
[----:B------:R-:W4:Y:S01]  /*1ce10*/  MUFU.TANH R152, R152 ;  /* 0x0000009800987308 */ /* 0x000f220000002400 */
        /* <DEDUP_REMOVED lines=45> */
[----:B------:R-:W-:Y:S01]  /*1d0f0*/  FMUL.FTZ R103, R2, R103 ;  /* 0x0000006702677220 */ /* 0x000fe20000410000 */
[----:B------:R-:W0:Y:S01]  /*1d100*/  S2R R235, SR_TID.X ;  /* 0x0000000000eb7919 */ /* 0x000e220000002100 */
[----:B------:R-:W5:Y:S08]  /*1d110*/  MUFU.TANH R159, R159 ;  /* 0x0000009f009f7308 */ /* 0x000f700000002400 */
[----:B------:R-:W5:Y:S08]  /*1d120*/  MUFU.TANH R161, R161 ;  /* 0x000000a100a17308 */ /* 0x000f700000002400 */
[----:B------:R-:W5:Y:S08]  /*1d130*/  MUFU.TANH R160, R160 ;  /* 0x000000a000a07308 */ /* 0x000f700000002400 */
[----:B------:R-:W5:Y:S01]  /*1d140*/  MUFU.TANH R162, R162 ;  /* 0x000000a200a27308 */ /* 0x000f620000002400 */
[----:B0-----:R-:W-:-:S07]  /*1d150*/  LOP3.LUT R235, R235, 0x7f, RZ, 0xc0, !PT ;  /* 0x0000007febeb7812 */ /* 0x001fce00078ec0ff */
[----:B------:R-:W0:Y:S01]  /*1d160*/  MUFU.TANH R136, R136 ;  /* 0x0000008800887308 */ /* 0x000e220000002400 */
[----:B------:R-:W-:Y:S02]  /*1d170*/  ISETP.NE.AND P1, PT, R235, RZ, PT ;  /* 0x000000ffeb00720c */ /* 0x000fe40003f25270 */
[----:B------:R-:W1:Y:S05]  /*1d180*/  S2R R235, SR_TID.X ;  /* 0x0000000000eb7919 */ /* 0x000e6a0000002100 */
[----:B------:R-:W0:Y:S08]  /*1d190*/  MUFU.TANH R138, R138 ;  /* 0x0000008a008a7308 */ /* 0x000e300000002400 */
[----:B------:R-:W0:Y:S08]  /*1d1a0*/  MUFU.TANH R137, R137 ;  /* 0x0000008900897308 */ /* 0x000e300000002400 */
[----:B------:R-:W0:Y:S08]  /*1d1b0*/  MUFU.TANH R139, R139 ;  /* 0x0000008b008b7308 */ /* 0x000e300000002400 */
[----:B------:R-:W0:Y:S01]  /*1d1c0*/  MUFU.TANH R140, R140 ;  /* 0x0000008c008c7308 */ /* 0x000e220000002400 */
[----:B------:R-:W-:-:S02]  /*1d1d0*/  WARPGROUP.DEPBAR.LE gsb0, 0x0 ;  /* 0x00008000000079c5 */ /* 0x000fc40000010000 */
[----:B------:R-:W-:Y:S01]  /*1d1e0*/  WARPGROUP.ARRIVE ;  /* 0x00000000000079c5 */ /* 0x000fe20000000000 */
[----:B-1----:R-:W-:-:S04]  /*1d1f0*/  SHF.R.U32.HI R235, RZ, 0x7, R235 ;  /* 0x00000007ffeb7819 */ /* 0x002fc800000116eb */
[----:B------:R-:W1:Y:S01]  /*1d200*/  MUFU.TANH R142, R142 ;  /* 0x0000008e008e7308 */ /* 0x000e620000002400 */
[----:B------:R-:W-:Y:S01]  /*1d210*/  QGMMA.64x128x32.F32.E4M3.E4M3 R24, R180, gdesc[UR4], R24, gsb0 ;  /* 0x01e00004b4187df3 */ /* 0x000fe20008000818 */
[----:B------:R-:W-:Y:S01]  /*1d220*/  R2UR UR6, R14 ;  /* 0x000000000e0672ca */ /* 0x000fe200000e0000 */
[----:B------:R-:W-:Y:S01]  /*1d230*/  VIADD R14, R12, 0x300 ;  /* 0x000003000c0e7836 */ /* 0x000fe20000000000 */
[----:B------:R-:W-:Y:S01]  /*1d240*/  R2UR UR7, R15 ;  /* 0x000000000f0772ca */ /* 0x000fe200000e0000 */
[----:B------:R-:W-:-:S03]  /*1d250*/  IMAD.MOV.U32 R15, RZ, RZ, -0x3ffffff0 ;  /* 0xc0000010ff0f7424 */ /* 0x000fc600078e00ff */
[----:B------:R-:W1:Y:S08]  /*1d260*/  MUFU.TANH R141, R141 ;  /* 0x0000008d008d7308 */ /* 0x000e700000002400 */
        /* <DEDUP_REMOVED lines=15> */
[----:B------:R-:W1:Y:S01]  /*1d360*/  MUFU.TANH R125, R125 ;  /* 0x0000007d007d7308 */ /* 0x000e620000002400 */
[----:B------:R-:W-:-:S02]  /*1d370*/  WARPGROUP.DEPBAR.LE gsb0, 0x0 ;  /* 0x00008000000079c5 */ /* 0x000fc40000010000 */
[----:B------:R-:W-:-:S05]  /*1d380*/  WARPGROUP.ARRIVE ;  /* 0x00000000000079c5 */ /* 0x000fca0000000000 */
[----:B------:R-:W1:Y:S01]  /*1d390*/  MUFU.TANH R127, R127 ;  /* 0x0000007f007f7308 */ /* 0x000e620000002400 */
[----:B------:R-:W-:Y:S01]  /*1d3a0*/  QGMMA.64x128x32.F32.E4M3.E4M3 R24, R184, gdesc[UR4], R24, gsb0 ;  /* 0x01e00004b8187df3 */ /* 0x000fe20008000818 */
[----:B------:R-:W-:Y:S02]  /*1d3b0*/  R2UR UR6, R14 ;  /* 0x000000000e0672ca */ /* 0x000fe400000e0000 */
[----:B------:R-:W-:-:S04]  /*1d3c0*/  R2UR UR7, R15 ;  /* 0x000000000f0772ca */ /* 0x000fc800000e0000 */
[----:B------:R-:W1:Y:S01]  /*1d3d0*/  MUFU.TANH R128, R128 ;  /* 0x0000008000807308 */ /* 0x000e620000002400 */
[----:B------:R-:W-:Y:S02]  /*1d3e0*/  FMNMX.FTZ R15, R8, R7, !PT ;  /* 0x00000007080f7209 */ /* 0x000fe40007810000 */
[----:B------:R-:W-:Y:S02]  /*1d3f0*/  FMNMX.FTZ R14, R13, R6, !PT ;  /* 0x000000060d0e7209 */ /* 0x000fe40007810000 */
[----:B------:R-:W-:Y:S02]  /*1d400*/  FMNMX.FTZ R15, R11, R15, !PT ;  /* 0x0000000f0b0f7209 */ /* 0x000fe40007810000 */
[----:B------:R-:W-:Y:S01]  /*1d410*/  FMNMX.FTZ R14, R20, R14, !PT ;  /* 0x0000000e140e7209 */ /* 0x000fe20007810000 */
[----:B------:R-:W1:Y:S01]  /*1d420*/  MUFU.TANH R130, R130 ;  /* 0x0000008200827308 */ /* 0x000e620000002400 */
[----:B--2---:R-:W-:Y:S02]  /*1d430*/  FMNMX.FTZ R15, R21, R15, !PT ;  /* 0x0000000f150f7209 */ /* 0x004fe40007810000 */
[----:B---3--:R-:W-:-:S02]  /*1d440*/  FMNMX.FTZ R14, R153, R14, !PT ;  /* 0x0000000e990e7209 */ /* 0x008fc40007810000 */
[----:B----4-:R-:W-:Y:S02]  /*1d450*/  FMNMX.FTZ R15, R152, R15, !PT ;  /* 0x0000000f980f7209 */ /* 0x010fe40007810000 */
[----:B-----5:R-:W-:Y:S01]  /*1d460*/  FMNMX.FTZ R14, R154, R14, !PT ;  /* 0x0000000e9a0e7209 */ /* 0x020fe20007810000 */
[----:B------:R-:W2:Y:S01]  /*1d470*/  MUFU.TANH R129, R129 ;  /* 0x0000008100817308 */ /* 0x000ea20000002400 */
[----:B------:R-:W-:Y:S02]  /*1d480*/  FMNMX.FTZ R15, R155, R15, !PT ;  /* 0x0000000f9b0f7209 */ /* 0x000fe40007810000 */
[----:B------:R-:W-:Y:S02]  /*1d490*/  FMNMX.FTZ R14, R157, R14, !PT ;  /* 0x0000000e9d0e7209 */ /* 0x000fe40007810000 */
[----:B------:R-:W-:Y:S02]  /*1d4a0*/  FMNMX.FTZ R15, R156, R15, !PT ;  /* 0x0000000f9c0f7209 */ /* 0x000fe40007810000 */
[----:B------:R-:W-:Y:S01]  /*1d4b0*/  FMNMX.FTZ R14, R158, R14, !PT ;  /* 0x0000000e9e0e7209 */ /* 0x000fe20007810000 */
[----:B------:R-:W3:Y:S01]  /*1d4c0*/  MUFU.TANH R131, R131 ;  /* 0x0000008300837308 */ /* 0x000ee20000002400 */
[----:B------:R-:W-:-:S02]  /*1d4d0*/  FMNMX.FTZ R15, R159, R15, !PT ;  /* 0x0000000f9f0f7209 */ /* 0x000fc40007810000 */
[----:B------:R-:W-:Y:S02]  /*1d4e0*/  FMNMX.FTZ R14, R161, R14, !PT ;  /* 0x0000000ea10e7209 */ /* 0x000fe40007810000 */
[----:B------:R-:W-:Y:S02]  /*1d4f0*/  FMNMX.FTZ R15, R160, R15, !PT ;  /* 0x0000000fa00f7209 */ /* 0x000fe40007810000 */
[----:B------:R-:W-:Y:S01]  /*1d500*/  FMNMX.FTZ R14, R162, R14, !PT ;  /* 0x0000000ea20e7209 */ /* 0x000fe20007810000 */
[----:B------:R-:W4:Y:S01]  /*1d510*/  MUFU.TANH R132, R132 ;  /* 0x0000008400847308 */ /* 0x000f220000002400 */
[----:B0-----:R-:W-:Y:S02]  /*1d520*/  FMNMX.FTZ R15, R136, R15, !PT ;  /* 0x0000000f880f7209 */ /* 0x001fe40007810000 */
[----:B------:R-:W-:Y:S02]  /*1d530*/  FMNMX.FTZ R14, R138, R14, !PT ;  /* 0x0000000e8a0e7209 */ /* 0x000fe40007810000 */
[----:B------:R-:W-:-:S02]  /*1d540*/  FMNMX.FTZ R15, R137, R15, !PT ;  /* 0x0000000f890f7209 */ /* 0x000fc40007810000 */
[----:B------:R-:W-:Y:S01]  /*1d550*/  FMNMX.FTZ R14, R139, R14, !PT ;  /* 0x0000000e8b0e7209 */ /* 0x000fe20007810000 */
[----:B------:R-:W0:Y:S01]  /*1d560*/  MUFU.TANH R134, R134 ;  /* 0x0000008600867308 */ /* 0x000e220000002400 */
[----:B------:R-:W-:Y:S02]  /*1d570*/  FMNMX.FTZ R15, R140, R15, !PT ;  /* 0x0000000f8c0f7209 */ /* 0x000fe40007810000 */
[----:B-1----:R-:W-:Y:S02]  /*1d580*/  FMNMX.FTZ R14, R142, R14, !PT ;  /* 0x0000000e8e0e7209 */ /* 0x002fe40007810000 */
[----:B------:R-:W-:Y:S02]  /*1d590*/  FMNMX.FTZ R15, R141, R15, !PT ;  /* 0x0000000f8d0f7209 */ /* 0x000fe40007810000 */
[----:B------:R-:W-:Y:S01]  /*1d5a0*/  FMNMX.FTZ R14, R143, R14, !PT ;  /* 0x0000000e8f0e7209 */ /* 0x000fe20007810000 */
[----:B------:R-:W1:Y:S01]  /*1d5b0*/  MUFU.TANH R133, R133 ;  /* 0x0000008500857308 */ /* 0x000e620000002400 */
[----:B------:R-:W-:-:S02]  /*1d5c0*/  FMNMX.FTZ R15, R144, R15, !PT ;  /* 0x0000000f900f7209 */ /* 0x000fc40007810000 */
[----:B------:R-:W-:Y:S02]  /*1d5d0*/  FMNMX.FTZ R14, R146, R14, !PT ;  /* 0x0000000e920e7209 */ /* 0x000fe40007810000 */
[----:B------:R-:W-:Y:S02]  /*1d5e0*/  FMNMX.FTZ R15, R145, R15, !PT ;  /* 0x0000000f910f7209 */ /* 0x000fe40007810000 */
[----:B------:R-:W-:Y:S01]  /*1d5f0*/  FMNMX.FTZ R14, R147, R14, !PT ;  /* 0x0000000e930e7209 */ /* 0x000fe20007810000 */
[----:B------:R-:W5:Y:S01]  /*1d600*/  MUFU.TANH R135, R135 ;  /* 0x0000008700877308 */ /* 0x000f620000002400 */
[----:B------:R-:W-:Y:S02]  /*1d610*/  FMNMX.FTZ R15, R148, R15, !PT ;  /* 0x0000000f940f7209 */ /* 0x000fe40007810000 */
[----:B------:R-:W-:Y:S02]  /*1d620*/  FMNMX.FTZ R14, R150, R14, !PT ;  /* 0x0000000e960e7209 */ /* 0x000fe40007810000 */
[----:B------:R-:W-:-:S02]  /*1d630*/  FMNMX.FTZ R15, R149, R15, !PT ;  /* 0x0000000f950f7209 */ /* 0x000fc40007810000 */
[----:B------:R-:W-:Y:S01]  /*1d640*/  FMNMX.FTZ R14, R151, R14, !PT ;  /* 0x0000000e970e7209 */ /* 0x000fe20007810000 */
[----:B------:R-:W5:Y:S01]  /*1d650*/  MUFU.TANH R104, R104 ;  /* 0x0000006800687308 */ /* 0x000f620000002400 */
[----:B------:R-:W-:Y:S02]  /*1d660*/  FMNMX.FTZ R15, R120, R15, !PT ;  /* 0x0000000f780f7209 */ /* 0x000fe40007810000 */
[----:B------:R-:W-:Y:S02]  /*1d670*/  FMNMX.FTZ R14, R122, R14, !PT ;  /* 0x0000000e7a0e7209 */ /* 0x000fe40007810000 */
[----:B------:R-:W-:Y:S02]  /*1d680*/  FMNMX.FTZ R15, R121, R15, !PT ;  /* 0x0000000f790f7209 */ /* 0x000fe40007810000 */
[----:B------:R-:W-:Y:S01]  /*1d690*/  FMNMX.FTZ R14, R123, R14, !PT ;  /* 0x0000000e7b0e7209 */ /* 0x000fe20007810000 */
[----:B------:R-:W5:Y:S01]  /*1d6a0*/  MUFU.TANH R106, R106 ;  /* 0x0000006a006a7308 */ /* 0x000f620000002400 */
[----:B------:R-:W-:-:S02]  /*1d6b0*/  FMNMX.FTZ R15, R124, R15, !PT ;  /* 0x0000000f7c0f7209 */ /* 0x000fc40007810000 */
[----:B------:R-:W-:Y:S02]  /*1d6c0*/  FMNMX.FTZ R14, R126, R14, !PT ;  /* 0x0000000e7e0e7209 */ /* 0x000fe40007810000 */
[----:B------:R-:W-:Y:S02]  /*1d6d0*/  FMNMX.FTZ R15, R125, R15, !PT ;  /* 0x0000000f7d0f7209 */ /* 0x000fe40007810000 */
[----:B------:R-:W-:Y:S01]  /*1d6e0*/  FMNMX.FTZ R14, R127, R14, !PT ;  /* 0x0000000e7f0e7209 */ /* 0x000fe20007810000 */
[----:B------:R-:W5:Y:S01]  /*1d6f0*/  MUFU.TANH R105, R105 ;  /* 0x0000006900697308 */ /* 0x000f620000002400 */
[----:B------:R-:W-:Y:S02]  /*1d700*/  FMNMX.FTZ R15, R128, R15, !PT ;  /* 0x0000000f800f7209 */ /* 0x000fe40007810000 */
[----:B------:R-:W-:Y:S02]  /*1d710*/  FMNMX.FTZ R14, R130, R14, !PT ;  /* 0x0000000e820e7209 */ /* 0x000fe40007810000 */
[----:B--2---:R-:W-:-:S02]  /*1d720*/  FMNMX.FTZ R15, R129, R15, !PT ;  /* 0x0000000f810f7209 */ /* 0x004fc40007810000 */
[----:B---3--:R-:W-:Y:S01]  /*1d730*/  FMNMX.FTZ R14, R131, R14, !PT ;  /* 0x0000000e830e7209 */ /* 0x008fe20007810000 */
[----:B------:R-:W2:Y:S01]  /*1d740*/  MUFU.TANH R107, R107 ;  /* 0x0000006b006b7308 */ /* 0x000ea20000002400 */
[----:B----4-:R-:W-:Y:S02]  /*1d750*/  FMNMX.FTZ R15, R132, R15, !PT ;  /* 0x0000000f840f7209 */ /* 0x010fe40007810000 */
[----:B0-----:R-:W-:Y:S02]  /*1d760*/  FMNMX.FTZ R14, R134, R14, !PT ;  /* 0x0000000e860e7209 */ /* 0x001fe40007810000 */
[----:B-1----:R-:W-:Y:S02]  /*1d770*/  FMNMX.FTZ R15, R133, R15, !PT ;  /* 0x0000000f850f7209 */ /* 0x002fe40007810000 */
[----:B-----5:R-:W-:Y:S01]  /*1d780*/  FMNMX.FTZ R14, R135, R14, !PT ;  /* 0x0000000e870e7209 */ /* 0x020fe20007810000 */
[----:B------:R-:W0:Y:S01]  /*1d790*/  MUFU.TANH R108, R108 ;  /* 0x0000006c006c7308 */ /* 0x000e220000002400 */
[----:B------:R-:W-:-:S02]  /*1d7a0*/  FMNMX.FTZ R15, R104, R15, !PT ;  /* 0x0000000f680f7209 */ /* 0x000fc40007810000 */
[----:B------:R-:W-:Y:S02]  /*1d7b0*/  FMNMX.FTZ R14, R106, R14, !PT ;  /* 0x0000000e6a0e7209 */ /* 0x000fe40007810000 */
[----:B------:R-:W-:-:S03]  /*1d7c0*/  FMNMX.FTZ R15, R105, R15, !PT ;  /* 0x0000000f690f7209 */ /* 0x000fc60007810000 */
        /* <DEDUP_REMOVED lines=14> */
[----:B------:R-:W-:Y:S06]  /*1d8b0*/  QGMMA.64x128x32.F32.E4M3.E4M3 R24, R188, gdesc[UR4], R24, gsb0 ;  /* 0x01e00004bc187df3 */ /* 0x000fec0008000818 */
        /* <DEDUP_REMOVED lines=39> */
[----:B--2---:R-:W-:-:S07]  /*1db30*/  FMNMX.FTZ R14, R99, R14, !PT ;  /* 0x0000000e630e7209 */ /* 0x004fce0007810000 */
[----:B------:R-:W2:Y:S01]  /*1db40*/  MUFU.TANH R101, R101 ;  /* 0x0000006500657308 */ /* 0x000ea20000002400 */
[----:B0-----:R-:W-:-:S07]  /*1db50*/  FMNMX.FTZ R15, R100, R15, !PT ;  /* 0x0000000f640f7209 */ /* 0x001fce0007810000 */
[----:B------:R-:W0:Y:S01]  /*1db60*/  MUFU.TANH R103, R103 ;  /* 0x0000006700677308 */ /* 0x000e220000002400 */
[----:B-1----:R-:W-:Y:S02]  /*1db70*/  FMNMX.FTZ R14, R102, R14, !PT ;  /* 0x0000000e660e7209 */ /* 0x002fe40007810000 */
[----:B--2---:R-:W-:-:S05]  /*1db80*/  FMNMX.FTZ R164, R101, R15, !PT ;  /* 0x0000000f65a47209 */ /* 0x004fca0007810000 */
[----:B------:R-:W1:Y:S01]  /*1db90*/  SHFL.BFLY PT, R15, R164, 0x2, 0x1f ;  /* 0x0c401f00a40f7f89 */ /* 0x000e6200000e0000 */
[----:B0-----:R-:W-:-:S05]  /*1dba0*/  FMNMX.FTZ R163, R103, R14, !PT ;  /* 0x0000000e67a37209 */ /* 0x001fca0007810000 */
[----:B------:R-:W0:Y:S01]  /*1dbb0*/  SHFL.BFLY PT, R14, R163, 0x2, 0x1f ;  /* 0x0c401f00a30e7f89 */ /* 0x000e2200000e0000 */
[----:B-1----:R-:W-:Y:S02]  /*1dbc0*/  FMNMX.FTZ R164, R164, R15, !PT ;  /* 0x0000000fa4a47209 */ /* 0x002fe40007810000 */
[----:B------:R-:W-:-:S03]  /*1dbd0*/  MOV R15, 0xc0000010 ;  /* 0xc0000010000f7802 */ /* 0x000fc60000000f00 */
[----:B------:R-:W1:Y:S01]  /*1dbe0*/  SHFL.BFLY PT, R165, R164, 0x1, 0x1f ;  /* 0x0c201f00a4a57f89 */ /* 0x000e6200000e0000 */
[----:B------:R-:W-:Y:S02]  /*1dbf0*/  R2UR UR7, R15 ;  /* 0x000000000f0772ca */ /* 0x000fe400000e0000 */
[----:B0-----:R-:W-:Y:S01]  /*1dc00*/  FMNMX.FTZ R163, R163, R14, !PT ;  /* 0x0000000ea3a37209 */ /* 0x001fe20007810000 */
[----:B------:R-:W-:-:S04]  /*1dc10*/  VIADD R14, R12, 0x400 ;  /* 0x000004000c0e7836 */ /* 0x000fc80000000000 */
[----:B------:R-:W0:Y:S01]  /*1dc20*/  SHFL.BFLY PT, R12, R163, 0x1, 0x1f ;  /* 0x0c201f00a30c7f89 */ /* 0x000e2200000e0000 */
[----:B------:R-:W-:-:S13]  /*1dc30*/  R2UR UR6, R14 ;  /* 0x000000000e0672ca */ /* 0x000fda00000e0000 */
[----:B------:R-:W-:Y:S01]  /*1dc40*/  QGMMA.64x128x32.F32.E4M3.E4M3 R24, R192, gdesc[UR4], R24, gsb0 ;  /* 0x01e00004c0187df3 */ /* 0x000fe20008000818 */
[----:B-1----:R-:W-:Y:S01]  /*1dc50*/  FMNMX.FTZ R14, R164, R165, !PT ;  /* 0x000000a5a40e7209 */ /* 0x002fe20007810000 */
[----:B------:R-:W-:Y:S01]  /*1dc60*/  @!P1 IMAD R164, R10, 0x8, R16 ;  /* 0x000000080aa49824 */ /* 0x000fe200078e0210 */
[----:B------:R-:W-:-:S03]  /*1dc70*/  IADD3 R165, -R235, 0xb, RZ ;  /* 0x0000000beba57810 */ /* 0x000fc60007ffe1ff */
[----:B------:R-:W-:Y:S01]  /*1dc80*/  FADD.FTZ R7, -R14, R7 ;  /* 0x000000070e077221 */ /* 0x000fe20000010100 */
[----:B------:R-:W-:Y:S01]  /*1dc90*/  @!P1 VIADD R164, R164, 0x29840 ;  /* 0x00029840a4a49836 */ /* 0x000fe20000000000 */
[----:B0-----:R-:W-:Y:S01]  /*1dca0*/  FMNMX.FTZ R15, R163, R12, !PT ;  /* 0x0000000ca30f7209 */ /* 0x001fe20007810000 */
[----:B------:R-:W-:-:S03]  /*1dcb0*/  IMAD.U32 R12, RZ, RZ, UR56 ;  /* 0x00000038ff0c7e24 */ /* 0x000fc6000f8e00ff */
[----:B------:R-:W-:Y:S01]  /*1dcc0*/  @!P1 PRMT R164, RZ, 0x654, R164 ;  /* 0x00000654ffa49816 */ /* 0x000fe200000000a4 */
[----:B------:R-:W-:-:S01]  /*1dcd0*/  FFMA.FTZ R163, R14, R12, -8 ;  /* 0xc10000000ea37423 */ /* 0x000fc2000001000c */
[----:B------:R-:W-:Y:S01]  /*1dce0*/  FADD.FTZ R6, -R15, R6 ;  /* 0x000000060f067221 */ /* 0x000fe20000010100 */
[-C--:B------:R-:W-:Y:S02]  /*1dcf0*/  FMUL.FTZ R7, R7, R12.reuse ;  /* 0x0000000c07077220 */ /* 0x080fe40000410000 */
        /* <DEDUP_REMOVED lines=42> */
[----:B------:R-:W-:Y:S02]  /*1dfa0*/  MUFU.EX2 R7, R7 ;  /* 0x0000000700077308 */ /* 0x000fe40000000800 */
        /* <DEDUP_REMOVED lines=39> */
[----:B-1----:R-:W-:-:S01]  /*1e220*/  FFMA.FTZ R4, R6, R4, R13 ;  /* 0x0000000406047223 */ /* 0x002fc2000001000d */
[-CC-:B------:R-:W-:Y:S01]  /*1e230*/  FFMA.FTZ R91, R91, R12.reuse, -R163.reuse ;  /* 0x0000000c5b5b7223 */ /* 0x180fe200000108a3 */
[----:B------:R-:W-:-:S01]  /*1e240*/  FFMA.FTZ R94, R94, R12, -R163 ;  /* 0x0000000c5e5e7223 */ /* 0x000fc200000108a3 */
[-CC-:B------:R-:W-:Y:S01]  /*1e250*/  FFMA.FTZ R95, R95, R12.reuse, -R163.reuse ;  /* 0x0000000c5f5f7223 */ /* 0x180fe200000108a3 */
[----:B------:R-:W-:-:S01]  /*1e260*/  FFMA.FTZ R98, R98, R12, -R163 ;  /* 0x0000000c62627223 */ /* 0x000fc200000108a3 */
[-CC-:B------:R-:W-:Y:S01]  /*1e270*/  FFMA.FTZ R99, R99, R12.reuse, -R163.reuse ;  /* 0x0000000c63637223 */ /* 0x180fe200000108a3 */
[----:B------:R-:W-:-:S01]  /*1e280*/  FFMA.FTZ R102, R102, R12, -R163 ;  /* 0x0000000c66667223 */ /* 0x000fc200000108a3 */
[----:B------:R-:W1:Y:S01]  /*1e290*/  MUFU.EX2 R21, R21 ;  /* 0x0000001500157308 */ /* 0x000e620000000800 */
[----:B--2---:R-:W-:-:S01]  /*1e2a0*/  FADD.FTZ R3, R11, R3 ;  /* 0x000000030b037221 */ /* 0x004fc20000010000 */
[----:B------:R-:W-:-:S06]  /*1e2b0*/  FFMA.FTZ R103, R103, R12, -R163 ;  /* 0x0000000c67677223 */ /* 0x000fcc00000108a3 */
[----:B------:R-:W2:Y:S01]  /*1e2c0*/  MUFU.EX2 R153, R153 ;  /* 0x0000009900997308 */ /* 0x000ea20000000800 */
[----:B0-----:R-:W-:-:S07]  /*1e2d0*/  FADD.FTZ R4, R20, R4 ;  /* 0x0000000414047221 */ /* 0x001fce0000010000 */
[----:B------:R-:W0:Y:S01]  /*1e2e0*/  MUFU.EX2 R152, R152 ;  /* 0x0000009800987308 */ /* 0x000e220000000800 */
[----:B-1----:R-:W-:-:S07]  /*1e2f0*/  FADD.FTZ R3, R21, R3 ;  /* 0x0000000315037221 */ /* 0x002fce0000010000 */
[----:B------:R-:W1:Y:S01]  /*1e300*/  MUFU.EX2 R154, R154 ;  /* 0x0000009a009a7308 */ /* 0x000e620000000800 */
[----:B--2---:R-:W-:-:S07]  /*1e310*/  FADD.FTZ R4, R153, R4 ;  /* 0x0000000499047221 */ /* 0x004fce0000010000 */
[----:B------:R-:W2:Y:S01]  /*1e320*/  MUFU.EX2 R155, R155 ;  /* 0x0000009b009b7308 */ /* 0x000ea20000000800 */
[----:B0-----:R-:W-:-:S01]  /*1e330*/  FADD.FTZ R3, R152, R3 ;  /* 0x0000000398037221 */ /* 0x001fc20000010000 */
[----:B------:R-:W-:Y:S02]  /*1e340*/  WARPGROUP.DEPBAR.LE gsb0, 0x0 ;  /* 0x00008000000079c5 */ /* 0x000fe40000010000 */
[----:B------:R0:W-:Y:S06]  /*1e350*/  BAR.ARV R165, 0x100 ;  /* 0x000400a50000751d */ /* 0x0001ec0000002000 */
[----:B------:R-:W3:Y:S01]  /*1e360*/  MUFU.EX2 R157, R157 ;  /* 0x0000009d009d7308 */ /* 0x000ee20000000800 */
[----:B-1----:R-:W-:-:S01]  /*1e370*/  FADD.FTZ R4, R154, R4 ;  /* 0x000000049a047221 */ /* 0x002fc20000010000 */
[----:B------:R0:W-:Y:S01]  /*1e380*/  @!P1 SYNCS.ARRIVE.TRANS64.RED.A1T0 RZ, [R164+URZ], RZ ;  /* 0x000000ffa4ff99a7 */ /* 0x0001e2000810043f */
[----:B--2---:R-:W-:-:S05]  /*1e390*/  FADD.FTZ R3, R155, R3 ;  /* 0x000000039b037221 */ /* 0x004fca0000010000 */
[----:B------:R-:W1:Y:S08]  /*1e3a0*/  MUFU.EX2 R156, R156 ;  /* 0x0000009c009c7308 */ /* 0x000e700000000800 */
[----:B------:R-:W2:Y:S01]  /*1e3b0*/  MUFU.EX2 R158, R158 ;  /* 0x0000009e009e7308 */ /* 0x000ea20000000800 */
[----:B---3--:R-:W-:-:S07]  /*1e3c0*/  FADD.FTZ R4, R157, R4 ;  /* 0x000000049d047221 */ /* 0x008fce0000010000 */
[----:B------:R-:W3:Y:S01]  /*1e3d0*/  MUFU.EX2 R159, R159 ;  /* 0x0000009f009f7308 */ /* 0x000ee20000000800 */
[----:B-1----:R-:W-:-:S07]  /*1e3e0*/  FADD.FTZ R3, R156, R3 ;  /* 0x000000039c037221 */ /* 0x002fce0000010000 */
[----:B------:R-:W1:Y:S01]  /*1e3f0*/  MUFU.EX2 R161, R161 ;  /* 0x000000a100a17308 */ /* 0x000e620000000800 */
[----:B--2---:R-:W-:-:S07]  /*1e400*/  FADD.FTZ R4, R158, R4 ;  /* 0x000000049e047221 */ /* 0x004fce0000010000 */
        /* <DEDUP_REMOVED lines=131> */
[----:B--2---:R-:W-:-:S01]  /*1ec40*/  FADD.FTZ R4, R102, R4 ;  /* 0x0000000466047221 */ /* 0x004fc20000010000 */
[----:B---3--:R-:W-:-:S03]  /*1ec50*/  FADD.FTZ R3, R101, R3 ;  /* 0x0000000365037221 */ /* 0x008fc60000010000 */
[----:B-1----:R-:W-:Y:S01]  /*1ec60*/  FADD.FTZ R4, R103, R4 ;  /* 0x0000000467047221 */ /* 0x002fe20000010000 */
[----:B0-----:R-:W-:Y:S06]  /*1ec70*/  @!P0 BRA `(.L_x_488) ;  /* 0x0000000000048947 */ /* 0x001fec0003800000 */
[----:B------:R-:W-:Y:S01]  /*1ec80*/  BPT.TRAP 0x1 ;  /* 0x000000040000795c */ /* 0x000fe20000300000 */
.L_x_488:
[----:B------:R-:W-:Y:S01]  /*1ec90*/  LEA R9, R9, R16, 0x3 ;  /* 0x0000001009097211 */ /* 0x000fe200078e18ff */
[----:B------:R-:W-:Y:S01]  /*1eca0*/  IMAD.U32 R163, RZ, RZ, UR37 ;  /* 0x00000025ffa37e24 */ /* 0x000fe2000f8e00ff */
[----:B------:R-:W-:Y:S01]  /*1ecb0*/  ISETP.GT.AND P1, PT, R5, R201, PT ;  /* 0x000000c90500720c */ /* 0x000fe20003f24270 */
[----:B------:R-:W-:Y:S01]  /*1ecc0*/  FMUL.FTZ R24, R24, R7 ;  /* 0x0000000718187220 */ /* 0x000fe20000410000 */
        /* <DEDUP_REMOVED lines=9> */
[-C--:B------:R-:W-:Y:S01]  /*1ed60*/  FMUL.FTZ R32, R32, R7.reuse ;  /* 0x0000000720207220 */ /* 0x080fe20000410000 */
[----:B------:R-:W-:Y:S01]  /*1ed70*/  F2FP.SATFINITE.E4M3.F32.PACK_AB_MERGE_C R140, R141, R140, RZ ;  /* 0x0000008c8d8c723e */ /* 0x000fe200048070ff */
[----:B------:R0:W-:Y:S01]  /*1ed80*/  SYNCS.ARRIVE.TRANS64.RED.A1T0 RZ, [R9+URZ], RZ ;  /* 0x000000ff09ff79a7 */ /* 0x0001e2000810043f */
[----:B------:R-:W-:Y:S01]  /*1ed90*/  F2FP.SATFINITE.E4M3.F32.PACK_AB_MERGE_C R142, R143, R142, RZ ;  /* 0x0000008e8f8e723e */ /* 0x000fe200048070ff */
[-C--:B------:R-:W-:Y:S01]  /*1eda0*/  FMUL.FTZ R33, R33, R7.reuse ;  /* 0x0000000721217220 */ /* 0x080fe20000410000 */
        /* <DEDUP_REMOVED lines=80> */
[----:B0-----:R-:W-:Y:S01]  /*1f2b0*/  IMAD.MOV.U32 R9, RZ, RZ, R10 ;  /* 0x000000ffff097224 */ /* 0x001fe200078e000a */
        /* <DEDUP_REMOVED lines=15> */
[----:B------:R-:W-:Y:S01]  /*1f3b0*/  MOV R6, R15 ;  /* 0x0000000f00067202 */ /* 0x000fe20000000f00 */
[----:B------:R-:W-:Y:S06]  /*1f3c0*/  @P1 BRA `(.L_x_489) ;  /* 0xffffffc000f81947 */ /* 0x000fec000383ffff */
[----:B------:R-:W-:-:S07]  /*1f3d0*/  MOV R148, R10 ;  /* 0x0000000a00947202 */ /* 0x000fce0000000f00 */
.L_x_478:
[----:B------:R-:W-:Y:S05]  /*1f3e0*/  WARPSYNC.ALL ;  /* 0x0000000000007948 */ /* 0x000fea0003800000 */
[----:B------:R-:W-:Y:S06]  /*1f3f0*/  BAR.ARV 0x8, 0x180 ;  /* 0x0206000000007b1d */ /* 0x000fec0000002000 */
[----:B------:R-:W-:Y:S05]  /*1f400*/  @!P0 BRA `(.L_x_490) ;  /* 0x0000000000048947 */ /* 0x000fea0003800000 */
[----:B------:R-:W-:Y:S01]  /*1f410*/  BPT.TRAP 0x1 ;  /* 0x000000040000795c */ /* 0x000fe20000300000 */
.L_x_490:
[----:B------:R-:W-:Y:S01]  /*1f420*/  IMAD R13, R148, 0x8, R16 ;  /* 0x00000008940d7824 */ /* 0x000fe200078e0210 */
[----:B------:R-:W-:-:S04]  /*1f430*/  SHF.L.U32 R0, R198, 0x1f, RZ ;  /* 0x0000001fc6007819 */ /* 0x000fc800000006ff */
[----:B------:R0:W1:Y:S01]  /*1f440*/  SYNCS.PHASECHK.TRANS64.TRYWAIT P1, [R13+URZ+0x29850], R0 ;  /* 0x029850000d0075a7 */ /* 0x000062000802017f */
[----:B------:R-:W-:Y:S05]  /*1f450*/  @!P0 BRA `(.L_x_491) ;  /* 0x0000000000048947 */ /* 0x000fea0003800000 */
[----:B------:R-:W-:Y:S01]  /*1f460*/  BPT.TRAP 0x1 ;  /* 0x000000040000795c */ /* 0x000fe20000300000 */
.L_x_491:
[----:B------:R-:W-:-:S05]  /*1f470*/  VIADD R16, R16, 0x400 ;  /* 0x0000040010107836 */ /* 0x000fca0000000000 */
[----:B------:R-:W-:-:S04]  /*1f480*/  SHF.R.U32.HI R16, RZ, 0x4, R16 ;  /* 0x00000004ff107819 */ /* 0x000fc80000011610 */
[----:B------:R-:W-:-:S04]  /*1f490*/  LOP3.LUT R16, R16, 0x3fff, RZ, 0xc0, !PT ;  /* 0x00003fff10107812 */ /* 0x000fc800078ec0ff */
[----:B------:R-:W-:Y:S01]  /*1f4a0*/  LOP3.LUT R7, R16, 0x10000, RZ, 0xfc, !PT ;  /* 0x0001000010077812 */ /* 0x000fe200078efcff */
[----:B-1----:R-:W-:Y:S06]  /*1f4b0*/  @P1 BRA `(.L_x_492) ;  /* 0x0000000000081947 */ /* 0x002fec0003800000 */
[----:B------:R-:W1:Y:S02]  /*1f4c0*/  SYNCS.PHASECHK.TRANS64.TRYWAIT P1, [R13+URZ+0x29850], R0 ;  /* 0x029850000d0075a7 */ /* 0x000e64000802017f */
[----:B-1----:R-:W-:Y:S05]  /*1f4d0*/  @!P1 BRA `(.L_x_493) ;  /* 0x000000c000e09947 */ /* 0x002fea0003800000 */
.L_x_492:
[----:B------:R-:W-:Y:S01]  /*1f4e0*/  IMAD R6, R148, 0x500, R7 ;  /* 0x0000050094067824 */ /* 0x000fe200078e0207 */
[----:B------:R-:W-:Y:S05]  /*1f4f0*/  WARPSYNC.ALL ;  /* 0x0000000000007948 */ /* 0x000fea0003800000 */
[----:B------:R-:W-:Y:S01]  /*1f500*/  IMAD.MOV.U32 R7, RZ, RZ, -0x3ffffff0 ;  /* 0xc0000010ff077424 */ /* 0x000fe200078e00ff */
[C---:B------:R-:W-:Y:S01]  /*1f510*/  R2UR UR6, R6.reuse ;  /* 0x00000000060672ca */ /* 0x040fe200000e0000 */
[----:B------:R-:W-:Y:S01]  /*1f520*/  WARPGROUP.ARRIVE ;  /* 0x00000000000079c5 */ /* 0x000fe20000000000 */
[----:B------:R-:W-:Y:S01]  /*1f530*/  IMAD.MOV.U32 R9, RZ, RZ, -0x3ffffff0 ;  /* 0xc0000010ff097424 */ /* 0x000fe200078e00ff */
[C---:B------:R-:W-:Y:S01]  /*1f540*/  IADD3 R8, R6.reuse, 0x100, RZ ;  /* 0x0000010006087810 */ /* 0x040fe20007ffe0ff */
[----:B------:R-:W-:Y:S01]  /*1f550*/  ULDC.64 UR4, c[0x0][0x9a0] ;  /* 0x0002680000047ab9 */ /* 0x000fe20000000a00 */
[----:B------:R-:W-:Y:S01]  /*1f560*/  R2UR UR7, R7 ;  /* 0x00000000070772ca */ /* 0x000fe200000e0000 */
[----:B------:R-:W-:Y:S01]  /*1f570*/  VIADD R20, R6, 0x200 ;  /* 0x0000020006147836 */ /* 0x000fe20000000000 */
[----:B------:R-:W-:Y:S01]  /*1f580*/  ISETP.NE.U32.AND P1, PT, RZ, UR4, PT ;  /* 0x00000004ff007c0c */ /* 0x000fe2000bf25070 */
[----:B------:R-:W-:-:S03]  /*1f590*/  IMAD.MOV.U32 R21, RZ, RZ, -0x3ffffff0 ;  /* 0xc0000010ff157424 */ /* 0x000fc600078e00ff */
[----:B------:R-:W-:-:S07]  /*1f5a0*/  ISETP.NE.AND.EX P1, PT, RZ, UR5, PT, P1 ;  /* 0x00000005ff007c0c */ /* 0x000fce000bf25310 */
[----:B------:R-:W-:Y:S01]  /*1f5b0*/  QGMMA.64x128x32.F32.E4M3.E4M3 R24, R176, gdesc[UR4], R24, gsb0 ;  /* 0x01e00004b0187df3 */ /* 0x000fe20008000818 */
[----:B------:R-:W-:Y:S02]  /*1f5c0*/  R2UR UR6, R8 ;  /* 0x00000000080672ca */ /* 0x000fe400000e0000 */
[----:B------:R-:W-:-:S03]  /*1f5d0*/  R2UR UR7, R9 ;  /* 0x00000000090772ca */ /* 0x000fc600000e0000 */
[----:B------:R-:W0:Y:S08]  /*1f5e0*/  @P1 LDC.64 R8, c[0x0][0x9c8] ;  /* 0x00027200ff081b82 */ /* 0x000e300000000a00 */
[----:B------:R-:W2:Y:S01]  /*1f5f0*/  @P1 LDC.64 R10, c[0x0][0x9d0] ;  /* 0x00027400ff0a1b82 */ /* 0x000ea20000000a00 */
[----:B01----:R-:W-:-:S04]  /*1f600*/  @P1 IMAD R0, R214, R8, RZ ;  /* 0x00000008d6001224 */ /* 0x003fc800078e02ff */
[C---:B------:R-:W-:Y:S01]  /*1f610*/  @P1 IMAD R5, R206.reuse, R9, R0 ;  /* 0x00000009ce051224 */ /* 0x040fe200078e0200 */
[----:B------:R-:W-:Y:S01]  /*1f620*/  MOV R0, 0x3f800000 ;  /* 0x3f80000000007802 */ /* 0x000fe20000000f00 */
[----:B------:R-:W-:-:S04]  /*1f630*/  @P1 IMAD.WIDE.U32 R8, R206, R8, RZ ;  /* 0x00000008ce081225 */ /* 0x000fc800078e00ff */
[----:B------:R-:W-:Y:S02]  /*1f640*/  @P1 IMAD.IADD R9, R9, 0x1, R5 ;  /* 0x0000000109091824 */ /* 0x000fe400078e0205 */
[----:B--2---:R-:W-:-:S04]  /*1f650*/  @P1 IMAD.WIDE.U32 R8, R204, R10, R8 ;  /* 0x0000000acc081225 */ /* 0x004fc800078e0008 */
[----:B------:R-:W-:Y:S01]  /*1f660*/  @P1 IMAD R11, R204, R11, R9 ;  /* 0x0000000bcc0b1224 */ /* 0x000fe200078e0209 */
        /* <DEDUP_REMOVED lines=15> */
[----:B------:R-:W-:Y:S01]  /*1f760*/  IMAD.MOV.U32 R7, RZ, RZ, -0x3ffffff0 ;  /* 0xc0000010ff077424 */ /* 0x000fe200078e00ff */
[----:B------:R-:W-:Y:S01]  /*1f770*/  IADD3 R6, R6, 0x400, RZ ;  /* 0x0000040006067810 */ /* 0x000fe20007ffe0ff */
[----:B------:R-:W1:Y:S01]  /*1f780*/  SHFL.BFLY PT, R2, R3, 0x2, 0x1f ;  /* 0x0c401f0003027f89 */ /* 0x000e6200000e0000 */
[----:B------:R-:W-:Y:S02]  /*1f790*/  WARPGROUP.DEPBAR.LE gsb0, 0x0 ;  /* 0x00008000000079c5 */ /* 0x000fe40000010000 */
[----:B------:R-:W-:-:S07]  /*1f7a0*/  WARPGROUP.ARRIVE ;  /* 0x00000000000079c5 */ /* 0x000fce0000000000 */
[----:B------:R-:W-:Y:S01]  /*1f7b0*/  QGMMA.64x128x32.F32.E4M3.E4M3 R24, R188, gdesc[UR4], R24, gsb0 ;  /* 0x01e00004bc187df3 */ /* 0x000fe20008000818 */
[----:B------:R-:W-:Y:S02]  /*1f7c0*/  R2UR UR6, R6 ;  /* 0x00000000060672ca */ /* 0x000fe400000e0000 */
[----:B------:R-:W-:Y:S02]  /*1f7d0*/  R2UR UR7, R7 ;  /* 0x00000000070772ca */ /* 0x000fe400000e0000 */
[----:B------:R-:W3:Y:S01]  /*1f7e0*/  SHFL.BFLY PT, R7, R4, 0x2, 0x1f ;  /* 0x0c401f0004077f89 */ /* 0x000ee200000e0000 */
[----:B-1----:R-:W-:-:S05]  /*1f7f0*/  FADD.FTZ R2, R2, R3 ;  /* 0x0000000302027221 */ /* 0x002fca0000010000 */
[----:B------:R-:W1:Y:S01]  /*1f800*/  SHFL.BFLY PT, R5, R2, 0x1, 0x1f ;  /* 0x0c201f0002057f89 */ /* 0x000e6200000e0000 */
[----:B---3--:R-:W-:-:S05]  /*1f810*/  FADD.FTZ R7, R7, R4 ;  /* 0x0000000407077221 */ /* 0x008fca0000010000 */
[----:B------:R-:W3:Y:S01]  /*1f820*/  SHFL.BFLY PT, R6, R7, 0x1, 0x1f ;  /* 0x0c201f0007067f89 */ /* 0x000ee200000e0000 */
[----:B-1----:R-:W-:-:S05]  /*1f830*/  FADD.FTZ R8, R2, R5 ;  /* 0x0000000502087221 */ /* 0x002fca0000010000 */
[C---:B------:R-:W-:Y:S01]  /*1f840*/  FSETP.NE.FTZ.AND P1, PT, R8.reuse, RZ, PT ;  /* 0x000000ff0800720b */ /* 0x040fe20003f35000 */
[----:B------:R-:W-:Y:S01]  /*1f850*/  FMUL.FTZ R9, R8, 0.00390625 ;  /* 0x3b80000008097820 */ /* 0x000fe20000410000 */
[----:B------:R-:W-:-:S04]  /*1f860*/  IMAD.MOV.U32 R3, RZ, RZ, RZ ;  /* 0x000000ffff037224 */ /* 0x000fc800078e00ff */
[----:B------:R-:W-:Y:S01]  /*1f870*/  FSETP.NE.FTZ.AND P2, PT, R9, RZ, PT ;  /* 0x000000ff0900720b */ /* 0x000fe20003f55000 */
[----:B---3--:R-:W-:-:S04]  /*1f880*/  FADD.FTZ R6, R7, R6 ;  /* 0x0000000607067221 */ /* 0x008fc80000010000 */
[----:B0-----:R-:W-:Y:S02]  /*1f890*/  FMUL.FTZ R10, R6, 0.00390625 ;  /* 0x3b800000060a7820 */ /* 0x001fe40000410000 */
[----:B------:R-:W-:Y:S03]  /*1f8a0*/  @P1 MUFU.RCP R3, R8 ;  /* 0x0000000800031308 */ /* 0x000fe60000001000 */
[----:B------:R-:W-:Y:S01]  /*1f8b0*/  FSETP.NE.FTZ.AND P3, PT, R10, RZ, PT ;  /* 0x000000ff0a00720b */ /* 0x000fe20003f75000 */
[----:B------:R-:W-:Y:S02]  /*1f8c0*/  WARPGROUP.DEPBAR.LE gsb0, 0x0 ;  /* 0x00008000000079c5 */ /* 0x000fe40000010000 */
[----:B------:R-:W-:-:S06]  /*1f8d0*/  WARPGROUP.ARRIVE ;  /* 0x00000000000079c5 */ /* 0x000fcc0000000000 */
[----:B------:R-:W-:Y:S01]  /*1f8e0*/  QGMMA.64x128x32.F32.E4M3.E4M3 R24, R192, gdesc[UR4], R24, gsb0 ;  /* 0x01e00004c0187df3 */ /* 0x000fe20008000818 */
[----:B------:R-:W-:Y:S01]  /*1f8f0*/  FSETP.NE.FTZ.AND P1, PT, R6, RZ, PT ;  /* 0x000000ff0600720b */ /* 0x000fe20003f35000 */
[----:B------:R-:W-:Y:S01]  /*1f900*/  IMAD.MOV.U32 R7, RZ, RZ, RZ ;  /* 0x000000ffff077224 */ /* 0x000fe200078e00ff */
[----:B------:R-:W0:Y:S08]  /*1f910*/  @P2 MUFU.LG2 R2, R9 ;  /* 0x0000000900022308 */ /* 0x000e300000000c00 */
[----:B------:R-:W1:Y:S08]  /*1f920*/  @P3 MUFU.LG2 R4, R10 ;  /* 0x0000000a00043308 */ /* 0x000e700000000c00 */
[----:B------:R-:W3:Y:S01]  /*1f930*/  @P1 MUFU.RCP R7, R6 ;  /* 0x0000000600071308 */ /* 0x000ee20000001000 */
[C---:B------:R-:W-:Y:S01]  /*1f940*/  @P2 FMUL.FTZ R5, R12.reuse, 0.69314718246459960938 ;  /* 0x3f3172180c052820 */ /* 0x040fe20000410000 */
[----:B------:R-:W-:Y:S01]  /*1f950*/  @P3 FMUL.FTZ R11, R12, 0.69314718246459960938 ;  /* 0x3f3172180c0b3820 */ /* 0x000fe20000410000 */
[----:B0-----:R-:W-:Y:S01]  /*1f960*/  @P2 FMUL.FTZ R2, R2, 0.69314718246459960938 ;  /* 0x3f31721802022820 */ /* 0x001fe20000410000 */
[----:B------:R-:W-:Y:S01]  /*1f970*/  MOV R88, 0xff800000 ;  /* 0xff80000000587802 */ /* 0x000fe20000000f00 */
[----:B------:R-:W-:-:S02]  /*1f980*/  IMAD.MOV.U32 R89, RZ, RZ, -0x800000 ;  /* 0xff800000ff597424 */ /* 0x000fc400078e00ff */
[----:B-1----:R-:W-:Y:S01]  /*1f990*/  @P3 FMUL.FTZ R4, R4, 0.69314718246459960938 ;  /* 0x3f31721804043820 */ /* 0x002fe20000410000 */
[----:B------:R-:W-:-:S01]  /*1f9a0*/  @P2 FFMA.FTZ R88, R5, R14, R2 ;  /* 0x0000000e05582223 */ /* 0x000fc20000010002 */
[----:B--2---:R-:W-:Y:S02]  /*1f9b0*/  FMUL.FTZ R3, R3, R0 ;  /* 0x0000000003037220 */ /* 0x004fe40000410000 */
[----:B------:R-:W-:-:S01]  /*1f9c0*/  @P3 FFMA.FTZ R89, R11, R15, R4 ;  /* 0x0000000f0b593223 */ /* 0x000fc20000010004 */
[----:B---3--:R-:W-:Y:S01]  /*1f9d0*/  FMUL.FTZ R7, R7, R0 ;  /* 0x0000000007077220 */ /* 0x008fe20000410000 */
[----:B------:R-:W-:Y:S02]  /*1f9e0*/  WARPGROUP.DEPBAR.LE gsb0, 0x0 ;  /* 0x00008000000079c5 */ /* 0x000fe40000010000 */
[----:B------:R-:W-:Y:S05]  /*1f9f0*/  @!P0 BRA `(.L_x_494) ;  /* 0x0000000000048947 */ /* 0x000fea0003800000 */
[----:B------:R-:W-:Y:S01]  /*1fa00*/  BPT.TRAP 0x1 ;  /* 0x000000040000795c */ /* 0x000fe20000300000 */
.L_x_494:
[----:B------:R-:W-:Y:S01]  /*1fa10*/  VIADD R0, R13, 0x29860 ;  /* 0x000298600d007836 */ /* 0x000fe20000000000 */
[----:B------:R-:W-:Y:S01]  /*1fa20*/  IADD3 R148, R148, 0x1, RZ ;  /* 0x0000000194947810 */ /* 0x000fe20007ffe0ff */
[----:B------:R-:W-:Y:S02]  /*1fa30*/  IMAD.U32 R9, RZ, RZ, UR37 ;  /* 0x00000025ff097e24 */ /* 0x000fe4000f8e00ff */
[-C--:B------:R-:W-:Y:S01]  /*1fa40*/  FMUL.FTZ R120, R48, R3.reuse ;  /* 0x0000000330787220 */ /* 0x080fe20000410000 */
[-C--:B------:R-:W-:Y:S01]  /*1fa50*/  FMUL.FTZ R5, R24, R3.reuse ;  /* 0x0000000318057220 */ /* 0x080fe20000410000 */
[----:B------:R-:W-:Y:S01]  /*1fa60*/  ISETP.NE.AND P1, PT, R148, 0x2, PT ;  /* 0x000000029400780c */ /* 0x000fe20003f25270 */
[-C--:B------:R-:W-:Y:S01]  /*1fa70*/  FMUL.FTZ R91, R40, R3.reuse ;  /* 0x00000003285b7220 */ /* 0x080fe20000410000 */
[----:B------:R-:W-:Y:S01]  /*1fa80*/  PRMT R2, R9, 0x654, R0 ;  /* 0x0000065409027816 */ /* 0x000fe20000000000 */
[-C--:B------:R-:W-:Y:S01]  /*1fa90*/  FMUL.FTZ R0, R85, R3.reuse ;  /* 0x0000000355007220 */ /* 0x080fe20000410000 */
        /* <DEDUP_REMOVED lines=29> */
[----:B------:R-:W-:Y:S01]  /*1fc70*/  SEL R3, RZ, 0x1, P1 ;  /* 0x00000001ff037807 */ /* 0x000fe20000800000 */
        /* <DEDUP_REMOVED lines=32> */
[----:B------:R-:W-:Y:S01]  /*1fe80*/  FMUL.FTZ R83, R83, R7 ;  /* 0x0000000753537220 */ /* 0x000fe20000410000 */
[----:B------:R-:W-:Y:S01]  /*1fe90*/  LOP3.LUT R198, R198, R3, RZ, 0x3c, !PT ;  /* 0x00000003c6c67212 */ /* 0x000fe200078e3cff */
[----:B------:R-:W-:Y:S01]  /*1fea0*/  UIADD3 UR43, UR43, 0x1, URZ ;  /* 0x000000012b2b7890 */ /* 0x000fe2000fffe03f */
[----:B0-----:R-:W-:-:S11]  /*1feb0*/  SEL R148, R148, RZ, P1 ;  /* 0x000000ff94947207 */ /* 0x001fd60000800000 */
.L_x_438:
[----:B------:R-:W-:Y:S05]  /*1fec0*/  WARPSYNC.ALL ;  /* 0x0000000000007948 */ /* 0x000fea0003800000 */
[----:B------:R-:W0:Y:S08]  /*1fed0*/  S2UR UR37, SR_CgaCtaId ;  /* 0x00000000002579c3 */ /* 0x000e300000008800 */
[----:B------:R-:W-:Y:S01]  /*1fee0*/  BAR.SYNC.DEFER_BLOCKING 0x5, 0x180 ;  /* 0x0146000000007b1d */ /* 0x000fe20000010000 */
[----:B------:R-:W-:-:S05]  /*1fef0*/  ISETP.NE.AND P1, PT, R211, RZ, PT ;  /* 0x000000ffd300720c */ /* 0x000fca0003f25270 */
[----:B------:R-:W-:Y:S01]  /*1ff00*/  UMOV UR4, 0x400 ;  /* 0x0000040000047882 */ /* 0x000fe20000000000 */
[----:B------:R-:W-:Y:S07]  /*1ff10*/  BSSY B0, `(.L_x_495) ;  /* 0x000040f000007945 */ /* 0x000fee0003800000 */
[----:B------:R-:W1:Y:S01]  /*1ff20*/  @!P1 LDC R211, c[0x0][0xad4] ;  /* 0x0002b500ffd39b82 */ /* 0x000e620000000800 */
[----:B0-----:R-:W-:-:S06]  /*1ff30*/  ULEA UR4, UR37, UR4, 0x18 ;  /* 0x0000000425047291 */ /* 0x001fcc000f8ec03f */
[----:B------:R-:W-:-:S05]  /*1ff40*/  IMAD.U32 R16, RZ, RZ, UR4 ;  /* 0x00000004ff107e24 */ /* 0x000fca000f8e00ff */
[----:B-----5:R0:W2:Y:S01]  /*1ff50*/  LDS.128 R144, [R16+0x298d0] ;  /* 0x0298d00010907984 */ /* 0x0200a20000000c00 */
[----:B------:R-:W-:Y:S06]  /*1ff60*/  BAR.ARV 0x4, 0x180 ;  /* 0x0106000000007b1d */ /* 0x000fec0000002000 */
[----:B------:R-:W-:Y:S05]  /*1ff70*/  @P0 BRA `(.L_x_496) ;  /* 0x0000003400040947 */ /* 0x000fea0003800000 */
[----:B------:R-:W3:Y:S01]  /*1ff80*/  LDL R13, [R1+0x68] ;  /* 0x00006800010d7983 */ /* 0x000ee20000100800 */
[----:B------:R-:W-:Y:S01]  /*1ff90*/  ULDC.64 UR4, c[0x4][0x40] ;  /* 0x0100100000047ab9 */ /* 0x000fe20000000a00 */
[----:B------:R-:W4:Y:S01]  /*1ffa0*/  S2R R10, SR_TID.X ;  /* 0x00000000000a7919 */ /* 0x000f220000002100 */
[----:B------:R-:W0:Y:S01]  /*1ffb0*/  S2R R11, SR_SWINHI ;  /* 0x00000000000b7919 */ /* 0x000e220000002f00 */
[----:B----4-:R-:W-:Y:S01]  /*1ffc0*/  IMAD.SHL.U32 R2, R10, 0x4, RZ ;  /* 0x000000040a027824 */ /* 0x010fe200078e00ff */
[----:B------:R-:W-:Y:S02]  /*1ffd0*/  MOV R56, R16 ;  /* 0x0000001000387202 */ /* 0x000fe40000000f00 */
[----:B0-----:R-:W-:Y:S02]  /*1ffe0*/  MOV R57, R11 ;  /* 0x0000000b00397202 */ /* 0x001fe40000000f00 */
[----:B------:R-:W-:-:S04]  /*1fff0*/  LOP3.LUT R2, R2, 0xc, RZ, 0xc0, !PT ;  /* 0x0000000c02027812 */ /* 0x000fc800078ec0ff */
[----:B------:R-:W-:-:S05]  /*20000*/  IADD3 R2, P0, R2, UR4, RZ ;  /* 0x0000000402027c10 */ /* 0x000fca000ff1e0ff */
[----:B------:R-:W-:Y:S01]  /*20010*/  IMAD.X R3, RZ, RZ, UR5, P0 ;  /* 0x00000005ff037e24 */ /* 0x000fe200080e06ff */
[----:B------:R-:W-:-:S04]  /*20020*/  LOP3.LUT P0, R10, R10, 0x3, RZ, 0xc0, !PT ;  /* 0x000000030a0a7812 */ /* 0x000fc8000780c0ff */
[----:B------:R-:W-:Y:S01]  /*20030*/  ISETP.EQ.OR P0, PT, R10, 0x3, !P0 ;  /* 0x000000030a00780c */ /* 0x000fe20004702670 */
[----:B------:R0:W5:Y:S03]  /*20040*/  LDG.E.CONSTANT R7, desc[UR54][R2.64] ;  /* 0x0000003602077981 */ /* 0x000166000c1e9900 */
[----:B------:R-:W-:Y:S02]  /*20050*/  SEL R96, R5, R8, P0 ;  /* 0x0000000805607207 */ /* 0x000fe40000000000 */
[----:B------:R-:W-:Y:S02]  /*20060*/  SEL R44, R8, R5, P0 ;  /* 0x00000005082c7207 */ /* 0x000fe40000000000 */
[----:B0-----:R-:W-:Y:S01]  /*20070*/  SEL R2, R4, R9, P0 ;  /* 0x0000000904027207 */ /* 0x001fe20000000000 */
[----:B------:R-:W-:Y:S01]  /*20080*/  UMOV UR4, 0xffffffff ;  /* 0xffffffff00047882 */ /* 0x000fe20000000000 */
[----:B---3--:R-:W-:-:S03]  /*20090*/  IMAD.WIDE R30, R13, 0x2, R56 ;  /* 0x000000020d1e7825 */ /* 0x008fc600078e0238 */
[C---:B------:R-:W-:Y:S02]  /*200a0*/  IADD3 R29, P5, R30.reuse, 0x4060, RZ ;  /* 0x000040601e1d7810 */ /* 0x040fe40007fbe0ff */
[----:B------:R-:W-:Y:S02]  /*200b0*/  IADD3 R27, P1, R30, 0x4040, RZ ;  /* 0x000040401e1b7810 */ /* 0x000fe40007f3e0ff */
[----:B------:R-:W-:Y:S02]  /*200c0*/  LOP3.LUT R28, R29, 0x380, RZ, 0xc0, !PT ;  /* 0x000003801d1c7812 */ /* 0x000fe400078ec0ff */
[----:B------:R-:W-:Y:S02]  /*200d0*/  LOP3.LUT R26, R27, 0x380, RZ, 0xc0, !PT ;  /* 0x000003801b1a7812 */ /* 0x000fe400078ec0ff */
[----:B------:R-:W-:Y:S02]  /*200e0*/  SHF.R.U64 R28, R28, 0x3, RZ ;  /* 0x000000031c1c7819 */ /* 0x000fe400000012ff */
[----:B------:R-:W-:-:S02]  /*200f0*/  SHF.R.U64 R26, R26, 0x3, RZ ;  /* 0x000000031a1a7819 */ /* 0x000fc400000012ff */
[----:B------:R-:W-:Y:S02]  /*20100*/  LOP3.LUT R28, R28, R29, RZ, 0x3c, !PT ;  /* 0x0000001d1c1c7212 */ /* 0x000fe400078e3cff */
[----:B------:R-:W-:Y:S01]  /*20110*/  LOP3.LUT R26, R26, R27, RZ, 0x3c, !PT ;  /* 0x0000001b1a1a7212 */ /* 0x000fe200078e3cff */
[----:B------:R-:W-:Y:S01]  /*20120*/  IMAD.X R27, RZ, RZ, R31, P1 ;  /* 0x000000ffff1b7224 */ /* 0x000fe200008e061f */
[----:B------:R-:W-:Y:S02]  /*20130*/  SEL R13, R9, R4, P0 ;  /* 0x00000004090d7207 */ /* 0x000fe40000000000 */
[----:B------:R-:W-:Y:S02]  /*20140*/  IADD3.X R29, RZ, R31, RZ, P5, !PT ;  /* 0x0000001fff1d7210 */ /* 0x000fe40002ffe4ff */
[C---:B------:R-:W-:Y:S02]  /*20150*/  IADD3 R21, P2, R30.reuse, 0x4020, RZ ;  /* 0x000040201e157810 */ /* 0x040fe40007f5e0ff */
[----:B------:R-:W-:-:S02]  /*20160*/  IADD3 R15, P3, R30, 0x4000, RZ ;  /* 0x000040001e0f7810 */ /* 0x000fc40007f7e0ff */
[C---:B------:R-:W-:Y:S02]  /*20170*/  IADD3 R9, P5, R30.reuse, 0x40, RZ ;  /* 0x000000401e097810 */ /* 0x040fe40007fbe0ff */
[C---:B------:R-:W-:Y:S02]  /*20180*/  IADD3 R5, P1, R30.reuse, 0x20, RZ ;  /* 0x000000201e057810 */ /* 0x040fe40007f3e0ff */
[----:B------:R-:W-:Y:S02]  /*20190*/  IADD3 R11, P4, R30, 0x60, RZ ;  /* 0x000000601e0b7810 */ /* 0x000fe40007f9e0ff */
[----:B------:R-:W-:Y:S02]  /*201a0*/  LOP3.LUT R20, R21, 0x380, RZ, 0xc0, !PT ;  /* 0x0000038015147812 */ /* 0x000fe400078ec0ff */
[----:B------:R-:W-:Y:S02]  /*201b0*/  LOP3.LUT R14, R15, 0x380, RZ, 0xc0, !PT ;  /* 0x000003800f0e7812 */ /* 0x000fe400078ec0ff */
[----:B------:R-:W-:-:S02]  /*201c0*/  LOP3.LUT R8, R9, 0x380, RZ, 0xc0, !PT ;  /* 0x0000038009087812 */ /* 0x000fc400078ec0ff */
[----:B------:R-:W-:Y:S02]  /*201d0*/  LOP3.LUT R4, R5, 0x380, RZ, 0xc0, !PT ;  /* 0x0000038005047812 */ /* 0x000fe400078ec0ff */
[----:B------:R-:W-:Y:S02]  /*201e0*/  LOP3.LUT R10, R11, 0x380, RZ, 0xc0, !PT ;  /* 0x000003800b0a7812 */ /* 0x000fe400078ec0ff */
[----:B------:R-:W-:Y:S02]  /*201f0*/  LOP3.LUT R3, R30, 0x380, RZ, 0xc0, !PT ;  /* 0x000003801e037812 */ /* 0x000fe400078ec0ff */
[----:B------:R-:W-:Y:S02]  /*20200*/  SHF.R.U64 R20, R20, 0x3, RZ ;  /* 0x0000000314147819 */ /* 0x000fe400000012ff */
[----:B------:R-:W-:Y:S02]  /*20210*/  SHF.R.U64 R14, R14, 0x3, RZ ;  /* 0x000000030e0e7819 */ /* 0x000fe400000012ff */
[----:B------:R-:W-:-:S02]  /*20220*/  SHF.R.U64 R8, R8, 0x3, RZ ;  /* 0x0000000308087819 */ /* 0x000fc400000012ff */
[----:B------:R-:W-:Y:S02]  /*20230*/  SHF.R.U64 R4, R4, 0x3, RZ ;  /* 0x0000000304047819 */ /* 0x000fe400000012ff */
[----:B------:R-:W-:Y:S02]  /*20240*/  SHF.R.U64 R10, R10, 0x3, RZ ;  /* 0x000000030a0a7819 */ /* 0x000fe400000012ff */
[----:B------:R-:W-:Y:S02]  /*20250*/  SHF.R.U64 R3, R3, 0x3, RZ ;  /* 0x0000000303037819 */ /* 0x000fe400000012ff */
        /* <DEDUP_REMOVED lines=8> */
[----:B------:R-:W-:-:S02]  /*202e0*/  LOP3.LUT R10, R10, R11, RZ, 0x3c, !PT ;  /* 0x0000000b0a0a7212 */ /* 0x000fc400078e3cff */
[----:B------:R-:W-:Y:S02]  /*202f0*/  LOP3.LUT R30, R3, R30, RZ, 0x3c, !PT ;  /* 0x0000001e031e7212 */ /* 0x000fe400078e3cff */
[-C--:B------:R-:W-:Y:S02]  /*20300*/  IADD3.X R11, RZ, R31.reuse, RZ, P4, !PT ;  /* 0x0000001fff0b7210 */ /* 0x080fe400027fe4ff */
[----:B------:R-:W-:Y:S02]  /*20310*/  MOV R35, R30 ;  /* 0x0000001e00237202 */ /* 0x000fe40000000f00 */
[----:B------:R-:W-:Y:S02]  /*20320*/  MOV R103, R28 ;  /* 0x0000001c00677202 */ /* 0x000fe40000000f00 */
[----:B------:R-:W-:Y:S02]  /*20330*/  MOV R102, R26 ;  /* 0x0000001a00667202 */ /* 0x000fe40000000f00 */
[----:B------:R-:W-:-:S02]  /*20340*/  MOV R101, R20 ;  /* 0x0000001400657202 */ /* 0x000fc40000000f00 */
[----:B------:R-:W-:Y:S02]  /*20350*/  MOV R100, R14 ;  /* 0x0000000e00647202 */ /* 0x000fe40000000f00 */
[----:B------:R-:W-:Y:S02]  /*20360*/  MOV R107, R10 ;  /* 0x0000000a006b7202 */ /* 0x000fe40000000f00 */
[----:B------:R-:W-:Y:S02]  /*20370*/  MOV R106, R8 ;  /* 0x00000008006a7202 */ /* 0x000fe40000000f00 */
[----:B------:R-:W-:Y:S01]  /*20380*/  MOV R105, R4 ;  /* 0x0000000400697202 */ /* 0x000fe20000000f00 */
[----:B------:R-:W-:Y:S06]  /*20390*/  BRA.DIV UR4, `(.L_x_497) ;  /* 0x000000b604447947 */ /* 0x000fec000b800000 */
[----:B------:R-:W-:Y:S02]  /*203a0*/  SEL R140, R91, R80, P0 ;  /* 0x000000505b8c7207 */ /* 0x000fe40000000000 */
[----:B------:R-:W-:Y:S02]  /*203b0*/  SEL R20, R80, R91, P0 ;  /* 0x0000005b50147207 */ /* 0x000fe40000000000 */
[----:B------:R-:W-:Y:S01]  /*203c0*/  SEL R66, R24, R73, P0 ;  /* 0x0000004918427207 */ /* 0x000fe20000000000 */
[----:B-----5:R-:W-:Y:S01]  /*203d0*/  SHFL.IDX PT, R3, R140, R7, 0x1c1f ;  /* 0x001c1f078c037589 */ /* 0x020fe200000e0000 */
[----:B------:R-:W-:Y:S02]  /*203e0*/  SEL R80, R73, R24, P0 ;  /* 0x0000001849507207 */ /* 0x000fe40000000000 */
[----:B------:R-:W-:Y:S02]  /*203f0*/  SEL R62, R39, R64, P0 ;  /* 0x00000040273e7207 */ /* 0x000fe40000000000 */
[----:B------:R-:W-:-:S02]  /*20400*/  SEL R24, R64, R39, P0 ;  /* 0x0000002740187207 */ /* 0x000fc40000000000 */
[----:B------:R-:W-:Y:S02]  /*20410*/  SEL R64, R72, R55, P0 ;  /* 0x0000003748407207 */ /* 0x000fe40000000000 */
[----:B------:R-:W-:Y:S02]  /*20420*/  SEL R26, R55, R72, P0 ;  /* 0x00000048371a7207 */ /* 0x000fe40000000000 */
[----:B------:R-:W-:Y:S02]  /*20430*/  LOP3.LUT R5, R7, 0x2, RZ, 0x3c, !PT ;  /* 0x0000000207057812 */ /* 0x000fe400078e3cff */
[----:B------:R-:W-:Y:S02]  /*20440*/  SEL R72, R33, R84, P0 ;  /* 0x0000005421487207 */ /* 0x000fe40000000000 */
[----:B------:R-:W-:Y:S01]  /*20450*/  SEL R70, R74, R63, P0 ;  /* 0x0000003f4a467207 */ /* 0x000fe20000000000 */
[----:B------:R-:W-:Y:S01]  /*20460*/  SHFL.IDX PT, R2, R2, R5, 0x1c1f ;  /* 0x001c1f0502027589 */ /* 0x000fe200000e0000 */
[----:B------:R-:W-:-:S02]  /*20470*/  SEL R138, R93, R36, P0 ;  /* 0x000000245d8a7207 */ /* 0x000fc40000000000 */
[----:B--2---:R-:W-:Y:S01]  /*20480*/  SEL R144, R95, R40, P0 ;  /* 0x000000285f907207 */ /* 0x004fe20000000000 */
[----:B------:R-:W-:Y:S01]  /*20490*/  SHFL.IDX PT, R72, R72, R7, 0x1c1f ;  /* 0x001c1f0748487589 */ /* 0x000fe200000e0000 */
[----:B------:R-:W-:Y:S02]  /*204a0*/  SEL R38, R40, R95, P0 ;  /* 0x0000005f28267207 */ /* 0x000fe40000000000 */
[----:B------:R-:W-:Y:S01]  /*204b0*/  SEL R28, R84, R33, P0 ;  /* 0x00000021541c7207 */ /* 0x000fe20000000000 */
[----:B------:R-:W0:Y:S01]  /*204c0*/  SHFL.IDX PT, R95, R13, R7, 0x1c1f ;  /* 0x001c1f070d5f7589 */ /* 0x000e2200000e0000 */
[----:B------:R-:W-:Y:S02]  /*204d0*/  SEL R30, R63, R74, P0 ;  /* 0x0000004a3f1e7207 */ /* 0x000fe40000000000 */
[----:B------:R-:W-:Y:S01]  /*204e0*/  SEL R36, R36, R93, P0 ;  /* 0x0000005d24247207 */ /* 0x000fe20000000000 */
[----:B------:R-:W-:Y:S01]  /*204f0*/  SHFL.IDX PT, R70, R70, R7, 0x1c1f ;  /* 0x001c1f0746467589 */ /* 0x000fe200000e0000 */
[----:B------:R-:W-:-:S02]  /*20500*/  SEL R154, R109, R92, P0 ;  /* 0x0000005c6d9a7207 */ /* 0x000fc40000000000 */
[----:B------:R-:W-:Y:S01]  /*20510*/  SEL R76, R92, R109, P0 ;  /* 0x0000006d5c4c7207 */ /* 0x000fe20000000000 */
[----:B------:R-:W2:Y:S01]  /*20520*/  SHFL.IDX PT, R20, R20, R5, 0x1c1f ;  /* 0x001c1f0514147589 */ /* 0x000ea200000e0000 */
[----:B------:R-:W-:Y:S02]  /*20530*/  SEL R82, R12, R65, P0 ;  /* 0x000000410c527207 */ /* 0x000fe40000000000 */
[----:B------:R-:W-:Y:S01]  /*20540*/  SEL R124, R104, R49, P0 ;  /* 0x00000031687c7207 */ /* 0x000fe20000000000 */
[----:B------:R-:W-:Y:S01]  /*20550*/  SHFL.IDX PT, R73, R30, R5, 0x1c1f ;  /* 0x001c1f051e497589 */ /* 0x000fe200000e0000 */
[----:B------:R-:W-:Y:S02]  /*20560*/  SEL R46, R49, R104, P0 ;  /* 0x00000068312e7207 */ /* 0x000fe40000000000 */
[----:B------:R-:W-:Y:S01]  /*20570*/  SEL R116, R50, R45, P0 ;  /* 0x0000002d32747207 */ /* 0x000fe20000000000 */
[----:B------:R-:W-:Y:S01]  /*20580*/  SHFL.IDX PT, R75, R138, R7, 0x1c1f ;  /* 0x001c1f078a4b7589 */ /* 0x000fe200000e0000 */
[----:B------:R-:W-:-:S02]  /*20590*/  SEL R40, R45, R50, P0 ;  /* 0x000000322d287207 */ /* 0x000fc40000000000 */
[----:B------:R-:W-:Y:S01]  /*205a0*/  SEL R86, R32, R67, P0 ;  /* 0x0000004320567207 */ /* 0x000fe20000000000 */
[----:B------:R-:W-:Y:S01]  /*205b0*/  SHFL.IDX PT, R21, R144, R7, 0x1c1f ;  /* 0x001c1f0790157589 */ /* 0x000fe200000e0000 */
        /* <DEDUP_REMOVED lines=26> */
[----:B------:R0:W-:Y:S01]  /*20760*/  SHFL.IDX PT, R97, R96, R7, 0x1c1f ;  /* 0x001c1f0760617589 */ /* 0x0001e200000e0000 */
[----:B------:R-:W-:Y:S02]  /*20770*/  SEL R110, R110, R69, P0 ;  /* 0x000000456e6e7207 */ /* 0x000fe40000000000 */
[----:B------:R-:W-:Y:S01]  /*20780*/  SEL R126, R48, R81, P0 ;  /* 0x00000051307e7207 */ /* 0x000fe20000000000 */
[----:B------:R-:W3:Y:S01]  /*20790*/  SHFL.IDX PT, R85, R28, R5, 0x1c1f ;  /* 0x001c1f051c557589 */ /* 0x000ee200000e0000 */
        /* <DEDUP_REMOVED lines=23> */
[----:B------:R-:W4:Y:S01]  /*20910*/  SHFL.IDX PT, R87, R34, R5, 0x1c1f ;  /* 0x001c1f0522577589 */ /* 0x000f2200000e0000 */
[----:B0-----:R-:W-:Y:S02]  /*20920*/  SEL R96, R95, R2, P0 ;  /* 0x000000025f607207 */ /* 0x001fe40000000000 */
[----:B------:R-:W-:Y:S01]  /*20930*/  SEL R95, R2, R95, P0 ;  /* 0x0000005f025f7207 */ /* 0x000fe20000000000 */
[----:B------:R-:W-:Y:S01]  /*20940*/  SHFL.IDX PT, R9, R98, R7, 0x1c1f ;  /* 0x001c1f0762097589 */ /* 0x000fe200000e0000 */
[----:B--2---:R-:W-:Y:S02]  /*20950*/  SEL R2, R3, R20, P0 ;  /* 0x0000001403027207 */ /* 0x004fe40000000000 */
[----:B---3--:R-:W-:Y:S01]  /*20960*/  SEL R71, R72, R85, P0 ;  /* 0x0000005548477207 */ /* 0x008fe20000000000 */
[----:B------:R-:W0:Y:S01]  /*20970*/  SHFL.IDX PT, R49, R76, R5, 0x1c1f ;  /* 0x001c1f054c317589 */ /* 0x000e2200000e0000 */
        /* <DEDUP_REMOVED lines=12> */
[----:B----4-:R-:W-:Y:S02]  /*20a40*/  SEL R73, R84, R87, P0 ;  /* 0x0000005754497207 */ /* 0x010fe40000000000 */
[----:B------:R-:W-:Y:S01]  /*20a50*/  SEL R21, R38, R21, P0 ;  /* 0x0000001526157207 */ /* 0x000fe20000000000 */
[----:B------:R-:W-:Y:S01]  /*20a60*/  SHFL.IDX PT, R43, R132, R7, 0x1c1f ;  /* 0x001c1f07842b7589 */ /* 0x000fe200000e0000 */
[----:B------:R-:W-:Y:S02]  /*20a70*/  SEL R86, R91, R86, P0 ;  /* 0x000000565b567207 */ /* 0x000fe40000000000 */
[----:B------:R-:W-:Y:S01]  /*20a80*/  SEL R84, R87, R84, P0 ;  /* 0x0000005457547207 */ /* 0x000fe20000000000 */
[----:B------:R-:W-:Y:S01]  /*20a90*/  SHFL.IDX PT, R83, R124, R7, 0x1c1f ;  /* 0x001c1f077c537589 */ /* 0x000fe200000e0000 */
[----:B0-----:R-:W-:-:S02]  /*20aa0*/  SEL R93, R74, R49, P0 ;  /* 0x000000314a5d7207 */ /* 0x001fc40000000000 */
[----:B------:R-:W-:Y:S01]  /*20ab0*/  SEL R74, R49, R74, P0 ;  /* 0x0000004a314a7207 */ /* 0x000fe20000000000 */
[----:B------:R-:W-:Y:S04]  /*20ac0*/  SHFL.IDX PT, R29, R114, R7, 0x1c1f ;  /* 0x001c1f07721d7589 */ /* 0x000fe800000e0000 */
[----:B------:R-:W-:Y:S04]  /*20ad0*/  SHFL.IDX PT, R27, R116, R7, 0x1c1f ;  /* 0x001c1f07741b7589 */ /* 0x000fe800000e0000 */
[----:B------:R-:W-:Y:S04]  /*20ae0*/  SHFL.IDX PT, R25, R104, R7, 0x1c1f ;  /* 0x001c1f0768197589 */ /* 0x000fe800000e0000 */
[----:B------:R-:W-:Y:S04]  /*20af0*/  SHFL.IDX PT, R68, R62, R7, 0x1c1f ;  /* 0x001c1f073e447589 */ /* 0x000fe800000e0000 */
[----:B------:R-:W-:Y:S04]  /*20b00*/  SHFL.IDX PT, R66, R64, R7, 0x1c1f ;  /* 0x001c1f0740427589 */ /* 0x000fe800000e0000 */
[----:B------:R-:W-:Y:S04]  /*20b10*/  SHFL.IDX PT, R92, R92, R7, 0x1c1f ;  /* 0x001c1f075c5c7589 */ /* 0x000fe800000e0000 */
[----:B------:R-:W-:Y:S04]  /*20b20*/  SHFL.IDX PT, R90, R90, R7, 0x1c1f ;  /* 0x001c1f075a5a7589 */ /* 0x000fe800000e0000 */
[----:B------:R0:W2:Y:S04]  /*20b30*/  SHFL.IDX PT, R33, R94, R5, 0x1c1f ;  /* 0x001c1f055e217589 */ /* 0x0000a800000e0000 */
[----:B------:R-:W3:Y:S04]  /*20b40*/  SHFL.IDX PT, R120, R120, R5, 0x1c1f ;  /* 0x001c1f0578787589 */ /* 0x000ee800000e0000 */
[----:B------:R-:W4:Y:S01]  /*20b50*/  SHFL.IDX PT, R118, R118, R5, 0x1c1f ;  /* 0x001c1f0576767589 */ /* 0x000f2200000e0000 */
[----:B0-----:R-:W-:-:S03]  /*20b60*/  SEL R94, R75, R36, P0 ;  /* 0x000000244b5e7207 */ /* 0x001fc60000000000 */
[----:B------:R-:W-:Y:S01]  /*20b70*/  SHFL.IDX PT, R112, R112, R5, 0x1c1f ;  /* 0x001c1f0570707589 */ /* 0x000fe200000e0000 */
[----:B------:R-:W-:-:S03]  /*20b80*/  SEL R75, R36, R75, P0 ;  /* 0x0000004b244b7207 */ /* 0x000fc60000000000 */
[----:B------:R-:W-:Y:S04]  /*20b90*/  SHFL.IDX PT, R110, R110, R5, 0x1c1f ;  /* 0x001c1f056e6e7589 */ /* 0x000fe800000e0000 */
[----:B------:R-:W0:Y:S04]  /*20ba0*/  SHFL.IDX PT, R108, R108, R5, 0x1c1f ;  /* 0x001c1f056c6c7589 */ /* 0x000e2800000e0000 */
[----:B------:R-:W1:Y:S01]  /*20bb0*/  SHFL.IDX PT, R126, R78, R5, 0x1c1f ;  /* 0x001c1f054e7e7589 */ /* 0x000e6200000e0000 */
[----:B--2---:R-:W-:Y:S02]  /*20bc0*/  SEL R76, R0, R33, P0 ;  /* 0x00000021004c7207 */ /* 0x004fe40000000000 */
[----:B------:R-:W-:Y:S01]  /*20bd0*/  SEL R0, R33, R0, P0 ;  /* 0x0000000021007207 */ /* 0x000fe20000000000 */
[----:B------:R2:W1:Y:S01]  /*20be0*/  SHFL.IDX PT, R128, R48, R5, 0x1c1f ;  /* 0x001c1f0530807589 */ /* 0x00046200000e0000 */
[----:B---3--:R-:W-:-:S02]  /*20bf0*/  SEL R36, R37, R120, P0 ;  /* 0x0000007825247207 */ /* 0x008fc40000000000 */
[----:B------:R-:W-:Y:S01]  /*20c00*/  SEL R37, R120, R37, P0 ;  /* 0x0000002578257207 */ /* 0x000fe20000000000 */
[----:B------:R3:W1:Y:S01]  /*20c10*/  SHFL.IDX PT, R122, R46, R5, 0x1c1f ;  /* 0x001c1f052e7a7589 */ /* 0x00066200000e0000 */
[----:B----4-:R-:W-:Y:S02]  /*20c20*/  SEL R38, R39, R118, P0 ;  /* 0x0000007627267207 */ /* 0x010fe40000000000 */
[----:B------:R-:W-:Y:S01]  /*20c30*/  SEL R39, R118, R39, P0 ;  /* 0x0000002776277207 */ /* 0x000fe20000000000 */
[----:B------:R-:W4:Y:S01]  /*20c40*/  SHFL.IDX PT, R98, R50, R5, 0x1c1f ;  /* 0x001c1f0532627589 */ /* 0x000f2200000e0000 */
[----:B--2---:R-:W-:-:S03]  /*20c50*/  SEL R48, R77, R80, P0 ;  /* 0x000000504d307207 */ /* 0x004fc60000000000 */
[----:B------:R-:W2:Y:S01]  /*20c60*/  SHFL.IDX PT, R59, R26, R5, 0x1c1f ;  /* 0x001c1f051a3b7589 */ /* 0x000ea200000e0000 */
[----:B------:R-:W-:Y:S02]  /*20c70*/  SEL R77, R80, R77, P0 ;  /* 0x0000004d504d7207 */ /* 0x000fe40000000000 */
[----:B---3--:R-:W-:Y:S01]  /*20c80*/  SEL R46, R47, R82, P0 ;  /* 0x000000522f2e7207 */ /* 0x008fe20000000000 */
[----:B------:R-:W3:Y:S01]  /*20c90*/  SHFL.IDX PT, R61, R24, R5, 0x1c1f ;  /* 0x001c1f05183d7589 */ /* 0x000ee200000e0000 */
[----:B------:R-:W-:Y:S02]  /*20ca0*/  SEL R47, R82, R47, P0 ;  /* 0x0000002f522f7207 */ /* 0x000fe40000000000 */
[----:B0-----:R-:W-:Y:S01]  /*20cb0*/  SEL R44, R45, R108, P0 ;  /* 0x0000006c2d2c7207 */ /* 0x001fe20000000000 */
[----:B------:R-:W0:Y:S01]  /*20cc0*/  SHFL.IDX PT, R109, R54, R5, 0x1c1f ;  /* 0x001c1f05366d7589 */ /* 0x000e2200000e0000 */
[----:B-1----:R-:W-:Y:S02]  /*20cd0*/  SEL R78, R79, R126, P0 ;  /* 0x0000007e4f4e7207 */ /* 0x002fe40000000000 */
[----:B------:R-:W-:Y:S01]  /*20ce0*/  SEL R45, R108, R45, P0 ;  /* 0x0000002d6c2d7207 */ /* 0x000fe20000000000 */
[----:B------:R-:W1:Y:S01]  /*20cf0*/  SHFL.IDX PT, R111, R10, R5, 0x1c1f ;  /* 0x001c1f050a6f7589 */ /* 0x000e6200000e0000 */
[----:B------:R-:W-:-:S02]  /*20d00*/  SEL R80, R81, R128, P0 ;  /* 0x0000008051507207 */ /* 0x000fc40000000000 */
[----:B------:R-:W-:Y:S01]  /*20d10*/  SEL R81, R128, R81, P0 ;  /* 0x0000005180517207 */ /* 0x000fe20000000000 */
[----:B------:R2:W1:Y:S01]  /*20d20*/  SHFL.IDX PT, R124, R42, R5, 0x1c1f ;  /* 0x001c1f052a7c7589 */ /* 0x00046200000e0000 */
[----:B------:R-:W-:Y:S02]  /*20d30*/  SEL R82, R83, R122, P0 ;  /* 0x0000007a53527207 */ /* 0x000fe40000000000 */
[----:B------:R-:W-:Y:S01]  /*20d40*/  SEL R79, R126, R79, P0 ;  /* 0x0000004f7e4f7207 */ /* 0x000fe20000000000 */
[----:B------:R0:W1:Y:S01]  /*20d50*/  SHFL.IDX PT, R114, R40, R5, 0x1c1f ;  /* 0x001c1f0528727589 */ /* 0x00006200000e0000 */
[----:B----4-:R-:W-:Y:S02]  /*20d60*/  SEL R63, R25, R98, P0 ;  /* 0x00000062193f7207 */ /* 0x010fe40000000000 */
[----:B------:R-:W-:Y:S01]  /*20d70*/  SEL R64, R98, R25, P0 ;  /* 0x0000001962407207 */ /* 0x000fe20000000000 */
[----:B------:R-:W4:Y:S01]  /*20d80*/  SHFL.IDX PT, R116, R52, R5, 0x1c1f ;  /* 0x001c1f0534747589 */ /* 0x000f2200000e0000 */
[----:B--2---:R-:W-:Y:S01]  /*20d90*/  SEL R65, R66, R59, P0 ;  /* 0x0000003b42417207 */ /* 0x004fe20000000000 */
[----:B------:R-:W-:Y:S01]  /*20da0*/  IMAD.MOV.U32 R98, RZ, RZ, RZ ;  /* 0x000000ffff627224 */ /* 0x000fe200078e00ff */
[----:B------:R-:W-:Y:S01]  /*20db0*/  SEL R42, R43, R110, P0 ;  /* 0x0000006e2b2a7207 */ /* 0x000fe20000000000 */
[----:B------:R-:W2:Y:S01]  /*20dc0*/  SHFL.IDX PT, R58, R58, R5, 0x1c1f ;  /* 0x001c1f053a3a7589 */ /* 0x000ea200000e0000 */
[----:B---3--:R-:W-:-:S02]  /*20dd0*/  SEL R67, R68, R61, P0 ;  /* 0x0000003d44437207 */ /* 0x008fc40000000000 */
[----:B0-----:R-:W-:Y:S01]  /*20de0*/  SEL R40, R41, R112, P0 ;  /* 0x0000007029287207 */ /* 0x001fe20000000000 */
[----:B------:R0:W3:Y:S01]  /*20df0*/  SHFL.IDX PT, R60, R60, R7, 0x1c1f ;  /* 0x001c1f073c3c7589 */ /* 0x0000e200000e0000 */
[----:B------:R-:W-:Y:S02]  /*20e00*/  SEL R87, R90, R109, P0 ;  /* 0x0000006d5a577207 */ /* 0x000fe40000000000 */
[----:B------:R-:W-:Y:S01]  /*20e10*/  SEL R41, R112, R41, P0 ;  /* 0x0000002970297207 */ /* 0x000fe20000000000 */
[----:B------:R0:W0:Y:S01]  /*20e20*/  SHFL.IDX PT, R4, R4, R7, 0x1c1f ;  /* 0x001c1f0704047589 */ /* 0x00002200000e0000 */
[----:B-1----:R-:W-:Y:S02]  /*20e30*/  SEL R91, R92, R111, P0 ;  /* 0x0000006f5c5b7207 */ /* 0x002fe40000000000 */
[----:B------:R-:W-:Y:S01]  /*20e40*/  SEL R43, R110, R43, P0 ;  /* 0x0000002b6e2b7207 */ /* 0x000fe20000000000 */
[----:B------:R1:W0:Y:S01]  /*20e50*/  SHFL.IDX PT, R7, R8, R5, 0x1c1f ;  /* 0x001c1f0508077589 */ /* 0x00022200000e0000 */
[----:B------:R-:W-:-:S02]  /*20e60*/  SEL R49, R31, R124, P0 ;  /* 0x0000007c1f317207 */ /* 0x000fc40000000000 */
[----:B------:R-:W-:Y:S01]  /*20e70*/  SEL R50, R124, R31, P0 ;  /* 0x0000001f7c327207 */ /* 0x000fe20000000000 */
[----:B------:R1:W0:Y:S01]  /*20e80*/  SHFL.IDX PT, R14, R6, R5, 0x1c1f ;  /* 0x001c1f05060e7589 */ /* 0x00022200000e0000 */
[----:B------:R-:W-:Y:S02]  /*20e90*/  SEL R83, R122, R83, P0 ;  /* 0x000000537a537207 */ /* 0x000fe40000000000 */
[----:B------:R-:W-:Y:S02]  /*20ea0*/  SEL R51, R27, R114, P0 ;  /* 0x000000721b337207 */ /* 0x000fe40000000000 */
[----:B----4-:R-:W-:Y:S02]  /*20eb0*/  SEL R53, R29, R116, P0 ;  /* 0x000000741d357207 */ /* 0x010fe40000000000 */
[----:B------:R-:W-:Y:S02]  /*20ec0*/  SEL R54, R116, R29, P0 ;  /* 0x0000001d74367207 */ /* 0x000fe40000000000 */
[----:B------:R-:W-:-:S02]  /*20ed0*/  SEL R52, R114, R27, P0 ;  /* 0x0000001b72347207 */ /* 0x000fc40000000000 */
[----:B--2---:R-:W-:Y:S02]  /*20ee0*/  SEL R55, R9, R58, P0 ;  /* 0x0000003a09377207 */ /* 0x004fe40000000000 */
[----:B------:R-:W-:Y:S02]  /*20ef0*/  SEL R62, R58, R9, P0 ;  /* 0x000000093a3e7207 */ /* 0x000fe40000000000 */
[----:B------:R-:W-:Y:S02]  /*20f00*/  SEL R68, R61, R68, P0 ;  /* 0x000000443d447207 */ /* 0x000fe40000000000 */
[----:B------:R-:W-:Y:S02]  /*20f10*/  SEL R66, R59, R66, P0 ;  /* 0x000000423b427207 */ /* 0x000fe40000000000 */
[----:B------:R-:W-:Y:S02]  /*20f20*/  SEL R92, R111, R92, P0 ;  /* 0x0000005c6f5c7207 */ /* 0x000fe40000000000 */
[----:B-1-3--:R-:W-:-:S07]  /*20f30*/  SEL R90, R109, R90, P0 ;  /* 0x0000005a6d5a7207 */ /* 0x00afce0000000000 */
.L_x_748:
[----:B------:R-:W-:Y:S05]  /*20f40*/  WARPSYNC.ALL ;  /* 0x0000000000007948 */ /* 0x000fea0003800000 */
[----:B------:R-:W-:Y:S01]  /*20f50*/  BAR.SYNC.DEFER_BLOCKING 0x1, 0x100 ;  /* 0x0044000000007b1d */ /* 0x000fe20000010000 */
[----:B0-----:R-:W-:Y:S02]  /*20f60*/  SEL R59, R4, R7, P0 ;  /* 0x00000007043b7207 */ /* 0x001fe40000000000 */
[----:B------:R-:W-:Y:S02]  /*20f70*/  SEL R61, R7, R4, P0 ;  /* 0x00000004073d7207 */ /* 0x000fe40000000000 */
[----:B------:R-:W-:Y:S01]  /*20f80*/  F2FP.BF16.F32.PACK_AB R4, R96, R99 ;  /* 0x000000636004723e */ /* 0x000fe200000010ff */
[----:B------:R-:W-:Y:S01]  /*20f90*/  ULDC.64 UR6, c[0x0][0xc08] ;  /* 0x0003020000067ab9 */ /* 0x000fe20000000a00 */
[----:B------:R-:W-:Y:S01]  /*20fa0*/  F2FP.BF16.F32.PACK_AB R5, R82, R49 ;  /* 0x000000315205723e */ /* 0x000fe200000010ff */
[----:B------:R-:W-:Y:S01]  /*20fb0*/  ULDC.64 UR4, c[0x0][0xc00] ;  /* 0x0003000000047ab9 */ /* 0x000fe20000000a00 */
[----:B------:R-:W-:-:S02]  /*20fc0*/  F2FP.BF16.F32.PACK_AB R6, R95, R97 ;  /* 0x000000615f06723e */ /* 0x000fc400000010ff */
[----:B------:R-:W-:Y:S02]  /*20fd0*/  F2FP.BF16.F32.PACK_AB R7, R83, R50 ;  /* 0x000000325307723e */ /* 0x000fe400000010ff */
[----:B------:R-:W-:Y:S02]  /*20fe0*/  SEL R58, R60, R14, P0 ;  /* 0x0000000e3c3a7207 */ /* 0x000fe40000000000 */
[----:B------:R-:W-:Y:S02]  /*20ff0*/  SEL R60, R14, R60, P0 ;  /* 0x0000003c0e3c7207 */ /* 0x000fe40000000000 */
[----:B------:R-:W-:Y:S02]  /*21000*/  F2FP.BF16.F32.PACK_AB R8, R93, R94 ;  /* 0x0000005e5d08723e */ /* 0x000fe400000010ff */
[----:B------:R-:W-:Y:S02]  /*21010*/  F2FP.BF16.F32.PACK_AB R9, R51, R53 ;  /* 0x000000353309723e */ /* 0x000fe400000010ff */
[----:B------:R-:W-:-:S02]  /*21020*/  F2FP.BF16.F32.PACK_AB R10, R74, R75 ;  /* 0x0000004b4a0a723e */ /* 0x000fc400000010ff */
[----:B------:R-:W-:Y:S01]  /*21030*/  F2FP.BF16.F32.PACK_AB R11, R52, R54 ;  /* 0x00000036340b723e */ /* 0x000fe200000010ff */
[----:B------:R-:W-:Y:S01]  /*21040*/  STSM.16.M88.4 [R35], R4 ;  /* 0x0000000423007844 */ /* 0x000fe20000000200 */
[----:B------:R-:W-:Y:S02]  /*21050*/  F2FP.BF16.F32.PACK_AB R12, R76, R2 ;  /* 0x000000024c0c723e */ /* 0x000fe400000010ff */
[----:B------:R-:W-:Y:S01]  /*21060*/  F2FP.BF16.F32.PACK_AB R13, R55, R63 ;  /* 0x0000003f370d723e */ /* 0x000fe200000010ff */
[----:B------:R-:W-:Y:S01]  /*21070*/  STSM.16.M88.4 [R105], R8 ;  /* 0x0000000869007844 */ /* 0x000fe20000000200 */
[----:B------:R-:W-:Y:S02]  /*21080*/  F2FP.BF16.F32.PACK_AB R14, R0, R3 ;  /* 0x00000003000e723e */ /* 0x000fe400000010ff */
[----:B------:R-:W-:Y:S02]  /*21090*/  F2FP.BF16.F32.PACK_AB R15, R62, R64 ;  /* 0x000000403e0f723e */ /* 0x000fe400000010ff */
        /* <DEDUP_REMOVED lines=10> */
[----:B------:R-:W-:Y:S02]  /*21140*/  F2FP.BF16.F32.PACK_AB R32, R42, R44 ;  /* 0x0000002c2a20723e */ /* 0x000fe400000010ff */
[----:B------:R-:W-:Y:S01]  /*21150*/  F2FP.BF16.F32.PACK_AB R33, R73, R85 ;  /* 0x000000554921723e */ /* 0x000fe200000010ff */
[----:B------:R-:W-:Y:S01]  /*21160*/  STSM.16.M88.4 [R100], R28 ;  /* 0x0000001c64007844 */ /* 0x000fe20000000200 */
[----:B------:R-:W-:Y:S01]  /*21170*/  F2FP.BF16.F32.PACK_AB R34, R43, R45 ;  /* 0x0000002d2b22723e */ /* 0x000fe200000010ff */
[----:B0-----:R-:W0:Y:S01]  /*21180*/  LDC R14, c[0x0][0xbe8] ;  /* 0x0002fa00ff0e7b82 */ /* 0x001e220000000800 */
[----:B------:R-:W-:Y:S02]  /*21190*/  F2FP.BF16.F32.PACK_AB R35, R84, R86 ;  /* 0x000000565423723e */ /* 0x000fe400000010ff */
[----:B------:R-:W-:-:S02]  /*211a0*/  F2FP.BF16.F32.PACK_AB R4, R46, R48 ;  /* 0x000000302e04723e */ /* 0x000fc400000010ff */
[----:B------:R-:W-:Y:S01]  /*211b0*/  F2FP.BF16.F32.PACK_AB R5, R87, R91 ;  /* 0x0000005b5705723e */ /* 0x000fe200000010ff */
[----:B------:R-:W-:Y:S01]  /*211c0*/  STSM.16.M88.4 [R101], R32 ;  /* 0x0000002065007844 */ /* 0x000fe20000000200 */
[----:B------:R-:W-:Y:S02]  /*211d0*/  F2FP.BF16.F32.PACK_AB R6, R47, R77 ;  /* 0x0000004d2f06723e */ /* 0x000fe400000010ff */
[----:B------:R-:W-:Y:S02]  /*211e0*/  F2FP.BF16.F32.PACK_AB R7, R90, R92 ;  /* 0x0000005c5a07723e */ /* 0x000fe400000010ff */
[----:B------:R-:W-:Y:S02]  /*211f0*/  F2FP.BF16.F32.PACK_AB R8, R78, R80 ;  /* 0x000000504e08723e */ /* 0x000fe400000010ff */
[----:B------:R-:W-:Y:S01]  /*21200*/  F2FP.BF16.F32.PACK_AB R10, R79, R81 ;  /* 0x000000514f0a723e */ /* 0x000fe200000010ff */
[----:B------:R-:W-:Y:S01]  /*21210*/  STSM.16.M88.4 [R102], R4 ;  /* 0x0000000466007844 */ /* 0x000fe20000000200 */
[----:B------:R-:W-:-:S02]  /*21220*/  F2FP.BF16.F32.PACK_AB R9, R59, R58 ;  /* 0x0000003a3b09723e */ /* 0x000fc400000010ff */
[----:B------:R-:W-:Y:S02]  /*21230*/  F2FP.BF16.F32.PACK_AB R11, R61, R60 ;  /* 0x0000003c3d0b723e */ /* 0x000fe400000010ff */
[----:B------:R-:W-:Y:S02]  /*21240*/  ISETP.NE.U32.AND P3, PT, RZ, UR6, PT ;  /* 0x00000006ff007c0c */ /* 0x000fe4000bf65070 */
[----:B------:R-:W-:Y:S01]  /*21250*/  ISETP.NE.U32.AND P0, PT, RZ, UR4, PT ;  /* 0x00000004ff007c0c */ /* 0x000fe2000bf05070 */
[----:B------:R2:W-:Y:S01]  /*21260*/  STSM.16.M88.4 [R103], R8 ;  /* 0x0000000867007844 */ /* 0x0005e20000000200 */
[----:B------:R-:W-:Y:S01]  /*21270*/  BAR.SYNC.DEFER_BLOCKING 0x1, 0x100 ;  /* 0x0044000000007b1d */ /* 0x000fe20000010000 */
[----:B------:R-:W-:Y:S02]  /*21280*/  ISETP.NE.AND.EX P3, PT, RZ, UR7, PT, P3 ;  /* 0x00000007ff007c0c */ /* 0x000fe4000bf65330 */
[----:B------:R-:W-:Y:S02]  /*21290*/  IADD3 R12, P1, R212, UR4, RZ ;  /* 0x00000004d40c7c10 */ /* 0x000fe4000ff3e0ff */
[----:B------:R-:W-:-:S02]  /*212a0*/  ISETP.NE.AND.EX P0, PT, RZ, UR5, PT, P0 ;  /* 0x00000005ff007c0c */ /* 0x000fc4000bf05300 */
[----:B------:R-:W-:-:S07]  /*212b0*/  IADD3.X R13, R213, UR5, RZ, P1, !PT ;  /* 0x00000005d50d7c10 */ /* 0x000fce0008ffe4ff */
[----:B------:R-:W-:Y:S01]  /*212c0*/  @P3 IADD3 R212, P1, R212, UR6, RZ ;  /* 0x00000006d4d43c10 */ /* 0x000fe2000ff3e0ff */
[----:B------:R-:W-:Y:S02]  /*212d0*/  ULDC UR6, c[0x0][0xa88] ;  /* 0x0002a20000067ab9 */ /* 0x000fe40000000800 */
[----:B-1----:R-:W-:Y:S02]  /*212e0*/  MOV R25, UR6 ;  /* 0x0000000600197c02 */ /* 0x002fe40008000f00 */
[----:B------:R-:W-:Y:S01]  /*212f0*/  @P3 IADD3.X R213, R213, UR7, RZ, P1, !PT ;  /* 0x00000007d5d53c10 */ /* 0x000fe20008ffe4ff */
[----:B------:R1:W5:Y:S04]  /*21300*/  @P0 LDG.E R98, desc[UR54][R12.64] ;  /* 0x000000360c620981 */ /* 0x000368000c1e1900 */
[----:B------:R1:W5:Y:S01]  /*21310*/  @P3 LDG.E R25, desc[UR54][R212.64] ;  /* 0x00000036d4193981 */ /* 0x000362000c1e1900 */
[----:B--2---:R-:W-:Y:S01]  /*21320*/  IMAD.MOV.U32 R10, RZ, RZ, 0x9b8 ;  /* 0x000009b8ff0a7424 */ /* 0x004fe200078e00ff */
[----:B------:R-:W-:-:S02]  /*21330*/  ISETP.GT.AND P2, PT, R211, 0x1, PT ;  /* 0x00000001d300780c */ /* 0x000fc40003f44270 */
[----:B0-----:R-:W-:Y:S02]  /*21340*/  ISETP.NE.AND P1, PT, R14, 0x1, PT ;  /* 0x000000010e00780c */ /* 0x001fe40003f25270 */
[----:B------:R-:W-:-:S04]  /*21350*/  SEL R10, R10, 0x978, P2 ;  /* 0x000009780a0a7807 */ /* 0x000fc80001000000 */
[----:B------:R1:W0:Y:S08]  /*21360*/  LDC.64 R4, c[0x0][R10+0x220] ;  /* 0x000088000a047b82 */ /* 0x0002300000000a00 */
[----:B------:R1:W2:Y:S08]  /*21370*/  LDC.64 R6, c[0x0][R10+0x218] ;  /* 0x000086000a067b82 */ /* 0x0002b00000000a00 */
[----:B------:R1:W3:Y:S01]  /*21380*/  LDC.64 R8, c[0x0][R10+0x228] ;  /* 0x00008a000a087b82 */ /* 0x0002e20000000a00 */
[----:B------:R-:W-:Y:S05]  /*21390*/  @P3 BRA `(.L_x_498) ;  /* 0x0000000000103947 */ /* 0x000fea0003800000 */
[----:B------:R-:W-:Y:S05]  /*213a0*/  @!P0 BRA `(.L_x_498) ;  /* 0x00000000000c8947 */ /* 0x000fea0003800000 */
[----:B------:R-:W4:Y:S04]  /*213b0*/  LDG.E R24, desc[UR54][R12.64] ;  /* 0x000000360c187981 */ /* 0x000f28000c1e1900 */
[----:B-----5:R-:W4:Y:S02]  /*213c0*/  LDG.E R25, desc[UR54][R12.64+0x4] ;  /* 0x000004360c197981 */ /* 0x020f24000c1e1900 */
[----:B----4-:R-:W-:-:S07]  /*213d0*/  IMAD.IADD R25, R25, 0x1, -R24 ;  /* 0x0000000119197824 */ /* 0x010fce00078e0a18 */
.L_x_498:
[----:B------:R-:W4:Y:S01]  /*213e0*/  LDL R26, [R1+0x64] ;  /* 0x00006400011a7983 */ /* 0x000f220000100800 */
[----:B-1----:R-:W1:Y:S01]  /*213f0*/  LDC.64 R10, c[0x0][R10+0x210] ;  /* 0x000084000a0a7b82 */ /* 0x002e620000000a00 */
[----:B------:R-:W-:Y:S01]  /*21400*/  ISETP.NE.U32.AND P0, PT, RZ, UR4, PT ;  /* 0x00000004ff007c0c */ /* 0x000fe2000bf05070 */
[-C--:B--2---:R-:W-:Y:S01]  /*21410*/  IMAD R29, R7, R204.reuse, RZ ;  /* 0x000000cc071d7224 */ /* 0x084fe200078e02ff */
[----:B------:R-:W2:Y:S01]  /*21420*/  LDL R28, [R1+0x5c] ;  /* 0x00005c00011c7983 */ /* 0x000ea20000100800 */
[----:B------:R-:W-:Y:S01]  /*21430*/  IMAD.WIDE.U32 R6, R6, R204, RZ ;  /* 0x000000cc06067225 */ /* 0x000fe200078e00ff */
[----:B------:R-:W-:-:S03]  /*21440*/  ISETP.NE.AND.EX P0, PT, RZ, UR5, PT, P0 ;  /* 0x00000005ff007c0c */ /* 0x000fc6000bf05300 */
[----:B------:R-:W1:Y:S01]  /*21450*/  @P1 LDC R24, c[0x0][0xbec] ;  /* 0x0002fb00ff181b82 */ /* 0x000e620000000800 */
[----:B------:R-:W-:Y:S02]  /*21460*/  SEL R15, R206, RZ, !P0 ;  /* 0x000000ffce0f7207 */ /* 0x000fe40004000000 */
[----:B------:R-:W-:-:S03]  /*21470*/  SEL R27, R214, RZ, !P0 ;  /* 0x000000ffd61b7207 */ /* 0x000fc60004000000 */
[----:B0-----:R-:W-:Y:S02]  /*21480*/  IMAD R5, R5, R15, RZ ;  /* 0x0000000f05057224 */ /* 0x001fe400078e02ff */
[----:B------:R-:W0:Y:S02]  /*21490*/  @P1 LDC R33, c[0x0][0xbf0] ;  /* 0x0002fc00ff211b82 */ /* 0x000e240000000800 */
[C---:B------:R-:W-:Y:S02]  /*214a0*/  IMAD R31, R4.reuse, R27, R5 ;  /* 0x0000001b041f7224 */ /* 0x040fe400078e0205 */
[----:B------:R-:W-:-:S04]  /*214b0*/  IMAD.WIDE.U32 R4, R4, R15, RZ ;  /* 0x0000000f04047225 */ /* 0x000fc800078e00ff */
[----:B------:R-:W1:Y:S01]  /*214c0*/  LDC.64 R12, c[0x0][0xba8] ;  /* 0x0002ea00ff0c7b82 */ /* 0x000e620000000a00 */
[--C-:B-----5:R-:W-:Y:S01]  /*214d0*/  IADD3 R6, P0, P3, R4, R6, R98.reuse ;  /* 0x0000000604067210 */ /* 0x120fe20007b1e062 */
[----:B------:R-:W-:Y:S01]  /*214e0*/  IMAD.IADD R31, R5, 0x1, R31 ;  /* 0x00000001051f7824 */ /* 0x000fe200078e021f */
[----:B------:R-:W-:Y:S02]  /*214f0*/  SEL R27, R217, RZ, P2 ;  /* 0x000000ffd91b7207 */ /* 0x000fe40001000000 */
[----:B------:R-:W-:Y:S02]  /*21500*/  IADD3 R7, R7, R29, RZ ;  /* 0x0000001d07077210 */ /* 0x000fe40007ffe0ff */
[----:B------:R-:W-:Y:S01]  /*21510*/  SHF.R.S32.HI R100, RZ, 0x1f, R98 ;  /* 0x0000001fff647819 */ /* 0x000fe20000011462 */
[-C--:B---3--:R-:W-:Y:S02]  /*21520*/  IMAD R29, R9, R27.reuse, RZ ;  /* 0x0000001b091d7224 */ /* 0x088fe400078e02ff */
[----:B------:R-:W-:Y:S01]  /*21530*/  IMAD.WIDE.U32 R8, R8, R27, RZ ;  /* 0x0000001b08087225 */ /* 0x000fe200078e00ff */
[----:B------:R-:W-:-:S04]  /*21540*/  IADD3.X R7, R31, R7, R100, P0, P3 ;  /* 0x000000071f077210 */ /* 0x000fc800007e6464 */
[----:B------:R-:W-:Y:S01]  /*21550*/  IADD3 R29, R9, R29, RZ ;  /* 0x0000001d091d7210 */ /* 0x000fe20007ffe0ff */
[----:B-1----:R-:W1:Y:S08]  /*21560*/  @!P2 LDC R12, c[0x0][0xb50] ;  /* 0x0002d400ff0cab82 */ /* 0x002e700000000800 */
[----:B------:R-:W3:Y:S01]  /*21570*/  @!P2 LDC R13, c[0x0][0xb54] ;  /* 0x0002d500ff0dab82 */ /* 0x000ee20000000800 */
[----:B----4-:R-:W-:-:S02]  /*21580*/  IMAD R35, R215, 0x80, R26 ;  /* 0x00000080d7237824 */ /* 0x010fc400078e021a */
[----:B------:R-:W4:Y:S02]  /*21590*/  S2R R26, SR_TID.X ;  /* 0x00000000001a7919 */ /* 0x000f240000002100 */
[----:B------:R-:W-:-:S04]  /*215a0*/  @P1 IMAD.HI.U32 R4, R35, R24, RZ ;  /* 0x0000001823041227 */ /* 0x000fc800078e00ff */
[----:B------:R-:W-:Y:S01]  /*215b0*/  IMAD.MOV.U32 R5, RZ, RZ, R35 ;  /* 0x000000ffff057224 */ /* 0x000fe200078e0023 */
[----:B0-----:R-:W-:-:S05]  /*215c0*/  @P1 SHF.R.U32.HI R5, RZ, R33, R4 ;  /* 0x00000021ff051219 */ /* 0x001fca0000011604 */
[--C-:B------:R-:W-:Y:S01]  /*215d0*/  IMAD.MOV R27, RZ, RZ, -R5.reuse ;  /* 0x000000ffff1b7224 */ /* 0x100fe200078e0a05 */
[----:B------:R-:W-:Y:S02]  /*215e0*/  IADD3 R8, P0, P3, R5, R6, R8 ;  /* 0x0000000605087210 */ /* 0x000fe40007b1e008 */
[----:B------:R-:W-:Y:S01]  /*215f0*/  SHF.R.S32.HI R4, RZ, 0x1f, R5 ;  /* 0x0000001fff047819 */ /* 0x000fe20000011405 */
[----:B------:R-:W-:-:S03]  /*21600*/  IMAD R5, R14, R27, R35 ;  /* 0x0000001b0e057224 */ /* 0x000fc600078e0223 */
[----:B------:R-:W-:Y:S01]  /*21610*/  IADD3.X R9, R4, R7, R29, P0, P3 ;  /* 0x0000000704097210 */ /* 0x000fe200007e641d */
[-C--:B------:R-:W-:Y:S01]  /*21620*/  IMAD R4, R11, R5.reuse, RZ ;  /* 0x000000050b047224 */ /* 0x080fe200078e02ff */
[----:B------:R-:W-:Y:S01]  /*21630*/  SHF.R.S32.HI R7, RZ, 0x1f, R5 ;  /* 0x0000001fff077819 */ /* 0x000fe20000011405 */
[----:B------:R-:W-:-:S04]  /*21640*/  IMAD.WIDE.U32 R8, R10, R5, R8 ;  /* 0x000000050a087225 */ /* 0x000fc800078e0008 */
[----:B------:R-:W-:Y:S02]  /*21650*/  IMAD R7, R10, R7, R4 ;  /* 0x000000070a077224 */ /* 0x000fe400078e0204 */
[----:B----4-:R-:W-:Y:S01]  /*21660*/  VIADD R30, R26, 0xffffff80 ;  /* 0xffffff801a1e7836 */ /* 0x010fe20000000000 */
[----:B-1----:R-:W-:Y:S01]  /*21670*/  LEA R12, P0, R8, R12, 0x2 ;  /* 0x0000000c080c7211 */ /* 0x002fe200078010ff */
[----:B------:R-:W-:-:S03]  /*21680*/  IMAD.IADD R4, R9, 0x1, R7 ;  /* 0x0000000109047824 */ /* 0x000fc600078e0207 */
[----:B------:R-:W-:Y:S02]  /*21690*/  SHF.R.S32.HI R26, RZ, 0x1f, R30 ;  /* 0x0000001fff1a7819 */ /* 0x000fe4000001141e */
[----:B---3--:R-:W-:Y:S02]  /*216a0*/  LEA.HI.X R13, R8, R13, R4, 0x2, P0 ;  /* 0x0000000d080d7211 */ /* 0x008fe400000f1404 */
[----:B------:R-:W-:Y:S01]  /*216b0*/  LEA.HI R26, R26, R30, RZ, 0x7 ;  /* 0x0000001e1a1a7211 */ /* 0x000fe200078f38ff */
[----:B------:R-:W-:Y:S03]  /*216c0*/  SHFL.IDX PT, R4, R12, RZ, 0x1c1f ;  /* 0x001c1fff0c047589 */ /* 0x000fe600000e0000 */
[----:B------:R-:W-:Y:S01]  /*216d0*/  LOP3.LUT R26, R26, 0xffffff80, RZ, 0xc0, !PT ;  /* 0xffffff801a1a7812 */ /* 0x000fe200078ec0ff */
[----:B------:R-:W0:Y:S01]  /*216e0*/  SHFL.IDX PT, R5, R13, RZ, 0x1c1f ;  /* 0x001c1fff0d057589 */ /* 0x000e2200000e0000 */
[----:B--2---:R-:W-:-:S03]  /*216f0*/  LEA R29, R215, R28, 0x7 ;  /* 0x0000001cd71d7211 */ /* 0x004fc600078e38ff */
[----:B------:R-:W-:Y:S01]  /*21700*/  SHFL.IDX PT, R6, R12, 0x1, 0x1c1f ;  /* 0x003c1f000c067f89 */ /* 0x000fe200000e0000 */
[----:B------:R-:W-:-:S03]  /*21710*/  IMAD.IADD R26, R30, 0x1, -R26 ;  /* 0x000000011e1a7824 */ /* 0x000fc600078e0a1a */
[----:B------:R-:W1:Y:S01]  /*21720*/  SHFL.IDX PT, R7, R13, 0x1, 0x1c1f ;  /* 0x003c1f000d077f89 */ /* 0x000e6200000e0000 */
[----:B------:R-:W-:Y:S01]  /*21730*/  IMAD R10, R25, R14, RZ ;  /* 0x0000000e190a7224 */ /* 0x000fe200078e02ff */
[----:B------:R-:W-:Y:S01]  /*21740*/  LOP3.LUT P0, RZ, R26, 0x3, RZ, 0xc0, !PT ;  /* 0x000000031aff7812 */ /* 0x000fe2000780c0ff */
[----:B------:R-:W-:-:S03]  /*21750*/  VIADD R24, R29, 0x8 ;  /* 0x000000081d187836 */ /* 0x000fc60000000000 */
[-C--:B------:R-:W-:Y:S02]  /*21760*/  ISETP.GE.OR P3, PT, R29, R10.reuse, P0 ;  /* 0x0000000a1d00720c */ /* 0x080fe40000766670 */
[----:B------:R-:W-:-:S11]  /*21770*/  ISETP.GE.OR P0, PT, R24, R10, P0 ;  /* 0x0000000a1800720c */ /* 0x000fd60000706670 */
[----:B0-----:R0:W-:Y:S04]  /*21780*/  @!P3 ST.E desc[UR54][R4.64], R88 ;  /* 0x000000580400b985 */ /* 0x0011e8000c101936 */
[----:B-1----:R0:W-:Y:S01]  /*21790*/  @!P0 ST.E desc[UR54][R6.64], R89 ;  /* 0x0000005906008985 */ /* 0x0021e2000c101936 */
[----:B------:R-:W-:Y:S05]  /*217a0*/  @P2 BRA `(.L_x_499) ;  /* 0x0000000800bc2947 */ /* 0x000fea0003800000 */
[----:B------:R-:W-:Y:S01]  /*217b0*/  IMAD R3, R236, 0x40, R203 ;  /* 0x00000040ec037824 */ /* 0x000fe200078e02cb */
[----:B------:R-:W1:Y:S01]  /*217c0*/  @P1 LDC R11, c[0x0][0xbec] ;  /* 0x0002fb00ff0b1b82 */ /* 0x000e620000000800 */
[----:B------:R-:W-:Y:S02]  /*217d0*/  ULDC.64 UR4, c[0x0][0xaa0] ;  /* 0x0002a80000047ab9 */ /* 0x000fe40000000a00 */
[----:B------:R-:W-:-:S03]  /*217e0*/  IMAD.WIDE R56, R3, 0x2, R56 ;  /* 0x0000000203387825 */ /* 0x000fc600078e0238 */
[C---:B------:R-:W-:Y:S02]  /*217f0*/  IADD3 R29, P0, R56.reuse, 0x2000, RZ ;  /* 0x00002000381d7810 */ /* 0x040fe40007f1e0ff */
[----:B------:R-:W2:Y:S01]  /*21800*/  @P1 LDC R13, c[0x0][0xbf0] ;  /* 0x0002fc00ff0d1b82 */ /* 0x000ea20000000800 */
[----:B------:R-:W-:Y:S02]  /*21810*/  IADD3 R25, P5, R56, 0x1000, RZ ;  /* 0x0000100038197810 */ /* 0x000fe40007fbe0ff */
[----:B------:R-:W-:Y:S02]  /*21820*/  LOP3.LUT R28, R29, 0x380, RZ, 0xc0, !PT ;  /* 0x000003801d1c7812 */ /* 0x000fe400078ec0ff */
[----:B------:R-:W-:Y:S02]  /*21830*/  LOP3.LUT R24, R25, 0x380, RZ, 0xc0, !PT ;  /* 0x0000038019187812 */ /* 0x000fe400078ec0ff */
[----:B------:R-:W-:Y:S02]  /*21840*/  SHF.R.U64 R28, R28, 0x3, RZ ;  /* 0x000000031c1c7819 */ /* 0x000fe400000012ff */
[----:B------:R-:W-:-:S02]  /*21850*/  SHF.R.U64 R24, R24, 0x3, RZ ;  /* 0x0000000318187819 */ /* 0x000fc400000012ff */
[----:B------:R-:W-:Y:S02]  /*21860*/  LOP3.LUT R28, R28, R29, RZ, 0x3c, !PT ;  /* 0x0000001d1c1c7212 */ /* 0x000fe400078e3cff */
[----:B------:R-:W-:Y:S02]  /*21870*/  IADD3.X R29, RZ, R57, RZ, P0, !PT ;  /* 0x00000039ff1d7210 */ /* 0x000fe400007fe4ff */
[----:B------:R-:W-:Y:S02]  /*21880*/  IADD3 R3, P0, R56, 0x7000, RZ ;  /* 0x0000700038037810 */ /* 0x000fe40007f1e0ff */
[----:B------:R-:W-:Y:S01]  /*21890*/  LOP3.LUT R24, R24, R25, RZ, 0x3c, !PT ;  /* 0x0000001918187212 */ /* 0x000fe200078e3cff */
[--C-:B------:R-:W-:Y:S01]  /*218a0*/  IMAD.X R25, RZ, RZ, R57.reuse, P5 ;  /* 0x000000ffff197224 */ /* 0x100fe200028e0639 */
[----:B------:R-:W-:Y:S01]  /*218b0*/  LOP3.LUT R0, R3, 0x380, RZ, 0xc0, !PT ;  /* 0x0000038003007812 */ /* 0x000fe200078ec0ff */
[----:B------:R-:W-:Y:S01]  /*218c0*/  IMAD.X R49, RZ, RZ, R57, P0 ;  /* 0x000000ffff317224 */ /* 0x000fe200000e0639 */
[C---:B------:R-:W-:Y:S01]  /*218d0*/  IADD3 R33, P2, R56.reuse, 0x3000, RZ ;  /* 0x0000300038217810 */ /* 0x040fe20007f5e0ff */
[----:B------:R-:W5:Y:S01]  /*218e0*/  LD.E.128 R28, desc[UR54][R28.64] ;  /* 0x000000361c1c7980 */ /* 0x000f62000c101d00 */
[----:B------:R-:W-:-:S02]  /*218f0*/  IADD3 R37, P3, R56, 0x4000, RZ ;  /* 0x0000400038257810 */ /* 0x000fc40007f7e0ff */
[C---:B------:R-:W-:Y:S01]  /*21900*/  IADD3 R41, P4, R56.reuse, 0x5000, RZ ;  /* 0x0000500038297810 */ /* 0x040fe20007f9e0ff */
[----:B------:R-:W5:Y:S01]  /*21910*/  LD.E.128 R24, desc[UR54][R24.64] ;  /* 0x0000003618187980 */ /* 0x000f62000c101d00 */
[----:B------:R-:W-:Y:S02]  /*21920*/  IADD3 R45, P5, R56, 0x6000, RZ ;  /* 0x00006000382d7810 */ /* 0x000fe40007fbe0ff */
[----:B------:R-:W-:Y:S02]  /*21930*/  SHF.R.U64 R0, R0, 0x3, RZ ;  /* 0x0000000300007819 */ /* 0x000fe400000012ff */
[----:B------:R-:W-:Y:S02]  /*21940*/  LOP3.LUT R32, R33, 0x380, RZ, 0xc0, !PT ;  /* 0x0000038021207812 */ /* 0x000fe400078ec0ff */
[----:B------:R-:W-:Y:S02]  /*21950*/  LOP3.LUT R36, R37, 0x380, RZ, 0xc0, !PT ;  /* 0x0000038025247812 */ /* 0x000fe400078ec0ff */
[----:B------:R-:W-:-:S02]  /*21960*/  LOP3.LUT R40, R41, 0x380, RZ, 0xc0, !PT ;  /* 0x0000038029287812 */ /* 0x000fc400078ec0ff */
[----:B------:R-:W-:Y:S02]  /*21970*/  LOP3.LUT R44, R45, 0x380, RZ, 0xc0, !PT ;  /* 0x000003802d2c7812 */ /* 0x000fe400078ec0ff */
[----:B0-----:R-:W-:Y:S02]  /*21980*/  LOP3.LUT R5, R56, 0x380, RZ, 0xc0, !PT ;  /* 0x0000038038057812 */ /* 0x001fe400078ec0ff */
[----:B------:R-:W-:Y:S01]  /*21990*/  LOP3.LUT R48, R0, R3, RZ, 0x3c, !PT ;  /* 0x0000000300307212 */ /* 0x000fe200078e3cff */
[----:B------:R-:W-:Y:S01]  /*219a0*/  IMAD R3, R100, UR4, RZ ;  /* 0x0000000464037c24 */ /* 0x000fe2000f8e02ff */
[----:B------:R-:W-:Y:S02]  /*219b0*/  SHF.R.U64 R32, R32, 0x3, RZ ;  /* 0x0000000320207819 */ /* 0x000fe400000012ff */
[----:B------:R-:W-:Y:S02]  /*219c0*/  SHF.R.U64 R36, R36, 0x3, RZ ;  /* 0x0000000324247819 */ /* 0x000fe400000012ff */
[----:B------:R-:W-:-:S02]  /*219d0*/  SHF.R.U64 R40, R40, 0x3, RZ ;  /* 0x0000000328287819 */ /* 0x000fc400000012ff */
[----:B------:R-:W-:Y:S01]  /*219e0*/  SHF.R.U64 R44, R44, 0x3, RZ ;  /* 0x000000032c2c7819 */ /* 0x000fe200000012ff */
[C---:B------:R-:W-:Y:S01]  /*219f0*/  IMAD R9, R98.reuse, UR5, R3 ;  /* 0x0000000562097c24 */ /* 0x040fe2000f8e0203 */
[----:B------:R-:W-:Y:S01]  /*21a00*/  SHF.R.U64 R5, R5, 0x3, RZ ;  /* 0x0000000305057819 */ /* 0x000fe200000012ff */
[----:B------:R-:W-:Y:S01]  /*21a10*/  IMAD.WIDE.U32 R2, R98, UR4, RZ ;  /* 0x0000000462027c25 */ /* 0x000fe2000f8e00ff */
[----:B------:R-:W-:Y:S01]  /*21a20*/  LOP3.LUT R32, R32, R33, RZ, 0x3c, !PT ;  /* 0x0000002120207212 */ /* 0x000fe200078e3cff */
[----:B------:R-:W-:Y:S01]  /*21a30*/  ULDC.64 UR4, c[0x0][0xae8] ;  /* 0x0002ba0000047ab9 */ /* 0x000fe20000000a00 */
[----:B------:R-:W-:Y:S01]  /*21a40*/  LOP3.LUT R36, R36, R37, RZ, 0x3c, !PT ;  /* 0x0000002524247212 */ /* 0x000fe200078e3cff */
[--C-:B------:R-:W-:Y:S01]  /*21a50*/  IMAD.X R33, RZ, RZ, R57.reuse, P2 ;  /* 0x000000ffff217224 */ /* 0x100fe200010e0639 */
[----:B------:R-:W-:Y:S01]  /*21a60*/  LOP3.LUT R40, R40, R41, RZ, 0x3c, !PT ;  /* 0x0000002928287212 */ /* 0x000fe200078e3cff */
[--C-:B------:R-:W-:Y:S01]  /*21a70*/  IMAD.X R37, RZ, RZ, R57.reuse, P3 ;  /* 0x000000ffff257224 */ /* 0x100fe200018e0639 */
[----:B------:R-:W-:Y:S01]  /*21a80*/  LOP3.LUT R44, R44, R45, RZ, 0x3c, !PT ;  /* 0x0000002d2c2c7212 */ /* 0x000fe200078e3cff */
[----:B------:R-:W-:Y:S01]  /*21a90*/  IMAD.X R41, RZ, RZ, R57, P4 ;  /* 0x000000ffff297224 */ /* 0x000fe200020e0639 */
[----:B------:R-:W-:Y:S01]  /*21aa0*/  IADD3.X R45, RZ, R57, RZ, P5, !PT ;  /* 0x00000039ff2d7210 */ /* 0x000fe20002ffe4ff */
[----:B------:R-:W-:Y:S01]  /*21ab0*/  IMAD R0, R210, 0x20, R236 ;  /* 0x00000020d2007824 */ /* 0x000fe200078e02ec */
[----:B------:R-:W-:Y:S01]  /*21ac0*/  LOP3.LUT R56, R5, R56, RZ, 0x3c, !PT ;  /* 0x0000003805387212 */ /* 0x000fe200078e3cff */
[----:B------:R-:W-:Y:S01]  /*21ad0*/  IMAD.IADD R3, R3, 0x1, R9 ;  /* 0x0000000103037824 */ /* 0x000fe200078e0209 */
[----:B------:R-:W5:Y:S01]  /*21ae0*/  LD.E.128 R32, desc[UR54][R32.64] ;  /* 0x0000003620207980 */ /* 0x000f62000c101d00 */
[----:B------:R-:W-:Y:S01]  /*21af0*/  SHF.R.S32.HI R8, RZ, 0x1f, R15 ;  /* 0x0000001fff087819 */ /* 0x000fe2000001140f */
[----:B------:R-:W-:-:S02]  /*21b00*/  IMAD.WIDE.U32 R2, R204, UR4, R2 ;  /* 0x00000004cc027c25 */ /* 0x000fc4000f8e0002 */
[----:B------:R0:W5:Y:S01]  /*21b10*/  LD.E.128 R4, desc[UR54][R56.64] ;  /* 0x0000003638047980 */ /* 0x000162000c101d00 */
[----:B------:R-:W-:-:S03]  /*21b20*/  LEA R12, R215, R0, 0x7 ;  /* 0x00000000d70c7211 */ /* 0x000fc600078e38ff */
[----:B------:R-:W5:Y:S04]  /*21b30*/  LD.E.128 R36, desc[UR54][R36.64] ;  /* 0x0000003624247980 */ /* 0x000f68000c101d00 */
[----:B------:R-:W5:Y:S04]  /*21b40*/  LD.E.128 R40, desc[UR54][R40.64] ;  /* 0x0000003628287980 */ /* 0x000f68000c101d00 */
[----:B------:R-:W5:Y:S04]  /*21b50*/  LD.E.128 R44, desc[UR54][R44.64] ;  /* 0x000000362c2c7980 */ /* 0x000f68000c101d00 */
[----:B------:R-:W5:Y:S01]  /*21b60*/  LD.E.128 R48, desc[UR54][R48.64] ;  /* 0x0000003630307980 */ /* 0x000f62000c101d00 */
[----:B------:R-:W-:Y:S01]  /*21b70*/  @!PT LDS RZ, [RZ] ;  /* 0x00000000fffff984 */ /* 0x000fe20000000800 */
[----:B------:R-:W-:Y:S01]  /*21b80*/  @!PT LDS RZ, [RZ] ;  /* 0x00000000fffff984 */ /* 0x000fe20000000800 */
[----:B------:R-:W-:Y:S01]  /*21b90*/  @!PT LDS RZ, [RZ] ;  /* 0x00000000fffff984 */ /* 0x000fe20000000800 */
[----:B------:R-:W-:Y:S01]  /*21ba0*/  @!PT LDS RZ, [RZ] ;  /* 0x00000000fffff984 */ /* 0x000fe20000000800 */
[----:B------:R3:W-:Y:S06]  /*21bb0*/  MEMBAR.ALL.CTA ;  /* 0x0000000000007992 */ /* 0x0007ec0000008000 */
[----:B---3--:R-:W3:Y:S01]  /*21bc0*/  FENCE.VIEW.ASYNC.S ;  /* 0x00000000000073c6 */ /* 0x008ee20000000000 */
[----:B------:R-:W-:Y:S01]  /*21bd0*/  IMAD R3, R204, UR5, R3 ;  /* 0x00000005cc037c24 */ /* 0x000fe2000f8e0203 */
[----:B------:R-:W-:Y:S01]  /*21be0*/  ULDC.64 UR4, c[0x0][0xaf0] ;  /* 0x0002bc0000047ab9 */ /* 0x000fe20000000a00 */
[----:B-1----:R-:W-:-:S04]  /*21bf0*/  @P1 IMAD.HI.U32 R0, R12, R11, RZ ;  /* 0x0000000b0c001227 */ /* 0x002fc800078e00ff */
[----:B------:R-:W-:Y:S02]  /*21c00*/  IMAD R8, R8, UR4, RZ ;  /* 0x0000000408087c24 */ /* 0x000fe4000f8e02ff */
[----:B------:R-:W-:Y:S01]  /*21c10*/  IMAD.MOV.U32 R9, RZ, RZ, R12 ;  /* 0x000000ffff097224 */ /* 0x000fe200078e000c */
[----:B--2---:R-:W-:Y:S01]  /*21c20*/  @P1 SHF.R.U32.HI R9, RZ, R13, R0 ;  /* 0x0000000dff091219 */ /* 0x004fe20000011600 */
[C---:B------:R-:W-:Y:S02]  /*21c30*/  IMAD R11, R15.reuse, UR5, R8 ;  /* 0x000000050f0b7c24 */ /* 0x040fe4000f8e0208 */
[----:B------:R-:W-:Y:S01]  /*21c40*/  IMAD.WIDE.U32 R2, R15, UR4, R2 ;  /* 0x000000040f027c25 */ /* 0x000fe2000f8e0002 */
[----:B------:R-:W-:Y:S01]  /*21c50*/  SHF.R.S32.HI R8, RZ, 0x1f, R9 ;  /* 0x0000001fff087819 */ /* 0x000fe20000011409 */
[----:B------:R-:W-:Y:S01]  /*21c60*/  ULDC.64 UR4, c[0x0][0xae0] ;  /* 0x0002b80000047ab9 */ /* 0x000fe20000000a00 */
[----:B------:R-:W-:Y:S01]  /*21c70*/  IADD3 R0, R16, 0x29820, RZ ;  /* 0x0002982010007810 */ /* 0x000fe20007ffe0ff */
[----:B------:R-:W-:-:S02]  /*21c80*/  IMAD.IADD R3, R3, 0x1, R11 ;  /* 0x0000000103037824 */ /* 0x000fc400078e020b */
[----:B------:R-:W-:Y:S01]  /*21c90*/  IMAD.MOV R11, RZ, RZ, -R9 ;  /* 0x000000ffff0b7224 */ /* 0x000fe200078e0a09 */
[----:B------:R-:W-:Y:S01]  /*21ca0*/  PRMT R0, RZ, 0x654, R0 ;  /* 0x00000654ff007816 */ /* 0x000fe20000000000 */
[----:B------:R-:W-:Y:S02]  /*21cb0*/  IMAD R8, R8, UR4, RZ ;  /* 0x0000000408087c24 */ /* 0x000fe4000f8e02ff */
[----:B------:R-:W-:Y:S01]  /*21cc0*/  IMAD R11, R14, R11, R12 ;  /* 0x0000000b0e0b7224 */ /* 0x000fe200078e020c */
[----:B---3--:R1:W-:Y:S01]  /*21cd0*/  SYNCS.ARRIVE.TRANS64.RED.A1T0 RZ, [R0+URZ], RZ ;  /* 0x000000ff00ff79a7 */ /* 0x0083e2000810043f */
[C---:B------:R-:W-:Y:S02]  /*21ce0*/  IMAD R13, R9.reuse, UR5, R8 ;  /* 0x00000005090d7c24 */ /* 0x040fe4000f8e0208 */
[----:B------:R-:W-:Y:S01]  /*21cf0*/  IMAD.WIDE.U32 R2, R9, UR4, R2 ;  /* 0x0000000409027c25 */ /* 0x000fe2000f8e0002 */
[----:B------:R-:W-:Y:S01]  /*21d00*/  ULDC.64 UR4, c[0x0][0xad8] ;  /* 0x0002b60000047ab9 */ /* 0x000fe20000000a00 */
[----:B-1----:R-:W-:-:S02]  /*21d10*/  SHF.R.S32.HI R0, RZ, 0x1f, R11 ;  /* 0x0000001fff007819 */ /* 0x002fc4000001140b */
[----:B------:R-:W-:-:S03]  /*21d20*/  IMAD.IADD R3, R3, 0x1, R13 ;  /* 0x0000000103037824 */ /* 0x000fc600078e020d */
[----:B------:R-:W-:Y:S02]  /*21d30*/  IMAD R0, R0, UR4, RZ ;  /* 0x0000000400007c24 */ /* 0x000fe4000f8e02ff */
[----:B------:R-:W-:-:S04]  /*21d40*/  IMAD.WIDE.U32 R8, R11, UR4, R2 ;  /* 0x000000040b087c25 */ /* 0x000fc8000f8e0002 */
[----:B------:R-:W-:Y:S01]  /*21d50*/  IMAD R3, R11, UR5, R0 ;  /* 0x000000050b037c24 */ /* 0x000fe2000f8e0200 */
[----:B------:R-:W-:Y:S02]  /*21d60*/  ULDC.64 UR4, c[0x0][0xa80] ;  /* 0x0002a00000047ab9 */ /* 0x000fe40000000a00 */
[----:B------:R-:W-:Y:S01]  /*21d70*/  LEA R2, P0, R8, UR4, 0x1 ;  /* 0x0000000408027c11 */ /* 0x000fe2000f8008ff */
[----:B------:R-:W-:Y:S01]  /*21d80*/  IMAD.IADD R3, R9, 0x1, R3 ;  /* 0x0000000109037824 */ /* 0x000fe200078e0203 */
[----:B------:R-:W-:-:S04]  /*21d90*/  UMOV UR4, 0xffffffff ;  /* 0xffffffff00047882 */ /* 0x000fc80000000000 */
[----:B------:R-:W-:Y:S01]  /*21da0*/  LEA.HI.X R3, R8, UR5, R3, 0x1, P0 ;  /* 0x0000000508037c11 */ /* 0x000fe200080f0c03 */
[----:B0-----:R-:W-:Y:S06]  /*21db0*/  BRA.DIV UR4, `(.L_x_500) ;  /* 0x000000ba04287947 */ /* 0x001fec000b800000 */
[----:B------:R0:W1:Y:S04]  /*21dc0*/  SHFL.IDX PT, R0, R3, RZ, 0x181f ;  /* 0x00181fff03007589 */ /* 0x00006800000e0000 */
[----:B------:R0:W2:Y:S02]  /*21dd0*/  SHFL.IDX PT, R14, R2, RZ, 0x181f ;  /* 0x00181fff020e7589 */ /* 0x0000a400000e0000 */
.L_x_751:
[----:B------:R-:W-:Y:S01]  /*21de0*/  IMAD R21, R215, 0x80, R236 ;  /* 0x00000080d7157824 */ /* 0x000fe200078e02ec */
[----:B------:R-:W-:Y:S04]  /*21df0*/  BSSY B1, `(.L_x_501) ;  /* 0x000000e000017945 */ /* 0x000fe80003800000 */
[----:B------:R-:W-:-:S13]  /*21e00*/  ISETP.GE.AND P0, PT, R21, R10, PT ;  /* 0x0000000a1500720c */ /* 0x000fda0003f06270 */
[----:B------:R-:W-:Y:S05]  /*21e10*/  @P0 BRA `(.L_x_502) ;  /* 0x00000000002c0947 */ /* 0x000fea0003800000 */
[----:B------:R-:W-:Y:S01]  /*21e20*/  ULDC UR4, c[0x0][0xac8] ;  /* 0x0002b20000047ab9 */ /* 0x000fe20000000800 */
[----:B------:R-:W-:Y:S02]  /*21e30*/  SHF.R.S32.HI R12, RZ, 0x1f, R203 ;  /* 0x0000001fff0c7819 */ /* 0x000fe400000114cb */
[----:B------:R-:W-:Y:S02]  /*21e40*/  ISETP.GE.AND P0, PT, R203, UR4, PT ;  /* 0x00000004cb007c0c */ /* 0x000fe4000bf06270 */
[----:B------:R-:W-:Y:S02]  /*21e50*/  ISETP.GE.AND P1, PT, R209, UR4, PT ;  /* 0x00000004d1007c0c */ /* 0x000fe4000bf26270 */
[----:B------:R-:W-:-:S09]  /*21e60*/  SHF.R.S32.HI R11, RZ, 0x1f, R209 ;  /* 0x0000001fff0b7819 */ /* 0x000fd200000114d1 */
[-C--:B--2---:R-:W-:Y:S02]  /*21e70*/  @!P0 LEA R8, P2, R203, R14.reuse, 0x1 ;  /* 0x0000000ecb088211 */ /* 0x084fe400078408ff */
[----:B------:R-:W-:Y:S02]  /*21e80*/  @!P1 LEA R14, P3, R209, R14, 0x1 ;  /* 0x0000000ed10e9211 */ /* 0x000fe400078608ff */
[-C--:B-1----:R-:W-:Y:S02]  /*21e90*/  @!P0 LEA.HI.X R9, R203, R0.reuse, R12, 0x1, P2 ;  /* 0x00000000cb098211 */ /* 0x082fe400010f0c0c */
[----:B------:R-:W-:-:S03]  /*21ea0*/  @!P1 LEA.HI.X R15, R209, R0, R11, 0x1, P3 ;  /* 0x00000000d10f9211 */ /* 0x000fc600018f0c0b */
[----:B-----5:R3:W-:Y:S04]  /*21eb0*/  @!P0 ST.E.128 desc[UR54][R8.64], R4 ;  /* 0x0000000408008985 */ /* 0x0207e8000c101d36 */
[----:B------:R3:W-:Y:S02]  /*21ec0*/  @!P1 ST.E.128 desc[UR54][R14.64], R36 ;  /* 0x000000240e009985 */ /* 0x0007e4000c101d36 */
.L_x_502:
[----:B------:R-:W-:Y:S05]  /*21ed0*/  BSYNC B1 ;  /* 0x0000000000017941 */ /* 0x000fea0003800000 */
.L_x_501:
[----:B------:R-:W-:-:S03]  /*21ee0*/  UMOV UR4, 0xffffffff ;  /* 0xffffffff00047882 */ /* 0x000fc60000000000 */
[----:B------:R-:W-:Y:S05]  /*21ef0*/  BRA.DIV UR4, `(.L_x_503) ;  /* 0x000000ba040c7947 */ /* 0x000fea000b800000 */
[----:B-1----:R1:W4:Y:S04]  /*21f00*/  SHFL.IDX PT, R0, R3, 0x1, 0x181f ;  /* 0x00381f0003007f89 */ /* 0x00232800000e0000 */
[----:B--23--:R1:W2:Y:S02]  /*21f10*/  SHFL.IDX PT, R14, R2, 0x1, 0x181f ;  /* 0x00381f00020e7f89 */ /* 0x00c2a400000e0000 */
.L_x_755:
[----:B-----5:R-:W-:Y:S01]  /*21f20*/  IADD3 R5, R21, 0x20, RZ ;  /* 0x0000002015057810 */ /* 0x020fe20007ffe0ff */
[----:B------:R-:W-:Y:S03]  /*21f30*/  BSSY B1, `(.L_x_504) ;  /* 0x000000e000017945 */ /* 0x000fe60003800000 */
        /* <DEDUP_REMOVED lines=9> */
[-C--:B----4-:R-:W-:Y:S02]  /*21fd0*/  @!P2 LEA.HI.X R5, R203, R0.reuse, R7, 0x1, P0 ;  /* 0x00000000cb05a211 */ /* 0x090fe400000f0c07 */
[----:B------:R-:W-:-:S03]  /*21fe0*/  @!P3 LEA.HI.X R15, R209, R0, R6, 0x1, P1 ;  /* 0x00000000d10fb211 */ /* 0x000fc600008f0c06 */
[----:B------:R3:W-:Y:S04]  /*21ff0*/  @!P2 ST.E.128 desc[UR54][R4.64], R24 ;  /* 0x000000180400a985 */ /* 0x0007e8000c101d36 */
[----:B------:R3:W-:Y:S02]  /*22000*/  @!P3 ST.E.128 desc[UR54][R14.64], R40 ;  /* 0x000000280e00b985 */ /* 0x0007e4000c101d36 */
.L_x_505:
[----:B------:R-:W-:Y:S05]  /*22010*/  BSYNC B1 ;  /* 0x0000000000017941 */ /* 0x000fea0003800000 */
.L_x_504:
[----:B------:R-:W-:-:S03]  /*22020*/  UMOV UR4, 0xffffffff ;  /* 0xffffffff00047882 */ /* 0x000fc60000000000 */
[----:B------:R-:W-:Y:S05]  /*22030*/  BRA.DIV UR4, `(.L_x_506) ;  /* 0x000000ba04047947 */ /* 0x000fea000b800000 */
[----:B----4-:R4:W0:Y:S04]  /*22040*/  SHFL.IDX PT, R0, R3, 0x2, 0x181f ;  /* 0x00581f0003007f89 */ /* 0x01082800000e0000 */
[----:B--23--:R4:W2:Y:S02]  /*22050*/  SHFL.IDX PT, R14, R2, 0x2, 0x181f ;  /* 0x00581f00020e7f89 */ /* 0x00c8a400000e0000 */
.L_x_759:
[----:B------:R-:W-:Y:S01]  /*22060*/  VIADD R5, R21, 0x40 ;  /* 0x0000004015057836 */ /* 0x000fe20000000000 */
        /* <DEDUP_REMOVED lines=10> */
[-C--:B0-----:R-:W-:Y:S02]  /*22110*/  @!P2 LEA.HI.X R5, R203, R0.reuse, R7, 0x1, P0 ;  /* 0x00000000cb05a211 */ /* 0x081fe400000f0c07 */
[----:B------:R-:W-:-:S03]  /*22120*/  @!P3 LEA.HI.X R15, R209, R0, R6, 0x1, P1 ;  /* 0x00000000d10fb211 */ /* 0x000fc600008f0c06 */
[----:B------:R3:W-:Y:S04]  /*22130*/  @!P2 ST.E.128 desc[UR54][R4.64], R28 ;  /* 0x0000001c0400a985 */ /* 0x0007e8000c101d36 */
[----:B------:R3:W-:Y:S02]  /*22140*/  @!P3 ST.E.128 desc[UR54][R14.64], R44 ;  /* 0x0000002c0e00b985 */ /* 0x0007e4000c101d36 */
.L_x_508:
[----:B------:R-:W-:Y:S05]  /*22150*/  BSYNC B1 ;  /* 0x0000000000017941 */ /* 0x000fea0003800000 */
.L_x_507:
[----:B------:R-:W-:-:S03]  /*22160*/  UMOV UR4, 0xffffffff ;  /* 0xffffffff00047882 */ /* 0x000fc60000000000 */
[----:B------:R-:W-:Y:S05]  /*22170*/  BRA.DIV UR4, `(.L_x_509) ;  /* 0x000000b604fc7947 */ /* 0x000fea000b800000 */
[----:B0-----:R0:W0:Y:S04]  /*22180*/  SHFL.IDX PT, R0, R3, 0x3, 0x181f ;  /* 0x00781f0003007f89 */ /* 0x00102800000e0000 */
[----:B--23--:R2:W3:Y:S02]  /*22190*/  SHFL.IDX PT, R14, R2, 0x3, 0x181f ;  /* 0x00781f00020e7f89 */ /* 0x00c4e400000e0000 */
.L_x_763:
[----:B01--4-:R-:W-:-:S05]  /*221a0*/  VIADD R3, R21, 0x60 ;  /* 0x0000006015037836 */ /* 0x013fca0000000000 */
[----:B------:R-:W-:-:S13]  /*221b0*/  ISETP.GE.AND P0, PT, R3, R10, PT ;  /* 0x0000000a0300720c */ /* 0x000fda0003f06270 */
[----:B------:R-:W-:Y:S05]  /*221c0*/  @P0 BRA `(.L_x_510) ;  /* 0x0000001c008c0947 */ /* 0x000fea0003800000 */
[----:B------:R-:W-:Y:S01]  /*221d0*/  ULDC UR4, c[0x0][0xac8] ;  /* 0x0002b20000047ab9 */ /* 0x000fe20000000800 */
[----:B------:R-:W-:Y:S02]  /*221e0*/  SHF.R.S32.HI R4, RZ, 0x1f, R203 ;  /* 0x0000001fff047819 */ /* 0x000fe400000114cb */
[----:B------:R-:W-:-:S13]  /*221f0*/  ISETP.GE.AND P1, PT, R203, UR4, PT ;  /* 0x00000004cb007c0c */ /* 0x000fda000bf26270 */
[----:B--23--:R-:W-:-:S04]  /*22200*/  @!P1 LEA R2, P0, R203, R14, 0x1 ;  /* 0x0000000ecb029211 */ /* 0x00cfc800078008ff */
[----:B------:R-:W-:Y:S02]  /*22210*/  @!P1 LEA.HI.X R3, R203, R0, R4, 0x1, P0 ;  /* 0x00000000cb039211 */ /* 0x000fe400000f0c04 */
[----:B------:R-:W-:-:S03]  /*22220*/  ISETP.GE.AND P0, PT, R209, UR4, PT ;  /* 0x00000004d1007c0c */ /* 0x000fc6000bf06270 */
[----:B------:R4:W-:Y:S10]  /*22230*/  @!P1 ST.E.128 desc[UR54][R2.64], R32 ;  /* 0x0000002002009985 */ /* 0x0009f4000c101d36 */
[----:B------:R-:W-:Y:S05]  /*22240*/  @P0 BRA `(.L_x_510) ;  /* 0x0000001c006c0947 */ /* 0x000fea0003800000 */
[----:B------:R-:W-:Y:S02]  /*22250*/  SHF.R.S32.HI R4, RZ, 0x1f, R209 ;  /* 0x0000001fff047819 */ /* 0x000fe400000114d1 */
[----:B------:R-:W-:-:S04]  /*22260*/  LEA R14, P0, R209, R14, 0x1 ;  /* 0x0000000ed10e7211 */ /* 0x000fc800078008ff */
[----:B------:R-:W-:-:S05]  /*22270*/  LEA.HI.X R15, R209, R0, R4, 0x1, P0 ;  /* 0x00000000d10f7211 */ /* 0x000fca00000f0c04 */
[----:B------:R0:W-:Y:S01]  /*22280*/  ST.E.128 desc[UR54][R14.64], R48 ;  /* 0x000000300e007985 */ /* 0x0001e2000c101d36 */
[----:B------:R-:W-:Y:S05]  /*22290*/  BRA `(.L_x_510) ;  /* 0x0000001c00587947 */ /* 0x000fea0003800000 */
.L_x_499:
[----:B------:R-:W-:Y:S01]  /*222a0*/  ULDC.64 UR4, c[0x0][0xb08] ;  /* 0x0002c20000047ab9 */ /* 0x000fe20000000a00 */
[----:B------:R-:W1:Y:S01]  /*222b0*/  @P1 LDC R8, c[0x0][0xbec] ;  /* 0x0002fb00ff081b82 */ /* 0x000e620000000800 */
[----:B0-----:R-:W-:Y:S01]  /*222c0*/  IMAD R7, R100, UR4, RZ ;  /* 0x0000000464077c24 */ /* 0x001fe2000f8e02ff */
[----:B------:R-:W-:Y:S01]  /*222d0*/  SHF.R.S32.HI R6, RZ, 0x1f, R15 ;  /* 0x0000001fff067819 */ /* 0x000fe2000001140f */
[----:B------:R-:W-:-:S04]  /*222e0*/  IMAD.WIDE.U32 R4, R98, UR4, RZ ;  /* 0x0000000462047c25 */ /* 0x000fc8000f8e00ff */
[----:B------:R-:W-:Y:S01]  /*222f0*/  IMAD R7, R98, UR5, R7 ;  /* 0x0000000562077c24 */ /* 0x000fe2000f8e0207 */
[----:B------:R-:W0:Y:S01]  /*22300*/  @P1 LDC R11, c[0x0][0xbf0] ;  /* 0x0002fc00ff0b1b82 */ /* 0x000e220000000800 */
[----:B------:R-:W-:Y:S01]  /*22310*/  ULDC.64 UR4, c[0x0][0xb38] ;  /* 0x0002ce0000047ab9 */ /* 0x000fe20000000a00 */
[----:B------:R-:W-:Y:S02]  /*22320*/  VIADD R28, R218, 0x8 ;  /* 0x00000008da1c7836 */ /* 0x000fe40000000000 */
[----:B------:R-:W-:Y:S01]  /*22330*/  IMAD.IADD R5, R5, 0x1, R7 ;  /* 0x0000000105057824 */ /* 0x000fe200078e0207 */
[----:B------:R-:W-:Y:S02]  /*22340*/  MOV R7, R35 ;  /* 0x0000002300077202 */ /* 0x000fe40000000f00 */
[----:B------:R-:W-:Y:S01]  /*22350*/  SHF.R.S32.HI R30, RZ, 0x1f, R28 ;  /* 0x0000001fff1e7819 */ /* 0x000fe2000001141c */
[----:B------:R-:W-:-:S04]  /*22360*/  IMAD.WIDE.U32 R4, R204, UR4, R4 ;  /* 0x00000004cc047c25 */ /* 0x000fc8000f8e0004 */
[----:B------:R-:W-:Y:S01]  /*22370*/  IMAD R5, R204, UR5, R5 ;  /* 0x00000005cc057c24 */ /* 0x000fe2000f8e0205 */
[----:B------:R-:W-:Y:S02]  /*22380*/  ULDC.64 UR4, c[0x0][0xb40] ;  /* 0x0002d00000047ab9 */ /* 0x000fe40000000a00 */
[----:B------:R-:W-:Y:S02]  /*22390*/  IMAD R6, R6, UR4, RZ ;  /* 0x0000000406067c24 */ /* 0x000fe4000f8e02ff */
[----:B------:R-:W-:-:S04]  /*223a0*/  IMAD.WIDE.U32 R4, R15, UR4, R4 ;  /* 0x000000040f047c25 */ /* 0x000fc8000f8e0004 */
[----:B------:R-:W-:Y:S01]  /*223b0*/  IMAD R9, R15, UR5, R6 ;  /* 0x000000050f097c24 */ /* 0x000fe2000f8e0206 */
[----:B------:R-:W-:Y:S01]  /*223c0*/  ULDC.64 UR4, c[0x0][0xb48] ;  /* 0x0002d20000047ab9 */ /* 0x000fe20000000a00 */
[----:B-1----:R-:W-:-:S04]  /*223d0*/  @P1 IMAD.HI.U32 R8, R35, R8, RZ ;  /* 0x0000000823081227 */ /* 0x002fc800078e00ff */
[----:B------:R-:W-:Y:S01]  /*223e0*/  IMAD.IADD R5, R5, 0x1, R9 ;  /* 0x0000000105057824 */ /* 0x000fe200078e0209 */
[----:B0-----:R-:W-:Y:S01]  /*223f0*/  @P1 SHF.R.U32.HI R7, RZ, R11, R8 ;  /* 0x0000000bff071219 */ /* 0x001fe20000011608 */
[----:B------:R-:W-:Y:S02]  /*22400*/  VIADD R8, R16, 0x29820 ;  /* 0x0002982010087836 */ /* 0x000fe40000000000 */
[C---:B------:R-:W-:Y:S01]  /*22410*/  IMAD.WIDE.U32 R4, R217.reuse, UR4, R4 ;  /* 0x00000004d9047c25 */ /* 0x040fe2000f8e0004 */
[--C-:B------:R-:W-:Y:S02]  /*22420*/  SHF.R.S32.HI R6, RZ, 0x1f, R7.reuse ;  /* 0x0000001fff067819 */ /* 0x100fe40000011407 */
[----:B------:R-:W-:Y:S01]  /*22430*/  PRMT R8, RZ, 0x654, R8 ;  /* 0x00000654ff087816 */ /* 0x000fe20000000008 */
[----:B------:R-:W-:Y:S02]  /*22440*/  IMAD.MOV R9, RZ, RZ, -R7 ;  /* 0x000000ffff097224 */ /* 0x000fe400078e0a07 */
[----:B------:R-:W-:Y:S01]  /*22450*/  IMAD R5, R217, UR5, R5 ;  /* 0x00000005d9057c24 */ /* 0x000fe2000f8e0205 */
[----:B------:R-:W-:Y:S01]  /*22460*/  ULDC.64 UR4, c[0x0][0xb30] ;  /* 0x0002cc0000047ab9 */ /* 0x000fe20000000a00 */
[----:B------:R-:W-:Y:S01]  /*22470*/  IMAD R9, R14, R9, R35 ;  /* 0x000000090e097224 */ /* 0x000fe200078e0223 */
[----:B------:R0:W-:Y:S01]  /*22480*/  SYNCS.ARRIVE.TRANS64.RED.A1T0 RZ, [R8+URZ], RZ ;  /* 0x000000ff08ff79a7 */ /* 0x0001e2000810043f */
[----:B------:R-:W-:-:S02]  /*22490*/  IMAD R6, R6, UR4, RZ ;  /* 0x0000000406067c24 */ /* 0x000fc4000f8e02ff */
[----:B------:R-:W-:-:S04]  /*224a0*/  IMAD.WIDE.U32 R4, R7, UR4, R4 ;  /* 0x0000000407047c25 */ /* 0x000fc8000f8e0004 */
[----:B------:R-:W-:Y:S01]  /*224b0*/  IMAD R11, R7, UR5, R6 ;  /* 0x00000005070b7c24 */ /* 0x000fe2000f8e0206 */
[----:B------:R-:W-:Y:S01]  /*224c0*/  SHF.R.S32.HI R6, RZ, 0x1f, R9 ;  /* 0x0000001fff067819 */ /* 0x000fe20000011409 */
[----:B------:R-:W-:-:S03]  /*224d0*/  ULDC.64 UR4, c[0x0][0xb28] ;  /* 0x0002ca0000047ab9 */ /* 0x000fc60000000a00 */
[----:B------:R-:W-:Y:S01]  /*224e0*/  IADD3 R5, R5, R11, RZ ;  /* 0x0000000b05057210 */ /* 0x000fe20007ffe0ff */
        /* <DEDUP_REMOVED lines=11> */
.L_x_766:
[----:B------:R-:W-:Y:S01]  /*225a0*/  ISETP.GE.AND P0, PT, R29, R10, PT ;  /* 0x0000000a1d00720c */ /* 0x000fe20003f06270 */
[----:B------:R-:W-:-:S12]  /*225b0*/  BSSY B1, `(.L_x_512) ;  /* 0x0000072000017945 */ /* 0x000fd80003800000 */
[----:B------:R-:W-:Y:S05]  /*225c0*/  @P0 BRA `(.L_x_513) ;  /* 0x0000000400c00947 */ /* 0x000fea0003800000 */
[----:B------:R-:W-:Y:S01]  /*225d0*/  ULDC UR4, c[0x0][0xac8] ;  /* 0x0002b20000047ab9 */ /* 0x000fe20000000800 */
[----:B------:R-:W-:Y:S02]  /*225e0*/  SHF.R.S32.HI R12, RZ, 0x1f, R233 ;  /* 0x0000001fff0c7819 */ /* 0x000fe400000114e9 */
[----:B------:R-:W-:Y:S02]  /*225f0*/  ISETP.GE.AND P0, PT, R218, UR4, PT ;  /* 0x00000004da007c0c */ /* 0x000fe4000bf06270 */
[----:B------:R-:W-:Y:S02]  /*22600*/  ISETP.GE.AND P3, PT, R28, UR4, PT ;  /* 0x000000041c007c0c */ /* 0x000fe4000bf66270 */
[----:B------:R-:W-:Y:S02]  /*22610*/  ISETP.GE.AND P2, PT, R233, UR4, PT ;  /* 0x00000004e9007c0c */ /* 0x000fe4000bf46270 */
[----:B------:R-:W-:Y:S02]  /*22620*/  ISETP.GE.AND P1, PT, R232, UR4, PT ;  /* 0x00000004e8007c0c */ /* 0x000fe4000bf26270 */
[----:B------:R-:W-:-:S05]  /*22630*/  SHF.R.S32.HI R11, RZ, 0x1f, R232 ;  /* 0x0000001fff0b7819 */ /* 0x000fca00000114e8 */
[-C--:B-1----:R-:W-:Y:S01]  /*22640*/  @!P0 MOV R7, R25.reuse ;  /* 0x0000001900078202 */ /* 0x082fe20000000f00 */
[----:B--2---:R-:W-:Y:S01]  /*22650*/  @!P0 IMAD.MOV.U32 R6, RZ, RZ, R14 ;  /* 0x000000ffff068224 */ /* 0x004fe200078e000e */
[----:B------:R-:W-:Y:S01]  /*22660*/  @!P3 LEA R4, P4, R28, R14, 0x2 ;  /* 0x0000000e1c04b211 */ /* 0x000fe200078810ff */
[----:B------:R-:W-:Y:S02]  /*22670*/  @!P0 IMAD.MOV.U32 R8, RZ, RZ, R99 ;  /* 0x000000ffff088224 */ /* 0x000fe400078e0063 */
[----:B------:R-:W-:Y:S01]  /*22680*/  @!P0 IMAD.WIDE R6, R218, 0x4, R6 ;  /* 0x00000004da068825 */ /* 0x000fe200078e0206 */
[----:B------:R-:W-:Y:S02]  /*22690*/  @!P3 LEA.HI.X R5, R28, R25, R30, 0x2, P4 ;  /* 0x000000191c05b211 */ /* 0x000fe400020f141e */
[----:B------:R-:W-:Y:S01]  /*226a0*/  @!P1 LOP3.LUT R75, R75, R74, RZ, 0x3c, !PT ;  /* 0x0000004a4b4b9212 */ /* 0x000fe200078e3cff */
[----:B------:R-:W-:-:S03]  /*226b0*/  @!P0 IMAD.MOV.U32 R9, RZ, RZ, R96 ;  /* 0x000000ffff098224 */ /* 0x000fc600078e0060 */
[----:B------:R-:W-:Y:S02]  /*226c0*/  @!P1 LOP3.LUT R74, R75, R74, RZ, 0x3c, !PT ;  /* 0x0000004a4b4a9212 */ /* 0x000fe400078e3cff */
[----:B------:R1:W-:Y:S01]  /*226d0*/  @!P0 ST.E.64 desc[UR54][R6.64], R8 ;  /* 0x0000000806008985 */ /* 0x0003e2000c101b36 */
[----:B------:R-:W-:Y:S02]  /*226e0*/  ISETP.GE.AND P0, PT, R231, UR4, PT ;  /* 0x00000004e7007c0c */ /* 0x000fe4000bf06270 */
[----:B------:R-:W-:Y:S01]  /*226f0*/  @!P1 LOP3.LUT R75, R75, R74, RZ, 0x3c, !PT ;  /* 0x0000004a4b4b9212 */ /* 0x000fe200078e3cff */
[----:B-1----:R-:W-:Y:S01]  /*22700*/  @!P3 IMAD.MOV.U32 R8, RZ, RZ, R97 ;  /* 0x000000ffff08b224 */ /* 0x002fe200078e0061 */
[----:B------:R-:W-:Y:S02]  /*22710*/  @!P3 MOV R9, R95 ;  /* 0x0000005f0009b202 */ /* 0x000fe40000000f00 */
[----:B------:R-:W-:-:S03]  /*22720*/  @!P2 LEA R6, P4, R233, R14, 0x2 ;  /* 0x0000000ee906a211 */ /* 0x000fc600078810ff */
[----:B------:R1:W-:Y:S01]  /*22730*/  @!P3 ST.E.64 desc[UR54][R4.64], R8 ;  /* 0x000000080400b985 */ /* 0x0003e2000c101b36 */
[----:B------:R-:W-:Y:S02]  /*22740*/  ISETP.GE.AND P3, PT, R230, UR4, PT ;  /* 0x00000004e6007c0c */ /* 0x000fe4000bf66270 */
[----:B------:R-:W-:Y:S02]  /*22750*/  @!P2 LEA.HI.X R7, R233, R25, R12, 0x2, P4 ;  /* 0x00000019e907a211 */ /* 0x000fe400020f140c */
[----:B------:R-:W-:Y:S01]  /*22760*/  SHF.R.S32.HI R12, RZ, 0x1f, R231 ;  /* 0x0000001fff0c7819 */ /* 0x000fe200000114e7 */
[----:B-1----:R-:W-:Y:S01]  /*22770*/  @!P2 IMAD.MOV.U32 R8, RZ, RZ, R94 ;  /* 0x000000ffff08a224 */ /* 0x002fe200078e005e */
[----:B------:R-:W-:Y:S01]  /*22780*/  @!P1 LEA R4, P5, R232, R14, 0x2 ;  /* 0x0000000ee8049211 */ /* 0x000fe200078a10ff */
[----:B------:R-:W-:-:S03]  /*22790*/  @!P2 IMAD.MOV.U32 R9, RZ, RZ, R93 ;  /* 0x000000ffff09a224 */ /* 0x000fc600078e005d */
[-C--:B------:R-:W-:Y:S02]  /*227a0*/  @!P1 LEA.HI.X R5, R232, R25.reuse, R11, 0x2, P5 ;  /* 0x00000019e8059211 */ /* 0x080fe400028f140b */
[----:B------:R1:W-:Y:S01]  /*227b0*/  @!P2 ST.E.64 desc[UR54][R6.64], R8 ;  /* 0x000000080600a985 */ /* 0x0003e2000c101b36 */
[----:B------:R-:W-:Y:S02]  /*227c0*/  ISETP.GE.AND P2, PT, R229, UR4, PT ;  /* 0x00000004e5007c0c */ /* 0x000fe4000bf46270 */
[----:B------:R-:W-:Y:S01]  /*227d0*/  SHF.R.S32.HI R11, RZ, 0x1f, R230 ;  /* 0x0000001fff0b7819 */ /* 0x000fe200000114e6 */
[----:B------:R2:W-:Y:S01]  /*227e0*/  @!P1 ST.E.64 desc[UR54][R4.64], R74 ;  /* 0x0000004a04009985 */ /* 0x0005e2000c101b36 */
[----:B------:R-:W-:Y:S02]  /*227f0*/  ISETP.GE.AND P1, PT, R228, UR4, PT ;  /* 0x00000004e4007c0c */ /* 0x000fe4000bf26270 */
[C---:B-1----:R-:W-:Y:S01]  /*22800*/  @!P0 LEA R6, P4, R231.reuse, R14, 0x2 ;  /* 0x0000000ee7068211 */ /* 0x042fe200078810ff */
[----:B------:R-:W-:Y:S01]  /*22810*/  @!P0 IMAD.MOV.U32 R8, RZ, RZ, R2 ;  /* 0x000000ffff088224 */ /* 0x000fe200078e0002 */
[----:B------:R-:W-:Y:S01]  /*22820*/  @!P0 MOV R9, R76 ;  /* 0x0000004c00098202 */ /* 0x000fe20000000f00 */
[----:B------:R-:W-:Y:S01]  /*22830*/  @!P3 IMAD.MOV.U32 R2, RZ, RZ, R3 ;  /* 0x000000ffff02b224 */ /* 0x000fe200078e0003 */
[----:B------:R-:W-:Y:S01]  /*22840*/  @!P0 LEA.HI.X R7, R231, R25, R12, 0x2, P4 ;  /* 0x00000019e7078211 */ /* 0x000fe200020f140c */
[----:B------:R-:W-:Y:S01]  /*22850*/  @!P3 IMAD.MOV.U32 R3, RZ, RZ, R0 ;  /* 0x000000ffff03b224 */ /* 0x000fe200078e0000 */
[----:B--2---:R-:W-:-:S02]  /*22860*/  @!P3 LEA R4, P5, R230, R14, 0x2 ;  /* 0x0000000ee604b211 */ /* 0x004fc400078a10ff */
[----:B------:R-:W-:Y:S01]  /*22870*/  SHF.R.S32.HI R12, RZ, 0x1f, R229 ;  /* 0x0000001fff0c7819 */ /* 0x000fe200000114e5 */
[----:B------:R1:W-:Y:S01]  /*22880*/  @!P0 ST.E.64 desc[UR54][R6.64], R8 ;  /* 0x0000000806008985 */ /* 0x0003e2000c101b36 */
[----:B------:R-:W-:Y:S02]  /*22890*/  @!P3 LEA.HI.X R5, R230, R25, R11, 0x2, P5 ;  /* 0x00000019e605b211 */ /* 0x000fe400028f140b */
[----:B------:R-:W-:Y:S02]  /*228a0*/  ISETP.GE.AND P0, PT, R227, UR4, PT ;  /* 0x00000004e3007c0c */ /* 0x000fe4000bf06270 */
[----:B------:R-:W-:Y:S01]  /*228b0*/  SHF.R.S32.HI R11, RZ, 0x1f, R228 ;  /* 0x0000001fff0b7819 */ /* 0x000fe200000114e4 */
[----:B------:R2:W-:Y:S01]  /*228c0*/  @!P3 ST.E.64 desc[UR54][R4.64], R2 ;  /* 0x000000020400b985 */ /* 0x0005e2000c101b36 */
[----:B------:R-:W-:Y:S02]  /*228d0*/  ISETP.GE.AND P3, PT, R226, UR4, PT ;  /* 0x00000004e2007c0c */ /* 0x000fe4000bf66270 */
[----:B------:R-:W-:-:S02]  /*228e0*/  SHF.R.S32.HI R0, RZ, 0x1f, R220 ;  /* 0x0000001fff007819 */ /* 0x000fc400000114dc */
[----:B-1----:R-:W-:-:S04]  /*228f0*/  @!P2 LEA R6, P5, R229, R14, 0x2 ;  /* 0x0000000ee506a211 */ /* 0x002fc800078a10ff */
[-C--:B------:R-:W-:Y:S01]  /*22900*/  @!P2 LEA.HI.X R7, R229, R25.reuse, R12, 0x2, P5 ;  /* 0x00000019e507a211 */ /* 0x080fe200028f140c */
[----:B--2---:R-:W-:Y:S01]  /*22910*/  @!P2 IMAD.MOV.U32 R4, RZ, RZ, R36 ;  /* 0x000000ffff04a224 */ /* 0x004fe200078e0024 */
[----:B------:R-:W-:Y:S02]  /*22920*/  @!P2 MOV R5, R20 ;  /* 0x000000140005a202 */ /* 0x000fe40000000f00 */
[C---:B------:R-:W-:Y:S02]  /*22930*/  @!P1 LEA R2, P4, R228.reuse, R14, 0x2 ;  /* 0x0000000ee4029211 */ /* 0x040fe400078810ff */
[----:B------:R-:W-:Y:S01]  /*22940*/  ISETP.GE.AND P5, PT, R225, UR4, PT ;  /* 0x00000004e1007c0c */ /* 0x000fe2000bfa6270 */
[----:B------:R1:W-:Y:S01]  /*22950*/  @!P2 ST.E.64 desc[UR54][R6.64], R4 ;  /* 0x000000040600a985 */ /* 0x0003e2000c101b36 */
[----:B------:R-:W-:Y:S02]  /*22960*/  @!P1 LEA.HI.X R3, R228, R25, R11, 0x2, P4 ;  /* 0x00000019e4039211 */ /* 0x000fe400020f140b */
[----:B------:R-:W-:-:S02]  /*22970*/  SHF.R.S32.HI R11, RZ, 0x1f, R227 ;  /* 0x0000001fff0b7819 */ /* 0x000fc400000114e3 */
[----:B------:R-:W-:Y:S01]  /*22980*/  SHF.R.S32.HI R12, RZ, 0x1f, R224 ;  /* 0x0000001fff0c7819 */ /* 0x000fe200000114e0 */
[----:B-1----:R-:W-:Y:S01]  /*22990*/  @!P1 IMAD.MOV.U32 R4, RZ, RZ, R37 ;  /* 0x000000ffff049224 */ /* 0x002fe200078e0025 */
[----:B------:R-:W-:Y:S01]  /*229a0*/  @!P0 LEA R6, P2, R227, R14, 0x2 ;  /* 0x0000000ee3068211 */ /* 0x000fe200078410ff */
[----:B------:R-:W-:-:S03]  /*229b0*/  @!P1 IMAD.MOV.U32 R5, RZ, RZ, R21 ;  /* 0x000000ffff059224 */ /* 0x000fc600078e0015 */
[----:B------:R-:W-:Y:S02]  /*229c0*/  @!P0 LEA.HI.X R7, R227, R25, R11, 0x2, P2 ;  /* 0x00000019e3078211 */ /* 0x000fe400010f140b */
[----:B------:R1:W-:Y:S01]  /*229d0*/  @!P1 ST.E.64 desc[UR54][R2.64], R4 ;  /* 0x0000000402009985 */ /* 0x0003e2000c101b36 */
[----:B------:R-:W-:Y:S02]  /*229e0*/  SHF.R.S32.HI R11, RZ, 0x1f, R226 ;  /* 0x0000001fff0b7819 */ /* 0x000fe400000114e2 */
[----:B------:R-:W-:Y:S02]  /*229f0*/  ISETP.GE.AND P1, PT, R224, UR4, PT ;  /* 0x00000004e0007c0c */ /* 0x000fe4000bf26270 */
[----:B------:R-:W-:Y:S01]  /*22a00*/  @!P5 LEA R8, P2, R225, R14, 0x2 ;  /* 0x0000000ee108d211 */ /* 0x000fe200078410ff */
[----:B-1----:R-:W-:Y:S01]  /*22a10*/  @!P0 IMAD.MOV.U32 R4, RZ, RZ, R40 ;  /* 0x000000ffff048224 */ /* 0x002fe200078e0028 */
[----:B------:R-:W-:Y:S02]  /*22a20*/  @!P0 MOV R5, R38 ;  /* 0x0000002600058202 */ /* 0x000fe40000000f00 */
[----:B------:R-:W-:-:S03]  /*22a30*/  @!P3 LEA R2, P4, R226, R14, 0x2 ;  /* 0x0000000ee202b211 */ /* 0x000fc600078810ff */
[----:B------:R1:W-:Y:S01]  /*22a40*/  @!P0 ST.E.64 desc[UR54][R6.64], R4 ;  /* 0x0000000406008985 */ /* 0x0003e2000c101b36 */
[-C--:B------:R-:W-:Y:S02]  /*22a50*/  @!P3 LEA.HI.X R3, R226, R25.reuse, R11, 0x2, P4 ;  /* 0x00000019e203b211 */ /* 0x080fe400020f140b */
[----:B------:R-:W-:Y:S02]  /*22a60*/  SHF.R.S32.HI R11, RZ, 0x1f, R225 ;  /* 0x0000001fff0b7819 */ /* 0x000fe400000114e1 */
[----:B------:R-:W-:Y:S02]  /*22a70*/  ISETP.GE.AND P0, PT, R223, UR4, PT ;  /* 0x00000004df007c0c */ /* 0x000fe4000bf06270 */
[----:B------:R-:W-:Y:S02]  /*22a80*/  @!P5 LEA.HI.X R9, R225, R25, R11, 0x2, P2 ;  /* 0x00000019e109d211 */ /* 0x000fe400010f140b */
[----:B------:R-:W-:Y:S02]  /*22a90*/  ISETP.GE.AND P4, PT, R220, UR4, PT ;  /* 0x00000004dc007c0c */ /* 0x000fe4000bf86270 */
[----:B------:R-:W-:Y:S01]  /*22aa0*/  SHF.R.S32.HI R11, RZ, 0x1f, R223 ;  /* 0x0000001fff0b7819 */ /* 0x000fe200000114df */
[----:B-1----:R-:W-:-:S02]  /*22ab0*/  @!P3 IMAD.MOV.U32 R4, RZ, RZ, R41 ;  /* 0x000000ffff04b224 */ /* 0x002fc400078e0029 */
[----:B------:R-:W-:Y:S02]  /*22ac0*/  @!P3 IMAD.MOV.U32 R5, RZ, RZ, R39 ;  /* 0x000000ffff05b224 */ /* 0x000fe400078e0027 */
[----:B------:R-:W-:Y:S02]  /*22ad0*/  @!P1 IMAD.MOV.U32 R6, RZ, RZ, R45 ;  /* 0x000000ffff069224 */ /* 0x000fe400078e002d */
[----:B------:R-:W-:Y:S01]  /*22ae0*/  @!P1 IMAD.MOV.U32 R7, RZ, RZ, R43 ;  /* 0x000000ffff079224 */ /* 0x000fe200078e002b */
[----:B------:R1:W-:Y:S01]  /*22af0*/  @!P3 ST.E.64 desc[UR54][R2.64], R4 ;  /* 0x000000040200b985 */ /* 0x0003e2000c101b36 */
[----:B------:R-:W-:Y:S01]  /*22b00*/  ISETP.GE.AND P3, PT, R222, UR4, PT ;  /* 0x00000004de007c0c */ /* 0x000fe2000bf66270 */
[----:B-1----:R-:W-:Y:S01]  /*22b10*/  @!P5 IMAD.MOV.U32 R2, RZ, RZ, R44 ;  /* 0x000000ffff02d224 */ /* 0x002fe200078e002c */
[----:B------:R-:W-:Y:S02]  /*22b20*/  @!P5 MOV R3, R42 ;  /* 0x0000002a0003d202 */ /* 0x000fe40000000f00 */
[----:B------:R-:W-:-:S03]  /*22b30*/  @!P1 LEA R4, P2, R224, R14, 0x2 ;  /* 0x0000000ee0049211 */ /* 0x000fc600078410ff */
[----:B------:R1:W-:Y:S01]  /*22b40*/  @!P5 ST.E.64 desc[UR54][R8.64], R2 ;  /* 0x000000020800d985 */ /* 0x0003e2000c101b36 */
[----:B------:R-:W-:Y:S02]  /*22b50*/  ISETP.GE.AND P5, PT, R221, UR4, PT ;  /* 0x00000004dd007c0c */ /* 0x000fe4000bfa6270 */
[----:B------:R-:W-:Y:S02]  /*22b60*/  @!P1 LEA.HI.X R5, R224, R25, R12, 0x2, P2 ;  /* 0x00000019e0059211 */ /* 0x000fe400010f140c */
[----:B------:R-:W-:-:S03]  /*22b70*/  SHF.R.S32.HI R12, RZ, 0x1f, R222 ;  /* 0x0000001fff0c7819 */ /* 0x000fc600000114de */
[----:B------:R2:W-:Y:S01]  /*22b80*/  @!P1 ST.E.64 desc[UR54][R4.64], R6 ;  /* 0x0000000604009985 */ /* 0x0005e2000c101b36 */
[C---:B-1----:R-:W-:Y:S01]  /*22b90*/  @!P0 LEA R2, P2, R223.reuse, R14, 0x2 ;  /* 0x0000000edf028211 */ /* 0x042fe200078410ff */
[----:B------:R-:W-:Y:S02]  /*22ba0*/  @!P3 IMAD.MOV.U32 R8, RZ, RZ, R77 ;  /* 0x000000ffff08b224 */ /* 0x000fe400078e004d */
[----:B------:R-:W-:Y:S01]  /*22bb0*/  @!P3 IMAD.MOV.U32 R9, RZ, RZ, R47 ;  /* 0x000000ffff09b224 */ /* 0x000fe200078e002f */
[----:B------:R-:W-:Y:S02]  /*22bc0*/  @!P0 LEA.HI.X R3, R223, R25, R11, 0x2, P2 ;  /* 0x00000019df038211 */ /* 0x000fe400010f140b */
[----:B------:R-:W-:Y:S01]  /*22bd0*/  SHF.R.S32.HI R11, RZ, 0x1f, R221 ;  /* 0x0000001fff0b7819 */ /* 0x000fe200000114dd */
[----:B--2---:R-:W-:Y:S01]  /*22be0*/  @!P0 IMAD.MOV.U32 R6, RZ, RZ, R48 ;  /* 0x000000ffff068224 */ /* 0x004fe200078e0030 */
[----:B------:R-:W-:Y:S02]  /*22bf0*/  @!P0 MOV R7, R46 ;  /* 0x0000002e00078202 */ /* 0x000fe40000000f00 */
[----:B------:R-:W-:-:S03]  /*22c00*/  @!P3 LEA R4, P1, R222, R14, 0x2 ;  /* 0x0000000ede04b211 */ /* 0x000fc600078210ff */
[----:B------:R1:W-:Y:S01]  /*22c10*/  @!P0 ST.E.64 desc[UR54][R2.64], R6 ;  /* 0x0000000602008985 */ /* 0x0003e2000c101b36 */
[----:B------:R-:W-:-:S05]  /*22c20*/  @!P3 LEA.HI.X R5, R222, R25, R12, 0x2, P1 ;  /* 0x00000019de05b211 */ /* 0x000fca00008f140c */
[----:B------:R2:W-:Y:S01]  /*22c30*/  @!P3 ST.E.64 desc[UR54][R4.64], R8 ;  /* 0x000000080400b985 */ /* 0x0005e2000c101b36 */
[CC--:B-1----:R-:W-:Y:S02]  /*22c40*/  @!P5 LEA R2, P0, R221.reuse, R14.reuse, 0x2 ;  /* 0x0000000edd02d211 */ /* 0x0c2fe400078010ff */
[C---:B------:R-:W-:Y:S02]  /*22c50*/  @!P4 LEA R6, P2, R220.reuse, R14, 0x2 ;  /* 0x0000000edc06c211 */ /* 0x040fe400078410ff */
[-C--:B------:R-:W-:Y:S01]  /*22c60*/  @!P5 LEA.HI.X R3, R221, R25.reuse, R11, 0x2, P0 ;  /* 0x00000019dd03d211 */ /* 0x080fe200000f140b */
[----:B--2---:R-:W-:Y:S01]  /*22c70*/  @!P5 IMAD.MOV.U32 R4, RZ, RZ, R80 ;  /* 0x000000ffff04d224 */ /* 0x004fe200078e0050 */
[----:B------:R-:W-:Y:S01]  /*22c80*/  @!P5 MOV R5, R78 ;  /* 0x0000004e0005d202 */ /* 0x000fe20000000f00 */
[----:B------:R-:W-:Y:S01]  /*22c90*/  @!P4 IMAD.MOV.U32 R78, RZ, RZ, R81 ;  /* 0x000000ffff4ec224 */ /* 0x000fe200078e0051 */
[----:B------:R-:W-:-:S03]  /*22ca0*/  @!P4 LEA.HI.X R7, R220, R25, R0, 0x2, P2 ;  /* 0x00000019dc07c211 */ /* 0x000fc600010f1400 */
[----:B------:R3:W-:Y:S04]  /*22cb0*/  @!P5 ST.E.64 desc[UR54][R2.64], R4 ;  /* 0x000000040200d985 */ /* 0x0007e8000c101b36 */
[----:B------:R3:W-:Y:S02]  /*22cc0*/  @!P4 ST.E.64 desc[UR54][R6.64], R78 ;  /* 0x0000004e0600c985 */ /* 0x0007e4000c101b36 */
.L_x_513:
[----:B------:R-:W-:Y:S05]  /*22cd0*/  BSYNC B1 ;  /* 0x0000000000017941 */ /* 0x000fea0003800000 */
.L_x_512:
[----:B------:R-:W-:-:S03]  /*22ce0*/  UMOV UR4, 0xffffffff ;  /* 0xffffffff00047882 */ /* 0x000fc60000000000 */
[----:B------:R-:W-:Y:S05]  /*22cf0*/  BRA.DIV UR4, `(.L_x_514) ;  /* 0x000000ae04987947 */ /* 0x000fea000b800000 */
[----:B---3--:R3:W4:Y:S04]  /*22d00*/  SHFL.IDX PT, R3, R27, 0x1, 0x1c1f ;  /* 0x003c1f001b037f89 */ /* 0x00872800000e0000 */
[----:B--2---:R3:W2:Y:S02]  /*22d10*/  SHFL.IDX PT, R14, R26, 0x1, 0x1c1f ;  /* 0x003c1f001a0e7f89 */ /* 0x0046a400000e0000 */
.L_x_770:
[----:B------:R-:W-:-:S13]  /*22d20*/  ISETP.GE.AND P0, PT, R24, R10, PT ;  /* 0x0000000a1800720c */ /* 0x000fda0003f06270 */
[----:B------:R-:W-:Y:S05]  /*22d30*/  @P0 BRA `(.L_x_510) ;  /* 0x0000001000b00947 */ /* 0x000fea0003800000 */
[----:B------:R-:W-:Y:S01]  /*22d40*/  ULDC UR4, c[0x0][0xac8] ;  /* 0x0002b20000047ab9 */ /* 0x000fe20000000800 */
[----:B------:R-:W-:Y:S02]  /*22d50*/  SHF.R.S32.HI R0, RZ, 0x1f, R233 ;  /* 0x0000001fff007819 */ /* 0x000fe400000114e9 */
[----:B------:R-:W-:Y:S02]  /*22d60*/  ISETP.GE.AND P1, PT, R218, UR4, PT ;  /* 0x00000004da007c0c */ /* 0x000fe4000bf26270 */
[----:B------:R-:W-:Y:S02]  /*22d70*/  ISETP.GE.AND P3, PT, R28, UR4, PT ;  /* 0x000000041c007c0c */ /* 0x000fe4000bf66270 */
[----:B------:R-:W-:Y:S02]  /*22d80*/  ISETP.GE.AND P2, PT, R233, UR4, PT ;  /* 0x00000004e9007c0c */ /* 0x000fe4000bf46270 */
[----:B------:R-:W-:Y:S02]  /*22d90*/  SHF.R.S32.HI R15, RZ, 0x1f, R232 ;  /* 0x0000001fff0f7819 */ /* 0x000fe400000114e8 */
[----:B------:R-:W-:-:S05]  /*22da0*/  SHF.R.S32.HI R20, RZ, 0x1f, R223 ;  /* 0x0000001fff147819 */ /* 0x000fca00000114df */
[----:B--2---:R-:W-:Y:S01]  /*22db0*/  @!P1 IMAD.MOV.U32 R2, RZ, RZ, R14 ;  /* 0x000000ffff029224 */ /* 0x004fe200078e000e */
[----:B------:R-:W-:Y:S01]  /*22dc0*/  @!P1 MOV R9, R82 ;  /* 0x0000005200099202 */ /* 0x000fe20000000f00 */
[----:B------:R-:W-:Y:S01]  /*22dd0*/  @!P1 IMAD.MOV.U32 R8, RZ, RZ, R49 ;  /* 0x000000ffff089224 */ /* 0x000fe200078e0031 */
[-C--:B------:R-:W-:Y:S01]  /*22de0*/  @!P3 LEA R4, P0, R28, R14.reuse, 0x2 ;  /* 0x0000000e1c04b211 */ /* 0x080fe200078010ff */
[----:B----4-:R-:W-:Y:S01]  /*22df0*/  @!P1 IMAD.WIDE R6, R218, 0x4, R2 ;  /* 0x00000004da069825 */ /* 0x010fe200078e0202 */
[----:B------:R-:W-:Y:S02]  /*22e00*/  @!P2 LEA R10, P4, R233, R14, 0x2 ;  /* 0x0000000ee90aa211 */ /* 0x000fe400078810ff */
[-C--:B------:R-:W-:Y:S01]  /*22e10*/  @!P3 LEA.HI.X R5, R28, R3.reuse, R30, 0x2, P0 ;  /* 0x000000031c05b211 */ /* 0x080fe200000f141e */
[----:B------:R-:W-:Y:S01]  /*22e20*/  @!P3 IMAD.MOV.U32 R82, RZ, RZ, R50 ;  /* 0x000000ffff52b224 */ /* 0x000fe200078e0032 */
[----:B------:R-:W-:Y:S01]  /*22e30*/  ISETP.GE.AND P0, PT, R232, UR4, PT ;  /* 0x00000004e8007c0c */ /* 0x000fe2000bf06270 */
[----:B------:R2:W-:Y:S01]  /*22e40*/  @!P1 ST.E.64 desc[UR54][R6.64], R8 ;  /* 0x0000000806009985 */ /* 0x0005e2000c101b36 */
[----:B------:R-:W-:Y:S01]  /*22e50*/  ISETP.GE.AND P1, PT, R231, UR4, PT ;  /* 0x00000004e7007c0c */ /* 0x000fe2000bf26270 */
[----:B------:R-:W-:Y:S01]  /*22e60*/  @!P2 IMAD.MOV.U32 R50, RZ, RZ, R53 ;  /* 0x000000ffff32a224 */ /* 0x000fe200078e0035 */
[----:B------:R-:W-:Y:S01]  /*22e70*/  @!P2 LEA.HI.X R11, R233, R3, R0, 0x2, P4 ;  /* 0x00000003e90ba211 */ /* 0x000fe200020f1400 */
[----:B------:R4:W-:Y:S01]  /*22e80*/  @!P3 ST.E.64 desc[UR54][R4.64], R82 ;  /* 0x000000520400b985 */ /* 0x0009e2000c101b36 */
[----:B------:R-:W-:-:S02]  /*22e90*/  ISETP.GE.AND P4, PT, R230, UR4, PT ;  /* 0x00000004e6007c0c */ /* 0x000fc4000bf86270 */
[----:B------:R-:W-:Y:S01]  /*22ea0*/  ISETP.GE.AND P3, PT, R229, UR4, PT ;  /* 0x00000004e5007c0c */ /* 0x000fe2000bf66270 */
[----:B------:R5:W-:Y:S01]  /*22eb0*/  @!P2 ST.E.64 desc[UR54][R10.64], R50 ;  /* 0x000000320a00a985 */ /* 0x000be2000c101b36 */
[----:B------:R-:W-:-:S03]  /*22ec0*/  SHF.R.S32.HI R0, RZ, 0x1f, R231 ;  /* 0x0000001fff007819 */ /* 0x000fc600000114e7 */
[CC--:B------:R-:W-:Y:S01]  /*22ed0*/  @!P0 LEA R12, P5, R232.reuse, R14.reuse, 0x2 ;  /* 0x0000000ee80c8211 */ /* 0x0c0fe200078a10ff */
[----:B------:R-:W-:Y:S01]  /*22ee0*/  @!P0 IMAD.MOV.U32 R53, RZ, RZ, R52 ;  /* 0x000000ffff358224 */ /* 0x000fe200078e0034 */
[C---:B--2---:R-:W-:Y:S02]  /*22ef0*/  @!P1 LEA R6, P2, R231.reuse, R14, 0x2 ;  /* 0x0000000ee7069211 */ /* 0x044fe400078410ff */
[-C--:B------:R-:W-:Y:S02]  /*22f00*/  @!P0 LEA.HI.X R13, R232, R3.reuse, R15, 0x2, P5 ;  /* 0x00000003e80d8211 */ /* 0x080fe400028f140f */
[----:B------:R-:W-:Y:S01]  /*22f10*/  @!P0 MOV R52, R54 ;  /* 0x0000003600348202 */ /* 0x000fe20000000f00 */
[----:B------:R-:W-:Y:S01]  /*22f20*/  @!P1 IMAD.MOV.U32 R54, RZ, RZ, R63 ;  /* 0x000000ffff369224 */ /* 0x000fe200078e003f */
[----:B------:R-:W-:Y:S01]  /*22f30*/  @!P1 LEA.HI.X R7, R231, R3, R0, 0x2, P2 ;  /* 0x00000003e7079211 */ /* 0x000fe200010f1400 */
[----:B------:R-:W-:Y:S01]  /*22f40*/  @!P4 IMAD.MOV.U32 R63, RZ, RZ, R62 ;  /* 0x000000ffff3fc224 */ /* 0x000fe200078e003e */
[----:B------:R-:W-:Y:S01]  /*22f50*/  ISETP.GE.AND P2, PT, R228, UR4, PT ;  /* 0x00000004e4007c0c */ /* 0x000fe2000bf46270 */
[----:B------:R-:W-:Y:S01]  /*22f60*/  @!P0 ST.E.64 desc[UR54][R12.64], R52 ;  /* 0x000000340c008985 */ /* 0x000fe2000c101b36 */
[----:B----4-:R-:W-:Y:S01]  /*22f70*/  @!P4 LEA R4, P0, R230, R14, 0x2 ;  /* 0x0000000ee604c211 */ /* 0x010fe200078010ff */
[----:B------:R-:W-:Y:S01]  /*22f80*/  @!P4 IMAD.MOV.U32 R62, RZ, RZ, R64 ;  /* 0x000000ffff3ec224 */ /* 0x000fe200078e0040 */
[----:B------:R-:W-:Y:S01]  /*22f90*/  SHF.R.S32.HI R15, RZ, 0x1f, R230 ;  /* 0x0000001fff0f7819 */ /* 0x000fe200000114e6 */
[----:B------:R2:W-:Y:S01]  /*22fa0*/  @!P1 ST.E.64 desc[UR54][R6.64], R54 ;  /* 0x0000003606009985 */ /* 0x0005e2000c101b36 */
[----:B------:R-:W-:-:S02]  /*22fb0*/  ISETP.GE.AND P1, PT, R227, UR4, PT ;  /* 0x00000004e3007c0c */ /* 0x000fc4000bf26270 */
[-C--:B------:R-:W-:Y:S02]  /*22fc0*/  @!P4 LEA.HI.X R5, R230, R3.reuse, R15, 0x2, P0 ;  /* 0x00000003e605c211 */ /* 0x080fe400000f140f */
[CC--:B------:R-:W-:Y:S02]  /*22fd0*/  @!P3 LEA R8, P5, R229.reuse, R14.reuse, 0x2 ;  /* 0x0000000ee508b211 */ /* 0x0c0fe400078a10ff */
[----:B------:R-:W-:Y:S01]  /*22fe0*/  SHF.R.S32.HI R0, RZ, 0x1f, R229 ;  /* 0x0000001fff007819 */ /* 0x000fe200000114e5 */
[----:B------:R4:W-:Y:S01]  /*22ff0*/  @!P4 ST.E.64 desc[UR54][R4.64], R62 ;  /* 0x0000003e0400c985 */ /* 0x0009e2000c101b36 */
[----:B------:R-:W-:Y:S02]  /*23000*/  ISETP.GE.AND P0, PT, R226, UR4, PT ;  /* 0x00000004e2007c0c */ /* 0x000fe4000bf06270 */
[----:B------:R-:W-:Y:S02]  /*23010*/  @!P3 LEA.HI.X R9, R229, R3, R0, 0x2, P5 ;  /* 0x00000003e509b211 */ /* 0x000fe400028f1400 */
[----:B------:R-:W-:Y:S01]  /*23020*/  @!P3 MOV R64, R67 ;  /* 0x000000430040b202 */ /* 0x000fe20000000f00 */
[----:B------:R-:W-:Y:S01]  /*23030*/  @!P2 IMAD.MOV.U32 R67, RZ, RZ, R66 ;  /* 0x000000ffff43a224 */ /* 0x000fe200078e0042 */
[----:B------:R-:W-:Y:S01]  /*23040*/  SHF.R.S32.HI R0, RZ, 0x1f, R228 ;  /* 0x0000001fff007819 */ /* 0x000fe200000114e4 */
[----:B------:R-:W-:Y:S01]  /*23050*/  @!P2 IMAD.MOV.U32 R66, RZ, RZ, R68 ;  /* 0x000000ffff42a224 */ /* 0x000fe200078e0044 */
[C---:B-----5:R-:W-:Y:S01]  /*23060*/  @!P2 LEA R10, P4, R228.reuse, R14, 0x2 ;  /* 0x0000000ee40aa211 */ /* 0x060fe200078810ff */
[----:B------:R5:W-:Y:S01]  /*23070*/  @!P3 ST.E.64 desc[UR54][R8.64], R64 ;  /* 0x000000400800b985 */ /* 0x000be2000c101b36 */
[----:B------:R-:W-:Y:S01]  /*23080*/  ISETP.GE.AND P3, PT, R225, UR4, PT ;  /* 0x00000004e1007c0c */ /* 0x000fe2000bf66270 */
[----:B------:R-:W-:Y:S01]  /*23090*/  @!P1 IMAD.MOV.U32 R68, RZ, RZ, R71 ;  /* 0x000000ffff449224 */ /* 0x000fe200078e0047 */
[----:B------:R-:W-:-:S02]  /*230a0*/  @!P2 LEA.HI.X R11, R228, R3, R0, 0x2, P4 ;  /* 0x00000003e40ba211 */ /* 0x000fc400020f1400 */
[CC--:B--2---:R-:W-:Y:S02]  /*230b0*/  @!P1 LEA R6, P5, R227.reuse, R14.reuse, 0x2 ;  /* 0x0000000ee3069211 */ /* 0x0c4fe400078a10ff */
[----:B------:R-:W-:Y:S01]  /*230c0*/  SHF.R.S32.HI R0, RZ, 0x1f, R227 ;  /* 0x0000001fff007819 */ /* 0x000fe200000114e3 */
[----:B------:R-:W-:Y:S01]  /*230d0*/  @!P2 ST.E.64 desc[UR54][R10.64], R66 ;  /* 0x000000420a00a985 */ /* 0x000fe2000c101b36 */
[----:B------:R-:W-:Y:S02]  /*230e0*/  ISETP.GE.AND P2, PT, R224, UR4, PT ;  /* 0x00000004e0007c0c */ /* 0x000fe4000bf46270 */
[-C--:B------:R-:W-:Y:S02]  /*230f0*/  @!P1 LEA.HI.X R7, R227, R3.reuse, R0, 0x2, P5 ;  /* 0x00000003e3079211 */ /* 0x080fe400028f1400 */
[C---:B------:R-:W-:Y:S02]  /*23100*/  @!P0 LEA R12, P4, R226.reuse, R14, 0x2 ;  /* 0x0000000ee20c8211 */ /* 0x040fe400078810ff */
[----:B------:R-:W-:Y:S01]  /*23110*/  SHF.R.S32.HI R0, RZ, 0x1f, R226 ;  /* 0x0000001fff007819 */ /* 0x000fe200000114e2 */
[----:B------:R2:W-:Y:S01]  /*23120*/  @!P1 ST.E.64 desc[UR54][R6.64], R68 ;  /* 0x0000004406009985 */ /* 0x0005e2000c101b36 */
[----:B------:R-:W-:Y:S01]  /*23130*/  @!P0 MOV R71, R70 ;  /* 0x0000004600478202 */ /* 0x000fe20000000f00 */
[----:B------:R-:W-:Y:S01]  /*23140*/  @!P0 IMAD.MOV.U32 R70, RZ, RZ, R72 ;  /* 0x000000ffff468224 */ /* 0x000fe200078e0048 */
[----:B------:R-:W-:Y:S01]  /*23150*/  @!P0 LEA.HI.X R13, R226, R3, R0, 0x2, P4 ;  /* 0x00000003e20d8211 */ /* 0x000fe200020f1400 */
[----:B------:R-:W-:Y:S01]  /*23160*/  @!P3 IMAD.MOV.U32 R72, RZ, RZ, R85 ;  /* 0x000000ffff48b224 */ /* 0x000fe200078e0055 */
[----:B----4-:R-:W-:Y:S01]  /*23170*/  @!P3 LEA R4, P1, R225, R14, 0x2 ;  /* 0x0000000ee104b211 */ /* 0x010fe200078210ff */
[----:B------:R-:W-:Y:S01]  /*23180*/  @!P2 IMAD.MOV.U32 R85, RZ, RZ, R84 ;  /* 0x000000ffff55a224 */ /* 0x000fe200078e0054 */
[----:B------:R-:W-:Y:S01]  /*23190*/  SHF.R.S32.HI R15, RZ, 0x1f, R225 ;  /* 0x0000001fff0f7819 */ /* 0x000fe200000114e1 */
[----:B------:R4:W-:Y:S01]  /*231a0*/  @!P0 ST.E.64 desc[UR54][R12.64], R70 ;  /* 0x000000460c008985 */ /* 0x0009e2000c101b36 */
[----:B------:R-:W-:-:S02]  /*231b0*/  ISETP.GE.AND P4, PT, R223, UR4, PT ;  /* 0x00000004df007c0c */ /* 0x000fc4000bf86270 */
[----:B------:R-:W-:Y:S02]  /*231c0*/  ISETP.GE.AND P5, PT, R222, UR4, PT ;  /* 0x00000004de007c0c */ /* 0x000fe4000bfa6270 */
[----:B------:R-:W-:Y:S02]  /*231d0*/  ISETP.GE.AND P0, PT, R221, UR4, PT ;  /* 0x00000004dd007c0c */ /* 0x000fe4000bf06270 */
[-C--:B------:R-:W-:Y:S02]  /*231e0*/  @!P3 LEA.HI.X R5, R225, R3.reuse, R15, 0x2, P1 ;  /* 0x00000003e105b211 */ /* 0x080fe400008f140f */
[----:B------:R-:W-:Y:S02]  /*231f0*/  SHF.R.S32.HI R0, RZ, 0x1f, R224 ;  /* 0x0000001fff007819 */ /* 0x000fe400000114e0 */
[C---:B-----5:R-:W-:Y:S01]  /*23200*/  @!P2 LEA R8, P1, R224.reuse, R14, 0x2 ;  /* 0x0000000ee008a211 */ /* 0x060fe200078210ff */
[----:B------:R0:W-:Y:S01]  /*23210*/  @!P3 ST.E.64 desc[UR54][R4.64], R72 ;  /* 0x000000480400b985 */ /* 0x0001e2000c101b36 */
[----:B------:R-:W-:Y:S01]  /*23220*/  @!P2 MOV R84, R86 ;  /* 0x000000560054a202 */ /* 0x000fe20000000f00 */
[----:B------:R-:W-:Y:S01]  /*23230*/  @!P4 IMAD.MOV.U32 R86, RZ, RZ, R91 ;  /* 0x000000ffff56c224 */ /* 0x000fe200078e005b */
[----:B------:R-:W-:Y:S01]  /*23240*/  @!P2 LEA.HI.X R9, R224, R3, R0, 0x2, P1 ;  /* 0x00000003e009a211 */ /* 0x000fe200008f1400 */
[----:B------:R-:W-:Y:S01]  /*23250*/  @!P5 IMAD.MOV.U32 R93, RZ, RZ, R90 ;  /* 0x000000ffff5dd224 */ /* 0x000fe200078e005a */
[----:B--2---:R-:W-:-:S02]  /*23260*/  @!P4 LEA R6, P1, R223, R14, 0x2 ;  /* 0x0000000edf06c211 */ /* 0x004fc400078210ff */
[----:B------:R-:W-:Y:S01]  /*23270*/  SHF.R.S32.HI R15, RZ, 0x1f, R222 ;  /* 0x0000001fff0f7819 */ /* 0x000fe200000114de */
[----:B------:R0:W-:Y:S01]  /*23280*/  @!P2 ST.E.64 desc[UR54][R8.64], R84 ;  /* 0x000000540800a985 */ /* 0x0001e2000c101b36 */
[CC--:B------:R-:W-:Y:S02]  /*23290*/  @!P5 LEA R10, P2, R222.reuse, R14.reuse, 0x2 ;  /* 0x0000000ede0ad211 */ /* 0x0c0fe400078410ff */
[----:B----4-:R-:W-:Y:S02]  /*232a0*/  @!P0 LEA R12, P3, R221, R14, 0x2 ;  /* 0x0000000edd0c8211 */ /* 0x010fe400078610ff */
[----:B------:R-:W-:Y:S02]  /*232b0*/  SHF.R.S32.HI R0, RZ, 0x1f, R221 ;  /* 0x0000001fff007819 */ /* 0x000fe400000114dd */
[-C--:B------:R-:W-:Y:S02]  /*232c0*/  @!P4 LEA.HI.X R7, R223, R3.reuse, R20, 0x2, P1 ;  /* 0x00000003df07c211 */ /* 0x080fe400008f1414 */
[----:B------:R-:W-:-:S02]  /*232d0*/  @!P5 LEA.HI.X R11, R222, R3, R15, 0x2, P2 ;  /* 0x00000003de0bd211 */ /* 0x000fc400010f140f */
[----:B------:R-:W-:Y:S01]  /*232e0*/  @!P0 LEA.HI.X R13, R221, R3, R0, 0x2, P3 ;  /* 0x00000003dd0d8211 */ /* 0x000fe200018f1400 */
[----:B------:R0:W-:Y:S04]  /*232f0*/  @!P4 ST.E.64 desc[UR54][R6.64], R86 ;  /* 0x000000560600c985 */ /* 0x0001e8000c101b36 */
[----:B------:R0:W-:Y:S04]  /*23300*/  @!P5 ST.E.64 desc[UR54][R10.64], R92 ;  /* 0x0000005c0a00d985 */ /* 0x0001e8000c101b36 */
[----:B------:R0:W-:Y:S01]  /*23310*/  @!P0 ST.E.64 desc[UR54][R12.64], R58 ;  /* 0x0000003a0c008985 */ /* 0x0001e2000c101b36 */
[----:B------:R-:W-:-:S13]  /*23320*/  ISETP.GE.AND P0, PT, R220, UR4, PT ;  /* 0x00000004dc007c0c */ /* 0x000fda000bf06270 */
[----:B0-----:R-:W-:Y:S05]  /*23330*/  @P0 BRA `(.L_x_510) ;  /* 0x0000000c00300947 */ /* 0x001fea0003800000 */
[----:B------:R-:W-:Y:S02]  /*23340*/  SHF.R.S32.HI R0, RZ, 0x1f, R220 ;  /* 0x0000001fff007819 */ /* 0x000fe400000114dc */
[----:B------:R-:W-:-:S04]  /*23350*/  LEA R14, P0, R220, R14, 0x2 ;  /* 0x0000000edc0e7211 */ /* 0x000fc800078010ff */
[----:B------:R-:W-:-:S05]  /*23360*/  LEA.HI.X R15, R220, R3, R0, 0x2, P0 ;  /* 0x00000003dc0f7211 */ /* 0x000fca00000f1400 */
[----:B------:R0:W-:Y:S01]  /*23370*/  ST.E.64 desc[UR54][R14.64], R60 ;  /* 0x0000003c0e007985 */ /* 0x0001e2000c101b36 */
[----:B------:R-:W-:Y:S05]  /*23380*/  BRA `(.L_x_510) ;  /* 0x0000000c001c7947 */ /* 0x000fea0003800000 */
.L_x_496:
[----:B------:R-:W-:Y:S01]  /*23390*/  ULDC.64 UR6, c[0x0][0xc08] ;  /* 0x0003020000067ab9 */ /* 0x000fe20000000a00 */
[----:B------:R-:W-:Y:S01]  /*233a0*/  ULDC.64 UR4, c[0x0][0xc00] ;  /* 0x0003000000047ab9 */ /* 0x000fe20000000a00 */
[----:B------:R-:W-:Y:S01]  /*233b0*/  ISETP.NE.U32.AND P1, PT, RZ, UR6, PT ;  /* 0x00000006ff007c0c */ /* 0x000fe2000bf25070 */
[----:B------:R-:W-:Y:S01]  /*233c0*/  IMAD.MOV.U32 R15, RZ, RZ, RZ ;  /* 0x000000ffff0f7224 */ /* 0x000fe200078e00ff */
[----:B------:R-:W-:Y:S01]  /*233d0*/  ISETP.NE.U32.AND P0, PT, RZ, UR4, PT ;  /* 0x00000004ff007c0c */ /* 0x000fe2000bf05070 */
[----:B------:R-:W3:Y:S01]  /*233e0*/  S2R R0, SR_TID.X ;  /* 0x0000000000007919 */ /* 0x000ee20000002100 */
[----:B------:R-:W-:Y:S02]  /*233f0*/  ISETP.NE.AND.EX P1, PT, RZ, UR7, PT, P1 ;  /* 0x00000007ff007c0c */ /* 0x000fe4000bf25310 */
[----:B------:R-:W-:Y:S02]  /*23400*/  IADD3 R2, P2, R212, UR4, RZ ;  /* 0x00000004d4027c10 */ /* 0x000fe4000ff5e0ff */
[----:B------:R-:W-:-:S02]  /*23410*/  ISETP.NE.AND.EX P0, PT, RZ, UR5, PT, P0 ;  /* 0x00000005ff007c0c */ /* 0x000fc4000bf05300 */
[----:B------:R-:W-:Y:S01]  /*23420*/  IADD3.X R3, R213, UR5, RZ, P2, !PT ;  /* 0x00000005d5037c10 */ /* 0x000fe200097fe4ff */
[----:B------:R-:W-:Y:S02]  /*23430*/  ULDC UR4, c[0x0][0xa88] ;  /* 0x0002a20000047ab9 */ /* 0x000fe40000000800 */
[----:B------:R-:W-:-:S04]  /*23440*/  IMAD.U32 R20, RZ, RZ, UR4 ;  /* 0x00000004ff147e24 */ /* 0x000fc8000f8e00ff */
[----:B------:R-:W-:-:S04]  /*23450*/  @P1 IADD3 R212, P2, R212, UR6, RZ ;  /* 0x00000006d4d41c10 */ /* 0x000fc8000ff5e0ff */
[----:B------:R-:W-:Y:S01]  /*23460*/  @P1 IADD3.X R213, R213, UR7, RZ, P2, !PT ;  /* 0x00000007d5d51c10 */ /* 0x000fe200097fe4ff */
[----:B------:R4:W5:Y:S04]  /*23470*/  @P0 LDG.E R15, desc[UR54][R2.64] ;  /* 0x00000036020f0981 */ /* 0x000968000c1e1900 */
[----:B------:R4:W5:Y:S01]  /*23480*/  @P1 LDG.E R20, desc[UR54][R212.64] ;  /* 0x00000036d4141981 */ /* 0x000962000c1e1900 */
[----:B-1----:R-:W-:Y:S02]  /*23490*/  ISETP.GT.AND P2, PT, R211, 0x1, PT ;  /* 0x00000001d300780c */ /* 0x002fe40003f44270 */
[----:B---3--:R-:W-:-:S04]  /*234a0*/  IADD3 R0, R0, -0x80, RZ ;  /* 0xffffff8000007810 */ /* 0x008fc80007ffe0ff */
[----:B------:R-:W-:Y:S01]  /*234b0*/  ISETP.GT.AND P3, PT, R0, 0x7f, PT ;  /* 0x0000007f0000780c */ /* 0x000fe20003f64270 */
[----:B----4-:R-:W-:-:S12]  /*234c0*/  @P1 BRA `(.L_x_515) ;  /* 0x0000000000101947 */ /* 0x010fd80003800000 */
[----:B------:R-:W-:Y:S05]  /*234d0*/  @!P0 BRA `(.L_x_515) ;  /* 0x00000000000c8947 */ /* 0x000fea0003800000 */
[----:B------:R-:W3:Y:S04]  /*234e0*/  LDG.E R5, desc[UR54][R2.64] ;  /* 0x0000003602057981 */ /* 0x000ee8000c1e1900 */
[----:B-----5:R-:W3:Y:S02]  /*234f0*/  LDG.E R20, desc[UR54][R2.64+0x4] ;  /* 0x0000043602147981 */ /* 0x020ee4000c1e1900 */
[----:B---3--:R-:W-:-:S07]  /*23500*/  IMAD.IADD R20, R20, 0x1, -R5 ;  /* 0x0000000114147824 */ /* 0x008fce00078e0a05 */
.L_x_515:
[----:B------:R-:W-:Y:S01]  /*23510*/  BSSY B1, `(.L_x_516) ;  /* 0x0000037000017945 */ /* 0x000fe20003800000 */
[----:B------:R-:W-:Y:S02]  /*23520*/  SEL R25, R206, RZ, !P0 ;  /* 0x000000ffce197207 */ /* 0x000fe40004000000 */
[----:B------:R-:W-:Y:S02]  /*23530*/  SEL R214, R214, RZ, !P0 ;  /* 0x000000ffd6d67207 */ /* 0x000fe40004000000 */
[----:B-----5:R-:W-:Y:S01]  /*23540*/  SHF.R.S32.HI R14, RZ, 0x1f, R15 ;  /* 0x0000001fff0e7819 */ /* 0x020fe2000001140f */
[----:B------:R-:W-:Y:S06]  /*23550*/  @P3 BRA `(.L_x_517) ;  /* 0x0000000000c83947 */ /* 0x000fec0003800000 */
[----:B------:R-:W1:Y:S01]  /*23560*/  S2R R0, SR_TID.X ;  /* 0x0000000000007919 */ /* 0x000e620000002100 */
[----:B------:R-:W3:Y:S02]  /*23570*/  LDC R29, c[0x0][0xbe8] ;  /* 0x0002fa00ff1d7b82 */ /* 0x000ee40000000800 */
[----:B---3--:R-:W-:Y:S02]  /*23580*/  IMAD R2, R20, R29, RZ ;  /* 0x0000001d14027224 */ /* 0x008fe400078e02ff */
[----:B-1----:R-:W-:-:S05]  /*23590*/  IMAD R0, R215, 0x80, R0 ;  /* 0x00000080d7007824 */ /* 0x002fca00078e0200 */
[----:B------:R-:W-:-:S04]  /*235a0*/  IADD3 R27, R0, -0x80, RZ ;  /* 0xffffff80001b7810 */ /* 0x000fc80007ffe0ff */
[----:B------:R-:W-:-:S13]  /*235b0*/  ISETP.GE.AND P0, PT, R27, R2, PT ;  /* 0x000000021b00720c */ /* 0x000fda0003f06270 */
[----:B------:R-:W-:Y:S05]  /*235c0*/  @P0 BRA `(.L_x_517) ;  /* 0x0000000000ac0947 */ /* 0x000fea0003800000 */
[----:B------:R-:W-:Y:S01]  /*235d0*/  IMAD.MOV.U32 R0, RZ, RZ, 0x9b8 ;  /* 0x000009b8ff007424 */ /* 0x000fe200078e00ff */
[----:B------:R-:W-:Y:S01]  /*235e0*/  ISETP.GT.AND P3, PT, R211, 0x1, PT ;  /* 0x00000001d300780c */ /* 0x000fe20003f64270 */
[----:B------:R-:W1:Y:S01]  /*235f0*/  LDC.64 R2, c[0x0][0xba8] ;  /* 0x0002ea00ff027b82 */ /* 0x000e620000000a00 */
[----:B------:R-:W-:Y:S01]  /*23600*/  ISETP.NE.AND P0, PT, R29, 0x1, PT ;  /* 0x000000011d00780c */ /* 0x000fe20003f05270 */
[----:B------:R-:W-:Y:S01]  /*23610*/  IMAD.MOV.U32 R21, RZ, RZ, R27 ;  /* 0x000000ffff157224 */ /* 0x000fe200078e001b */
[----:B------:R-:W-:Y:S02]  /*23620*/  SEL R24, R0, 0x978, P3 ;  /* 0x0000097800187807 */ /* 0x000fe40001800000 */
[----:B------:R-:W-:-:S03]  /*23630*/  SEL R217, R217, RZ, P3 ;  /* 0x000000ffd9d97207 */ /* 0x000fc60001800000 */
[----:B------:R-:W3:Y:S08]  /*23640*/  LDC.64 R8, c[0x0][R24+0x220] ;  /* 0x0000880018087b82 */ /* 0x000ef00000000a00 */
[----:B------:R-:W4:Y:S08]  /*23650*/  LDC.64 R4, c[0x0][R24+0x218] ;  /* 0x0000860018047b82 */ /* 0x000f300000000a00 */
[----:B------:R-:W5:Y:S08]  /*23660*/  LDC.64 R10, c[0x0][R24+0x228] ;  /* 0x00008a00180a7b82 */ /* 0x000f700000000a00 */
[----:B------:R-:W0:Y:S08]  /*23670*/  LDC.64 R6, c[0x0][R24+0x210] ;  /* 0x0000840018067b82 */ /* 0x000e300000000a00 */
[----:B------:R-:W2:Y:S08]  /*23680*/  @P0 LDC R0, c[0x0][0xbec] ;  /* 0x0002fb00ff000b82 */ /* 0x000eb00000000800 */
[----:B------:R-:W5:Y:S01]  /*23690*/  @P0 LDC R33, c[0x0][0xbf0] ;  /* 0x0002fc00ff210b82 */ /* 0x000f620000000800 */
[----:B---3--:R-:W-:-:S07]  /*236a0*/  IMAD R9, R9, R25, RZ ;  /* 0x0000001909097224 */ /* 0x008fce00078e02ff */
[----:B-1----:R-:W1:Y:S01]  /*236b0*/  @!P3 LDC R2, c[0x0][0xb50] ;  /* 0x0002d400ff02bb82 */ /* 0x002e620000000800 */
[----:B------:R-:W-:Y:S02]  /*236c0*/  IMAD R9, R8, R214, R9 ;  /* 0x000000d608097224 */ /* 0x000fe400078e0209 */
[----:B--2---:R-:W-:-:S05]  /*236d0*/  @P0 IMAD.HI.U32 R0, R27, R0, RZ ;  /* 0x000000001b000227 */ /* 0x004fca00078e00ff */
[----:B------:R-:W2:Y:S01]  /*236e0*/  @!P3 LDC R3, c[0x0][0xb54] ;  /* 0x0002d500ff03bb82 */ /* 0x000ea20000000800 */
[-C--:B----4-:R-:W-:Y:S02]  /*236f0*/  IMAD R31, R5, R204.reuse, RZ ;  /* 0x000000cc051f7224 */ /* 0x090fe400078e02ff */
[----:B------:R-:W-:Y:S01]  /*23700*/  IMAD.WIDE.U32 R12, R4, R204, RZ ;  /* 0x000000cc040c7225 */ /* 0x000fe200078e00ff */
[----:B-----5:R-:W-:-:S03]  /*23710*/  @P0 SHF.R.U32.HI R21, RZ, R33, R0 ;  /* 0x00000021ff150219 */ /* 0x020fc60000011600 */
[----:B------:R-:W-:Y:S01]  /*23720*/  IMAD.WIDE.U32 R4, R8, R25, RZ ;  /* 0x0000001908047225 */ /* 0x000fe200078e00ff */
[----:B------:R-:W-:-:S03]  /*23730*/  IADD3 R0, -R21, RZ, RZ ;  /* 0x000000ff15007210 */ /* 0x000fc60007ffe1ff */
[----:B------:R-:W-:Y:S01]  /*23740*/  IMAD.IADD R13, R31, 0x1, R13 ;  /* 0x000000011f0d7824 */ /* 0x000fe200078e020d */
[----:B------:R-:W-:Y:S01]  /*23750*/  IADD3 R12, P0, P1, R4, R12, R15 ;  /* 0x0000000c040c7210 */ /* 0x000fe2000791e00f */
[----:B------:R-:W-:Y:S02]  /*23760*/  IMAD.IADD R8, R5, 0x1, R9 ;  /* 0x0000000105087824 */ /* 0x000fe400078e0209 */
[----:B------:R-:W-:-:S04]  /*23770*/  IMAD.WIDE.U32 R4, R10, R217, RZ ;  /* 0x000000d90a047225 */ /* 0x000fc800078e00ff */
[----:B------:R-:W-:Y:S02]  /*23780*/  IMAD R11, R11, R217, RZ ;  /* 0x000000d90b0b7224 */ /* 0x000fe400078e02ff */
[----:B------:R-:W-:Y:S01]  /*23790*/  IMAD R9, R29, R0, R27 ;  /* 0x000000001d097224 */ /* 0x000fe200078e021b */
[----:B------:R-:W-:Y:S01]  /*237a0*/  IADD3.X R0, R8, R13, R14, P0, P1 ;  /* 0x0000000d08007210 */ /* 0x000fe200007e240e */
[----:B------:R-:W-:Y:S01]  /*237b0*/  IMAD.IADD R5, R11, 0x1, R5 ;  /* 0x000000010b057824 */ /* 0x000fe200078e0205 */
[----:B------:R-:W-:Y:S02]  /*237c0*/  IADD3 R4, P0, P1, R21, R12, R4 ;  /* 0x0000000c15047210 */ /* 0x000fe4000791e004 */
[----:B------:R-:W-:Y:S02]  /*237d0*/  SHF.R.S32.HI R21, RZ, 0x1f, R21 ;  /* 0x0000001fff157819 */ /* 0x000fe40000011415 */
[----:B------:R-:W-:Y:S02]  /*237e0*/  SHF.R.S32.HI R11, RZ, 0x1f, R9 ;  /* 0x0000001fff0b7819 */ /* 0x000fe40000011409 */
[----:B------:R-:W-:Y:S01]  /*237f0*/  IADD3.X R5, R21, R0, R5, P0, P1 ;  /* 0x0000000015057210 */ /* 0x000fe200007e2405 */
[----:B0-----:R-:W-:-:S04]  /*23800*/  IMAD R0, R7, R9, RZ ;  /* 0x0000000907007224 */ /* 0x001fc800078e02ff */
[C---:B------:R-:W-:Y:S02]  /*23810*/  IMAD R11, R6.reuse, R11, R0 ;  /* 0x0000000b060b7224 */ /* 0x040fe400078e0200 */
[----:B------:R-:W-:-:S04]  /*23820*/  IMAD.WIDE.U32 R4, R6, R9, R4 ;  /* 0x0000000906047225 */ /* 0x000fc800078e0004 */
[----:B------:R-:W-:Y:S01]  /*23830*/  IMAD.IADD R0, R5, 0x1, R11 ;  /* 0x0000000105007824 */ /* 0x000fe200078e020b */
[C---:B-1----:R-:W-:Y:S02]  /*23840*/  LEA R2, P0, R4.reuse, R2, 0x2 ;  /* 0x0000000204027211 */ /* 0x042fe400078010ff */
[----:B------:R-:W-:Y:S02]  /*23850*/  MOV R5, 0xff800000 ;  /* 0xff80000000057802 */ /* 0x000fe40000000f00 */
[----:B--2---:R-:W-:-:S05]  /*23860*/  LEA.HI.X R3, R4, R3, R0, 0x2, P0 ;  /* 0x0000000304037211 */ /* 0x004fca00000f1400 */
[----:B------:R1:W-:Y:S04]  /*23870*/  STG.E desc[UR54][R2.64], R5 ;  /* 0x0000000502007986 */ /* 0x0003e8000c101936 */
.L_x_517:
[----:B------:R-:W-:Y:S05]  /*23880*/  BSYNC B1 ;  /* 0x0000000000017941 */ /* 0x000fea0003800000 */
.L_x_516:
[----:B------:R-:W-:Y:S05]  /*23890*/  @P2 BRA `(.L_x_510) ;  /* 0x0000000400d82947 */ /* 0x000fea0003800000 */
[----:B------:R-:W3:Y:S01]  /*238a0*/  LDC R21, c[0x0][0xbe8] ;  /* 0x0002fa00ff157b82 */ /* 0x000ee20000000800 */
[----:B------:R-:W-:Y:S01]  /*238b0*/  ULDC.64 UR4, c[0x0][0xaa0] ;  /* 0x0002a80000047ab9 */ /* 0x000fe20000000a00 */
[----:B------:R-:W-:Y:S01]  /*238c0*/  ULDC.64 UR6, c[0x0][0xaf0] ;  /* 0x0002bc0000067ab9 */ /* 0x000fe20000000a00 */
[----:B------:R-:W-:Y:S02]  /*238d0*/  IMAD R0, R14, UR4, RZ ;  /* 0x000000040e007c24 */ /* 0x000fe4000f8e02ff */
[----:B-1----:R-:W-:-:S04]  /*238e0*/  IMAD.WIDE.U32 R2, R15, UR4, RZ ;  /* 0x000000040f027c25 */ /* 0x002fc8000f8e00ff */
[----:B------:R-:W-:Y:S01]  /*238f0*/  IMAD R5, R15, UR5, R0 ;  /* 0x000000050f057c24 */ /* 0x000fe2000f8e0200 */
[----:B------:R-:W-:Y:S01]  /*23900*/  ULDC.64 UR4, c[0x0][0xae8] ;  /* 0x0002ba0000047ab9 */ /* 0x000fe20000000a00 */
[----:B------:R-:W-:Y:S02]  /*23910*/  IMAD R0, R210, 0x20, R236 ;  /* 0x00000020d2007824 */ /* 0x000fe400078e02ec */
[----:B------:R-:W-:Y:S02]  /*23920*/  IMAD.IADD R3, R3, 0x1, R5 ;  /* 0x0000000103037824 */ /* 0x000fe400078e0205 */
[----:B------:R-:W-:Y:S02]  /*23930*/  IMAD R9, R215, 0x80, R0 ;  /* 0x00000080d7097824 */ /* 0x000fe400078e0200 */
[----:B------:R-:W-:-:S03]  /*23940*/  IMAD.WIDE.U32 R2, R204, UR4, R2 ;  /* 0x00000004cc027c25 */ /* 0x000fc6000f8e0002 */
[----:B------:R-:W-:Y:S01]  /*23950*/  MOV R5, R9 ;  /* 0x0000000900057202 */ /* 0x000fe20000000f00 */
[----:B------:R-:W-:Y:S01]  /*23960*/  IMAD R3, R204, UR5, R3 ;  /* 0x00000005cc037c24 */ /* 0x000fe2000f8e0203 */
[----:B------:R-:W-:Y:S01]  /*23970*/  ULDC.64 UR4, c[0x0][0xae0] ;  /* 0x0002b80000047ab9 */ /* 0x000fe20000000a00 */
[----:B---3--:R-:W-:Y:S01]  /*23980*/  ISETP.NE.AND P0, PT, R21, 0x1, PT ;  /* 0x000000011500780c */ /* 0x008fe20003f05270 */
[----:B------:R-:W-:-:S12]  /*23990*/  IMAD.WIDE.U32 R2, R25, UR6, R2 ;  /* 0x0000000619027c25 */ /* 0x000fd8000f8e0002 */
[----:B------:R-:W1:Y:S08]  /*239a0*/  @P0 LDC R4, c[0x0][0xbec] ;  /* 0x0002fb00ff040b82 */ /* 0x000e700000000800 */
[----:B------:R-:W3:Y:S01]  /*239b0*/  @P0 LDC R7, c[0x0][0xbf0] ;  /* 0x0002fc00ff070b82 */ /* 0x000ee20000000800 */
[----:B-1----:R-:W-:-:S04]  /*239c0*/  @P0 IMAD.HI.U32 R0, R9, R4, RZ ;  /* 0x0000000409000227 */ /* 0x002fc800078e00ff */
[----:B------:R-:W-:Y:S01]  /*239d0*/  IMAD R4, R214, UR6, RZ ;  /* 0x00000006d6047c24 */ /* 0x000fe2000f8e02ff */
[----:B---3--:R-:W-:-:S03]  /*239e0*/  @P0 SHF.R.U32.HI R5, RZ, R7, R0 ;  /* 0x00000007ff050219 */ /* 0x008fc60000011600 */
[----:B------:R-:W-:Y:S01]  /*239f0*/  IMAD R7, R25, UR7, R4 ;  /* 0x0000000719077c24 */ /* 0x000fe2000f8e0204 */
[--C-:B------:R-:W-:Y:S01]  /*23a00*/  SHF.R.S32.HI R0, RZ, 0x1f, R5.reuse ;  /* 0x0000001fff007819 */ /* 0x100fe20000011405 */
[----:B------:R-:W-:Y:S02]  /*23a10*/  IMAD.MOV R4, RZ, RZ, -R5 ;  /* 0x000000ffff047224 */ /* 0x000fe400078e0a05 */
[----:B------:R-:W-:Y:S02]  /*23a20*/  IMAD.IADD R3, R3, 0x1, R7 ;  /* 0x0000000103037824 */ /* 0x000fe400078e0207 */
[----:B------:R-:W-:Y:S02]  /*23a30*/  IMAD R0, R0, UR4, RZ ;  /* 0x0000000400007c24 */ /* 0x000fe4000f8e02ff */
[----:B------:R-:W-:Y:S02]  /*23a40*/  IMAD R7, R21, R4, R9 ;  /* 0x0000000415077224 */ /* 0x000fe400078e0209 */
[----:B------:R-:W-:-:S02]  /*23a50*/  IMAD R9, R5, UR5, R0 ;  /* 0x0000000505097c24 */ /* 0x000fc4000f8e0200 */
[----:B------:R-:W-:Y:S01]  /*23a60*/  IMAD.WIDE.U32 R2, R5, UR4, R2 ;  /* 0x0000000405027c25 */ /* 0x000fe2000f8e0002 */
[----:B------:R-:W-:Y:S01]  /*23a70*/  SHF.R.S32.HI R0, RZ, 0x1f, R7 ;  /* 0x0000001fff007819 */ /* 0x000fe20000011407 */
[----:B------:R-:W-:Y:S02]  /*23a80*/  ULDC.64 UR4, c[0x0][0xad8] ;  /* 0x0002b60000047ab9 */ /* 0x000fe40000000a00 */
[----:B------:R-:W-:Y:S02]  /*23a90*/  IMAD.IADD R3, R3, 0x1, R9 ;  /* 0x0000000103037824 */ /* 0x000fe400078e0209 */
[----:B------:R-:W-:Y:S02]  /*23aa0*/  IMAD R0, R0, UR4, RZ ;  /* 0x0000000400007c24 */ /* 0x000fe4000f8e02ff */
[----:B------:R-:W-:-:S04]  /*23ab0*/  IMAD.WIDE.U32 R4, R7, UR4, R2 ;  /* 0x0000000407047c25 */ /* 0x000fc8000f8e0002 */
[----:B------:R-:W-:Y:S01]  /*23ac0*/  IMAD R3, R7, UR5, R0 ;  /* 0x0000000507037c24 */ /* 0x000fe2000f8e0200 */
[----:B------:R-:W-:Y:S02]  /*23ad0*/  ULDC.64 UR4, c[0x0][0xa80] ;  /* 0x0002a00000047ab9 */ /* 0x000fe40000000a00 */
[----:B------:R-:W-:Y:S01]  /*23ae0*/  LEA R2, P0, R4, UR4, 0x1 ;  /* 0x0000000404027c11 */ /* 0x000fe2000f8008ff */
[----:B------:R-:W-:Y:S01]  /*23af0*/  UMOV UR4, 0xffffffff ;  /* 0xffffffff00047882 */ /* 0x000fe20000000000 */
[----:B------:R-:W-:-:S04]  /*23b00*/  IADD3 R3, R5, R3, RZ ;  /* 0x0000000305037210 */ /* 0x000fc80007ffe0ff */
[----:B------:R-:W-:Y:S01]  /*23b10*/  LEA.HI.X R3, R4, UR5, R3, 0x1, P0 ;  /* 0x0000000504037c11 */ /* 0x000fe200080f0c03 */
[----:B------:R-:W-:Y:S06]  /*23b20*/  BRA.DIV UR4, `(.L_x_518) ;  /* 0x000000a204547947 */ /* 0x000fec000b800000 */
[----:B------:R1:W3:Y:S04]  /*23b30*/  SHFL.IDX PT, R0, R3, RZ, 0x181f ;  /* 0x00181fff03007589 */ /* 0x0002e800000e0000 */
[----:B------:R1:W4:Y:S02]  /*23b40*/  SHFL.IDX PT, R14, R2, RZ, 0x181f ;  /* 0x00181fff020e7589 */ /* 0x00032400000e0000 */
.L_x_773:
[----:B------:R-:W-:Y:S01]  /*23b50*/  IMAD R21, R20, R21, RZ ;  /* 0x0000001514157224 */ /* 0x000fe200078e02ff */
[----:B------:R-:W-:Y:S01]  /*23b60*/  BSSY B1, `(.L_x_519) ;  /* 0x000000f000017945 */ /* 0x000fe20003800000 */
[----:B------:R-:W-:-:S05]  /*23b70*/  IMAD R6, R215, 0x80, R236 ;  /* 0x00000080d7067824 */ /* 0x000fca00078e02ec */
[----:B------:R-:W-:-:S13]  /*23b80*/  ISETP.GE.AND P0, PT, R6, R21, PT ;  /* 0x000000150600720c */ /* 0x000fda0003f06270 */
[----:B------:R-:W-:Y:S05]  /*23b90*/  @P0 BRA `(.L_x_520) ;  /* 0x00000000002c0947 */ /* 0x000fea0003800000 */
[----:B------:R-:W-:Y:S01]  /*23ba0*/  ULDC UR4, c[0x0][0xac8] ;  /* 0x0002b20000047ab9 */ /* 0x000fe20000000800 */
[----:B------:R-:W-:Y:S02]  /*23bb0*/  SHF.R.S32.HI R8, RZ, 0x1f, R203 ;  /* 0x0000001fff087819 */ /* 0x000fe400000114cb */
[----:B------:R-:W-:Y:S02]  /*23bc0*/  ISETP.GE.AND P2, PT, R203, UR4, PT ;  /* 0x00000004cb007c0c */ /* 0x000fe4000bf46270 */
[----:B------:R-:W-:Y:S02]  /*23bd0*/  ISETP.GE.AND P3, PT, R209, UR4, PT ;  /* 0x00000004d1007c0c */ /* 0x000fe4000bf66270 */
[----:B------:R-:W-:-:S09]  /*23be0*/  SHF.R.S32.HI R7, RZ, 0x1f, R209 ;  /* 0x0000001fff077819 */ /* 0x000fd200000114d1 */
[-C--:B----4-:R-:W-:Y:S02]  /*23bf0*/  @!P2 LEA R4, P0, R203, R14.reuse, 0x1 ;  /* 0x0000000ecb04a211 */ /* 0x090fe400078008ff */
[----:B------:R-:W-:Y:S02]  /*23c00*/  @!P3 LEA R14, P1, R209, R14, 0x1 ;  /* 0x0000000ed10eb211 */ /* 0x000fe400078208ff */
[-C--:B---3--:R-:W-:Y:S02]  /*23c10*/  @!P2 LEA.HI.X R5, R203, R0.reuse, R8, 0x1, P0 ;  /* 0x00000000cb05a211 */ /* 0x088fe400000f0c08 */
[----:B------:R-:W-:-:S03]  /*23c20*/  @!P3 LEA.HI.X R15, R209, R0, R7, 0x1, P1 ;  /* 0x00000000d10fb211 */ /* 0x000fc600008f0c07 */
[----:B------:R3:W-:Y:S04]  /*23c30*/  @!P2 ST.E.128 desc[UR54][R4.64], RZ ;  /* 0x000000ff0400a985 */ /* 0x0007e8000c101d36 */
[----:B------:R3:W-:Y:S02]  /*23c40*/  @!P3 ST.E.128 desc[UR54][R14.64], RZ ;  /* 0x000000ff0e00b985 */ /* 0x0007e4000c101d36 */
.L_x_520:
[----:B------:R-:W-:Y:S05]  /*23c50*/  BSYNC B1 ;  /* 0x0000000000017941 */ /* 0x000fea0003800000 */
.L_x_519:
[----:B------:R-:W-:-:S03]  /*23c60*/  UMOV UR4, 0xffffffff ;  /* 0xffffffff00047882 */ /* 0x000fc60000000000 */
[----:B------:R-:W-:Y:S05]  /*23c70*/  BRA.DIV UR4, `(.L_x_521) ;  /* 0x000000a204347947 */ /* 0x000fea000b800000 */
[----:B---3--:R3:W0:Y:S04]  /*23c80*/  SHFL.IDX PT, R0, R3, 0x1, 0x181f ;  /* 0x00381f0003007f89 */ /* 0x00862800000e0000 */
[----:B----4-:R3:W4:Y:S02]  /*23c90*/  SHFL.IDX PT, R14, R2, 0x1, 0x181f ;  /* 0x00381f00020e7f89 */ /* 0x01072400000e0000 */
.L_x_777:
        /* <DEDUP_REMOVED lines=11> */
[-C--:B0-----:R-:W-:Y:S02]  /*23d50*/  @!P2 LEA.HI.X R5, R203, R0.reuse, R8, 0x1, P0 ;  /* 0x00000000cb05a211 */ /* 0x081fe400000f0c08 */
[----:B------:R-:W-:-:S03]  /*23d60*/  @!P3 LEA.HI.X R15, R209, R0, R7, 0x1, P1 ;  /* 0x00000000d10fb211 */ /* 0x000fc600008f0c07 */
[----:B------:R0:W-:Y:S04]  /*23d70*/  @!P2 ST.E.128 desc[UR54][R4.64], RZ ;  /* 0x000000ff0400a985 */ /* 0x0001e8000c101d36 */
[----:B------:R0:W-:Y:S02]  /*23d80*/  @!P3 ST.E.128 desc[UR54][R14.64], RZ ;  /* 0x000000ff0e00b985 */ /* 0x0001e4000c101d36 */
.L_x_523:
[----:B------:R-:W-:Y:S05]  /*23d90*/  BSYNC B1 ;  /* 0x0000000000017941 */ /* 0x000fea0003800000 */
.L_x_522:
[----:B------:R-:W-:-:S03]  /*23da0*/  UMOV UR4, 0xffffffff ;  /* 0xffffffff00047882 */ /* 0x000fc60000000000 */
[----:B------:R-:W-:Y:S05]  /*23db0*/  BRA.DIV UR4, `(.L_x_524) ;  /* 0x000000a2042c7947 */ /* 0x000fea000b800000 */
[----:B0-----:R0:W0:Y:S04]  /*23dc0*/  SHFL.IDX PT, R0, R3, 0x2, 0x181f ;  /* 0x00581f0003007f89 */ /* 0x00102800000e0000 */
[----:B----4-:R4:W0:Y:S02]  /*23dd0*/  SHFL.IDX PT, R14, R2, 0x2, 0x181f ;  /* 0x00581f00020e7f89 */ /* 0x01082400000e0000 */
.L_x_781:
        /* <DEDUP_REMOVED lines=9> */
[-C--:B0-----:R-:W-:Y:S02]  /*23e70*/  @!P2 LEA R4, P0, R203, R14.reuse, 0x1 ;  /* 0x0000000ecb04a211 */ /* 0x081fe400078008ff */
[----:B------:R-:W-:Y:S02]  /*23e80*/  @!P3 LEA R14, P1, R209, R14, 0x1 ;  /* 0x0000000ed10eb211 */ /* 0x000fe400078208ff */
[-C--:B------:R-:W-:Y:S02]  /*23e90*/  @!P2 LEA.HI.X R5, R203, R0.reuse, R8, 0x1, P0 ;  /* 0x00000000cb05a211 */ /* 0x080fe400000f0c08 */
[----:B------:R-:W-:-:S03]  /*23ea0*/  @!P3 LEA.HI.X R15, R209, R0, R7, 0x1, P1 ;  /* 0x00000000d10fb211 */ /* 0x000fc600008f0c07 */
[----:B------:R0:W-:Y:S04]  /*23eb0*/  @!P2 ST.E.128 desc[UR54][R4.64], RZ ;  /* 0x000000ff0400a985 */ /* 0x0001e8000c101d36 */
[----:B------:R0:W-:Y:S02]  /*23ec0*/  @!P3 ST.E.128 desc[UR54][R14.64], RZ ;  /* 0x000000ff0e00b985 */ /* 0x0001e4000c101d36 */
.L_x_526:
[----:B------:R-:W-:Y:S05]  /*23ed0*/  BSYNC B1 ;  /* 0x0000000000017941 */ /* 0x000fea0003800000 */
.L_x_525:
[----:B------:R-:W-:-:S03]  /*23ee0*/  UMOV UR4, 0xffffffff ;  /* 0xffffffff00047882 */ /* 0x000fc60000000000 */
[----:B------:R-:W-:Y:S05]  /*23ef0*/  BRA.DIV UR4, `(.L_x_527) ;  /* 0x000000a204247947 */ /* 0x000fea000b800000 */
[----:B0-----:R0:W0:Y:S04]  /*23f00*/  SHFL.IDX PT, R0, R3, 0x3, 0x181f ;  /* 0x00781f0003007f89 */ /* 0x00102800000e0000 */
[----:B------:R0:W0:Y:S02]  /*23f10*/  SHFL.IDX PT, R14, R2, 0x3, 0x181f ;  /* 0x00781f00020e7f89 */ /* 0x00002400000e0000 */
.L_x_785:
[----:B01-34-:R-:W-:-:S04]  /*23f20*/  IADD3 R2, R6, 0x60, RZ ;  /* 0x0000006006027810 */ /* 0x01bfc80007ffe0ff */
[----:B------:R-:W-:-:S13]  /*23f30*/  ISETP.GE.AND P0, PT, R2, R21, PT ;  /* 0x000000150200720c */ /* 0x000fda0003f06270 */
[----:B------:R-:W-:Y:S05]  /*23f40*/  @P0 BRA `(.L_x_510) ;  /* 0x00000000002c0947 */ /* 0x000fea0003800000 */
[----:B------:R-:W-:Y:S01]  /*23f50*/  ULDC UR4, c[0x0][0xac8] ;  /* 0x0002b20000047ab9 */ /* 0x000fe20000000800 */
[----:B------:R-:W-:Y:S02]  /*23f60*/  SHF.R.S32.HI R5, RZ, 0x1f, R203 ;  /* 0x0000001fff057819 */ /* 0x000fe400000114cb */
[----:B------:R-:W-:Y:S02]  /*23f70*/  ISETP.GE.AND P2, PT, R203, UR4, PT ;  /* 0x00000004cb007c0c */ /* 0x000fe4000bf46270 */
[----:B------:R-:W-:Y:S02]  /*23f80*/  ISETP.GE.AND P3, PT, R209, UR4, PT ;  /* 0x00000004d1007c0c */ /* 0x000fe4000bf66270 */
[----:B------:R-:W-:-:S09]  /*23f90*/  SHF.R.S32.HI R4, RZ, 0x1f, R209 ;  /* 0x0000001fff047819 */ /* 0x000fd200000114d1 */
[-C--:B------:R-:W-:Y:S02]  /*23fa0*/  @!P2 LEA R2, P0, R203, R14.reuse, 0x1 ;  /* 0x0000000ecb02a211 */ /* 0x080fe400078008ff */
[----:B------:R-:W-:Y:S02]  /*23fb0*/  @!P3 LEA R14, P1, R209, R14, 0x1 ;  /* 0x0000000ed10eb211 */ /* 0x000fe400078208ff */
[-C--:B------:R-:W-:Y:S02]  /*23fc0*/  @!P2 LEA.HI.X R3, R203, R0.reuse, R5, 0x1, P0 ;  /* 0x00000000cb03a211 */ /* 0x080fe400000f0c05 */
[----:B------:R-:W-:-:S03]  /*23fd0*/  @!P3 LEA.HI.X R15, R209, R0, R4, 0x1, P1 ;  /* 0x00000000d10fb211 */ /* 0x000fc600008f0c04 */
[----:B------:R3:W-:Y:S04]  /*23fe0*/  @!P2 ST.E.128 desc[UR54][R2.64], RZ ;  /* 0x000000ff0200a985 */ /* 0x0007e8000c101d36 */
[----:B------:R3:W-:Y:S02]  /*23ff0*/  @!P3 ST.E.128 desc[UR54][R14.64], RZ ;  /* 0x000000ff0e00b985 */ /* 0x0007e4000c101d36 */
.L_x_510:
[----:B------:R-:W-:Y:S05]  /*24000*/  BSYNC B0 ;  /* 0x0000000000007941 */ /* 0x000fea0003800000 */
.L_x_495:
[----:B------:R-:W-:Y:S02]  /*24010*/  ULDC UR4, c[0x0][0xc3c] ;  /* 0x00030f0000047ab9 */ /* 0x000fe40000000800 */
[----:B--2---:R-:W-:-:S13]  /*24020*/  ISETP.GE.AND P0, PT, R147, UR4, PT ;  /* 0x0000000493007c0c */ /* 0x004fda000bf06270 */
[----:B------:R-:W-:Y:S05]  /*24030*/  @!P0 BRA `(.L_x_528) ;  /* 0xfffffdd400888947 */ /* 0x000fea000383ffff */
[----:B------:R-:W-:Y:S05]  /*24040*/  BRA `(.L_x_324) ;  /* 0x0000007000247947 */ /* 0x000fea0003800000 */
.L_x_322:
        /* <DEDUP_REMOVED lines=16> */
[----:B-1----:R2:W-:Y:S04]  /*24150*/  STL.64 [R1], R4 ;  /* 0x0000000401007387 */ /* 0x0025e80000100a00 */
[----:B------:R2:W-:Y:S01]  /*24160*/  STL.64 [R1+0x8], R6 ;  /* 0x0000080601007387 */ /* 0x0005e20000100a00 */
[----:B------:R-:W-:Y:S06]  /*24170*/  BAR.ARV 0x4, 0x180 ;  /* 0x0106000000007b1d */ /* 0x000fec0000002000 */
[----:B------:R-:W-:Y:S05]  /*24180*/  BRA `(.L_x_530) ;  /* 0x0000000800a87947 */ /* 0x000fea0003800000 */
.L_x_529:
[----:B------:R-:W1:Y:S01]  /*24190*/  S2R R0, SR_TID.X ;  /* 0x0000000000007919 */ /* 0x000e620000002100 */
[----:B------:R-:W-:Y:S01]  /*241a0*/  ULDC UR4, c[0x0][0xc3c] ;  /* 0x00030f0000047ab9 */ /* 0x000fe20000000800 */
[----:B------:R-:W-:Y:S01]  /*241b0*/  IMAD.MOV.U32 R9, RZ, RZ, RZ ;  /* 0x000000ffff097224 */ /* 0x000fe200078e00ff */
[----:B------:R-:W2:Y:S01]  /*241c0*/  S2UR UR6, SR_CTAID.X ;  /* 0x00000000000679c3 */ /* 0x000ea20000002500 */
[----:B------:R-:W-:Y:S01]  /*241d0*/  ULDC UR5, c[0x0][0xc38] ;  /* 0x00030e0000057ab9 */ /* 0x000fe20000000800 */
[----:B-1----:R-:W-:-:S04]  /*241e0*/  LOP3.LUT R0, R0, 0x1f, RZ, 0xc0, !PT ;  /* 0x0000001f00007812 */ /* 0x002fc800078ec0ff */
[----:B------:R-:W-:-:S04]  /*241f0*/  ISETP.NE.AND P0, PT, R0, 0x1f, PT ;  /* 0x0000001f0000780c */ /* 0x000fc80003f05270 */
[----:B------:R-:W-:-:S13]  /*24200*/  ISETP.GE.OR P1, PT, R0, UR4, !P0 ;  /* 0x0000000400007c0c */ /* 0x000fda000c726670 */
[----:B0-----:R-:W0:Y:S08]  /*24210*/  @!P1 LDC.64 R2, c[0x0][0xc80] ;  /* 0x00032000ff029b82 */ /* 0x001e300000000a00 */
[----:B------:R-:W1:Y:S01]  /*24220*/  @!P1 LDC.64 R4, c[0x0][0xc78] ;  /* 0x00031e00ff049b82 */ /* 0x000e620000000a00 */
[----:B0-----:R-:W-:-:S05]  /*24230*/  @!P1 IMAD.WIDE.U32 R2, R0, 0x4, R2 ;  /* 0x0000000400029825 */ /* 0x001fca00078e0002 */
[----:B------:R1:W3:Y:S02]  /*24240*/  @!P1 LDG.E R6, desc[UR54][R2.64] ;  /* 0x0000003602069981 */ /* 0x0002e4000c1e1900 */
[----:B-1----:R-:W-:-:S05]  /*24250*/  @!P1 IMAD.WIDE.U32 R2, R0, 0x4, R4 ;  /* 0x0000000400029825 */ /* 0x002fca00078e0004 */
[----:B------:R-:W3:Y:S01]  /*24260*/  @!P1 LDG.E R9, desc[UR54][R2.64] ;  /* 0x0000003602099981 */ /* 0x000ee2000c1e1900 */
[C---:B------:R-:W-:Y:S01]  /*24270*/  ISETP.NE.AND P1, PT, R0.reuse, RZ, PT ;  /* 0x000000ff0000720c */ /* 0x040fe20003f25270 */
[----:B------:R-:W-:Y:S01]  /*24280*/  UMOV UR4, URZ ;  /* 0x0000003f00047c82 */ /* 0x000fe20008000000 */
[C---:B------:R-:W-:Y:S02]  /*24290*/  ISETP.GE.U32.AND P2, PT, R0.reuse, 0x2, PT ;  /* 0x000000020000780c */ /* 0x040fe40003f46070 */
[C---:B------:R-:W-:Y:S02]  /*242a0*/  ISETP.GE.U32.AND P3, PT, R0.reuse, 0x4, PT ;  /* 0x000000040000780c */ /* 0x040fe40003f66070 */
[C---:B------:R-:W-:Y:S02]  /*242b0*/  ISETP.GE.U32.AND P4, PT, R0.reuse, 0x8, PT ;  /* 0x000000080000780c */ /* 0x040fe40003f86070 */
[----:B------:R-:W-:Y:S01]  /*242c0*/  ISETP.GE.U32.AND P5, PT, R0, 0x10, PT ;  /* 0x000000100000780c */ /* 0x000fe20003fa6070 */
[----:B---3--:R-:W-:-:S05]  /*242d0*/  IMAD R4, R6, R9, RZ ;  /* 0x0000000906047224 */ /* 0x008fca00078e02ff */
[----:B------:R-:W0:Y:S02]  /*242e0*/  SHFL.UP PT, R5, R4, 0x1, RZ ;  /* 0x0420000004057989 */ /* 0x000e2400000e00ff */
[----:B0-----:R-:W-:-:S05]  /*242f0*/  SEL R5, R5, RZ, P1 ;  /* 0x000000ff05057207 */ /* 0x001fca0000800000 */
[----:B------:R-:W-:-:S05]  /*24300*/  IMAD.IADD R5, R4, 0x1, R5 ;  /* 0x0000000104057824 */ /* 0x000fca00078e0205 */
[----:B------:R-:W0:Y:S02]  /*24310*/  SHFL.UP PT, R7, R5, 0x2, RZ ;  /* 0x0440000005077989 */ /* 0x000e2400000e00ff */
[----:B0-----:R-:W-:-:S04]  /*24320*/  SEL R8, R7, RZ, P2 ;  /* 0x000000ff07087207 */ /* 0x001fc80001000000 */
[----:B------:R-:W-:-:S05]  /*24330*/  IADD3 R8, R5, R8, RZ ;  /* 0x0000000805087210 */ /* 0x000fca0007ffe0ff */
        /* <DEDUP_REMOVED lines=9> */
[----:B------:R-:W0:Y:S02]  /*243d0*/  SHFL.IDX PT, R4, R2, 0x1f, 0x1f ;  /* 0x03e01f0002047f89 */ /* 0x000e2400000e0000 */
[----:B0-----:R-:W-:-:S05]  /*243e0*/  IMAD R7, R4, UR5, RZ ;  /* 0x0000000504077c24 */ /* 0x001fca000f8e02ff */
[----:B--2---:R-:W-:Y:S02]  /*243f0*/  ISETP.GT.AND P6, PT, R7, UR6, PT ;  /* 0x0000000607007c0c */ /* 0x004fe4000bfc4270 */
[----:B------:R-:W-:-:S11]  /*24400*/  MOV R4, R7 ;  /* 0x0000000700047202 */ /* 0x000fd60000000f00 */
[----:B------:R-:W-:Y:S05]  /*24410*/  @P6 BRA `(.L_x_531) ;  /* 0x0000000000a46947 */ /* 0x000fea0003800000 */
[----:B------:R-:W-:Y:S01]  /*24420*/  IMAD.MOV.U32 R7, RZ, RZ, R4 ;  /* 0x000000ffff077224 */ /* 0x000fe200078e0004 */
[----:B------:R-:W-:Y:S01]  /*24430*/  UMOV UR4, URZ ;  /* 0x0000003f00047c82 */ /* 0x000fe20008000000 */
[----:B------:R-:W-:-:S05]  /*24440*/  ULDC UR5, c[0x0][0xc38] ;  /* 0x00030e0000057ab9 */ /* 0x000fca0000000800 */
.L_x_533:
[----:B------:R-:W0:Y:S01]  /*24450*/  LDC R2, c[0x0][0xc3c] ;  /* 0x00030f00ff027b82 */ /* 0x000e220000000800 */
[----:B------:R-:W-:Y:S01]  /*24460*/  ULDC UR7, c[0x0][0xc3c] ;  /* 0x00030f0000077ab9 */ /* 0x000fe20000000800 */
[----:B------:R-:W-:Y:S01]  /*24470*/  UIADD3 UR4, UR4, 0x1f, URZ ;  /* 0x0000001f04047890 */ /* 0x000fe2000fffe03f */
[----:B------:R-:W-:-:S05]  /*24480*/  IMAD.U32 R3, RZ, RZ, UR7 ;  /* 0x00000007ff037e24 */ /* 0x000fca000f8e00ff */
[----:B------:R1:W-:Y:S01]  /*24490*/  STL [R1+0xc], R3 ;  /* 0x00000c0301007387 */ /* 0x0003e20000100800 */
[----:B0-----:R-:W-:-:S13]  /*244a0*/  ISETP.LE.AND P6, PT, R2, UR4, PT ;  /* 0x0000000402007c0c */ /* 0x001fda000bfc3270 */
[----:B-1----:R-:W-:Y:S05]  /*244b0*/  @P6 BRA `(.L_x_532) ;  /* 0x0000000400a46947 */ /* 0x002fea0003800000 */
[----:B------:R-:W-:Y:S01]  /*244c0*/  VIADD R9, R0, UR4 ;  /* 0x0000000400097c36 */ /* 0x000fe20008000000 */
[----:B------:R-:W-:-:S04]  /*244d0*/  MOV R6, RZ ;  /* 0x000000ff00067202 */ /* 0x000fc80000000f00 */
[----:B------:R-:W-:-:S13]  /*244e0*/  ISETP.GE.OR P6, PT, R9, R2, !P0 ;  /* 0x000000020900720c */ /* 0x000fda00047c6670 */
        /* <DEDUP_REMOVED lines=23> */
[----:B------:R-:W0:Y:S02]  /*24660*/  SHFL.IDX PT, R4, R2, 0x1f, 0x1f ;  /* 0x03e01f0002047f89 */ /* 0x000e2400000e0000 */
[----:B0-----:R-:W-:-:S04]  /*24670*/  IMAD R4, R4, UR5, RZ ;  /* 0x0000000504047c24 */ /* 0x001fc8000f8e02ff */
[----:B------:R-:W-:-:S05]  /*24680*/  IMAD.IADD R7, R4, 0x1, R7 ;  /* 0x0000000104077824 */ /* 0x000fca00078e0207 */
[----:B------:R-:W-:-:S13]  /*24690*/  ISETP.GT.AND P6, PT, R7, UR6, PT ;  /* 0x0000000607007c0c */ /* 0x000fda000bfc4270 */
[----:B------:R-:W-:Y:S05]  /*246a0*/  @!P6 BRA `(.L_x_533) ;  /* 0xfffffffc0068e947 */ /* 0x000fea000383ffff */
.L_x_531:
[----:B------:R-:W-:-:S05]  /*246b0*/  IADD3 R11, -R4, R7, RZ ;  /* 0x00000007040b7210 */ /* 0x000fca0007ffe1ff */
[----:B------:R-:W-:-:S05]  /*246c0*/  IMAD R3, R2, UR5, R11 ;  /* 0x0000000502037c24 */ /* 0x000fca000f8e020b */
[----:B------:R-:W-:-:S13]  /*246d0*/  ISETP.GT.AND P0, PT, R3, UR6, PT ;  /* 0x0000000603007c0c */ /* 0x000fda000bf04270 */
[----:B------:R-:W-:-:S04]  /*246e0*/  VOTE.ANY R10, PT, !P0 ;  /* 0x00000000000a7806 */ /* 0x000fc800040e0100 */
[----:B------:R0:W1:Y:S01]  /*246f0*/  POPC R5, R10 ;  /* 0x0000000a00057309 */ /* 0x0000620000000000 */
[----:B------:R-:W-:Y:S01]  /*24700*/  ISETP.NE.AND P0, PT, R10, RZ, PT ;  /* 0x000000ff0a00720c */ /* 0x000fe20003f05270 */
[----:B0-----:R-:W-:Y:S01]  /*24710*/  IMAD.MOV.U32 R10, RZ, RZ, RZ ;  /* 0x000000ffff0a7224 */ /* 0x001fe200078e00ff */
[----:B-1----:R-:W0:Y:S04]  /*24720*/  SHFL.IDX PT, R6, R6, R5, 0x1f ;  /* 0x00001f0506067589 */ /* 0x002e2800000e0000 */
[----:B------:R-:W1:Y:S01]  /*24730*/  SHFL.IDX PT, R8, R9, R5, 0x1f ;  /* 0x00001f0509087589 */ /* 0x000e6200000e0000 */
[----:B0-----:R-:W-:-:S04]  /*24740*/  IABS R4, R6 ;  /* 0x0000000600047213 */ /* 0x001fc80000000000 */
[----:B------:R-:W0:Y:S01]  /*24750*/  I2F.RP R13, R4 ;  /* 0x00000004000d7306 */ /* 0x000e220000209400 */
[----:B-1----:R-:W-:-:S07]  /*24760*/  IABS R7, R8 ;  /* 0x0000000800077213 */ /* 0x002fce0000000000 */
[----:B------:R-:W-:Y:S08]  /*24770*/  I2F.RP R12, R7 ;  /* 0x00000007000c7306 */ /* 0x000ff00000209400 */
[----:B0-----:R-:W0:Y:S02]  /*24780*/  MUFU.RCP R13, R13 ;  /* 0x0000000d000d7308 */ /* 0x001e240000001000 */
[----:B0-----:R-:W-:-:S06]  /*24790*/  VIADD R3, R13, 0xffffffe ;  /* 0x0ffffffe0d037836 */ /* 0x001fcc0000000000 */
[----:B------:R-:W0:Y:S02]  /*247a0*/  F2I.FTZ.U32.TRUNC.NTZ R3, R3 ;  /* 0x0000000300037305 */ /* 0x000e24000021f000 */
[----:B0-----:R-:W-:Y:S01]  /*247b0*/  IMAD.MOV R15, RZ, RZ, -R3 ;  /* 0x000000ffff0f7224 */ /* 0x001fe200078e0a03 */
[----:B------:R-:W-:Y:S06]  /*247c0*/  @!P0 BRA `(.L_x_534) ;  /* 0x0000000000088947 */ /* 0x000fec0003800000 */
[----:B------:R-:W-:-:S05]  /*247d0*/  IADD3 R9, R5, -0x1, RZ ;  /* 0xffffffff05097810 */ /* 0x000fca0007ffe0ff */
[----:B------:R0:W1:Y:S02]  /*247e0*/  SHFL.IDX PT, R10, R2, R9, 0x1f ;  /* 0x00001f09020a7589 */ /* 0x00006400000e0000 */
.L_x_534:
[----:B-1----:R-:W-:Y:S01]  /*247f0*/  IMAD R10, R10, UR5, R11 ;  /* 0x000000050a0a7c24 */ /* 0x002fe2000f8e020b */
[----:B------:R-:W1:Y:S01]  /*24800*/  MUFU.RCP R12, R12 ;  /* 0x0000000c000c7308 */ /* 0x000e620000001000 */
[----:B0-----:R-:W-:Y:S02]  /*24810*/  IMAD R9, R15, R4, RZ ;  /* 0x000000040f097224 */ /* 0x001fe400078e02ff */
[----:B------:R-:W-:Y:S01]  /*24820*/  IMAD.MOV.U32 R2, RZ, RZ, RZ ;  /* 0x000000ffff027224 */ /* 0x000fe200078e00ff */
[----:B------:R0:W-:Y:S03]  /*24830*/  STL [R1], R10 ;  /* 0x0000000a01007387 */ /* 0x0001e60000100800 */
[----:B------:R-:W-:Y:S01]  /*24840*/  IMAD.HI.U32 R2, R3, R9, R2 ;  /* 0x0000000903027227 */ /* 0x000fe200078e0002 */
[----:B------:R-:W-:Y:S02]  /*24850*/  IADD3 R9, -R10, UR6, RZ ;  /* 0x000000060a097c10 */ /* 0x000fe4000fffe1ff */
[----:B------:R-:W-:-:S02]  /*24860*/  IABS R3, R6 ;  /* 0x0000000600037213 */ /* 0x000fc40000000000 */
[----:B------:R-:W-:-:S03]  /*24870*/  IABS R11, R9 ;  /* 0x00000009000b7213 */ /* 0x000fc60000000000 */
[----:B------:R-:W-:Y:S02]  /*24880*/  IMAD.MOV R3, RZ, RZ, -R3 ;  /* 0x000000ffff037224 */ /* 0x000fe400078e0a03 */
[----:B0-----:R-:W-:-:S04]  /*24890*/  IMAD.HI.U32 R10, R2, R11, RZ ;  /* 0x0000000b020a7227 */ /* 0x001fc800078e00ff */
[----:B------:R-:W-:Y:S02]  /*248a0*/  IMAD R11, R10, R3, R11 ;  /* 0x000000030a0b7224 */ /* 0x000fe400078e020b */
[----:B-1----:R-:W-:-:S03]  /*248b0*/  VIADD R3, R12, 0xffffffe ;  /* 0x0ffffffe0c037836 */ /* 0x002fc60000000000 */
[----:B------:R-:W-:-:S03]  /*248c0*/  ISETP.GT.U32.AND P1, PT, R4, R11, PT ;  /* 0x0000000b0400720c */ /* 0x000fc60003f24070 */
[----:B------:R-:W0:Y:S10]  /*248d0*/  F2I.FTZ.U32.TRUNC.NTZ R3, R3 ;  /* 0x0000000300037305 */ /* 0x000e34000021f000 */
[----:B------:R-:W-:Y:S01]  /*248e0*/  @!P1 IADD3 R11, R11, -R4, RZ ;  /* 0x800000040b0b9210 */ /* 0x000fe20007ffe0ff */
[----:B------:R-:W-:Y:S01]  /*248f0*/  @!P1 VIADD R10, R10, 0x1 ;  /* 0x000000010a0a9836 */ /* 0x000fe20000000000 */
[----:B------:R-:W-:-:S02]  /*24900*/  ISETP.NE.AND P1, PT, R6, RZ, PT ;  /* 0x000000ff0600720c */ /* 0x000fc40003f25270 */
[----:B------:R-:W-:Y:S01]  /*24910*/  ISETP.GE.U32.AND P0, PT, R11, R4, PT ;  /* 0x000000040b00720c */ /* 0x000fe20003f06070 */
[----:B0-----:R-:W-:-:S04]  /*24920*/  IMAD.MOV R2, RZ, RZ, -R3 ;  /* 0x000000ffff027224 */ /* 0x001fc800078e0a03 */
[----:B------:R-:W-:Y:S02]  /*24930*/  IMAD R11, R2, R7, RZ ;  /* 0x00000007020b7224 */ /* 0x000fe400078e02ff */
[----:B------:R-:W-:-:S04]  /*24940*/  IMAD.MOV.U32 R2, RZ, RZ, RZ ;  /* 0x000000ffff027224 */ /* 0x000fc800078e00ff */
[----:B------:R-:W-:Y:S01]  /*24950*/  IMAD.HI.U32 R4, R3, R11, R2 ;  /* 0x0000000b03047227 */ /* 0x000fe200078e0002 */
[----:B------:R-:W-:Y:S02]  /*24960*/  LOP3.LUT R2, R9, R6, RZ, 0x3c, !PT ;  /* 0x0000000609027212 */ /* 0x000fe400078e3cff */
[----:B------:R-:W-:Y:S02]  /*24970*/  @P0 IADD3 R10, R10, 0x1, RZ ;  /* 0x000000010a0a0810 */ /* 0x000fe40007ffe0ff */
        /* <DEDUP_REMOVED lines=8> */
[----:B------:R-:W-:-:S05]  /*24a00*/  IMAD R2, R4, R2, R3 ;  /* 0x0000000204027224 */ /* 0x000fca00078e0203 */
[----:B------:R-:W-:-:S13]  /*24a10*/  ISETP.GT.U32.AND P1, PT, R7, R2, PT ;  /* 0x000000020700720c */ /* 0x000fda0003f24070 */
[----:B------:R-:W-:Y:S01]  /*24a20*/  @!P1 IMAD.IADD R2, R2, 0x1, -R7 ;  /* 0x0000000102029824 */ /* 0x000fe200078e0a07 */
[----:B------:R-:W-:Y:S02]  /*24a30*/  @!P1 IADD3 R4, R4, 0x1, RZ ;  /* 0x0000000104049810 */ /* 0x000fe40007ffe0ff */
[----:B------:R-:W-:Y:S02]  /*24a40*/  ISETP.NE.AND P1, PT, R8, RZ, PT ;  /* 0x000000ff0800720c */ /* 0x000fe40003f25270 */
[----:B------:R-:W-:Y:S02]  /*24a50*/  ISETP.GE.U32.AND P0, PT, R2, R7, PT ;  /* 0x000000070200720c */ /* 0x000fe40003f06070 */
[----:B------:R-:W-:-:S04]  /*24a60*/  LOP3.LUT R2, R10, R8, RZ, 0x3c, !PT ;  /* 0x000000080a027212 */ /* 0x000fc800078e3cff */
[----:B------:R-:W-:Y:S01]  /*24a70*/  ISETP.GE.AND P2, PT, R2, RZ, PT ;  /* 0x000000ff0200720c */ /* 0x000fe20003f46270 */
[----:B------:R-:W-:-:S06]  /*24a80*/  VIADD R2, R5, UR4 ;  /* 0x0000000405027c36 */ /* 0x000fcc0008000000 */
[----:B------:R-:W-:-:S06]  /*24a90*/  @P0 VIADD R4, R4, 0x1 ;  /* 0x0000000104040836 */ /* 0x000fcc0000000000 */
[----:B------:R-:W-:Y:S01]  /*24aa0*/  @!P2 IMAD.MOV R4, RZ, RZ, -R4 ;  /* 0x000000ffff04a224 */ /* 0x000fe200078e0a04 */
[----:B------:R-:W-:-:S05]  /*24ab0*/  @!P1 LOP3.LUT R4, RZ, R8, RZ, 0x33, !PT ;  /* 0x00000008ff049212 */ /* 0x000fca00078e33ff */
[----:B------:R-:W-:-:S04]  /*24ac0*/  IMAD.MOV R3, RZ, RZ, -R4 ;  /* 0x000000ffff037224 */ /* 0x000fc800078e0a04 */
[C---:B------:R-:W-:Y:S01]  /*24ad0*/  IMAD R10, R8.reuse, R3, R10 ;  /* 0x00000003080a7224 */ /* 0x040fe200078e020a */
[----:B------:R-:W-:Y:S01]  /*24ae0*/  LEA R3, R8, R4, 0x18 ;  /* 0x0000000408037211 */ /* 0x000fe200078ec0ff */
[----:B------:R-:W-:-:S04]  /*24af0*/  IMAD.IADD R4, R9, 0x1, -R6 ;  /* 0x0000000109047824 */ /* 0x000fc800078e0a06 */
[----:B------:R-:W-:Y:S01]  /*24b00*/  IMAD R3, R10, 0x10000, R3 ;  /* 0x000100000a037824 */ /* 0x000fe200078e0203 */
[----:B------:R1:W-:Y:S04]  /*24b10*/  STL [R1+0x4], R4 ;  /* 0x0000040401007387 */ /* 0x0003e80000100800 */
[----:B------:R1:W-:Y:S04]  /*24b20*/  STL [R1+0xc], R2 ;  /* 0x00000c0201007387 */ /* 0x0003e80000100800 */
[----:B------:R1:W-:Y:S01]  /*24b30*/  STL [R1+0x8], R3 ;  /* 0x0000080301007387 */ /* 0x0003e20000100800 */
[----:B------:R-:W-:Y:S05]  /*24b40*/  BRA `(.L_x_535) ;  /* 0x0000000000107947 */ /* 0x000fea0003800000 */
.L_x_532:
[----:B------:R-:W-:Y:S01]  /*24b50*/  MOV R2, UR6 ;  /* 0x0000000600027c02 */ /* 0x000fe20008000f00 */
[----:B------:R0:W-:Y:S04]  /*24b60*/  STL [R1+0x4], RZ ;  /* 0x000004ff01007387 */ /* 0x0001e80000100800 */
[----:B------:R0:W-:Y:S04]  /*24b70*/  STL [R1+0x8], RZ ;  /* 0x000008ff01007387 */ /* 0x0001e80000100800 */
[----:B------:R0:W-:Y:S02]  /*24b80*/  STL [R1], R2 ;  /* 0x0000000201007387 */ /* 0x0001e40000100800 */
.L_x_535:
[----:B-1----:R-:W2:Y:S04]  /*24b90*/  LDL R4, [R1] ;  /* 0x0000000001047983 */ /* 0x002ea80000100800 */
[----:B------:R-:W2:Y:S04]  /*24ba0*/  LDL R5, [R1+0x4] ;  /* 0x0000040001057983 */ /* 0x000ea80000100800 */
[----:B------:R-:W2:Y:S04]  /*24bb0*/  LDL R6, [R1+0x8] ;  /* 0x0000080001067983 */ /* 0x000ea80000100800 */
[----:B------:R-:W2:Y:S01]  /*24bc0*/  LDL R7, [R1+0xc] ;  /* 0x00000c0001077983 */ /* 0x000ea20000100800 */
[----:B------:R-:W-:-:S13]  /*24bd0*/  ISETP.NE.AND P0, PT, R0, RZ, PT ;  /* 0x000000ff0000720c */ /* 0x000fda0003f05270 */
[----:B------:R-:W1:Y:S01]  /*24be0*/  @!P0 S2R R3, SR_CgaCtaId ;  /* 0x0000000000038919 */ /* 0x000e620000008800 */
[----:B------:R-:W-:-:S04]  /*24bf0*/  @!P0 MOV R0, 0x400 ;  /* 0x0000040000008802 */ /* 0x000fc80000000f00 */
[----:B-1----:R-:W-:-:S05]  /*24c00*/  @!P0 LEA R0, R3, R0, 0x18 ;  /* 0x0000000003008211 */ /* 0x002fca00078ec0ff */
[----:B--2---:R1:W-:Y:S01]  /*24c10*/  @!P0 STS.128 [R0+0x298d0], R4 ;  /* 0x0298d00400008388 */ /* 0x0043e20000000c00 */
[----:B------:R-:W-:Y:S06]  /*24c20*/  BAR.ARV 0x5, 0x180 ;  /* 0x0146000000007b1d */ /* 0x000fec0000002000 */
.L_x_530:
[----:B-1----:R-:W3:Y:S01]  /*24c30*/  LDL R0, [R1+0xc] ;  /* 0x00000c0001007983 */ /* 0x002ee20000100800 */
[----:B------:R-:W-:Y:S01]  /*24c40*/  ULDC UR4, c[0x0][0xc3c] ;  /* 0x00030f0000047ab9 */ /* 0x000fe20000000800 */
[----:B------:R-:W-:Y:S01]  /*24c50*/  IMAD.MOV.U32 R19, RZ, RZ, RZ ;  /* 0x000000ffff137224 */ /* 0x000fe200078e00ff */
[----:B---3--:R-:W-:Y:S01]  /*24c60*/  ISETP.GE.AND P0, PT, R0, UR4, PT ;  /* 0x0000000400007c0c */ /* 0x008fe2000bf06270 */
[----:B------:R-:W-:-:S05]  /*24c70*/  IMAD.MOV.U32 R0, RZ, RZ, 0x1 ;  /* 0x00000001ff007424 */ /* 0x000fca00078e00ff */
[----:B------:R1:W-:Y:S04]  /*24c80*/  STL [R1+0x18], R0 ;  /* 0x0000180001007387 */ /* 0x0003e80000100800 */
[----:B------:R1:W-:Y:S03]  /*24c90*/  STL [R1+0x5c], RZ ;  /* 0x00005cff01007387 */ /* 0x0003e60000100800 */
[----:B------:R-:W-:Y:S05]  /*24ca0*/  @P0 BRA `(.L_x_536) ;  /* 0x0000006000100947 */ /* 0x000fea0003800000 */
[----:B------:R-:W1:Y:S01]  /*24cb0*/  S2R R10, SR_TID.X ;  /* 0x00000000000a7919 */ /* 0x000e620000002100 */
[----:B------:R-:W3:Y:S01]  /*24cc0*/  S2UR UR5, SR_CgaCtaId ;  /* 0x00000000000579c3 */ /* 0x000ee20000008800 */
[----:B------:R-:W-:Y:S01]  /*24cd0*/  UMOV UR4, 0x400 ;  /* 0x0000040000047882 */ /* 0x000fe20000000000 */
[----:B------:R-:W-:Y:S01]  /*24ce0*/  BSSY B7, `(.L_x_536) ;  /* 0x0000600000077945 */ /* 0x000fe20003800000 */
[----:B------:R-:W-:Y:S01]  /*24cf0*/  IMAD.MOV.U32 R19, RZ, RZ, RZ ;  /* 0x000000ffff137224 */ /* 0x000fe200078e00ff */
[----:B------:R-:W-:Y:S01]  /*24d00*/  ULDC.64 UR40, c[0x0][0x198] ;  /* 0x0000660000287ab9 */ /* 0x000fe20000000a00 */
[----:B------:R-:W-:Y:S02]  /*24d10*/  ULOP3.LUT UR37, UR36, 0x1, URZ, 0xfc, !UPT ;  /* 0x0000000124257892 */ /* 0x000fe4000f8efc3f */
[----:B------:R-:W-:Y:S01]  /*24d20*/  ULOP3.LUT UR39, UR36, 0x2, URZ, 0xfc, !UPT ;  /* 0x0000000224277892 */ /* 0x000fe2000f8efc3f */
[----:B------:R-:W-:Y:S01]  /*24d30*/  ULDC UR38, c[0x0][0xc] ;  /* 0x0000030000267ab9 */ /* 0x000fe20000000800 */
[----:B---3--:R-:W-:-:S06]  /*24d40*/  ULEA UR4, UR5, UR4, 0x18 ;  /* 0x0000000405047291 */ /* 0x008fcc000f8ec03f */
[----:B------:R-:W-:Y:S01]  /*24d50*/  IMAD.U32 R18, RZ, RZ, UR4 ;  /* 0x00000004ff127e24 */ /* 0x000fe2000f8e00ff */
[----:B-1----:R-:W-:Y:S01]  /*24d60*/  SHF.R.U32.HI R0, RZ, 0x1, R10 ;  /* 0x00000001ff007819 */ /* 0x002fe2000001160a */
[C---:B--2---:R-:W-:Y:S01]  /*24d70*/  IMAD.SHL.U32 R4, R10.reuse, 0x80, RZ ;  /* 0x000000800a047824 */ /* 0x044fe200078e00ff */
[C---:B------:R-:W-:Y:S01]  /*24d80*/  LOP3.LUT R8, R10.reuse, 0x7f, RZ, 0xc0, !PT ;  /* 0x0000007f0a087812 */ /* 0x040fe200078ec0ff */
[C---:B0-----:R-:W-:Y:S01]  /*24d90*/  IMAD.SHL.U32 R2, R10.reuse, 0x10, RZ ;  /* 0x000000100a027824 */ /* 0x041fe200078e00ff */
[C---:B------:R-:W-:Y:S01]  /*24da0*/  SHF.L.U32 R9, R10.reuse, 0x2, RZ ;  /* 0x000000020a097819 */ /* 0x040fe200000006ff */
[----:B------:R-:W-:Y:S01]  /*24db0*/  IMAD.SHL.U32 R3, R10, 0x2, RZ ;  /* 0x000000020a037824 */ /* 0x000fe200078e00ff */
[----:B------:R-:W-:Y:S02]  /*24dc0*/  LOP3.LUT R5, R4, 0x380, RZ, 0xc0, !PT ;  /* 0x0000038004057812 */ /* 0x000fe400078ec0ff */
[----:B------:R-:W-:Y:S02]  /*24dd0*/  LOP3.LUT P0, RZ, R10, 0x4, RZ, 0xc0, !PT ;  /* 0x000000040aff7812 */ /* 0x000fe4000780c0ff */
[----:B------:R-:W-:-:S02]  /*24de0*/  LOP3.LUT R5, R5, 0x30, R0, 0xf8, !PT ;  /* 0x0000003005057812 */ /* 0x000fc400078ef800 */
[----:B------:R-:W-:Y:S02]  /*24df0*/  SHF.L.U32 R0, R8, 0x4, RZ ;  /* 0x0000000408007819 */ /* 0x000fe400000006ff */
[----:B------:R-:W-:Y:S02]  /*24e00*/  LOP3.LUT R5, R5, 0x70, R2, 0x78, !PT ;  /* 0x0000007005057812 */ /* 0x000fe400078e7802 */
[----:B------:R-:W-:Y:S02]  /*24e10*/  LOP3.LUT R7, R0, 0x600, RZ, 0xc0, !PT ;  /* 0x0000060000077812 */ /* 0x000fe400078ec0ff */
[----:B------:R-:W-:Y:S02]  /*24e20*/  LOP3.LUT R0, R2, 0x1b0, RZ, 0xc0, !PT ;  /* 0x000001b002007812 */ /* 0x000fe400078ec0ff */
[----:B------:R-:W-:Y:S02]  /*24e30*/  LOP3.LUT R5, R5, 0xc00, R4, 0xf8, !PT ;  /* 0x00000c0005057812 */ /* 0x000fe400078ef804 */
[----:B------:R-:W-:-:S02]  /*24e40*/  LOP3.LUT R3, R0, 0x30, R3, 0x78, !PT ;  /* 0x0000003000037812 */ /* 0x000fc400078e7803 */
[----:B------:R-:W-:Y:S01]  /*24e50*/  LOP3.LUT R0, R7, 0x40, R2, 0xf8, !PT ;  /* 0x0000004007007812 */ /* 0x000fe200078ef802 */
[----:B------:R0:W-:Y:S03]  /*24e60*/  STL [R1+0x30], R5 ;  /* 0x0000300501007387 */ /* 0x0001e60000100800 */
[----:B------:R-:W-:Y:S01]  /*24e70*/  LOP3.LUT R3, R0, R3, RZ, 0xfc, !PT ;  /* 0x0000000300037212 */ /* 0x000fe200078efcff */
[----:B------:R-:W-:-:S05]  /*24e80*/  IMAD.SHL.U32 R0, R10, 0x20, RZ ;  /* 0x000000200a007824 */ /* 0x000fca00078e00ff */
[----:B------:R-:W-:Y:S02]  /*24e90*/  LOP3.LUT R6, R0, 0x80, RZ, 0xc0, !PT ;  /* 0x0000008000067812 */ /* 0x000fe400078ec0ff */
[----:B------:R-:W-:Y:S02]  /*24ea0*/  LOP3.LUT R7, R7, 0x60, R0, 0xf8, !PT ;  /* 0x0000006007077812 */ /* 0x000fe400078ef800 */
[----:B------:R-:W-:Y:S02]  /*24eb0*/  LOP3.LUT R6, R6, 0x10, R10, 0xf8, !PT ;  /* 0x0000001006067812 */ /* 0x000fe400078ef80a */
[----:B------:R-:W-:Y:S02]  /*24ec0*/  LOP3.LUT R7, R7, 0x100, R0, 0xf8, !PT ;  /* 0x0000010007077812 */ /* 0x000fe400078ef800 */
[----:B------:R-:W-:Y:S02]  /*24ed0*/  LOP3.LUT R6, R6, 0x10, R9, 0x78, !PT ;  /* 0x0000001006067812 */ /* 0x000fe400078e7809 */
[----:B0-----:R-:W-:-:S02]  /*24ee0*/  SHF.R.U32.HI R5, RZ, 0x2, R8 ;  /* 0x00000002ff057819 */ /* 0x001fc40000011608 */
[----:B------:R-:W-:Y:S02]  /*24ef0*/  LOP3.LUT R4, R7, R6, RZ, 0xfc, !PT ;  /* 0x0000000607047212 */ /* 0x000fe400078efcff */
[----:B------:R-:W-:Y:S02]  /*24f00*/  LOP3.LUT R5, R5, 0x60, R0, 0xf8, !PT ;  /* 0x0000006005057812 */ /* 0x000fe400078ef800 */
[----:B------:R-:W-:Y:S01]  /*24f10*/  MOV R0, 0x1 ;  /* 0x0000000100007802 */ /* 0x000fe20000000f00 */
[----:B------:R0:W-:Y:S02]  /*24f20*/  STL [R1+0x2c], R4 ;  /* 0x00002c0401007387 */ /* 0x0001e40000100800 */
[----:B0-----:R-:W-:Y:S01]  /*24f30*/  LOP3.LUT R4, R2, 0x30, RZ, 0xc0, !PT ;  /* 0x0000003002047812 */ /* 0x001fe200078ec0ff */
[----:B------:R-:W-:-:S05]  /*24f40*/  IMAD.MOV.U32 R2, RZ, RZ, 0x40 ;  /* 0x00000040ff027424 */ /* 0x000fca00078e00ff */
[----:B------:R-:W-:Y:S01]  /*24f50*/  SEL R6, R2, 0xffffffc0, !P0 ;  /* 0xffffffc002067807 */ /* 0x000fe20004000000 */
[----:B------:R-:W-:Y:S02]  /*24f60*/  IMAD.IADD R2, R18, 0x1, R3 ;  /* 0x0000000112027824 */ /* 0x000fe400078e0203 */
[----:B------:R-:W-:-:S03]  /*24f70*/  IMAD.MOV.U32 R3, RZ, RZ, 0x1 ;  /* 0x00000001ff037424 */ /* 0x000fc600078e00ff */
[----:B------:R0:W-:Y:S04]  /*24f80*/  STL [R1+0x3c], R2 ;  /* 0x00003c0201007387 */ /* 0x0001e80000100800 */
[----:B------:R-:W-:Y:S04]  /*24f90*/  STL [R1+0x5c], RZ ;  /* 0x00005cff01007387 */ /* 0x000fe80000100800 */
[----:B------:R1:W-:Y:S01]  /*24fa0*/  STL [R1+0x1c], R0 ;  /* 0x00001c0001007387 */ /* 0x0003e20000100800 */
[----:B0-----:R-:W-:-:S03]  /*24fb0*/  LOP3.LUT R2, R4, 0x40, RZ, 0xfc, !PT ;  /* 0x0000004004027812 */ /* 0x001fc600078efcff */
[----:B------:R0:W-:Y:S04]  /*24fc0*/  STL [R1+0x14], RZ ;  /* 0x000014ff01007387 */ /* 0x0001e80000100800 */
[----:B------:R0:W-:Y:S01]  /*24fd0*/  STL [R1+0x18], R3 ;  /* 0x0000180301007387 */ /* 0x0001e20000100800 */
[----:B-1----:R-:W-:-:S07]  /*24fe0*/  LOP3.LUT R0, R4, 0x80, RZ, 0xfc, !PT ;  /* 0x0000008004007812 */ /* 0x002fce00078efcff */
.L_x_648:
[----:B------:R-:W2:Y:S01]  /*24ff0*/  LDL R0, [R1+0xc] ;  /* 0x00000c0001007983 */ /* 0x000ea20000100800 */
[----:B0-----:R-:W2:Y:S01]  /*25000*/  LDC.64 R2, c[0x0][0xc88] ;  /* 0x00032200ff027b82 */ /* 0x001ea20000000a00 */
[----:B------:R-:W-:Y:S05]  /*25010*/  YIELD ;  /* 0x0000000000007946 */ /* 0x000fea0003800000 */
[----:B------:R-:W-:Y:S01]  /*25020*/  ULDC.64 UR4, c[0x0][0xa28] ;  /* 0x00028a0000047ab9 */ /* 0x000fe20000000a00 */
[----:B------:R-:W-:Y:S02]  /*25030*/  CS2R R8, SRZ ;  /* 0x0000000000087805 */ /* 0x000fe4000001ff00 */
[----:B------:R-:W-:Y:S01]  /*25040*/  ISETP.NE.U32.AND P0, PT, RZ, UR4, PT ;  /* 0x00000004ff007c0c */ /* 0x000fe2000bf05070 */
[----:B------:R-:W-:Y:S01]  /*25050*/  ULDC.64 UR10, c[0x0][0xa18] ;  /* 0x00028600000a7ab9 */ /* 0x000fe20000000a00 */
[----:B------:R-:W-:Y:S01]  /*25060*/  ULDC.64 UR8, c[0x0][0xa10] ;  /* 0x0002840000087ab9 */ /* 0x000fe20000000a00 */
[----:B------:R-:W-:Y:S01]  /*25070*/  ULDC.64 UR6, c[0x0][0xa08] ;  /* 0x0002820000067ab9 */ /* 0x000fe20000000a00 */
[----:B--2---:R-:W-:-:S05]  /*25080*/  IMAD.WIDE R2, R0, 0x4, R2 ;  /* 0x0000000400027825 */ /* 0x004fca00078e0202 */
[----:B------:R-:W2:Y:S01]  /*25090*/  LDG.E R15, desc[UR54][R2.64] ;  /* 0x00000036020f7981 */ /* 0x000ea2000c1e1900 */
[----:B------:R-:W-:Y:S02]  /*250a0*/  ISETP.NE.AND.EX P0, PT, RZ, UR5, PT, P0 ;  /* 0x00000005ff007c0c */ /* 0x000fe4000bf05300 */
[----:B--2---:R-:W-:Y:S01]  /*250b0*/  SHF.R.S32.HI R0, RZ, 0x1f, R15 ;  /* 0x0000001fff007819 */ /* 0x004fe2000001140f */
[----:B------:R-:W-:-:S10]  /*250c0*/  IMAD.SHL.U32 R14, R15, 0x4, RZ ;  /* 0x000000040f0e7824 */ /* 0x000fd400078e00ff */
[C---:B------:R-:W-:Y:S01]  /*250d0*/  @P0 LEA R2, P1, R15.reuse, UR4, 0x2 ;  /* 0x000000040f020c11 */ /* 0x040fe2000f8210ff */
[----:B------:R-:W-:Y:S03]  /*250e0*/  STL [R1+0x34], R15 ;  /* 0x0000340f01007387 */ /* 0x000fe60000100800 */
[C-C-:B------:R-:W-:Y:S01]  /*250f0*/  @P0 LEA.HI.X R3, R15.reuse, UR5, R0.reuse, 0x2, P1 ;  /* 0x000000050f030c11 */ /* 0x140fe200088f1400 */
[----:B------:R-:W-:Y:S01]  /*25100*/  ULDC.64 UR4, c[0x0][0xa00] ;  /* 0x0002800000047ab9 */ /* 0x000fe20000000a00 */
[----:B------:R-:W-:Y:S01]  /*25110*/  SHF.L.U64.HI R13, R15, 0x2, R0 ;  /* 0x000000020f0d7819 */ /* 0x000fe20000010200 */
[----:B------:R0:W-:Y:S01]  /*25120*/  STL [R1+0x48], R0 ;  /* 0x0000480001007387 */ /* 0x0001e20000100800 */
[----:B------:R-:W-:-:S03]  /*25130*/  ISETP.NE.U32.AND P1, PT, RZ, UR4, PT ;  /* 0x00000004ff007c0c */ /* 0x000fc6000bf25070 */
[----:B-1----:R1:W5:Y:S01]  /*25140*/  @P0 LDG.E R8, desc[UR54][R2.64] ;  /* 0x0000003602080981 */ /* 0x002362000c1e1900 */
[----:B------:R-:W-:Y:S02]  /*25150*/  ISETP.NE.AND.EX P1, PT, RZ, UR5, PT, P1 ;  /* 0x00000005ff007c0c */ /* 0x000fe4000bf25310 */
[----:B------:R-:W-:Y:S01]  /*25160*/  ISETP.NE.U32.AND P3, PT, RZ, UR10, PT ;  /* 0x0000000aff007c0c */ /* 0x000fe2000bf65070 */
[----:B------:R-:W-:Y:S01]  /*25170*/  STL [R1+0x24], R14 ;  /* 0x0000240e01007387 */ /* 0x000fe20000100800 */
[----:B------:R-:W-:Y:S01]  /*25180*/  ISETP.NE.U32.AND P0, PT, RZ, UR6, PT ;  /* 0x00000006ff007c0c */ /* 0x000fe2000bf05070 */
[----:B0-----:R-:W-:Y:S01]  /*25190*/  IMAD.MOV.U32 R0, RZ, RZ, RZ ;  /* 0x000000ffff007224 */ /* 0x001fe200078e00ff */
[----:B------:R-:W-:Y:S01]  /*251a0*/  ISETP.NE.U32.AND P2, PT, RZ, UR8, PT ;  /* 0x00000008ff007c0c */ /* 0x000fe2000bf45070 */
[----:B------:R-:W-:Y:S01]  /*251b0*/  STL [R1+0x38], R13 ;  /* 0x0000380d01007387 */ /* 0x000fe20000100800 */
[C---:B------:R-:W-:Y:S02]  /*251c0*/  IADD3 R6, P5, R14.reuse, UR6, RZ ;  /* 0x000000060e067c10 */ /* 0x040fe4000ffbe0ff */
[----:B-1----:R-:W-:-:S02]  /*251d0*/  IADD3 R2, P4, R14, UR4, RZ ;  /* 0x000000040e027c10 */ /* 0x002fc4000ff9e0ff */
[----:B------:R-:W-:Y:S02]  /*251e0*/  ISETP.NE.AND.EX P3, PT, RZ, UR11, PT, P3 ;  /* 0x0000000bff007c0c */ /* 0x000fe4000bf65330 */
[C---:B------:R-:W-:Y:S02]  /*251f0*/  IADD3.X R3, R13.reuse, UR5, RZ, P4, !PT ;  /* 0x000000050d037c10 */ /* 0x040fe4000a7fe4ff */
[----:B------:R-:W-:Y:S02]  /*25200*/  IADD3 R4, P4, R14, UR8, RZ ;  /* 0x000000080e047c10 */ /* 0x000fe4000ff9e0ff */
[----:B------:R-:W-:Y:S01]  /*25210*/  ISETP.NE.AND.EX P0, PT, RZ, UR7, PT, P0 ;  /* 0x00000007ff007c0c */ /* 0x000fe2000bf05300 */
[----:B------:R-:W2:Y:S01]  /*25220*/  @P1 LDG.E R9, desc[UR54][R2.64] ;  /* 0x0000003602091981 */ /* 0x000ea2000c1e1900 */
[----:B------:R-:W-:Y:S01]  /*25230*/  IADD3.X R5, R13, UR9, RZ, P4, !PT ;  /* 0x000000090d057c10 */ /* 0x000fe2000a7fe4ff */
[----:B------:R-:W-:Y:S01]  /*25240*/  ULDC UR4, c[0x0][0x288] ;  /* 0x0000a20000047ab9 */ /* 0x000fe20000000800 */
[----:B------:R-:W-:-:S02]  /*25250*/  ISETP.NE.AND.EX P2, PT, RZ, UR9, PT, P2 ;  /* 0x00000009ff007c0c */ /* 0x000fc4000bf45320 */
[----:B---3--:R-:W-:Y:S02]  /*25260*/  MOV R12, RZ ;  /* 0x000000ff000c7202 */ /* 0x008fe40000000f00 */
[----:B------:R-:W-:Y:S02]  /*25270*/  @P3 IADD3 R10, P4, R14, UR10, RZ ;  /* 0x0000000a0e0a3c10 */ /* 0x000fe4000ff9e0ff */
[C---:B------:R-:W-:Y:S02]  /*25280*/  IADD3.X R7, R13.reuse, UR7, RZ, P5, !PT ;  /* 0x000000070d077c10 */ /* 0x040fe4000affe4ff */
[----:B------:R-:W-:-:S03]  /*25290*/  @P3 IADD3.X R11, R13, UR11, RZ, P4, !PT ;  /* 0x0000000b0d0b3c10 */ /* 0x000fc6000a7fe4ff */
[----:B------:R-:W5:Y:S04]  /*252a0*/  @P0 LDG.E R12, desc[UR54][R6.64] ;  /* 0x00000036060c0981 */ /* 0x000f68000c1e1900 */
[----:B------:R-:W5:Y:S04]  /*252b0*/  @P2 LDG.E R0, desc[UR54][R4.64] ;  /* 0x0000003604002981 */ /* 0x000f68000c1e1900 */
[----:B--2---:R0:W-:Y:S02]  /*252c0*/  STL [R1+0x40], R9 ;  /* 0x0000400901007387 */ /* 0x0041e40000100800 */
[----:B0-----:R-:W-:Y:S01]  /*252d0*/  IMAD.U32 R9, RZ, RZ, UR4 ;  /* 0x00000004ff097e24 */ /* 0x001fe2000f8e00ff */
[----:B------:R-:W-:-:S05]  /*252e0*/  ULDC.64 UR4, c[0x0][0x418] ;  /* 0x0001060000047ab9 */ /* 0x000fca0000000a00 */
[----:B------:R0:W2:Y:S01]  /*252f0*/  @P3 LDG.E R9, desc[UR54][R10.64] ;  /* 0x000000360a093981 */ /* 0x0000a2000c1e1900 */
[----:B------:R-:W-:-:S03]  /*25300*/  UISETP.NE.U32.AND UP0, UPT, UR4, URZ, UPT ;  /* 0x0000003f0400728c */ /* 0x000fc6000bf05070 */
[----:B------:R-:W-:Y:S01]  /*25310*/  ULDC UR4, c[0x0][0x424] ;  /* 0x0001090000047ab9 */ /* 0x000fe20000000800 */
[----:B------:R-:W-:-:S03]  /*25320*/  UISETP.NE.AND.EX UP0, UPT, UR5, URZ, UPT, UP0 ;  /* 0x0000003f0500728c */ /* 0x000fc6000bf05300 */
[----:B------:R-:W-:Y:S01]  /*25330*/  ULDC UR5, c[0x0][0x2f0] ;  /* 0x0000bc0000057ab9 */ /* 0x000fe20000000800 */
[----:B------:R-:W-:-:S04]  /*25340*/  USEL UR4, UR4, 0x1, UP0 ;  /* 0x0000000104047887 */ /* 0x000fc80008000000 */
[----:B------:R-:W-:-:S03]  /*25350*/  UIMAD UR4, UR4, UR5, URZ ;  /* 0x00000005040472a4 */ /* 0x000fc6000f8e023f */
[----:B------:R-:W-:Y:S02]  /*25360*/  ULDC UR5, c[0x0][0x348] ;  /* 0x0000d20000057ab9 */ /* 0x000fe40000000800 */
[----:B0-----:R-:W-:Y:S01]  /*25370*/  IMAD.U32 R10, RZ, RZ, UR5 ;  /* 0x00000005ff0a7e24 */ /* 0x001fe2000f8e00ff */
[----:B--2---:R0:W-:Y:S02]  /*25380*/  STL [R1+0x58], R9 ;  /* 0x0000580901007387 */ /* 0x0041e40000100800 */
[----:B0-----:R-:W-:Y:S01]  /*25390*/  MOV R9, UR4 ;  /* 0x0000000400097c02 */ /* 0x001fe20008000f00 */
[----:B------:R-:W-:Y:S06]  /*253a0*/  @P3 BRA `(.L_x_537) ;  /* 0x0000000000143947 */ /* 0x000fec0003800000 */
[----:B------:R-:W-:Y:S05]  /*253b0*/  @!P1 BRA `(.L_x_537) ;  /* 0x0000000000109947 */ /* 0x000fea0003800000 */
[----:B------:R-:W2:Y:S04]  /*253c0*/  LDG.E R11, desc[UR54][R2.64] ;  /* 0x00000036020b7981 */ /* 0x000ea8000c1e1900 */
[----:B------:R-:W2:Y:S02]  /*253d0*/  LDG.E R2, desc[UR54][R2.64+0x4] ;  /* 0x0000043602027981 */ /* 0x000ea4000c1e1900 */
[----:B--2---:R-:W-:-:S05]  /*253e0*/  IMAD.IADD R2, R2, 0x1, -R11 ;  /* 0x0000000102027824 */ /* 0x004fca00078e0a0b */
[----:B------:R0:W-:Y:S02]  /*253f0*/  STL [R1+0x58], R2 ;  /* 0x0000580201007387 */ /* 0x0001e40000100800 */
.L_x_537:
[----:B------:R-:W2:Y:S01]  /*25400*/  LDL.LU R3, [R1+0x8] ;  /* 0x0000080001037983 */ /* 0x000ea20000300800 */
[----:B------:R-:W-:Y:S01]  /*25410*/  IMAD.MOV.U32 R11, RZ, RZ, R15 ;  /* 0x000000ffff0b7224 */ /* 0x000fe200078e000f */
[----:B------:R-:W-:Y:S02]  /*25420*/  ULDC.64 UR4, c[0x0][0xa20] ;  /* 0x0002880000047ab9 */ /* 0x000fe40000000a00 */
[----:B------:R-:W-:Y:S02]  /*25430*/  ISETP.NE.U32.AND P1, PT, RZ, UR4, PT ;  /* 0x00000004ff007c0c */ /* 0x000fe4000bf25070 */
[----:B------:R1:W-:Y:S02]  /*25440*/  STL [R1+0x8], R11 ;  /* 0x0000080b01007387 */ /* 0x0003e40000100800 */
[----:B------:R-:W-:Y:S02]  /*25450*/  ISETP.NE.AND.EX P1, PT, RZ, UR5, PT, P1 ;  /* 0x00000005ff007c0c */ /* 0x000fe4000bf25310 */
[----:B--2---:R-:W-:-:S02]  /*25460*/  LOP3.LUT R17, R3, 0xff000000, RZ, 0xc0, !PT ;  /* 0xff00000003117812 */ /* 0x004fc400078ec0ff */
[C---:B0-----:R-:W-:Y:S02]  /*25470*/  LOP3.LUT R2, R3.reuse, 0xff0000, RZ, 0xc0, !PT ;  /* 0x00ff000003027812 */ /* 0x041fe400078ec0ff */
[----:B------:R-:W-:Y:S02]  /*25480*/  SHF.R.U32.HI R17, RZ, 0x8, R17 ;  /* 0x00000008ff117819 */ /* 0x000fe40000011611 */
[----:B------:R-:W-:Y:S02]  /*25490*/  LOP3.LUT R16, R3, 0xffff, RZ, 0xc0, !PT ;  /* 0x0000ffff03107812 */ /* 0x000fe400078ec0ff */
[----:B------:R-:W-:Y:S01]  /*254a0*/  LEA.HI R17, R2, R17, RZ, 0x10 ;  /* 0x0000001102117211 */ /* 0x000fe200078f80ff */
[----:B-----5:R-:W-:-:S05]  /*254b0*/  IMAD.IADD R2, R12, 0x1, R8 ;  /* 0x000000010c027824 */ /* 0x020fca00078e0208 */
[----:B------:R1:W-:Y:S01]  /*254c0*/  STL [R1+0x28], R2 ;  /* 0x0000280201007387 */ /* 0x0003e20000100800 */
[----:B------:R-:W-:Y:S05]  /*254d0*/  @!P1 BRA `(.L_x_538) ;  /* 0x0000000000109947 */ /* 0x000fea0003800000 */
[----:B-1----:R-:W-:-:S04]  /*254e0*/  IADD3 R2, P0, R14, UR4, RZ ;  /* 0x000000040e027c10 */ /* 0x002fc8000ff1e0ff */
[----:B------:R-:W-:-:S05]  /*254f0*/  IADD3.X R3, R13, UR5, RZ, P0, !PT ;  /* 0x000000050d037c10 */ /* 0x000fca00087fe4ff */
[----:B------:R0:W5:Y:S01]  /*25500*/  LDG.E R9, desc[UR54][R2.64] ;  /* 0x0000003602097981 */ /* 0x000162000c1e1900 */
[----:B------:R-:W-:Y:S05]  /*25510*/  BRA `(.L_x_539) ;  /* 0x0000000000107947 */ /* 0x000fea0003800000 */
.L_x_538:
[----:B------:R-:W-:Y:S05]  /*25520*/  @!P0 BRA `(.L_x_539) ;  /* 0x00000000000c8947 */ /* 0x000fea0003800000 */
[----:B------:R-:W2:Y:S04]  /*25530*/  LDG.E R9, desc[UR54][R6.64] ;  /* 0x0000003606097981 */ /* 0x000ea8000c1e1900 */
[----:B------:R-:W2:Y:S02]  /*25540*/  LDG.E R6, desc[UR54][R6.64+0x4] ;  /* 0x0000043606067981 */ /* 0x000ea4000c1e1900 */
[----:B--2---:R-:W-:-:S07]  /*25550*/  IADD3 R9, -R9, R6, RZ ;  /* 0x0000000609097210 */ /* 0x004fce0007ffe1ff */
.L_x_539:
[----:B01----:R-:W2:Y:S01]  /*25560*/  @P2 LDG.E R2, desc[UR54][R4.64] ;  /* 0x0000003604022981 */ /* 0x003ea2000c1e1900 */
[----:B-----5:R-:W-:-:S03]  /*25570*/  IMAD.IADD R8, R9, 0x1, -R8 ;  /* 0x0000000109087824 */ /* 0x020fc600078e0a08 */
[----:B------:R-:W2:Y:S01]  /*25580*/  @P2 LDG.E R4, desc[UR54][R4.64+0x4] ;  /* 0x0000043604042981 */ /* 0x000ea2000c1e1900 */
[----:B------:R-:W-:Y:S01]  /*25590*/  BSSY B0, `(.L_x_540) ;  /* 0x0000029000007945 */ /* 0x000fe20003800000 */
[----:B------:R-:W-:Y:S02]  /*255a0*/  LOP3.LUT R21, R17, 0xff, RZ, 0xc0, !PT ;  /* 0x000000ff11157812 */ /* 0x000fe400078ec0ff */
[----:B------:R-:W-:Y:S01]  /*255b0*/  SHF.R.U32.HI R17, RZ, 0x10, R17 ;  /* 0x00000010ff117819 */ /* 0x000fe20000011611 */
[----:B--2---:R-:W-:-:S04]  /*255c0*/  @P2 IMAD.IADD R10, R4, 0x1, -R2 ;  /* 0x00000001040a2824 */ /* 0x004fc800078e0a02 */
[----:B------:R-:W-:-:S05]  /*255d0*/  IMAD.IADD R2, R8, 0x1, R10 ;  /* 0x0000000108027824 */ /* 0x000fca00078e020a */
[C---:B------:R-:W-:Y:S02]  /*255e0*/  IADD3 R20, R2.reuse, 0x9f, RZ ;  /* 0x0000009f02147810 */ /* 0x040fe40007ffe0ff */
[----:B------:R-:W-:-:S03]  /*255f0*/  ISETP.GE.AND P1, PT, R2, 0x1, PT ;  /* 0x000000010200780c */ /* 0x000fc60003f26270 */
[----:B------:R-:W-:-:S05]  /*25600*/  IMAD.HI R20, R20, 0x66666667, RZ ;  /* 0x6666666714147827 */ /* 0x000fca00078e02ff */
[----:B------:R-:W-:-:S04]  /*25610*/  SHF.R.U32.HI R2, RZ, 0x1f, R20 ;  /* 0x0000001fff027819 */ /* 0x000fc80000011614 */
[----:B------:R-:W-:Y:S01]  /*25620*/  LEA.HI.SX32 R20, R20, R2, 0x1a ;  /* 0x0000000214147211 */ /* 0x000fe200078fd2ff */
[----:B------:R-:W-:Y:S01]  /*25630*/  IMAD.MOV.U32 R2, RZ, RZ, RZ ;  /* 0x000000ffff027224 */ /* 0x000fe200078e00ff */
[----:B------:R-:W-:Y:S06]  /*25640*/  @!P1 BRA `(.L_x_541) ;  /* 0x0000000000749947 */ /* 0x000fec0003800000 */
[----:B------:R-:W-:Y:S01]  /*25650*/  ISETP.NE.AND P0, PT, R17, RZ, PT ;  /* 0x000000ff1100720c */ /* 0x000fe20003f05270 */
[----:B------:R-:W-:-:S03]  /*25660*/  ULDC UR4, c[0x0][0x9f0] ;  /* 0x00027c0000047ab9 */ /* 0x000fc60000000800 */
[----:B------:R-:W-:-:S04]  /*25670*/  SEL R3, R17, UR4, P0 ;  /* 0x0000000411037c07 */ /* 0x000fc80008000000 */
[-C--:B------:R-:W-:Y:S02]  /*25680*/  IABS R4, R3.reuse ;  /* 0x0000000300047213 */ /* 0x080fe40000000000 */
[----:B------:R-:W-:Y:S02]  /*25690*/  IADD3 R2, R3, -0x1, R20 ;  /* 0xffffffff03027810 */ /* 0x000fe40007ffe014 */
[----:B------:R-:W0:Y:S02]  /*256a0*/  I2F.RP R6, R4 ;  /* 0x0000000400067306 */ /* 0x000e240000209400 */
[----:B------:R-:W-:-:S04]  /*256b0*/  LOP3.LUT R5, R2, R3, RZ, 0x3c, !PT ;  /* 0x0000000302057212 */ /* 0x000fc800078e3cff */
[----:B------:R-:W-:Y:S02]  /*256c0*/  ISETP.GE.AND P4, PT, R5, RZ, PT ;  /* 0x000000ff0500720c */ /* 0x000fe40003f86270 */
[----:B0-----:R-:W0:Y:S02]  /*256d0*/  MUFU.RCP R6, R6 ;  /* 0x0000000600067308 */ /* 0x001e240000001000 */
[----:B0-----:R-:W-:-:S06]  /*256e0*/  VIADD R6, R6, 0xffffffe ;  /* 0x0ffffffe06067836 */ /* 0x001fcc0000000000 */
[----:B------:R0:W1:Y:S02]  /*256f0*/  F2I.FTZ.U32.TRUNC.NTZ R7, R6 ;  /* 0x0000000600077305 */ /* 0x000064000021f000 */
[----:B0-----:R-:W-:Y:S01]  /*25700*/  MOV R6, RZ ;  /* 0x000000ff00067202 */ /* 0x001fe20000000f00 */
[----:B-1----:R-:W-:-:S04]  /*25710*/  IMAD.MOV R5, RZ, RZ, -R7 ;  /* 0x000000ffff057224 */ /* 0x002fc800078e0a07 */
[----:B------:R-:W-:-:S04]  /*25720*/  IMAD R5, R5, R4, RZ ;  /* 0x0000000405057224 */ /* 0x000fc800078e02ff */
[----:B------:R-:W-:Y:S01]  /*25730*/  IMAD.HI.U32 R7, R7, R5, R6 ;  /* 0x0000000507077227 */ /* 0x000fe200078e0006 */
[----:B------:R-:W-:Y:S02]  /*25740*/  IABS R5, R2 ;  /* 0x0000000200057213 */ /* 0x000fe40000000000 */
[----:B------:R-:W-:-:S05]  /*25750*/  IABS R2, R3 ;  /* 0x0000000300027213 */ /* 0x000fca0000000000 */
[----:B------:R-:W-:-:S04]  /*25760*/  IMAD.MOV R2, RZ, RZ, -R2 ;  /* 0x000000ffff027224 */ /* 0x000fc800078e0a02 */
[----:B------:R-:W-:Y:S02]  /*25770*/  IMAD.MOV.U32 R6, RZ, RZ, R2 ;  /* 0x000000ffff067224 */ /* 0x000fe400078e0002 */
        /* <DEDUP_REMOVED lines=8> */
[----:B------:R-:W-:Y:S01]  /*25800*/  @!P4 IMAD.MOV R2, RZ, RZ, -R2 ;  /* 0x000000ffff02c224 */ /* 0x000fe200078e0a02 */
[----:B------:R-:W-:-:S07]  /*25810*/  @!P3 LOP3.LUT R2, RZ, R3, RZ, 0x33, !PT ;  /* 0x00000003ff02b212 */ /* 0x000fce00078e33ff */
.L_x_541:
[----:B------:R-:W-:Y:S05]  /*25820*/  BSYNC B0 ;  /* 0x0000000000007941 */ /* 0x000fea0003800000 */
.L_x_540:
[-C--:B------:R-:W-:Y:S01]  /*25830*/  IMAD R3, R21, R2.reuse, RZ ;  /* 0x0000000215037224 */ /* 0x080fe200078e02ff */
[----:B------:R-:W-:Y:S04]  /*25840*/  BSSY B0, `(.L_x_542) ;  /* 0x0000123000007945 */ /* 0x000fe80003800000 */
[C---:B------:R-:W-:Y:S01]  /*25850*/  VIADDMNMX R2, R3.reuse, R2, R20, PT ;  /* 0x0000000203027246 */ /* 0x040fe20003800114 */
[----:B------:R-:W-:-:S04]  /*25860*/  IMAD R3, R3, 0xa0, -R8 ;  /* 0x000000a003037824 */ /* 0x000fc800078e0a08 */
[----:B------:R-:W-:Y:S01]  /*25870*/  IMAD R8, R2, 0xa0, -R8 ;  /* 0x000000a002087824 */ /* 0x000fe200078e0a08 */
[----:B------:R-:W-:-:S04]  /*25880*/  VIMNMX R2, RZ, R3, !PT ;  /* 0x00000003ff027248 */ /* 0x000fc80007fe0100 */
[----:B------:R-:W-:-:S04]  /*25890*/  VIMNMX R10, R8, R10, PT ;  /* 0x0000000a080a7248 */ /* 0x000fc80003fe0100 */
[----:B------:R-:W-:Y:S01]  /*258a0*/  ISETP.GT.AND P0, PT, R10, R2, PT ;  /* 0x000000020a00720c */ /* 0x000fe20003f04270 */
[----:B------:R-:W-:-:S05]  /*258b0*/  IMAD.WIDE.U32 R2, R2, -0x33333333, RZ ;  /* 0xcccccccd02027825 */ /* 0x000fca00078e00ff */
[----:B------:R-:W-:-:S04]  /*258c0*/  SHF.R.U32.HI R3, RZ, 0x7, R3 ;  /* 0x00000007ff037819 */ /* 0x000fc80000011603 */
[----:B------:R-:W-:-:S03]  /*258d0*/  MOV R8, R3 ;  /* 0x0000000300087202 */ /* 0x000fc60000000f00 */
[----:B------:R-:W-:-:S04]  /*258e0*/  @P0 VIADD R10, R10, 0x9f ;  /* 0x0000009f0a0a0836 */ /* 0x000fc80000000000 */
[----:B------:R-:W-:-:S05]  /*258f0*/  @P0 IMAD.HI R2, R10, 0x66666667, RZ ;  /* 0x666666670a020827 */ /* 0x000fca00078e02ff */
[----:B------:R-:W-:-:S04]  /*25900*/  @P0 SHF.R.U32.HI R4, RZ, 0x1f, R2 ;  /* 0x0000001fff040819 */ /* 0x000fc80000011602 */
[----:B------:R-:W-:Y:S02]  /*25910*/  @P0 LEA.HI.SX32 R8, R2, R4, 0x1a ;  /* 0x0000000402080211 */ /* 0x000fe400078fd2ff */
[----:B------:R-:W-:Y:S02]  /*25920*/  PLOP3.LUT P0, PT, PT, PT, PT, 0x80, 0x0 ;  /* 0x000000000000781c */ /* 0x000fe40003f0f070 */
[----:B------:R-:W-:-:S13]  /*25930*/  ISETP.GT.AND P3, PT, R8, R3, PT ;  /* 0x000000030800720c */ /* 0x000fda0003f64270 */
[----:B------:R-:W-:Y:S05]  /*25940*/  @!P3 BRA `(.L_x_543) ;  /* 0x000000100048b947 */ /* 0x000fea0003800000 */
[----:B------:R-:W-:Y:S01]  /*25950*/  UMOV UR4, 0xffffffff ;  /* 0xffffffff00047882 */ /* 0x000fe20000000000 */
[----:B------:R-:W-:Y:S02]  /*25960*/  SEL R2, R11, RZ, !P2 ;  /* 0x000000ff0b027207 */ /* 0x000fe40005000000 */
[----:B------:R-:W-:Y:S05]  /*25970*/  BRA.DIV UR4, `(.L_x_544) ;  /* 0x0000008604cc7947 */ /* 0x000fea000b800000 */
[----:B------:R-:W0:Y:S02]  /*25980*/  S2R R4, SR_TID.X ;  /* 0x0000000000047919 */ /* 0x000e240000002100 */
[----:B0-----:R-:W-:-:S04]  /*25990*/  SHF.R.U32.HI R4, RZ, 0x5, R4 ;  /* 0x00000005ff047819 */ /* 0x001fc80000011604 */
[----:B------:R-:W-:-:S05]  /*259a0*/  LOP3.LUT R4, R4, 0x3, RZ, 0xc0, !PT ;  /* 0x0000000304047812 */ /* 0x000fca00078ec0ff */
[----:B------:R0:W1:Y:S02]  /*259b0*/  SHFL.IDX PT, R14, R4, RZ, 0x1f ;  /* 0x00001fff040e7589 */ /* 0x00006400000e0000 */
.L_x_788:
[----:B-1----:R-:W-:Y:S02]  /*259c0*/  ISETP.NE.AND P0, PT, R14, RZ, PT ;  /* 0x000000ff0e00720c */ /* 0x002fe40003f05270 */
[----:B------:R-:W-:-:S11]  /*259d0*/  PLOP3.LUT P6, PT, PT, PT, PT, 0x8, 0x0 ;  /* 0x000000000000781c */ /* 0x000fd60003fce170 */
[----:B------:R-:W-:Y:S05]  /*259e0*/  @P0 BRA `(.L_x_545) ;  /* 0x00000000000c0947 */ /* 0x000fea0003800000 */
[----:B------:R-:W-:-:S03]  /*259f0*/  UMOV UR4, 0xffffffff ;  /* 0xffffffff00047882 */ /* 0x000fc60000000000 */
[----:B------:R-:W-:Y:S05]  /*25a00*/  BRA.DIV UR4, `(.L_x_546) ;  /* 0x0000008604dc7947 */ /* 0x000fea000b800000 */
[----:B------:R-:W-:-:S13]  /*25a10*/  ELECT P6, URZ, PT ;  /* 0x00000000003f782f */ /* 0x000fda00038c0000 */
.L_x_545:
[----:B0-----:R-:W2:Y:S01]  /*25a20*/  LDL R4, [R1+0x5c] ;  /* 0x00005c0001047983 */ /* 0x001ea20000100800 */
[----:B------:R-:W-:Y:S01]  /*25a30*/  BSSY B1, `(.L_x_547) ;  /* 0x0000008000017945 */ /* 0x000fe20003800000 */
[----:B--2---:R-:W-:-:S05]  /*25a40*/  VIADD R4, R4, 0x1 ;  /* 0x0000000104047836 */ /* 0x004fca0000000000 */
[----:B------:R-:W-:-:S04]  /*25a50*/  LEA.HI R5, R4, R4, RZ, 0x1 ;  /* 0x0000000404057211 */ /* 0x000fc800078f08ff */
[----:B------:R-:W-:-:S05]  /*25a60*/  LOP3.LUT R5, R5, 0xfffffffe, RZ, 0xc0, !PT ;  /* 0xfffffffe05057812 */ /* 0x000fca00078ec0ff */
[----:B------:R-:W-:-:S05]  /*25a70*/  IMAD.IADD R4, R4, 0x1, -R5 ;  /* 0x0000000104047824 */ /* 0x000fca00078e0a05 */
[----:B------:R-:W-:-:S04]  /*25a80*/  SHF.L.U32 R4, R4, 0x1f, RZ ;  /* 0x0000001f04047819 */ /* 0x000fc800000006ff */
[----:B------:R-:W0:Y:S02]  /*25a90*/  SYNCS.PHASECHK.TRANS64.TRYWAIT P0, [R18+URZ+0x29820], R4 ;  /* 0x02982004120075a7 */ /* 0x000e24000800017f */
[----:B0-----:R-:W-:Y:S05]  /*25aa0*/  @!P0 BRA `(.L_x_548) ;  /* 0x0000008400d48947 */ /* 0x001fea0003800000 */
.L_x_791:
[----:B------:R-:W-:Y:S05]  /*25ab0*/  BSYNC B1 ;  /* 0x0000000000017941 */ /* 0x000fea0003800000 */
.L_x_547:
[----:B------:R-:W-:Y:S04]  /*25ac0*/  BSSY B1, `(.L_x_549) ;  /* 0x0000070000017945 */ /* 0x000fe80003800000 */
[----:B------:R-:W-:Y:S05]  /*25ad0*/  @!P6 BRA `(.L_x_550) ;  /* 0x0000000400b8e947 */ /* 0x000fea0003800000 */
[----:B------:R-:W2:Y:S04]  /*25ae0*/  LDL R7, [R1+0x14] ;  /* 0x0000140001077983 */ /* 0x000ea80000100800 */
[----:B------:R-:W3:Y:S01]  /*25af0*/  LDL R6, [R1+0x1c] ;  /* 0x00001c0001067983 */ /* 0x000ee20000100800 */
[----:B------:R-:W1:Y:S01]  /*25b00*/  S2R R5, SR_TID.X ;  /* 0x0000000000057919 */ /* 0x000e620000002100 */
[----:B------:R-:W-:Y:S01]  /*25b10*/  BSSY B2, `(.L_x_551) ;  /* 0x0000007000027945 */ /* 0x000fe20003800000 */
[----:B-1----:R-:W-:-:S04]  /*25b20*/  LOP3.LUT R5, R5, 0x7f, RZ, 0xc0, !PT ;  /* 0x0000007f05057812 */ /* 0x002fc800078ec0ff */
[----:B------:R-:W-:Y:S01]  /*25b30*/  ISETP.NE.AND P2, PT, R5, RZ, PT ;  /* 0x000000ff0500720c */ /* 0x000fe20003f45270 */
[----:B--2---:R-:W-:Y:S01]  /*25b40*/  IMAD R7, R7, 0x8, R18 ;  /* 0x0000000807077824 */ /* 0x004fe200078e0212 */
[----:B---3--:R-:W-:-:S04]  /*25b50*/  SHF.L.U32 R10, R6, 0x1f, RZ ;  /* 0x0000001f060a7819 */ /* 0x008fc800000006ff */
[----:B------:R-:W1:Y:S02]  /*25b60*/  SYNCS.PHASECHK.TRANS64.TRYWAIT P0, [R7+URZ+0x298a0], R10 ;  /* 0x0298a00a070075a7 */ /* 0x000e64000800017f */
[----:B-1----:R-:W-:Y:S05]  /*25b70*/  @!P0 BRA `(.L_x_552) ;  /* 0x0000008400b48947 */ /* 0x002fea0003800000 */
.L_x_792:
[----:B------:R-:W-:Y:S05]  /*25b80*/  BSYNC B2 ;  /* 0x0000000000027941 */ /* 0x000fea0003800000 */
.L_x_551:
[----:B------:R-:W-:Y:S04]  /*25b90*/  BSSY B2, `(.L_x_553) ;  /* 0x0000009000027945 */ /* 0x000fe80003800000 */
[----:B------:R-:W-:Y:S05]  /*25ba0*/  @P2 BRA `(.L_x_554) ;  /* 0x00000000001c2947 */ /* 0x000fea0003800000 */
[----:B0-----:R-:W0:Y:S02]  /*25bb0*/  S2R R4, SR_TID.X ;  /* 0x0000000000047919 */ /* 0x001e240000002100 */
[----:B0-----:R-:W-:Y:S02]  /*25bc0*/  LOP3.LUT R5, R4, 0x1f, RZ, 0xc0, !PT ;  /* 0x0000001f04057812 */ /* 0x001fe400078ec0ff */
[----:B------:R-:W-:Y:S02]  /*25bd0*/  MOV R4, 0x7800 ;  /* 0x0000780000047802 */ /* 0x000fe40000000f00 */
[----:B------:R-:W-:Y:S02]  /*25be0*/  ISETP.NE.AND P0, PT, R5, RZ, PT ;  /* 0x000000ff0500720c */ /* 0x000fe40003f05270 */
[----:B------:R2:W-:Y:S11]  /*25bf0*/  SYNCS.ARRIVE.TRANS64 RZ, [R7+URZ+0x29890], R4 ;  /* 0x0298900407ff79a7 */ /* 0x0005f6000800003f */
[----:B--2---:R-:W-:Y:S05]  /*25c00*/  @!P0 BRA `(.L_x_554) ;  /* 0x0000000000048947 */ /* 0x004fea0003800000 */
[----:B------:R-:W-:Y:S01]  /*25c10*/  BPT.TRAP 0x1 ;  /* 0x000000040000795c */ /* 0x000fe20000300000 */
.L_x_554:
[----:B------:R-:W-:Y:S05]  /*25c20*/  BSYNC B2 ;  /* 0x0000000000027941 */ /* 0x000fea0003800000 */
.L_x_553:
[----:B0-----:R-:W2:Y:S01]  /*25c30*/  LDL R4, [R1+0x14] ;  /* 0x0000140001047983 */ /* 0x001ea20000100800 */
[----:B------:R-:W-:Y:S01]  /*25c40*/  IMAD.MOV.U32 R11, RZ, RZ, RZ ;  /* 0x000000ffff0b7224 */ /* 0x000fe200078e00ff */
[----:B------:R-:W-:Y:S01]  /*25c50*/  UIADD3 UR4, UP0, UR40, 0x570, URZ ;  /* 0x0000057028047890 */ /* 0x000fe2000ff1e03f */
[----:B------:R-:W-:Y:S01]  /*25c60*/  IMAD R5, R8, 0xa0, R0 ;  /* 0x000000a008057824 */ /* 0x000fe200078e0200 */
[----:B------:R-:W-:Y:S01]  /*25c70*/  PLOP3.LUT P0, PT, PT, PT, PT, 0x80, 0x0 ;  /* 0x000000000000781c */ /* 0x000fe20003f0f070 */
[----:B------:R-:W-:Y:S01]  /*25c80*/  UMOV UR6, 0x0 ;  /* 0x0000000000067882 */ /* 0x000fe20000000000 */
[----:B------:R-:W-:Y:S01]  /*25c90*/  R2UR UR10, R11 ;  /* 0x000000000b0a72ca */ /* 0x000fe200000e0000 */
[----:B------:R-:W-:Y:S01]  /*25ca0*/  VIADD R5, R5, 0xffffff60 ;  /* 0xffffff6005057836 */ /* 0x000fe20000000000 */
[----:B------:R-:W-:Y:S01]  /*25cb0*/  UIADD3.X UR5, URZ, UR41, URZ, UP0, !UPT ;  /* 0x000000293f057290 */ /* 0x000fe200087fe43f */
[----:B------:R-:W-:Y:S01]  /*25cc0*/  UMOV UR7, 0x12f00000 ;  /* 0x12f0000000077882 */ /* 0x000fe20000000000 */
[----:B--2---:R-:W-:-:S02]  /*25cd0*/  IMAD R9, R4, 0x7800, R18 ;  /* 0x0000780004097824 */ /* 0x004fc400078e0212 */
[----:B------:R-:W-:-:S03]  /*25ce0*/  VIADD R4, R7, 0x29890 ;  /* 0x0002989007047836 */ /* 0x000fc60000000000 */
[----:B------:R-:W-:-:S07]  /*25cf0*/  IADD3 R6, R9, 0x1a400, RZ ;  /* 0x0001a40009067810 */ /* 0x000fce0007ffe0ff */
.L_x_555:
[----:B------:R-:W-:-:S13]  /*25d00*/  @P0 ELECT P3, URZ, PT ;  /* 0x00000000003f082f */ /* 0x000fda0003860000 */
[----:B------:R-:W-:Y:S02]  /*25d10*/  @P3 R2UR UR13, R2 ;  /* 0x00000000020d32ca */ /* 0x000fe400000e0000 */
[----:B------:R-:W-:Y:S02]  /*25d20*/  @P3 R2UR UR12, R16 ;  /* 0x00000000100c32ca */ /* 0x000fe400000e0000 */
[----:B------:R-:W-:Y:S02]  /*25d30*/  @P3 R2UR UR11, R5 ;  /* 0x00000000050b32ca */ /* 0x000fe400000e0000 */
[----:B------:R-:W-:Y:S02]  /*25d40*/  @P3 R2UR UR9, R4 ;  /* 0x00000000040932ca */ /* 0x000fe400000e0000 */
[----:B------:R-:W-:Y:S02]  /*25d50*/  @P3 R2UR UR8, R6 ;  /* 0x00000000060832ca */ /* 0x000fe400000e0000 */
[----:B------:R-:W-:-:S02]  /*25d60*/  @P3 PLOP3.LUT P0, PT, P3, PT, PT, 0x8, 0x0 ;  /* 0x000000000000381c */ /* 0x000fc40001f0e170 */
[----:B------:R-:W-:-:S09]  /*25d70*/  PLOP3.LUT P3, PT, PT, PT, PT, 0x8, 0x0 ;  /* 0x000000000000781c */ /* 0x000fd20003f6e170 */
[----:B------:R0:W-:Y:S02]  /*25d80*/  UTMALDG.4D [UR8], [UR4], desc[UR6] ;  /* 0x00000608040075b4 */ /* 0x0001e40008019000 */
[----:B0-----:R-:W-:Y:S05]  /*25d90*/  @P0 BRA.U.ANY `(.L_x_555) ;  /* 0xfffffffd00d80947 */ /* 0x001fea000393ffff */
[----:B------:R-:W-:Y:S01]  /*25da0*/  PLOP3.LUT P0, PT, PT, PT, PT, 0x80, 0x0 ;  /* 0x000000000000781c */ /* 0x000fe20003f0f070 */
[----:B------:R-:W-:Y:S01]  /*25db0*/  VIADD R6, R9, 0x1cc00 ;  /* 0x0001cc0009067836 */ /* 0x000fe20000000000 */
[----:B------:R-:W-:Y:S01]  /*25dc0*/  UMOV UR6, 0x0 ;  /* 0x0000000000067882 */ /* 0x000fe20000000000 */
[----:B------:R-:W-:Y:S01]  /*25dd0*/  UMOV UR7, 0x12f00000 ;  /* 0x12f0000000077882 */ /* 0x000fe20000000000 */
[----:B------:R-:W-:-:S09]  /*25de0*/  UMOV UR10, 0x40 ;  /* 0x00000040000a7882 */ /* 0x000fd20000000000 */
.L_x_556:
        /* <DEDUP_REMOVED lines=15> */
.L_x_557:
        /* <DEDUP_REMOVED lines=10> */
[----:B------:R-:W0:Y:S01]  /*25f80*/  SYNCS.PHASECHK.TRANS64.TRYWAIT P0, [R7+URZ+0x298c0], R10 ;  /* 0x0298c00a070075a7 */ /* 0x000e22000800017f */
[----:B------:R-:W-:Y:S04]  /*25f90*/  BSSY B2, `(.L_x_558) ;  /* 0x0000002000027945 */ /* 0x000fe80003800000 */
[----:B0-----:R-:W-:Y:S05]  /*25fa0*/  @!P0 BRA `(.L_x_559) ;  /* 0x0000008000bc8947 */ /* 0x001fea0003800000 */
.L_x_793:
[----:B------:R-:W-:Y:S05]  /*25fb0*/  BSYNC B2 ;  /* 0x0000000000027941 */ /* 0x000fea0003800000 */
.L_x_558:
[----:B------:R-:W-:Y:S01]  /*25fc0*/  BSSY B2, `(.L_x_560) ;  /* 0x000000b000027945 */ /* 0x000fe20003800000 */
[----:B------:R-:W-:Y:S01]  /*25fd0*/  IMAD.MOV.U32 R12, RZ, RZ, 0x0 ;  /* 0x00000000ff0c7424 */ /* 0x000fe200078e00ff */
[----:B------:R-:W-:Y:S02]  /*25fe0*/  MOV R13, 0x12f00000 ;  /* 0x12f00000000d7802 */ /* 0x000fe40000000f00 */
[----:B------:R-:W-:Y:S05]  /*25ff0*/  @P2 BRA `(.L_x_561) ;  /* 0x00000000001c2947 */ /* 0x000fea0003800000 */
[----:B------:R-:W2:Y:S02]  /*26000*/  S2R R4, SR_TID.X ;  /* 0x0000000000047919 */ /* 0x000ea40000002100 */
[----:B--2---:R-:W-:Y:S01]  /*26010*/  LOP3.LUT R6, R4, 0x1f, RZ, 0xc0, !PT ;  /* 0x0000001f04067812 */ /* 0x004fe200078ec0ff */
[----:B------:R-:W-:-:S03]  /*26020*/  IMAD.MOV.U32 R4, RZ, RZ, 0x5000 ;  /* 0x00005000ff047424 */ /* 0x000fc600078e00ff */
[----:B------:R-:W-:Y:S01]  /*26030*/  ISETP.NE.AND P0, PT, R6, RZ, PT ;  /* 0x000000ff0600720c */ /* 0x000fe20003f05270 */
[----:B------:R2:W-:-:S12]  /*26040*/  SYNCS.ARRIVE.TRANS64 RZ, [R7+URZ+0x298b0], R4 ;  /* 0x0298b00407ff79a7 */ /* 0x0005d8000800003f */
[----:B--2---:R-:W-:Y:S05]  /*26050*/  @!P0 BRA `(.L_x_561) ;  /* 0x0000000000048947 */ /* 0x004fea0003800000 */
[----:B------:R-:W-:Y:S01]  /*26060*/  BPT.TRAP 0x1 ;  /* 0x000000040000795c */ /* 0x000fe20000300000 */
.L_x_561:
[----:B------:R-:W-:Y:S05]  /*26070*/  BSYNC B2 ;  /* 0x0000000000027941 */ /* 0x000fea0003800000 */
.L_x_560:
[----:B------:R-:W2:Y:S01]  /*26080*/  LDL R4, [R1+0x14] ;  /* 0x0000140001047983 */ /* 0x000ea20000100800 */
[----:B------:R-:W-:Y:S01]  /*26090*/  R2UR UR10, R11 ;  /* 0x000000000b0a72ca */ /* 0x000fe200000e0000 */
[----:B------:R-:W-:Y:S01]  /*260a0*/  UIADD3 UR4, UP0, UR40, 0x670, URZ ;  /* 0x0000067028047890 */ /* 0x000fe2000ff1e03f */
[----:B------:R-:W-:Y:S02]  /*260b0*/  R2UR UR6, R12 ;  /* 0x000000000c0672ca */ /* 0x000fe400000e0000 */
[----:B------:R-:W-:Y:S01]  /*260c0*/  R2UR UR7, R13 ;  /* 0x000000000d0772ca */ /* 0x000fe200000e0000 */
[----:B------:R-:W-:Y:S01]  /*260d0*/  UIADD3.X UR5, URZ, UR41, URZ, UP0, !UPT ;  /* 0x000000293f057290 */ /* 0x000fe200087fe43f */
[----:B------:R-:W-:Y:S01]  /*260e0*/  PLOP3.LUT P0, PT, PT, PT, PT, 0x80, 0x0 ;  /* 0x000000000000781c */ /* 0x000fe20003f0f070 */
[----:B--2---:R-:W-:Y:S02]  /*260f0*/  IMAD R6, R4, 0x5000, R18 ;  /* 0x0000500004067824 */ /* 0x004fe400078e0212 */
[----:B------:R-:W-:-:S02]  /*26100*/  VIADD R4, R7, 0x298b0 ;  /* 0x000298b007047836 */ /* 0x000fc40000000000 */
[----:B------:R-:W-:-:S08]  /*26110*/  VIADD R6, R6, 0xa400 ;  /* 0x0000a40006067836 */ /* 0x000fd00000000000 */
.L_x_562:
        /* <DEDUP_REMOVED lines=9> */
[----:B--2---:R-:W-:Y:S05]  /*261b0*/  @P0 BRA.U.ANY `(.L_x_562) ;  /* 0xfffffffd00d80947 */ /* 0x004fea000393ffff */
.L_x_550:
[----:B------:R-:W-:Y:S05]  /*261c0*/  BSYNC B1 ;  /* 0x0000000000017941 */ /* 0x000fea0003800000 */
.L_x_549:
[----:B------:R-:W2:Y:S04]  /*261d0*/  LDL.LU R9, [R1+0x14] ;  /* 0x0000140001097983 */ /* 0x000ea80000300800 */
[----:B01----:R-:W3:Y:S01]  /*261e0*/  LDL.LU R7, [R1+0x1c] ;  /* 0x00001c0001077983 */ /* 0x003ee20000300800 */
[----:B------:R-:W-:Y:S02]  /*261f0*/  PLOP3.LUT P0, PT, PT, PT, PT, 0x8, 0x0 ;  /* 0x000000000000781c */ /* 0x000fe40003f0e170 */
[----:B--2---:R-:W-:Y:S01]  /*26200*/  IADD3 R4, R9, 0x1, RZ ;  /* 0x0000000109047810 */ /* 0x004fe20007ffe0ff */
[----:B------:R-:W-:-:S03]  /*26210*/  VIADD R9, R8, 0xfffffffe ;  /* 0xfffffffe08097836 */ /* 0x000fc60000000000 */
[C---:B------:R-:W-:Y:S02]  /*26220*/  ISETP.NE.AND P2, PT, R4.reuse, 0x2, PT ;  /* 0x000000020400780c */ /* 0x040fe40003f45270 */
[----:B------:R-:W-:Y:S02]  /*26230*/  ISETP.GE.AND P3, PT, R9, R3, PT ;  /* 0x000000030900720c */ /* 0x000fe40003f66270 */
[----:B------:R-:W-:Y:S02]  /*26240*/  SEL R5, RZ, 0x1, P2 ;  /* 0x00000001ff057807 */ /* 0x000fe40001000000 */
[----:B------:R-:W-:Y:S02]  /*26250*/  SEL R4, R4, RZ, P2 ;  /* 0x000000ff04047207 */ /* 0x000fe40001000000 */
[----:B---3--:R-:W-:-:S03]  /*26260*/  LOP3.LUT R7, R7, R5, RZ, 0x3c, !PT ;  /* 0x0000000507077212 */ /* 0x008fc600078e3cff */
[----:B------:R0:W-:Y:S04]  /*26270*/  STL [R1+0x14], R4 ;  /* 0x0000140401007387 */ /* 0x0001e80000100800 */
[----:B------:R0:W-:Y:S01]  /*26280*/  STL [R1+0x1c], R7 ;  /* 0x00001c0701007387 */ /* 0x0001e20000100800 */
[----:B------:R-:W-:Y:S05]  /*26290*/  @!P3 BRA `(.L_x_543) ;  /* 0x0000000400f4b947 */ /* 0x000fea0003800000 */
.L_x_577:
[----:B------:R-:W-:Y:S05]  /*262a0*/  YIELD ;  /* 0x0000000000007946 */ /* 0x000fea0003800000 */
[----:B------:R-:W-:Y:S04]  /*262b0*/  BSSY B1, `(.L_x_563) ;  /* 0x000006f000017945 */ /* 0x000fe80003800000 */
[----:B-1----:R-:W-:Y:S05]  /*262c0*/  @!P6 BRA `(.L_x_564) ;  /* 0x0000000400b4e947 */ /* 0x002fea0003800000 */
[----:B------:R-:W2:Y:S04]  /*262d0*/  LDL R6, [R1+0x14] ;  /* 0x0000140001067983 */ /* 0x000ea80000100800 */
[----:B------:R-:W3:Y:S01]  /*262e0*/  LDL R5, [R1+0x1c] ;  /* 0x00001c0001057983 */ /* 0x000ee20000100800 */
[----:B0-----:R-:W0:Y:S01]  /*262f0*/  S2R R4, SR_TID.X ;  /* 0x0000000000047919 */ /* 0x001e220000002100 */
[----:B------:R-:W-:Y:S01]  /*26300*/  BSSY B2, `(.L_x_565) ;  /* 0x0000007000027945 */ /* 0x000fe20003800000 */
[----:B0-----:R-:W-:-:S04]  /*26310*/  LOP3.LUT R4, R4, 0x7f, RZ, 0xc0, !PT ;  /* 0x0000007f04047812 */ /* 0x001fc800078ec0ff */
[----:B------:R-:W-:Y:S01]  /*26320*/  ISETP.NE.AND P3, PT, R4, RZ, PT ;  /* 0x000000ff0400720c */ /* 0x000fe20003f65270 */
[----:B--2---:R-:W-:Y:S01]  /*26330*/  IMAD R8, R6, 0x8, R18 ;  /* 0x0000000806087824 */ /* 0x004fe200078e0212 */
[----:B---3--:R-:W-:-:S04]  /*26340*/  SHF.L.U32 R7, R5, 0x1f, RZ ;  /* 0x0000001f05077819 */ /* 0x008fc800000006ff */
[----:B------:R-:W0:Y:S02]  /*26350*/  SYNCS.PHASECHK.TRANS64.TRYWAIT P2, [R8+URZ+0x298a0], R7 ;  /* 0x0298a007080075a7 */ /* 0x000e24000804017f */
[----:B0-----:R-:W-:Y:S05]  /*26360*/  @!P2 BRA `(.L_x_566) ;  /* 0x0000007c00e0a947 */ /* 0x001fea0003800000 */
.L_x_794:
[----:B------:R-:W-:Y:S05]  /*26370*/  BSYNC B2 ;  /* 0x0000000000027941 */ /* 0x000fea0003800000 */
.L_x_565:
[----:B------:R-:W-:Y:S04]  /*26380*/  BSSY B2, `(.L_x_567) ;  /* 0x0000009000027945 */ /* 0x000fe80003800000 */
        /* <DEDUP_REMOVED lines=8> */
.L_x_568:
[----:B------:R-:W-:Y:S05]  /*26410*/  BSYNC B2 ;  /* 0x0000000000027941 */ /* 0x000fea0003800000 */
.L_x_567:
[----:B------:R-:W2:Y:S01]  /*26420*/  LDL R4, [R1+0x14] ;  /* 0x0000140001047983 */ /* 0x000ea20000100800 */
[----:B------:R-:W-:Y:S01]  /*26430*/  MOV R11, RZ ;  /* 0x000000ff000b7202 */ /* 0x000fe20000000f00 */
[----:B------:R-:W-:Y:S01]  /*26440*/  UIADD3 UR4, UP0, UR40, 0x570, URZ ;  /* 0x0000057028047890 */ /* 0x000fe2000ff1e03f */
[----:B------:R-:W-:Y:S01]  /*26450*/  PLOP3.LUT P2, PT, PT, PT, PT, 0x80, 0x0 ;  /* 0x000000000000781c */ /* 0x000fe20003f4f070 */
[----:B------:R-:W-:Y:S01]  /*26460*/  IMAD R5, R9, 0xa0, R0 ;  /* 0x000000a009057824 */ /* 0x000fe200078e0200 */
[----:B------:R-:W-:Y:S01]  /*26470*/  R2UR UR10, R11 ;  /* 0x000000000b0a72ca */ /* 0x000fe200000e0000 */
[----:B------:R-:W-:Y:S01]  /*26480*/  UIADD3.X UR5, URZ, UR41, URZ, UP0, !UPT ;  /* 0x000000293f057290 */ /* 0x000fe200087fe43f */
[----:B------:R-:W-:Y:S01]  /*26490*/  UMOV UR6, 0x0 ;  /* 0x0000000000067882 */ /* 0x000fe20000000000 */
[----:B------:R-:W-:Y:S01]  /*264a0*/  UMOV UR7, 0x12f00000 ;  /* 0x12f0000000077882 */ /* 0x000fe20000000000 */
[----:B--2---:R-:W-:Y:S02]  /*264b0*/  IMAD R6, R4, 0x7800, R18 ;  /* 0x0000780004067824 */ /* 0x004fe400078e0212 */
[----:B------:R-:W-:-:S02]  /*264c0*/  VIADD R4, R8, 0x29890 ;  /* 0x0002989008047836 */ /* 0x000fc40000000000 */
[----:B------:R-:W-:-:S07]  /*264d0*/  VIADD R10, R6, 0x1a400 ;  /* 0x0001a400060a7836 */ /* 0x000fce0000000000 */
.L_x_569:
        /* <DEDUP_REMOVED lines=9> */
[----:B-1----:R-:W-:Y:S05]  /*26570*/  @P2 BRA.U.ANY `(.L_x_569) ;  /* 0xfffffffd00d82947 */ /* 0x002fea000393ffff */
[----:B------:R-:W-:Y:S01]  /*26580*/  PLOP3.LUT P2, PT, PT, PT, PT, 0x80, 0x0 ;  /* 0x000000000000781c */ /* 0x000fe20003f4f070 */
[----:B------:R-:W-:Y:S01]  /*26590*/  VIADD R10, R6, 0x1cc00 ;  /* 0x0001cc00060a7836 */ /* 0x000fe20000000000 */
[----:B------:R-:W-:Y:S01]  /*265a0*/  UMOV UR6, 0x0 ;  /* 0x0000000000067882 */ /* 0x000fe20000000000 */
[----:B------:R-:W-:Y:S01]  /*265b0*/  UMOV UR7, 0x12f00000 ;  /* 0x12f0000000077882 */ /* 0x000fe20000000000 */
[----:B------:R-:W-:-:S09]  /*265c0*/  UMOV UR10, 0x40 ;  /* 0x00000040000a7882 */ /* 0x000fd20000000000 */
.L_x_570:
        /* <DEDUP_REMOVED lines=11> */
[----:B------:R-:W-:Y:S01]  /*26680*/  UMOV UR6, 0x0 ;  /* 0x0000000000067882 */ /* 0x000fe20000000000 */
[----:B------:R-:W-:Y:S01]  /*26690*/  IADD3 R6, R6, 0x1f400, RZ ;  /* 0x0001f40006067810 */ /* 0x000fe20007ffe0ff */
[----:B------:R-:W-:Y:S01]  /*266a0*/  UMOV UR7, 0x12f00000 ;  /* 0x12f0000000077882 */ /* 0x000fe20000000000 */
[----:B------:R-:W-:-:S09]  /*266b0*/  UMOV UR10, 0x80 ;  /* 0x00000080000a7882 */ /* 0x000fd20000000000 */
.L_x_571:
        /* <DEDUP_REMOVED lines=10> */
[----:B------:R-:W1:Y:S01]  /*26760*/  SYNCS.PHASECHK.TRANS64.TRYWAIT P2, [R8+URZ+0x298c0], R7 ;  /* 0x0298c007080075a7 */ /* 0x000e62000804017f */
[----:B------:R-:W-:Y:S04]  /*26770*/  BSSY B2, `(.L_x_572) ;  /* 0x0000002000027945 */ /* 0x000fe80003800000 */
[----:B-1----:R-:W-:Y:S05]  /*26780*/  @!P2 BRA `(.L_x_573) ;  /* 0x0000007800eca947 */ /* 0x002fea0003800000 */
.L_x_795:
[----:B------:R-:W-:Y:S05]  /*26790*/  BSYNC B2 ;  /* 0x0000000000027941 */ /* 0x000fea0003800000 */
.L_x_572:
[----:B------:R-:W-:Y:S01]  /*267a0*/  BSSY B2, `(.L_x_574) ;  /* 0x000000b000027945 */ /* 0x000fe20003800000 */
[----:B------:R-:W-:Y:S02]  /*267b0*/  IMAD.MOV.U32 R6, RZ, RZ, 0x0 ;  /* 0x00000000ff067424 */ /* 0x000fe400078e00ff */
[----:B01----:R-:W-:Y:S01]  /*267c0*/  IMAD.MOV.U32 R7, RZ, RZ, 0x12f00000 ;  /* 0x12f00000ff077424 */ /* 0x003fe200078e00ff */
[----:B------:R-:W-:Y:S06]  /*267d0*/  @P3 BRA `(.L_x_575) ;  /* 0x00000000001c3947 */ /* 0x000fec0003800000 */
[----:B------:R-:W0:Y:S02]  /*267e0*/  S2R R4, SR_TID.X ;  /* 0x0000000000047919 */ /* 0x000e240000002100 */
[----:B0-----:R-:W-:Y:S01]  /*267f0*/  LOP3.LUT R10, R4, 0x1f, RZ, 0xc0, !PT ;  /* 0x0000001f040a7812 */ /* 0x001fe200078ec0ff */
[----:B------:R-:W-:-:S03]  /*26800*/  IMAD.MOV.U32 R4, RZ, RZ, 0x5000 ;  /* 0x00005000ff047424 */ /* 0x000fc600078e00ff */
[----:B------:R-:W-:Y:S01]  /*26810*/  ISETP.NE.AND P2, PT, R10, RZ, PT ;  /* 0x000000ff0a00720c */ /* 0x000fe20003f45270 */
[----:B------:R0:W-:-:S12]  /*26820*/  SYNCS.ARRIVE.TRANS64 RZ, [R8+URZ+0x298b0], R4 ;  /* 0x0298b00408ff79a7 */ /* 0x0001d8000800003f */
[----:B0-----:R-:W-:Y:S05]  /*26830*/  @!P2 BRA `(.L_x_575) ;  /* 0x000000000004a947 */ /* 0x001fea0003800000 */
[----:B------:R-:W-:Y:S01]  /*26840*/  BPT.TRAP 0x1 ;  /* 0x000000040000795c */ /* 0x000fe20000300000 */
.L_x_575:
[----:B------:R-:W-:Y:S05]  /*26850*/  BSYNC B2 ;  /* 0x0000000000027941 */ /* 0x000fea0003800000 */
.L_x_574:
[----:B------:R-:W2:Y:S01]  /*26860*/  LDL R4, [R1+0x14] ;  /* 0x0000140001047983 */ /* 0x000ea20000100800 */
[----:B------:R-:W-:Y:S01]  /*26870*/  R2UR UR10, R11 ;  /* 0x000000000b0a72ca */ /* 0x000fe200000e0000 */
[----:B------:R-:W-:Y:S01]  /*26880*/  UIADD3 UR4, UP0, UR40, 0x670, URZ ;  /* 0x0000067028047890 */ /* 0x000fe2000ff1e03f */
[----:B------:R-:W-:Y:S02]  /*26890*/  R2UR UR6, R6 ;  /* 0x00000000060672ca */ /* 0x000fe400000e0000 */
[----:B------:R-:W-:Y:S01]  /*268a0*/  R2UR UR7, R7 ;  /* 0x00000000070772ca */ /* 0x000fe200000e0000 */
[----:B------:R-:W-:Y:S01]  /*268b0*/  UIADD3.X UR5, URZ, UR41, URZ, UP0, !UPT ;  /* 0x000000293f057290 */ /* 0x000fe200087fe43f */
[----:B------:R-:W-:Y:S02]  /*268c0*/  PLOP3.LUT P2, PT, PT, PT, PT, 0x80, 0x0 ;  /* 0x000000000000781c */ /* 0x000fe40003f4f070 */
[----:B------:R-:W-:Y:S01]  /*268d0*/  IADD3 R8, R8, 0x298b0, RZ ;  /* 0x000298b008087810 */ /* 0x000fe20007ffe0ff */
[----:B--2---:R-:W-:-:S04]  /*268e0*/  IMAD R4, R4, 0x5000, R18 ;  /* 0x0000500004047824 */ /* 0x004fc800078e0212 */
[----:B------:R-:W-:-:S07]  /*268f0*/  VIADD R4, R4, 0xa400 ;  /* 0x0000a40004047836 */ /* 0x000fce0000000000 */
.L_x_576:
        /* <DEDUP_REMOVED lines=10> */
.L_x_564:
[----:B------:R-:W-:Y:S05]  /*269a0*/  BSYNC B1 ;  /* 0x0000000000017941 */ /* 0x000fea0003800000 */
.L_x_563:
[----:B0-----:R-:W2:Y:S04]  /*269b0*/  LDL.LU R7, [R1+0x14] ;  /* 0x0000140001077983 */ /* 0x001ea80000300800 */
[----:B------:R-:W3:Y:S01]  /*269c0*/  LDL.LU R6, [R1+0x1c] ;  /* 0x00001c0001067983 */ /* 0x000ee20000300800 */
[C---:B------:R-:W-:Y:S01]  /*269d0*/  ISETP.GT.AND P3, PT, R9.reuse, R3, PT ;  /* 0x000000030900720c */ /* 0x040fe20003f64270 */
[----:B------:R-:W-:Y:S02]  /*269e0*/  VIADD R9, R9, 0xffffffff ;  /* 0xffffffff09097836 */ /* 0x000fe40000000000 */
[----:B--2---:R-:W-:-:S05]  /*269f0*/  VIADD R4, R7, 0x1 ;  /* 0x0000000107047836 */ /* 0x004fca0000000000 */
[----:B------:R-:W-:-:S04]  /*26a00*/  ISETP.NE.AND P2, PT, R4, 0x2, PT ;  /* 0x000000020400780c */ /* 0x000fc80003f45270 */
[----:B------:R-:W-:Y:S02]  /*26a10*/  SEL R5, RZ, 0x1, P2 ;  /* 0x00000001ff057807 */ /* 0x000fe40001000000 */
[----:B------:R-:W-:Y:S02]  /*26a20*/  SEL R4, R4, RZ, P2 ;  /* 0x000000ff04047207 */ /* 0x000fe40001000000 */
[----:B---3--:R-:W-:-:S05]  /*26a30*/  LOP3.LUT R6, R6, R5, RZ, 0x3c, !PT ;  /* 0x0000000506067212 */ /* 0x008fca00078e3cff */
[----:B------:R1:W-:Y:S04]  /*26a40*/  STL [R1+0x1c], R6 ;  /* 0x00001c0601007387 */ /* 0x0003e80000100800 */
[----:B------:R1:W-:Y:S01]  /*26a50*/  STL [R1+0x14], R4 ;  /* 0x0000140401007387 */ /* 0x0003e20000100800 */
[----:B------:R-:W-:Y:S05]  /*26a60*/  @P3 BRA `(.L_x_577) ;  /* 0xfffffff8000c3947 */ /* 0x000fea000383ffff */
.L_x_543:
[----:B------:R-:W-:Y:S05]  /*26a70*/  BSYNC B0 ;  /* 0x0000000000007941 */ /* 0x000fea0003800000 */
.L_x_542:
[----:B------:R-:W-:Y:S05]  /*26a80*/  @!P0 WARPSYNC.ALL ;  /* 0x0000000000008948 */ /* 0x000fea0003800000 */
[----:B------:R-:W-:Y:S01]  /*26a90*/  @!P0 BAR.SYNC.DEFER_BLOCKING 0xc, 0x180 ;  /* 0x0306000000008b1d */ /* 0x000fe20000010000 */
[----:B------:R-:W-:-:S05]  /*26aa0*/  MOV R0, RZ ;  /* 0x000000ff00007202 */ /* 0x000fca0000000f00 */
[----:B------:R-:W-:Y:S04]  /*26ab0*/  BSSY B0, `(.L_x_578) ;  /* 0x000001e000007945 */ /* 0x000fe80003800000 */
[----:B------:R-:W-:Y:S05]  /*26ac0*/  @!P1 BRA `(.L_x_579) ;  /* 0x0000000000709947 */ /* 0x000fea0003800000 */
[----:B------:R-:W-:-:S13]  /*26ad0*/  ISETP.NE.AND P0, PT, R17, RZ, PT ;  /* 0x000000ff1100720c */ /* 0x000fda0003f05270 */
[----:B------:R-:W2:Y:S02]  /*26ae0*/  @!P0 LDC R17, c[0x0][0x9f0] ;  /* 0x00027c00ff118b82 */ /* 0x000ea40000000800 */
[----:B--2---:R-:W-:-:S04]  /*26af0*/  IABS R2, R17 ;  /* 0x0000001100027213 */ /* 0x004fc80000000000 */
[----:B01----:R-:W0:Y:S08]  /*26b00*/  I2F.RP R4, R2 ;  /* 0x0000000200047306 */ /* 0x003e300000209400 */
[----:B0-----:R-:W0:Y:S02]  /*26b10*/  MUFU.RCP R4, R4 ;  /* 0x0000000400047308 */ /* 0x001e240000001000 */
[----:B0-----:R-:W-:-:S06]  /*26b20*/  VIADD R4, R4, 0xffffffe ;  /* 0x0ffffffe04047836 */ /* 0x001fcc0000000000 */
[----:B------:R0:W1:Y:S02]  /*26b30*/  F2I.FTZ.U32.TRUNC.NTZ R5, R4 ;  /* 0x0000000400057305 */ /* 0x000064000021f000 */
[----:B0-----:R-:W-:Y:S02]  /*26b40*/  IMAD.MOV.U32 R4, RZ, RZ, RZ ;  /* 0x000000ffff047224 */ /* 0x001fe400078e00ff */
[----:B-1----:R-:W-:-:S04]  /*26b50*/  IMAD.MOV R0, RZ, RZ, -R5 ;  /* 0x000000ffff007224 */ /* 0x002fc800078e0a05 */
[----:B------:R-:W-:-:S04]  /*26b60*/  IMAD R0, R0, R2, RZ ;  /* 0x0000000200007224 */ /* 0x000fc800078e02ff */
[----:B------:R-:W-:Y:S01]  /*26b70*/  IMAD.HI.U32 R6, R5, R0, R4 ;  /* 0x0000000005067227 */ /* 0x000fe200078e0004 */
[-C--:B------:R-:W-:Y:S02]  /*26b80*/  IABS R0, R17.reuse ;  /* 0x0000001100007213 */ /* 0x080fe40000000000 */
[----:B------:R-:W-:Y:S02]  /*26b90*/  IADD3 R4, R20, -0x1, R17 ;  /* 0xffffffff14047810 */ /* 0x000fe40007ffe011 */
[----:B------:R-:W-:Y:S02]  /*26ba0*/  IADD3 R0, RZ, -R0, RZ ;  /* 0x80000000ff007210 */ /* 0x000fe40007ffe0ff */
[----:B------:R-:W-:Y:S02]  /*26bb0*/  IABS R3, R4 ;  /* 0x0000000400037213 */ /* 0x000fe40000000000 */
[----:B------:R-:W-:Y:S01]  /*26bc0*/  LOP3.LUT R4, R4, R17, RZ, 0x3c, !PT ;  /* 0x0000001104047212 */ /* 0x000fe200078e3cff */
[----:B------:R-:W-:-:S02]  /*26bd0*/  IMAD.MOV.U32 R5, RZ, RZ, R0 ;  /* 0x000000ffff057224 */ /* 0x000fc400078e0000 */
[----:B------:R-:W-:Y:S01]  /*26be0*/  IMAD.HI.U32 R0, R6, R3, RZ ;  /* 0x0000000306007227 */ /* 0x000fe200078e00ff */
[----:B------:R-:W-:-:S03]  /*26bf0*/  ISETP.GE.AND P2, PT, R4, RZ, PT ;  /* 0x000000ff0400720c */ /* 0x000fc60003f46270 */
[----:B------:R-:W-:-:S05]  /*26c00*/  IMAD R3, R0, R5, R3 ;  /* 0x0000000500037224 */ /* 0x000fca00078e0203 */
[----:B------:R-:W-:-:S13]  /*26c10*/  ISETP.GT.U32.AND P1, PT, R2, R3, PT ;  /* 0x000000030200720c */ /* 0x000fda0003f24070 */
[----:B------:R-:W-:Y:S02]  /*26c20*/  @!P1 IMAD.IADD R3, R3, 0x1, -R2 ;  /* 0x0000000103039824 */ /* 0x000fe400078e0a02 */
[----:B------:R-:W-:Y:S01]  /*26c30*/  @!P1 VIADD R0, R0, 0x1 ;  /* 0x0000000100009836 */ /* 0x000fe20000000000 */
[----:B------:R-:W-:Y:S02]  /*26c40*/  ISETP.NE.AND P1, PT, R17, RZ, PT ;  /* 0x000000ff1100720c */ /* 0x000fe40003f25270 */
[----:B------:R-:W-:-:S13]  /*26c50*/  ISETP.GE.U32.AND P0, PT, R3, R2, PT ;  /* 0x000000020300720c */ /* 0x000fda0003f06070 */
[----:B------:R-:W-:-:S05]  /*26c60*/  @P0 IADD3 R0, R0, 0x1, RZ ;  /* 0x0000000100000810 */ /* 0x000fca0007ffe0ff */
[----:B------:R-:W-:Y:S01]  /*26c70*/  @!P2 IMAD.MOV R0, RZ, RZ, -R0 ;  /* 0x000000ffff00a224 */ /* 0x000fe200078e0a00 */
[----:B------:R-:W-:-:S07]  /*26c80*/  @!P1 LOP3.LUT R0, RZ, R17, RZ, 0x33, !PT ;  /* 0x00000011ff009212 */ /* 0x000fce00078e33ff */
.L_x_579:
[----:B------:R-:W-:Y:S05]  /*26c90*/  BSYNC B0 ;  /* 0x0000000000007941 */ /* 0x000fea0003800000 */
.L_x_578:
[----:B------:R-:W-:-:S05]  /*26ca0*/  IMAD R3, R21, R0, RZ ;  /* 0x0000000015037224 */ /* 0x000fca00078e02ff */
[----:B------:R-:W-:Y:S01]  /*26cb0*/  VIADDMNMX R2, R3, R0, R20, PT ;  /* 0x0000000003027246 */ /* 0x000fe20003800114 */
[----:B------:R2:W-:Y:S03]  /*26cc0*/  STL [R1+0x20], R3 ;  /* 0x0000200301007387 */ /* 0x0005e60000100800 */
[----:B------:R-:W-:Y:S01]  /*26cd0*/  ISETP.GT.AND P0, PT, R2, R3, PT ;  /* 0x000000030200720c */ /* 0x000fe20003f04270 */
[----:B------:R2:W-:-:S12]  /*26ce0*/  STL [R1+0x44], R2 ;  /* 0x0000440201007387 */ /* 0x0005d80000100800 */
[----:B--2---:R-:W-:Y:S05]  /*26cf0*/  @P0 BRA `(.L_x_580) ;  /* 0x0000000000480947 */ /* 0x004fea0003800000 */
[----:B------:R-:W2:Y:S02]  /*26d00*/  S2R R2, SR_TID.X ;  /* 0x0000000000027919 */ /* 0x000ea40000002100 */
[----:B--2---:R-:W-:-:S04]  /*26d10*/  LOP3.LUT R2, R2, 0x7f, RZ, 0xc0, !PT ;  /* 0x0000007f02027812 */ /* 0x004fc800078ec0ff */
[----:B------:R-:W-:-:S13]  /*26d20*/  ISETP.NE.AND P0, PT, R2, RZ, PT ;  /* 0x000000ff0200720c */ /* 0x000fda0003f05270 */
[----:B------:R-:W-:Y:S05]  /*26d30*/  @P0 BRA `(.L_x_581) ;  /* 0x00000030007c0947 */ /* 0x000fea0003800000 */
[----:B------:R-:W2:Y:S01]  /*26d40*/  S2R R2, SR_LANEID ;  /* 0x0000000000027919 */ /* 0x000ea20000000000 */
[----:B------:R-:W-:Y:S01]  /*26d50*/  VOTEU.ANY UR4, UPT, PT ;  /* 0x0000000000047886 */ /* 0x000fe200038e0100 */
[----:B01----:R-:W0:Y:S01]  /*26d60*/  LDC.64 R4, c[0x0][0xc60] ;  /* 0x00031800ff047b82 */ /* 0x003e220000000a00 */
[----:B------:R-:W2:Y:S02]  /*26d70*/  FLO.U32 R0, UR4 ;  /* 0x0000000400007d00 */ /* 0x000ea400080e0000 */
[----:B--2---:R-:W-:-:S06]  /*26d80*/  ISETP.EQ.U32.AND P0, PT, R0, R2, PT ;  /* 0x000000020000720c */ /* 0x004fcc0003f02070 */
[----:B------:R-:W0:Y:S07]  /*26d90*/  POPC R2, UR4 ;  /* 0x0000000400027d09 */ /* 0x000e2e0008000000 */
[----:B0-----:R-:W2:Y:S04]  /*26da0*/  @P0 ATOMG.E.ADD.STRONG.GPU PT, R2, desc[UR54][R4.64], R2 ;  /* 0x00000002040209a8 */ /* 0x001ea800081ee1f6 */
[----:B--2---:R0:W1:Y:S02]  /*26db0*/  SHFL.IDX PT, R2, R2, R0, 0x1f ;  /* 0x00001f0002027589 */ /* 0x00406400000e0000 */
[----:B0-----:R-:W0:Y:S02]  /*26dc0*/  S2R R0, SR_LTMASK ;  /* 0x0000000000007919 */ /* 0x001e240000003900 */
[----:B0-----:R-:W-:-:S06]  /*26dd0*/  LOP3.LUT R0, R0, UR4, RZ, 0xc0, !PT ;  /* 0x0000000400007c12 */ /* 0x001fcc000f8ec0ff */
[----:B------:R-:W1:Y:S02]  /*26de0*/  POPC R0, R0 ;  /* 0x0000000000007309 */ /* 0x000e640000000000 */
[----:B-1----:R-:W-:-:S05]  /*26df0*/  IADD3 R0, R2, UR38, R0 ;  /* 0x0000002602007c10 */ /* 0x002fca000fffe000 */
[----:B------:R2:W-:Y:S01]  /*26e00*/  STL [R1], R0 ;  /* 0x0000000001007387 */ /* 0x0005e20000100800 */
[----:B------:R-:W-:Y:S05]  /*26e10*/  BRA `(.L_x_581) ;  /* 0x0000003000447947 */ /* 0x000fea0003800000 */
.L_x_580:
        /* <DEDUP_REMOVED lines=8> */
[----:B01----:R-:W-:Y:S01]  /*26ea0*/  IMAD.U32 R4, RZ, RZ, UR6 ;  /* 0x00000006ff047e24 */ /* 0x003fe2000f8e00ff */
[----:B------:R-:W-:Y:S01]  /*26eb0*/  MOV R5, UR7 ;  /* 0x0000000700057c02 */ /* 0x000fe20008000f00 */
[----:B------:R-:W0:Y:S01]  /*26ec0*/  LDC.64 R2, c[0x4][R2] ;  /* 0x0100000002027b82 */ /* 0x000e220000000a00 */
[----:B------:R-:W-:Y:S01]  /*26ed0*/  IMAD.U32 R6, RZ, RZ, UR8 ;  /* 0x00000008ff067e24 */ /* 0x000fe2000f8e00ff */
[----:B------:R-:W-:Y:S01]  /*26ee0*/  MOV R11, UR5 ;  /* 0x00000005000b7c02 */ /* 0x000fe20008000f00 */
[----:B------:R-:W-:Y:S02]  /*26ef0*/  IMAD.U32 R7, RZ, RZ, UR9 ;  /* 0x00000009ff077e24 */ /* 0x000fe4000f8e00ff */
[----:B------:R-:W-:-:S02]  /*26f00*/  IMAD.U32 R10, RZ, RZ, UR4 ;  /* 0x00000004ff0a7e24 */ /* 0x000fc4000f8e00ff */
[----:B------:R-:W-:Y:S02]  /*26f10*/  IMAD.MOV.U32 R8, RZ, RZ, 0x70 ;  /* 0x00000070ff087424 */ /* 0x000fe400078e00ff */
[----:B------:R-:W-:Y:S02]  /*26f20*/  IMAD.MOV.U32 R12, RZ, RZ, 0x1 ;  /* 0x00000001ff0c7424 */ /* 0x000fe400078e00ff */
[----:B------:R-:W-:-:S07]  /*26f30*/  IMAD.MOV.U32 R13, RZ, RZ, RZ ;  /* 0x000000ffff0d7224 */ /* 0x000fce00078e00ff */
[----:B------:R-:W-:-:S07]  /*26f40*/  LEPC R20, `(.L_x_583) ;  /* 0x000000001014794e */ /* 0x000fce0000000000 */
[----:B0-----:R-:W-:Y:S05]  /*26f50*/  CALL.ABS.NOINC R2 ;  /* 0x0000000002007343 */ /* 0x001fea0003c00000 */
.L_x_583:
[----:B------:R-:W-:Y:S05]  /*26f60*/  BSYNC B6 ;  /* 0x0000000000067941 */ /* 0x000fea0003800000 */
.L_x_582:
[----:B------:R-:W2:Y:S01]  /*26f70*/  LDL.LU R17, [R1+0x10] ;  /* 0x0000100001117983 */ /* 0x000ea20000300800 */
[----:B------:R-:W-:Y:S01]  /*26f80*/  IADD3 R0, R18, 0xa400, RZ ;  /* 0x0000a40012007810 */ /* 0x000fe20007ffe0ff */
[----:B------:R-:W-:Y:S03]  /*26f90*/  BSSY B6, `(.L_x_584) ;  /* 0x0000016000067945 */ /* 0x000fe60003800000 */
        /* <DEDUP_REMOVED lines=13> */
[----:B------:R-:W-:Y:S01]  /*27070*/  MOV R12, 0x1 ;  /* 0x00000001000c7802 */ /* 0x000fe20000000f00 */
[----:B------:R-:W-:Y:S02]  /*27080*/  IMAD.U32 R6, RZ, RZ, UR8 ;  /* 0x00000008ff067e24 */ /* 0x000fe4000f8e00ff */
[----:B------:R-:W-:-:S02]  /*27090*/  IMAD.U32 R10, RZ, RZ, UR4 ;  /* 0x00000004ff0a7e24 */ /* 0x000fc4000f8e00ff */
[----:B------:R-:W-:Y:S02]  /*270a0*/  IMAD.U32 R11, RZ, RZ, UR5 ;  /* 0x00000005ff0b7e24 */ /* 0x000fe4000f8e00ff */
[----:B------:R-:W-:Y:S02]  /*270b0*/  IMAD.MOV.U32 R8, RZ, RZ, 0x70 ;  /* 0x00000070ff087424 */ /* 0x000fe400078e00ff */
[----:B------:R-:W-:-:S07]  /*270c0*/  IMAD.MOV.U32 R13, RZ, RZ, RZ ;  /* 0x000000ffff0d7224 */ /* 0x000fce00078e00ff */
[----:B------:R-:W-:-:S07]  /*270d0*/  LEPC R20, `(.L_x_585) ;  /* 0x000000001014794e */ /* 0x000fce0000000000 */
[----:B0-2---:R-:W-:Y:S05]  /*270e0*/  CALL.ABS.NOINC R2 ;  /* 0x0000000002007343 */ /* 0x005fea0003c00000 */
.L_x_585:
[----:B------:R-:W-:Y:S05]  /*270f0*/  BSYNC B6 ;  /* 0x0000000000067941 */ /* 0x000fea0003800000 */
.L_x_584:
        /* <DEDUP_REMOVED lines=19> */
[----:B0-2---:R-:W-:Y:S05]  /*27230*/  CALL.ABS.NOINC R2 ;  /* 0x0000000002007343 */ /* 0x005fea0003c00000 */
.L_x_587:
[----:B------:R-:W-:Y:S05]  /*27240*/  BSYNC B6 ;  /* 0x0000000000067941 */ /* 0x000fea0003800000 */
.L_x_586:
[----:B------:R-:W-:Y:S01]  /*27250*/  LOP3.LUT P6, RZ, R17, 0x1, RZ, 0xc0, !PT ;  /* 0x0000000111ff7812 */ /* 0x000fe200078cc0ff */
[----:B------:R-:W-:-:S12]  /*27260*/  BSSY B6, `(.L_x_588) ;  /* 0x0000012000067945 */ /* 0x000fd80003800000 */
[----:B------:R-:W-:Y:S05]  /*27270*/  @!P6 BRA `(.L_x_589) ;  /* 0x000000000040e947 */ /* 0x000fea0003800000 */
[----:B------:R-:W-:Y:S01]  /*27280*/  MOV R2, 0x0 ;  /* 0x0000000000027802 */ /* 0x000fe20000000f00 */
[----:B------:R-:W-:Y:S01]  /*27290*/  ULDC.64 UR4, c[0x4][0xc8] ;  /* 0x0100320000047ab9 */ /* 0x000fe20000000a00 */
[----:B------:R-:W-:Y:S01]  /*272a0*/  ULDC.64 UR6, c[0x4][0xd0] ;  /* 0x0100340000067ab9 */ /* 0x000fe20000000a00 */
[----:B------:R-:W-:Y:S01]  /*272b0*/  ULDC.64 UR8, c[0x4][0x20] ;  /* 0x0100080000087ab9 */ /* 0x000fe20000000a00 */
[----:B01----:R-:W-:Y:S01]  /*272c0*/  MOV R4, UR4 ;  /* 0x0000000400047c02 */ /* 0x003fe20008000f00 */
[----:B------:R-:W-:Y:S01]  /*272d0*/  IMAD.U32 R5, RZ, RZ, UR5 ;  /* 0x00000005ff057e24 */ /* 0x000fe2000f8e00ff */
[----:B------:R-:W0:Y:S01]  /*272e0*/  LDC.64 R2, c[0x4][R2] ;  /* 0x0100000002027b82 */ /* 0x000e220000000a00 */
[----:B------:R-:W-:Y:S01]  /*272f0*/  IMAD.U32 R6, RZ, RZ, UR6 ;  /* 0x00000006ff067e24 */ /* 0x000fe2000f8e00ff */
[----:B------:R-:W-:Y:S01]  /*27300*/  MOV R10, UR8 ;  /* 0x00000008000a7c02 */ /* 0x000fe20008000f00 */
[----:B------:R-:W-:Y:S01]  /*27310*/  IMAD.U32 R7, RZ, RZ, UR7 ;  /* 0x00000007ff077e24 */ /* 0x000fe2000f8e00ff */
[----:B------:R-:W-:Y:S01]  /*27320*/  MOV R13, RZ ;  /* 0x000000ff000d7202 */ /* 0x000fe20000000f00 */
[----:B------:R-:W-:-:S02]  /*27330*/  IMAD.U32 R11, RZ, RZ, UR9 ;  /* 0x00000009ff0b7e24 */ /* 0x000fc4000f8e00ff */
[----:B------:R-:W-:Y:S02]  /*27340*/  IMAD.MOV.U32 R8, RZ, RZ, 0x70 ;  /* 0x00000070ff087424 */ /* 0x000fe400078e00ff */
[----:B------:R-:W-:-:S07]  /*27350*/  IMAD.MOV.U32 R12, RZ, RZ, 0x1 ;  /* 0x00000001ff0c7424 */ /* 0x000fce00078e00ff */
[----:B------:R-:W-:-:S07]  /*27360*/  LEPC R20, `(.L_x_589) ;  /* 0x000000001014794e */ /* 0x000fce0000000000 */
[----:B0-2---:R-:W-:Y:S05]  /*27370*/  CALL.ABS.NOINC R2 ;  /* 0x0000000002007343 */ /* 0x005fea0003c00000 */
.L_x_589:
[----:B------:R-:W-:Y:S05]  /*27380*/  BSYNC B6 ;  /* 0x0000000000067941 */ /* 0x000fea0003800000 */
.L_x_588:
[----:B------:R-:W3:Y:S01]  /*27390*/  LDL.LU R2, [R1+0x24] ;  /* 0x0000240001027983 */ /* 0x000ee20000300800 */
[----:B------:R-:W-:-:S03]  /*273a0*/  ULDC.64 UR4, c[0x0][0x9f8] ;  /* 0x00027e0000047ab9 */ /* 0x000fc60000000a00 */
[----:B--2---:R-:W2:Y:S04]  /*273b0*/  LDL.LU R17, [R1+0x38] ;  /* 0x0000380001117983 */ /* 0x004ea80000300800 */
[----:B------:R-:W4:Y:S01]  /*273c0*/  LDL R8, [R1+0x8] ;  /* 0x0000080001087983 */ /* 0x000f220000100800 */
[----:B------:R-:W-:-:S04]  /*273d0*/  ISETP.NE.U32.AND P0, PT, RZ, UR4, PT ;  /* 0x00000004ff007c0c */ /* 0x000fc8000bf05070 */
[----:B------:R-:W-:-:S13]  /*273e0*/  ISETP.NE.AND.EX P0, PT, RZ, UR5, PT, P0 ;  /* 0x00000005ff007c0c */ /* 0x000fda000bf05300 */
[----:B---3--:R-:W-:-:S04]  /*273f0*/  @P0 IADD3 R2, P1, R2, UR4, RZ ;  /* 0x0000000402020c10 */ /* 0x008fc8000ff3e0ff */
[----:B--2---:R-:W-:Y:S01]  /*27400*/  @P0 IADD3.X R3, R17, UR5, RZ, P1, !PT ;  /* 0x0000000511030c10 */ /* 0x004fe20008ffe4ff */
[----:B------:R-:W-:-:S04]  /*27410*/  ULDC.64 UR4, c[0x0][0xa08] ;  /* 0x0002820000047ab9 */ /* 0x000fc80000000a00 */
[----:B----4-:R2:W3:Y:S02]  /*27420*/  @P0 LDG.E R8, desc[UR54][R2.64] ;  /* 0x0000003602080981 */ /* 0x0104e4000c1e1900 */
[----:B--2---:R-:W2:Y:S01]  /*27430*/  LDC.64 R2, c[0x0][0x418] ;  /* 0x00010600ff027b82 */ /* 0x004ea20000000a00 */
[----:B---3--:R-:W-:Y:S01]  /*27440*/  SHF.R.S32.HI R9, RZ, 0x1f, R8 ;  /* 0x0000001fff097819 */ /* 0x008fe20000011408 */
[----:B------:R3:W-:Y:S01]  /*27450*/  @P0 STL [R1+0x8], R8 ;  /* 0x0000080801000387 */ /* 0x0007e20000100800 */
[----:B--2---:R-:W-:Y:S01]  /*27460*/  LOP3.LUT P0, RZ, R2, UR4, RZ, 0xfc, !PT ;  /* 0x0000000402ff7c12 */ /* 0x004fe2000f80fcff */
[----:B------:R-:W-:Y:S02]  /*27470*/  UMOV UR4, 0xffffffff ;  /* 0xffffffff00047882 */ /* 0x000fe40000000000 */
[----:B------:R3:W-:Y:S01]  /*27480*/  STL [R1+0x24], R9 ;  /* 0x0000240901007387 */ /* 0x0007e20000100800 */
[----:B------:R-:W-:-:S04]  /*27490*/  LOP3.LUT P0, RZ, R3, UR5, RZ, 0xfc, P0 ;  /* 0x0000000503ff7c12 */ /* 0x000fc8000800fcff */
[----:B------:R-:W-:Y:S01]  /*274a0*/  SEL R17, R8, RZ, !P0 ;  /* 0x000000ff08117207 */ /* 0x000fe20004000000 */
[----:B------:R-:W-:Y:S08]  /*274b0*/  BRA.DIV UR4, `(.L_x_590) ;  /* 0x0000006e04b47947 */ /* 0x000ff0000b800000 */
[----:B------:R-:W2:Y:S02]  /*274c0*/  S2R R0, SR_TID.X ;  /* 0x0000000000007919 */ /* 0x000ea40000002100 */
[----:B--2---:R-:W-:-:S04]  /*274d0*/  SHF.R.U32.HI R0, RZ, 0x5, R0 ;  /* 0x00000005ff007819 */ /* 0x004fc80000011600 */
[----:B------:R-:W-:-:S05]  /*274e0*/  LOP3.LUT R0, R0, 0x3, RZ, 0xc0, !PT ;  /* 0x0000000300007812 */ /* 0x000fca00078ec0ff */
[----:B------:R2:W4:Y:S02]  /*274f0*/  SHFL.IDX PT, R14, R0, RZ, 0x1f ;  /* 0x00001fff000e7589 */ /* 0x00052400000e0000 */
.L_x_798:
[----:B--2---:R-:W2:Y:S01]  /*27500*/  LDL.LU R0, [R1+0x10] ;  /* 0x0000100001007983 */ /* 0x004ea20000300800 */
[----:B------:R-:W-:Y:S02]  /*27510*/  PLOP3.LUT P1, PT, PT, PT, PT, 0x8, 0x0 ;  /* 0x000000000000781c */ /* 0x000fe40003f2e170 */
[----:B----4-:R-:W-:Y:S02]  /*27520*/  ISETP.NE.AND P0, PT, R14, RZ, PT ;  /* 0x000000ff0e00720c */ /* 0x010fe40003f05270 */
[----:B--2---:R-:W-:-:S09]  /*27530*/  LOP3.LUT R0, R0, 0xfffffffe, RZ, 0xc0, !PT ;  /* 0xfffffffe00007812 */ /* 0x004fd200078ec0ff */
[----:B------:R-:W-:-:S05]  /*27540*/  @P1 LOP3.LUT R0, R0, 0x1, RZ, 0xfc, !PT ;  /* 0x0000000100001812 */ /* 0x000fca00078efcff */
[----:B------:R2:W-:Y:S01]  /*27550*/  STL [R1+0x10], R0 ;  /* 0x0000100001007387 */ /* 0x0005e20000100800 */
[----:B------:R-:W-:Y:S05]  /*27560*/  @P0 BRA `(.L_x_591) ;  /* 0x00000004008c0947 */ /* 0x000fea0003800000 */
[----:B------:R-:W-:-:S03]  /*27570*/  UMOV UR4, 0xffffffff ;  /* 0xffffffff00047882 */ /* 0x000fc60000000000 */
[----:B------:R-:W-:Y:S05]  /*27580*/  BRA.DIV UR4, `(.L_x_592) ;  /* 0x0000006e04b47947 */ /* 0x000fea000b800000 */
[----:B------:R-:W-:-:S13]  /*27590*/  ELECT P6, URZ, PT ;  /* 0x00000000003f782f */ /* 0x000fda00038c0000 */
.L_x_801:
[----:B------:R-:W-:Y:S05]  /*275a0*/  @!P6 BRA `(.L_x_591) ;  /* 0x00000004007ce947 */ /* 0x000fea0003800000 */
[----:B--2---:R-:W2:Y:S01]  /*275b0*/  LDL R0, [R1+0x44] ;  /* 0x0000440001007983 */ /* 0x004ea20000100800 */
[----:B------:R-:W-:-:S04]  /*275c0*/  ISETP.NE.U32.AND P0, PT, R2, RZ, PT ;  /* 0x000000ff0200720c */ /* 0x000fc80003f05070 */
[----:B------:R-:W-:Y:S01]  /*275d0*/  ISETP.NE.AND.EX P0, PT, R3, RZ, PT, P0 ;  /* 0x000000ff0300720c */ /* 0x000fe20003f05300 */
[----:B--2---:R-:W-:-:S12]  /*275e0*/  VIADD R0, R0, 0xffffffff ;  /* 0xffffffff00007836 */ /* 0x004fd80000000000 */
[----:B------:R-:W-:Y:S05]  /*275f0*/  @!P0 BRA `(.L_x_593) ;  /* 0x0000000000448947 */ /* 0x000fea0003800000 */
[----:B0-----:R-:W0:Y:S01]  /*27600*/  LDC R7, c[0x0][0x43c] ;  /* 0x00010f00ff077b82 */ /* 0x001e220000000800 */
[----:B------:R-:W-:Y:S01]  /*27610*/  ULDC.64 UR4, c[0x0][0x428] ;  /* 0x00010a0000047ab9 */ /* 0x000fe20000000a00 */
[----:B0-----:R-:W-:-:S13]  /*27620*/  ISETP.NE.AND P0, PT, R7, 0x1, PT ;  /* 0x000000010700780c */ /* 0x001fda0003f05270 */
[----:B-1----:R-:W0:Y:S02]  /*27630*/  @P0 LDC.64 R4, c[0x0][0x440] ;  /* 0x00011000ff040b82 */ /* 0x002e240000000a00 */
        /* <DEDUP_REMOVED lines=8> */
[----:B------:R-:W-:-:S03]  /*276c0*/  IMAD.WIDE.U32 R4, R8, UR4, R4 ;  /* 0x0000000408047c25 */ /* 0x000fc6000f8e0004 */
[----:B------:R-:W-:Y:S02]  /*276d0*/  LEA R2, P0, R4, R2, 0x2 ;  /* 0x0000000204027211 */ /* 0x000fe400078010ff */
[----:B------:R-:W-:-:S04]  /*276e0*/  IADD3 R5, R5, R6, RZ ;  /* 0x0000000605057210 */ /* 0x000fc80007ffe0ff */
[----:B------:R-:W-:-:S05]  /*276f0*/  LEA.HI.X R3, R4, R3, R5, 0x2, P0 ;  /* 0x0000000304037211 */ /* 0x000fca00000f1405 */
[----:B------:R2:W5:Y:S02]  /*27700*/  LDG.E R17, desc[UR54][R2.64] ;  /* 0x0000003602117981 */ /* 0x000564000c1e1900 */
.L_x_593:
[----:B--2---:R-:W2:Y:S01]  /*27710*/  LDL R3, [R1+0x18] ;  /* 0x0000180001037983 */ /* 0x004ea20000100800 */
[----:B------:R-:W-:Y:S01]  /*27720*/  IMAD R2, R19, 0x8, R18 ;  /* 0x0000000813027824 */ /* 0x000fe200078e0212 */
[----:B---3--:R-:W3:Y:S02]  /*27730*/  S2R R8, SR_TID.X ;  /* 0x0000000000087919 */ /* 0x008ee40000002100 */
[----:B---3--:R-:W-:-:S04]  /*27740*/  LOP3.LUT R8, R8, 0x7f, RZ, 0xc0, !PT ;  /* 0x0000007f08087812 */ /* 0x008fc800078ec0ff */
[----:B------:R-:W-:Y:S02]  /*27750*/  ISETP.NE.AND P1, PT, R8, RZ, PT ;  /* 0x000000ff0800720c */ /* 0x000fe40003f25270 */
[----:B--2---:R-:W-:-:S04]  /*27760*/  SHF.L.U32 R3, R3, 0x1f, RZ ;  /* 0x0000001f03037819 */ /* 0x004fc800000006ff */
[----:B------:R-:W2:Y:S02]  /*27770*/  SYNCS.PHASECHK.TRANS64.TRYWAIT P0, [R2+URZ+0x29880], R3 ;  /* 0x02988003020075a7 */ /* 0x000ea4000800017f */
[----:B--2---:R-:W-:Y:S05]  /*27780*/  @!P0 BRA `(.L_x_594) ;  /* 0x0000006c00548947 */ /* 0x004fea0003800000 */
.L_x_802:
[----:B------:R-:W-:Y:S05]  /*27790*/  @P1 BRA `(.L_x_595) ;  /* 0x00000000001c1947 */ /* 0x000fea0003800000 */
[----:B01----:R-:W0:Y:S02]  /*277a0*/  S2R R4, SR_TID.X ;  /* 0x0000000000047919 */ /* 0x003e240000002100 */
[----:B0-----:R-:W-:Y:S01]  /*277b0*/  LOP3.LUT R5, R4, 0x1f, RZ, 0xc0, !PT ;  /* 0x0000001f04057812 */ /* 0x001fe200078ec0ff */
[----:B------:R-:W-:-:S03]  /*277c0*/  IMAD.MOV.U32 R4, RZ, RZ, 0x5000 ;  /* 0x00005000ff047424 */ /* 0x000fc600078e00ff */
[----:B------:R-:W-:Y:S01]  /*277d0*/  ISETP.NE.AND P0, PT, R5, RZ, PT ;  /* 0x000000ff0500720c */ /* 0x000fe20003f05270 */
[----:B------:R3:W-:-:S12]  /*277e0*/  SYNCS.ARRIVE.TRANS64 RZ, [R2+URZ+0x29870], R4 ;  /* 0x0298700402ff79a7 */ /* 0x0007d8000800003f */
[----:B---3--:R-:W-:Y:S05]  /*277f0*/  @!P0 BRA `(.L_x_595) ;  /* 0x0000000000048947 */ /* 0x008fea0003800000 */
[----:B------:R-:W-:Y:S01]  /*27800*/  BPT.TRAP 0x1 ;  /* 0x000000040000795c */ /* 0x000fe20000300000 */
.L_x_595:
[----:B------:R-:W3:Y:S01]  /*27810*/  LDL R5, [R1+0x28] ;  /* 0x0000280001057983 */ /* 0x000ee20000100800 */
[----:B01----:R-:W-:Y:S01]  /*27820*/  IMAD R4, R19, 0x5000, R18 ;  /* 0x0000500013047824 */ /* 0x003fe200078e0212 */
[----:B------:R-:W-:Y:S01]  /*27830*/  R2UR UR9, R2 ;  /* 0x00000000020972ca */ /* 0x000fe200000e0000 */
[----:B------:R-:W-:Y:S01]  /*27840*/  UIADD3 UR4, UP0, UR40, 0x470, URZ ;  /* 0x0000047028047890 */ /* 0x000fe2000ff1e03f */
[----:B------:R-:W-:Y:S01]  /*27850*/  R2UR UR12, R16 ;  /* 0x00000000100c72ca */ /* 0x000fe200000e0000 */
[----:B------:R-:W-:Y:S01]  /*27860*/  UMOV UR6, 0x0 ;  /* 0x0000000000067882 */ /* 0x000fe20000000000 */
[----:B------:R-:W-:Y:S01]  /*27870*/  R2UR UR8, R4 ;  /* 0x00000000040872ca */ /* 0x000fe200000e0000 */
[----:B------:R-:W-:Y:S01]  /*27880*/  UIADD3.X UR5, URZ, UR41, URZ, UP0, !UPT ;  /* 0x000000293f057290 */ /* 0x000fe200087fe43f */
[----:B-----5:R-:W-:Y:S01]  /*27890*/  R2UR UR13, R17 ;  /* 0x00000000110d72ca */ /* 0x020fe200000e0000 */
[----:B------:R-:W-:Y:S01]  /*278a0*/  UMOV UR7, 0x14f00000 ;  /* 0x14f0000000077882 */ /* 0x000fe20000000000 */
[----:B------:R-:W-:-:S05]  /*278b0*/  UMOV UR10, URZ ;  /* 0x0000003f000a7c82 */ /* 0x000fca0008000000 */
[----:B------:R-:W-:-:S04]  /*278c0*/  UIADD3 UR9, UR9, 0x29870, URZ ;  /* 0x0002987009097890 */ /* 0x000fc8000fffe03f */
[----:B------:R-:W-:Y:S01]  /*278d0*/  UIADD3 UR8, UR8, 0xa400, URZ ;  /* 0x0000a40008087890 */ /* 0x000fe2000fffe03f */
[----:B---3--:R-:W-:-:S05]  /*278e0*/  IMAD R0, R0, 0xa0, R5 ;  /* 0x000000a000007824 */ /* 0x008fca00078e0205 */
[----:B------:R-:W-:-:S13]  /*278f0*/  R2UR UR11, R0 ;  /* 0x00000000000b72ca */ /* 0x000fda00000e0000 */
[----:B------:R0:W-:Y:S01]  /*27900*/  UTMALDG.4D [UR8], [UR4], desc[UR6] ;  /* 0x00000608040075b4 */ /* 0x0001e20008019000 */
[----:B------:R-:W1:Y:S02]  /*27910*/  SYNCS.PHASECHK.TRANS64.TRYWAIT P0, [R2+URZ+0x29840], R3 ;  /* 0x02984003020075a7 */ /* 0x000e64000800017f */
[----:B01----:R-:W-:Y:S05]  /*27920*/  @!P0 BRA `(.L_x_596) ;  /* 0x0000006c00008947 */ /* 0x003fea0003800000 */
.L_x_803:
[----:B------:R-:W-:Y:S05]  /*27930*/  @P1 BRA `(.L_x_597) ;  /* 0x00000000001c1947 */ /* 0x000fea0003800000 */
[----:B------:R-:W1:Y:S01]  /*27940*/  S2R R4, SR_TID.X ;  /* 0x0000000000047919 */ /* 0x000e620000002100 */
[----:B0-2---:R-:W-:-:S04]  /*27950*/  IMAD.MOV.U32 R3, RZ, RZ, 0x7800 ;  /* 0x00007800ff037424 */ /* 0x005fc800078e00ff */
[----:B------:R3:W-:Y:S01]  /*27960*/  SYNCS.ARRIVE.TRANS64 RZ, [R2+URZ+0x29830], R3 ;  /* 0x0298300302ff79a7 */ /* 0x0007e2000800003f */
[----:B-1----:R-:W-:-:S04]  /*27970*/  LOP3.LUT R4, R4, 0x1f, RZ, 0xc0, !PT ;  /* 0x0000001f04047812 */ /* 0x002fc800078ec0ff */
[----:B------:R-:W-:-:S13]  /*27980*/  ISETP.NE.AND P0, PT, R4, RZ, PT ;  /* 0x000000ff0400720c */ /* 0x000fda0003f05270 */
[----:B---3--:R-:W-:Y:S05]  /*27990*/  @!P0 BRA `(.L_x_597) ;  /* 0x0000000000048947 */ /* 0x008fea0003800000 */
[----:B------:R-:W-:Y:S01]  /*279a0*/  BPT.TRAP 0x1 ;  /* 0x000000040000795c */ /* 0x000fe20000300000 */
.L_x_597:
[----:B0-2---:R-:W2:Y:S01]  /*279b0*/  LDL.LU R3, [R1+0x10] ;  /* 0x0000100001037983 */ /* 0x005ea20000300800 */
[----:B------:R-:W-:Y:S01]  /*279c0*/  R2UR UR11, R0 ;  /* 0x00000000000b72ca */ /* 0x000fe200000e0000 */
[----:B------:R-:W-:Y:S01]  /*279d0*/  IMAD R0, R19, 0x7800, R18 ;  /* 0x0000780013007824 */ /* 0x000fe200078e0212 */
[----:B------:R-:W-:Y:S01]  /*279e0*/  R2UR UR9, R2 ;  /* 0x00000000020972ca */ /* 0x000fe200000e0000 */
[----:B------:R-:W-:Y:S01]  /*279f0*/  UIADD3 UR4, UP0, UR40, 0x370, URZ ;  /* 0x0000037028047890 */ /* 0x000fe2000ff1e03f */
[----:B------:R-:W-:Y:S01]  /*27a00*/  R2UR UR12, R16 ;  /* 0x00000000100c72ca */ /* 0x000fe200000e0000 */
[----:B------:R-:W-:Y:S01]  /*27a10*/  UMOV UR10, URZ ;  /* 0x0000003f000a7c82 */ /* 0x000fe20008000000 */
[----:B------:R-:W-:Y:S01]  /*27a20*/  R2UR UR8, R0 ;  /* 0x00000000000872ca */ /* 0x000fe200000e0000 */
[----:B------:R-:W-:Y:S01]  /*27a30*/  UIADD3.X UR5, URZ, UR41, URZ, UP0, !UPT ;  /* 0x000000293f057290 */ /* 0x000fe200087fe43f */
[----:B------:R-:W-:Y:S01]  /*27a40*/  R2UR UR13, R17 ;  /* 0x00000000110d72ca */ /* 0x000fe200000e0000 */
[----:B------:R-:W-:Y:S01]  /*27a50*/  UMOV UR6, 0x0 ;  /* 0x0000000000067882 */ /* 0x000fe20000000000 */
[----:B------:R-:W-:Y:S01]  /*27a60*/  PLOP3.LUT P0, PT, PT, PT, PT, 0x80, 0x0 ;  /* 0x000000000000781c */ /* 0x000fe20003f0f070 */
[----:B------:R-:W-:Y:S01]  /*27a70*/  UMOV UR7, 0x14f00000 ;  /* 0x14f0000000077882 */ /* 0x000fe20000000000 */
[----:B------:R-:W-:-:S03]  /*27a80*/  UMOV UR17, 0x40 ;  /* 0x0000004000117882 */ /* 0x000fc60000000000 */
[----:B------:R-:W-:-:S04]  /*27a90*/  UIADD3 UR9, UR9, 0x29830, URZ ;  /* 0x0002983009097890 */ /* 0x000fc8000fffe03f */
[----:B------:R-:W-:Y:S02]  /*27aa0*/  UIADD3 UR14, UR8, 0x1a400, URZ ;  /* 0x0001a400080e7890 */ /* 0x000fe4000fffe03f */
[----:B------:R-:W-:Y:S02]  /*27ab0*/  UIADD3 UR15, UR8, 0x1cc00, URZ ;  /* 0x0001cc00080f7890 */ /* 0x000fe4000fffe03f */
[----:B------:R-:W-:-:S03]  /*27ac0*/  UIADD3 UR16, UR8, 0x1f400, URZ ;  /* 0x0001f40008107890 */ /* 0x000fc6000fffe03f */
[----:B------:R-:W-:Y:S01]  /*27ad0*/  UMOV UR8, UR14 ;  /* 0x0000000e00087c82 */ /* 0x000fe20008000000 */
[----:B------:R-:W-:Y:S01]  /*27ae0*/  UMOV UR14, 0x80 ;  /* 0x00000080000e7882 */ /* 0x000fe20000000000 */
[----:B------:R0:W-:Y:S02]  /*27af0*/  UTMALDG.4D [UR8], [UR4], desc[UR6] ;  /* 0x00000608040075b4 */ /* 0x0001e40008019000 */
[----:B0-----:R-:W-:Y:S01]  /*27b00*/  UMOV UR8, UR15 ;  /* 0x0000000f00087c82 */ /* 0x001fe20008000000 */
[----:B------:R-:W-:Y:S02]  /*27b10*/  UMOV UR10, UR17 ;  /* 0x00000011000a7c82 */ /* 0x000fe40008000000 */
[----:B------:R0:W-:Y:S02]  /*27b20*/  UTMALDG.4D [UR8], [UR4], desc[UR6] ;  /* 0x00000608040075b4 */ /* 0x0001e40008019000 */
[----:B0-----:R-:W-:Y:S01]  /*27b30*/  UMOV UR8, UR16 ;  /* 0x0000001000087c82 */ /* 0x001fe20008000000 */
[----:B------:R-:W-:-:S02]  /*27b40*/  UMOV UR10, UR14 ;  /* 0x0000000e000a7c82 */ /* 0x000fc40008000000 */
[----:B------:R4:W-:Y:S01]  /*27b50*/  UTMALDG.4D [UR8], [UR4], desc[UR6] ;  /* 0x00000608040075b4 */ /* 0x0009e20008019000 */
[----:B--2---:R-:W-:-:S04]  /*27b60*/  LOP3.LUT R3, R3, 0xfffffffe, RZ, 0xc0, !PT ;  /* 0xfffffffe03037812 */ /* 0x004fc800078ec0ff */
[----:B------:R-:W-:-:S05]  /*27b70*/  @P0 LOP3.LUT R3, R3, 0x1, RZ, 0xfc, !PT ;  /* 0x0000000103030812 */ /* 0x000fca00078efcff */
[----:B------:R4:W-:Y:S01]  /*27b80*/  STL [R1+0x10], R3 ;  /* 0x0000100301007387 */ /* 0x0009e20000100800 */
[----:B------:R-:W-:Y:S01]  /*27b90*/  NOP ;  /* 0x0000000000007918 */ /* 0x000fe20000000000 */
.L_x_591:
[----:B----4-:R-:W2:Y:S04]  /*27ba0*/  LDL.LU R3, [R1+0x40] ;  /* 0x0000400001037983 */ /* 0x010ea80000300800 */
[----:B------:R-:W4:Y:S04]  /*27bb0*/  LDL.LU R5, [R1+0x34] ;  /* 0x0000340001057983 */ /* 0x000f280000300800 */
[----:B01----:R-:W5:Y:S01]  /*27bc0*/  LDL.LU R4, [R1+0x48] ;  /* 0x0000480001047983 */ /* 0x003f620000300800 */
[----:B------:R-:W-:Y:S05]  /*27bd0*/  WARPSYNC.ALL ;  /* 0x0000000000007948 */ /* 0x000fea0003800000 */
[----:B------:R-:W-:Y:S01]  /*27be0*/  ULDC.64 UR6, c[0x0][0xa00] ;  /* 0x0002800000067ab9 */ /* 0x000fe20000000a00 */
[----:B------:R-:W-:Y:S01]  /*27bf0*/  ULDC.64 UR4, c[0x0][0x298] ;  /* 0x0000a60000047ab9 */ /* 0x000fe20000000a00 */
[----:B------:R-:W-:Y:S01]  /*27c00*/  BAR.SYNC.DEFER_BLOCKING 0x8, 0x180 ;  /* 0x0206000000007b1d */ /* 0x000fe20000010000 */
[----:B------:R-:W-:-:S02]  /*27c10*/  ISETP.NE.U32.AND P0, PT, RZ, UR6, PT ;  /* 0x00000006ff007c0c */ /* 0x000fc4000bf05070 */
[----:B------:R-:W-:Y:S02]  /*27c20*/  IADD3 R2, R18, 0x14400, RZ ;  /* 0x0001440012027810 */ /* 0x000fe40007ffe0ff */
[----:B------:R-:W-:Y:S01]  /*27c30*/  ISETP.NE.AND.EX P0, PT, RZ, UR7, PT, P0 ;  /* 0x00000007ff007c0c */ /* 0x000fe2000bf05300 */
[----:B------:R-:W-:Y:S01]  /*27c40*/  BSSY B6, `(.L_x_598) ;  /* 0x000001e000067945 */ /* 0x000fe20003800000 */
[----:B------:R-:W-:Y:S02]  /*27c50*/  LOP3.LUT P1, RZ, R2, 0x1bf, RZ, 0xc0, !PT ;  /* 0x000001bf02ff7812 */ /* 0x000fe4000782c0ff */
[----:B--2---:R-:W-:Y:S02]  /*27c60*/  SHF.R.S32.HI R0, RZ, 0x1f, R3 ;  /* 0x0000001fff007819 */ /* 0x004fe40000011403 */
[----:B----4-:R-:W-:-:S03]  /*27c70*/  SEL R5, R5, RZ, !P0 ;  /* 0x000000ff05057207 */ /* 0x010fc60004000000 */
[----:B------:R-:W-:Y:S01]  /*27c80*/  IMAD R0, R0, UR4, RZ ;  /* 0x0000000400007c24 */ /* 0x000fe2000f8e02ff */
[----:B-----5:R-:W-:-:S03]  /*27c90*/  SEL R4, R4, RZ, !P0 ;  /* 0x000000ff04047207 */ /* 0x020fc60004000000 */
[C---:B------:R-:W-:Y:S02]  /*27ca0*/  IMAD R0, R3.reuse, UR5, R0 ;  /* 0x0000000503007c24 */ /* 0x040fe4000f8e0200 */
[----:B------:R-:W-:-:S04]  /*27cb0*/  IMAD.WIDE.U32 R2, R3, UR4, RZ ;  /* 0x0000000403027c25 */ /* 0x000fc8000f8e00ff */
[----:B------:R-:W-:Y:S01]  /*27cc0*/  IMAD.IADD R0, R3, 0x1, R0 ;  /* 0x0000000103007824 */ /* 0x000fe200078e0200 */
[----:B------:R0:W-:Y:S04]  /*27cd0*/  STL.64 [R1+0x50], R2 ;  /* 0x0000500201007387 */ /* 0x0001e80000100a00 */
[----:B------:R0:W-:Y:S04]  /*27ce0*/  STL [R1+0x34], R5 ;  /* 0x0000340501007387 */ /* 0x0001e80000100800 */
[----:B------:R0:W-:Y:S04]  /*27cf0*/  STL [R1+0x40], R4 ;  /* 0x0000400401007387 */ /* 0x0001e80000100800 */
[----:B------:R0:W-:Y:S01]  /*27d00*/  STL [R1+0x38], R0 ;  /* 0x0000380001007387 */ /* 0x0001e20000100800 */
[----:B------:R-:W-:Y:S05]  /*27d10*/  @!P1 BRA `(.L_x_599) ;  /* 0x0000000000409947 */ /* 0x000fea0003800000 */
[----:B0-----:R-:W-:Y:S01]  /*27d20*/  MOV R2, 0x0 ;  /* 0x0000000000027802 */ /* 0x001fe20000000f00 */
[----:B------:R-:W-:Y:S01]  /*27d30*/  ULDC.64 UR4, c[0x4][0xc8] ;  /* 0x0100320000047ab9 */ /* 0x000fe20000000a00 */
[----:B------:R-:W-:Y:S01]  /*27d40*/  ULDC.64 UR6, c[0x4][0xd0] ;  /* 0x0100340000067ab9 */ /* 0x000fe20000000a00 */
[----:B------:R-:W-:Y:S01]  /*27d50*/  ULDC.64 UR8, c[0x4][0x28] ;  /* 0x01000a0000087ab9 */ /* 0x000fe20000000a00 */
[----:B------:R-:W-:Y:S01]  /*27d60*/  IMAD.U32 R4, RZ, RZ, UR4 ;  /* 0x00000004ff047e24 */ /* 0x000fe2000f8e00ff */
[----:B------:R-:W-:Y:S01]  /*27d70*/  MOV R6, UR6 ;  /* 0x0000000600067c02 */ /* 0x000fe20008000f00 */
[----:B------:R-:W0:Y:S01]  /*27d80*/  LDC.64 R2, c[0x4][R2] ;  /* 0x0100000002027b82 */ /* 0x000e220000000a00 */
[----:B------:R-:W-:Y:S01]  /*27d90*/  IMAD.U32 R5, RZ, RZ, UR5 ;  /* 0x00000005ff057e24 */ /* 0x000fe2000f8e00ff */
[----:B---3--:R-:W-:Y:S01]  /*27da0*/  MOV R8, 0x70 ;  /* 0x0000007000087802 */ /* 0x008fe20000000f00 */
[----:B------:R-:W-:Y:S02]  /*27db0*/  IMAD.U32 R7, RZ, RZ, UR7 ;  /* 0x00000007ff077e24 */ /* 0x000fe4000f8e00ff */
[----:B------:R-:W-:-:S02]  /*27dc0*/  IMAD.U32 R10, RZ, RZ, UR8 ;  /* 0x00000008ff0a7e24 */ /* 0x000fc4000f8e00ff */
[----:B------:R-:W-:Y:S02]  /*27dd0*/  IMAD.U32 R11, RZ, RZ, UR9 ;  /* 0x00000009ff0b7e24 */ /* 0x000fe4000f8e00ff */
[----:B------:R-:W-:Y:S02]  /*27de0*/  IMAD.MOV.U32 R12, RZ, RZ, 0x1 ;  /* 0x00000001ff0c7424 */ /* 0x000fe400078e00ff */
[----:B------:R-:W-:-:S07]  /*27df0*/  IMAD.MOV.U32 R13, RZ, RZ, RZ ;  /* 0x000000ffff0d7224 */ /* 0x000fce00078e00ff */
[----:B------:R-:W-:-:S07]  /*27e00*/  LEPC R20, `(.L_x_599) ;  /* 0x000000001014794e */ /* 0x000fce0000000000 */
[----:B0-----:R-:W-:Y:S05]  /*27e10*/  CALL.ABS.NOINC R2 ;  /* 0x0000000002007343 */ /* 0x001fea0003c00000 */
.L_x_599:
[----:B------:R-:W-:Y:S05]  /*27e20*/  BSYNC B6 ;  /* 0x0000000000067941 */ /* 0x000fea0003800000 */
.L_x_598:
[----:B0-----:R-:W2:Y:S01]  /*27e30*/  LDL.LU R0, [R1+0x40] ;  /* 0x0000400001007983 */ /* 0x001ea20000300800 */
[----:B---3--:R-:W0:Y:S01]  /*27e40*/  LDC R8, c[0x0][0x448] ;  /* 0x00011200ff087b82 */ /* 0x008e220000000800 */
[----:B------:R-:W-:Y:S01]  /*27e50*/  ULDC.64 UR4, c[0x0][0x2d8] ;  /* 0x0000b60000047ab9 */ /* 0x000fe20000000a00 */
[----:B------:R-:W-:Y:S01]  /*27e60*/  ULDC.64 UR6, c[0x0][0x280] ;  /* 0x0000a00000067ab9 */ /* 0x000fe20000000a00 */
[----:B------:R-:W3:Y:S04]  /*27e70*/  LDL.LU R4, [R1+0x38] ;  /* 0x0000380001047983 */ /* 0x000ee80000300800 */
[----:B------:R-:W3:Y:S04]  /*27e80*/  LDL.LU.64 R2, [R1+0x50] ;  /* 0x0000500001027983 */ /* 0x000ee80000300a00 */
[----:B------:R-:W4:Y:S04]  /*27e90*/  LDL.LU R6, [R1+0x34] ;  /* 0x0000340001067983 */ /* 0x000f280000300800 */
[----:B------:R-:W4:Y:S01]  /*27ea0*/  LDL.LU R5, [R1+0x4] ;  /* 0x0000040001057983 */ /* 0x000f220000300800 */
[----:B0-----:R-:W-:Y:S01]  /*27eb0*/  ISETP.NE.AND P0, PT, R8, 0x1, PT ;  /* 0x000000010800780c */ /* 0x001fe20003f05270 */
[----:B------:R-:W0:-:S12]  /*27ec0*/  S2R R9, SR_TID.X ;  /* 0x0000000000097919 */ /* 0x000e180000002100 */
[----:B------:R-:W1:Y:S01]  /*27ed0*/  @P0 LDC R7, c[0x0][0x450] ;  /* 0x00011400ff070b82 */ /* 0x000e620000000800 */
[----:B0-----:R-:W-:-:S05]  /*27ee0*/  IMAD.SHL.U32 R9, R9, 0x10, RZ ;  /* 0x0000001009097824 */ /* 0x001fca00078e00ff */
[----:B------:R-:W-:-:S04]  /*27ef0*/  LOP3.LUT R9, R9, 0x30, RZ, 0xc0, !PT ;  /* 0x0000003009097812 */ /* 0x000fc800078ec0ff */
[C---:B------:R-:W-:Y:S02]  /*27f00*/  LOP3.LUT R11, R9.reuse, 0x40, RZ, 0xfc, !PT ;  /* 0x00000040090b7812 */ /* 0x040fe400078efcff */
[----:B------:R-:W-:Y:S01]  /*27f10*/  LOP3.LUT R9, R9, 0x80, RZ, 0xfc, !PT ;  /* 0x0000008009097812 */ /* 0x000fe200078efcff */
[----:B---3--:R-:W-:Y:S02]  /*27f20*/  IMAD.MOV.U32 R3, RZ, RZ, R4 ;  /* 0x000000ffff037224 */ /* 0x008fe400078e0004 */
[----:B------:R-:W0:Y:S01]  /*27f30*/  S2R R4, SR_TID.X ;  /* 0x0000000000047919 */ /* 0x000e220000002100 */
[----:B------:R-:W-:-:S04]  /*27f40*/  IMAD.WIDE.U32 R2, R16, UR4, R2 ;  /* 0x0000000410027c25 */ /* 0x000fc8000f8e0002 */
[----:B------:R-:W-:Y:S01]  /*27f50*/  IMAD R3, R16, UR5, R3 ;  /* 0x0000000510037c24 */ /* 0x000fe2000f8e0203 */
[----:B------:R-:W-:Y:S02]  /*27f60*/  ULDC.64 UR4, c[0x0][0x2e0] ;  /* 0x0000b80000047ab9 */ /* 0x000fe40000000a00 */
[----:B--2---:R-:W-:Y:S02]  /*27f70*/  IMAD R0, R0, UR4, RZ ;  /* 0x0000000400007c24 */ /* 0x004fe4000f8e02ff */
[----:B----4-:R-:W-:-:S04]  /*27f80*/  IMAD.WIDE.U32 R2, R6, UR4, R2 ;  /* 0x0000000406027c25 */ /* 0x010fc8000f8e0002 */
[----:B------:R-:W-:Y:S01]  /*27f90*/  IMAD R0, R6, UR5, R0 ;  /* 0x0000000506007c24 */ /* 0x000fe2000f8e0200 */
[----:B------:R-:W-:Y:S01]  /*27fa0*/  ULDC.64 UR4, c[0x0][0x2d0] ;  /* 0x0000b40000047ab9 */ /* 0x000fe20000000a00 */
[C---:B0-----:R-:W-:Y:S01]  /*27fb0*/  LOP3.LUT R6, R4.reuse, 0x7f, RZ, 0xc0, !PT ;  /* 0x0000007f04067812 */ /* 0x041fe200078ec0ff */
[----:B------:R-:W-:-:S03]  /*27fc0*/  IMAD.SHL.U32 R4, R4, 0x20, RZ ;  /* 0x0000002004047824 */ /* 0x000fc600078e00ff */
[----:B------:R-:W-:-:S04]  /*27fd0*/  SHF.R.U32.HI R6, RZ, 0x2, R6 ;  /* 0x00000002ff067819 */ /* 0x000fc80000011606 */
[----:B------:R-:W-:Y:S02]  /*27fe0*/  LOP3.LUT R4, R6, 0x60, R4, 0xf8, !PT ;  /* 0x0000006006047812 */ /* 0x000fe400078ef804 */
[----:B------:R-:W0:Y:S01]  /*27ff0*/  @P0 LDC R6, c[0x0][0x44c] ;  /* 0x00011300ff060b82 */ /* 0x000e220000000800 */
[----:B------:R-:W-:-:S05]  /*28000*/  IMAD.SHL.U32 R5, R5, 0x80, RZ ;  /* 0x0000008005057824 */ /* 0x000fca00078e00ff */
[----:B------:R-:W-:Y:S02]  /*28010*/  LOP3.LUT R4, R4, R5, RZ, 0xfc, !PT ;  /* 0x0000000504047212 */ /* 0x000fe400078efcff */
[----:B------:R-:W-:-:S03]  /*28020*/  IADD3 R3, R3, R0, RZ ;  /* 0x0000000003037210 */ /* 0x000fc60007ffe0ff */
[----:B------:R-:W-:Y:S02]  /*28030*/  IMAD.MOV.U32 R0, RZ, RZ, R4 ;  /* 0x000000ffff007224 */ /* 0x000fe400078e0004 */
[----:B0-----:R-:W-:-:S05]  /*28040*/  @P0 IMAD.HI.U32 R6, R4, R6, RZ ;  /* 0x0000000604060227 */ /* 0x001fca00078e00ff */
[----:B-1----:R-:W-:-:S04]  /*28050*/  @P0 SHF.R.U32.HI R0, RZ, R7, R6 ;  /* 0x00000007ff000219 */ /* 0x002fc80000011606 */
[----:B------:R-:W-:-:S05]  /*28060*/  IADD3 R6, -R0, RZ, RZ ;  /* 0x000000ff00067210 */ /* 0x000fca0007ffe1ff */
[----:B------:R-:W-:Y:S01]  /*28070*/  IMAD R4, R8, R6, R4 ;  /* 0x0000000608047224 */ /* 0x000fe200078e0204 */
[----:B------:R-:W-:Y:S01]  /*28080*/  SHF.R.S32.HI R6, RZ, 0x1f, R0 ;  /* 0x0000001fff067819 */ /* 0x000fe20000011400 */
[----:B------:R-:W-:-:S04]  /*28090*/  IMAD.WIDE.U32 R2, R0, UR4, R2 ;  /* 0x0000000400027c25 */ /* 0x000fc8000f8e0002 */
[----:B------:R-:W-:-:S04]  /*280a0*/  IMAD R6, R6, UR4, RZ ;  /* 0x0000000406067c24 */ /* 0x000fc8000f8e02ff */
[----:B------:R-:W-:Y:S01]  /*280b0*/  IMAD R0, R0, UR5, R6 ;  /* 0x0000000500007c24 */ /* 0x000fe2000f8e0206 */
[----:B------:R-:W-:-:S03]  /*280c0*/  ULDC.64 UR4, c[0x0][0x2c8] ;  /* 0x0000b20000047ab9 */ /* 0x000fc60000000a00 */
[----:B------:R-:W-:Y:S01]  /*280d0*/  IMAD.IADD R3, R3, 0x1, R0 ;  /* 0x0000000103037824 */ /* 0x000fe200078e0200 */
[----:B------:R-:W-:Y:S01]  /*280e0*/  SHF.R.S32.HI R0, RZ, 0x1f, R4 ;  /* 0x0000001fff007819 */ /* 0x000fe20000011404 */
[----:B------:R-:W-:-:S04]  /*280f0*/  IMAD.WIDE.U32 R2, R4, UR4, R2 ;  /* 0x0000000404027c25 */ /* 0x000fc8000f8e0002 */
[----:B------:R-:W-:Y:S01]  /*28100*/  IMAD R0, R0, UR4, RZ ;  /* 0x0000000400007c24 */ /* 0x000fe2000f8e02ff */
[----:B------:R-:W-:Y:S02]  /*28110*/  ULDC UR4, c[0x0][0x2b8] ;  /* 0x0000ae0000047ab9 */ /* 0x000fe40000000800 */
[----:B------:R-:W-:Y:S02]  /*28120*/  ISETP.GE.AND P2, PT, R9, UR4, PT ;  /* 0x0000000409007c0c */ /* 0x000fe4000bf46270 */
[----:B------:R0:W5:Y:S01]  /*28130*/  LDL R9, [R1+0x3c] ;  /* 0x00003c0001097983 */ /* 0x0001620000100800 */
[----:B------:R-:W1:Y:S01]  /*28140*/  S2R R7, SR_TID.X ;  /* 0x0000000000077919 */ /* 0x000e620000002100 */
[----:B------:R-:W-:Y:S01]  /*28150*/  IMAD R0, R4, UR5, R0 ;  /* 0x0000000504007c24 */ /* 0x000fe2000f8e0200 */
[----:B------:R-:W-:Y:S02]  /*28160*/  IADD3 R4, P3, R2, UR6, RZ ;  /* 0x0000000602047c10 */ /* 0x000fe4000ff7e0ff */
[----:B------:R-:W-:-:S02]  /*28170*/  ISETP.GE.AND P1, PT, R11, UR4, PT ;  /* 0x000000040b007c0c */ /* 0x000fc4000bf26270 */
[----:B------:R-:W-:Y:S01]  /*28180*/  IADD3.X R3, R3, UR7, R0, P3, !PT ;  /* 0x0000000703037c10 */ /* 0x000fe20009ffe400 */
        /* <DEDUP_REMOVED lines=8> */
[----:B------:R-:W-:Y:S02]  /*28210*/  SHF.R.U32.HI R11, RZ, 0x2, R7 ;  /* 0x00000002ff0b7819 */ /* 0x000fe40000011607 */
[----:B------:R-:W0:Y:S02]  /*28220*/  SHFL.IDX PT, R7, R4, RZ, 0x1c1f ;  /* 0x001c1fff04077589 */ /* 0x000e2400000e0000 */
[----:B------:R-:W-:-:S05]  /*28230*/  IADD3 R0, R11, R5, RZ ;  /* 0x000000050b007210 */ /* 0x000fca0007ffe0ff */
[----:B------:R-:W-:Y:S02]  /*28240*/  VIADD R5, R0, 0x20 ;  /* 0x0000002000057836 */ /* 0x000fe40000000000 */
[----:B--2---:R-:W-:Y:S02]  /*28250*/  IMAD R2, R6, R8, RZ ;  /* 0x0000000806027224 */ /* 0x004fe400078e02ff */
[----:B------:R-:W1:Y:S03]  /*28260*/  SHFL.IDX PT, R6, R3, RZ, 0x1c1f ;  /* 0x001c1fff03067589 */ /* 0x000e6600000e0000 */
[----:B------:R-:W-:-:S13]  /*28270*/  ISETP.GE.AND P4, PT, R0, R2, PT ;  /* 0x000000020000720c */ /* 0x000fda0003f86270 */
[----:B0-----:R-:W-:-:S05]  /*28280*/  @!P4 IADD3 R7, P3, R10, R7, RZ ;  /* 0x000000070a07c210 */ /* 0x001fca0007f7e0ff */
[----:B-1----:R-:W-:Y:S01]  /*28290*/  @!P4 IMAD.X R6, RZ, RZ, R6, P3 ;  /* 0x000000ffff06c224 */ /* 0x002fe200018e0606 */
[----:B------:R-:W-:Y:S02]  /*282a0*/  ISETP.GE.AND P3, PT, R5, R2, PT ;  /* 0x000000020500720c */ /* 0x000fe40003f66270 */
[----:B------:R-:W0:Y:S02]  /*282b0*/  SHFL.IDX PT, R5, R4, 0x1, 0x1c1f ;  /* 0x003c1f0004057f89 */ /* 0x000e2400000e0000 */
[----:B------:R-:W-:-:S04]  /*282c0*/  @!P4 LOP3.LUT R7, R7, R6, RZ, 0x3c, !PT ;  /* 0x000000060707c212 */ /* 0x000fc800078e3cff */
[----:B------:R-:W-:-:S04]  /*282d0*/  @!P4 LOP3.LUT R6, R7, R6, RZ, 0x3c, !PT ;  /* 0x000000060706c212 */ /* 0x000fc800078e3cff */
[----:B------:R-:W-:-:S05]  /*282e0*/  @!P4 LOP3.LUT R7, R7, R6, RZ, 0x3c, !PT ;  /* 0x000000060707c212 */ /* 0x000fca00078e3cff */
[----:B-----5:R-:W-:Y:S04]  /*282f0*/  @!P4 LDGSTS.E.BYPASS.LTC128B.128 [R9+0x14400], desc[UR54][R6.64], !P0 ;  /* 0x144000000609cfae */ /* 0x020fe8000c101d76 */
[----:B------:R-:W-:Y:S04]  /*28300*/  @!P4 LDGSTS.E.BYPASS.LTC128B.128 [R9+0x16400], desc[UR54][R6.64+0x40], !P1 ;  /* 0x164000400609cfae */ /* 0x000fe8000c901d76 */
[----:B------:R1:W-:Y:S01]  /*28310*/  @!P4 LDGSTS.E.BYPASS.LTC128B.128 [R9+0x18400], desc[UR54][R6.64+0x80], !P2 ;  /* 0x184000800609cfae */ /* 0x0003e2000d101d76 */
[----:B0-----:R-:W-:-:S03]  /*28320*/  @!P3 IADD3 R5, P4, R10, R5, RZ ;  /* 0x000000050a05b210 */ /* 0x001fc60007f9e0ff */
[----:B-1----:R-:W0:Y:S02]  /*28330*/  SHFL.IDX PT, R6, R3, 0x1, 0x1c1f ;  /* 0x003c1f0003067f89 */ /* 0x002e2400000e0000 */
[----:B0-----:R-:W-:-:S05]  /*28340*/  @!P3 IMAD.X R6, RZ, RZ, R6, P4 ;  /* 0x000000ffff06b224 */ /* 0x001fca00020e0606 */
[----:B------:R-:W-:Y:S01]  /*28350*/  @!P3 MOV R7, R6 ;  /* 0x000000060007b202 */ /* 0x000fe20000000f00 */
[----:B------:R-:W-:Y:S02]  /*28360*/  @!P3 IMAD.MOV.U32 R6, RZ, RZ, R5 ;  /* 0x000000ffff06b224 */ /* 0x000fe400078e0005 */
[----:B------:R-:W-:-:S03]  /*28370*/  VIADD R5, R0, 0x40 ;  /* 0x0000004000057836 */ /* 0x000fc60000000000 */
[----:B------:R-:W-:Y:S04]  /*28380*/  @!P3 LDGSTS.E.BYPASS.LTC128B.128 [R9+0x14c00], desc[UR54][R6.64], !P0 ;  /* 0x14c000000609bfae */ /* 0x000fe8000c101d76 */
[----:B------:R-:W-:Y:S04]  /*28390*/  @!P3 LDGSTS.E.BYPASS.LTC128B.128 [R9+0x16c00], desc[UR54][R6.64+0x40], !P1 ;  /* 0x16c000400609bfae */ /* 0x000fe8000c901d76 */
[----:B------:R0:W-:Y:S01]  /*283a0*/  @!P3 LDGSTS.E.BYPASS.LTC128B.128 [R9+0x18c00], desc[UR54][R6.64+0x80], !P2 ;  /* 0x18c000800609bfae */ /* 0x0001e2000d101d76 */
[----:B------:R-:W-:-:S03]  /*283b0*/  ISETP.GE.AND P3, PT, R5, R2, PT ;  /* 0x000000020500720c */ /* 0x000fc60003f66270 */
[----:B------:R-:W1:Y:S04]  /*283c0*/  SHFL.IDX PT, R5, R4, 0x2, 0x1c1f ;  /* 0x005c1f0004057f89 */ /* 0x000e6800000e0000 */
[----:B0-----:R-:W0:Y:S06]  /*283d0*/  SHFL.IDX PT, R6, R3, 0x2, 0x1c1f ;  /* 0x005c1f0003067f89 */ /* 0x001e2c00000e0000 */
[----:B-1----:R-:W-:-:S05]  /*283e0*/  @!P3 IADD3 R5, P4, R10, R5, RZ ;  /* 0x000000050a05b210 */ /* 0x002fca0007f9e0ff */
[----:B0-----:R-:W-:-:S05]  /*283f0*/  @!P3 IMAD.X R6, RZ, RZ, R6, P4 ;  /* 0x000000ffff06b224 */ /* 0x001fca00020e0606 */
[----:B------:R-:W-:Y:S01]  /*28400*/  @!P3 MOV R7, R6 ;  /* 0x000000060007b202 */ /* 0x000fe20000000f00 */
[----:B------:R-:W-:Y:S02]  /*28410*/  @!P3 IMAD.MOV.U32 R6, RZ, RZ, R5 ;  /* 0x000000ffff06b224 */ /* 0x000fe400078e0005 */
[----:B------:R1:W2:Y:S04]  /*28420*/  SHFL.IDX PT, R5, R3, 0x3, 0x1c1f ;  /* 0x007c1f0003057f89 */ /* 0x0002a800000e0000 */
[----:B------:R1:W-:Y:S04]  /*28430*/  @!P3 LDGSTS.E.BYPASS.LTC128B.128 [R9+0x15400], desc[UR54][R6.64], !P0 ;  /* 0x154000000609bfae */ /* 0x0003e8000c101d76 */
[----:B------:R1:W-:Y:S04]  /*28440*/  @!P3 LDGSTS.E.BYPASS.LTC128B.128 [R9+0x17400], desc[UR54][R6.64+0x40], !P1 ;  /* 0x174000400609bfae */ /* 0x0003e8000c901d76 */
[----:B------:R1:W-:Y:S04]  /*28450*/  @!P3 LDGSTS.E.BYPASS.LTC128B.128 [R9+0x19400], desc[UR54][R6.64+0x80], !P2 ;  /* 0x194000800609bfae */ /* 0x0003e8000d101d76 */
[----:B------:R1:W3:Y:S02]  /*28460*/  SHFL.IDX PT, R3, R4, 0x3, 0x1c1f ;  /* 0x007c1f0004037f89 */ /* 0x0002e400000e0000 */
.L_x_812:
[----:B------:R-:W-:Y:S01]  /*28470*/  VIADD R0, R0, 0x60 ;  /* 0x0000006000007836 */ /* 0x000fe20000000000 */
[----:B------:R-:W-:Y:S04]  /*28480*/  BSSY B0, `(.L_x_601) ;  /* 0x000000b000007945 */ /* 0x000fe80003800000 */
[----:B------:R-:W-:-:S13]  /*28490*/  ISETP.GE.AND P3, PT, R0, R2, PT ;  /* 0x000000020000720c */ /* 0x000fda0003f66270 */
[----:B------:R-:W-:Y:S05]  /*284a0*/  @P3 BRA `(.L_x_602) ;  /* 0x0000000000203947 */ /* 0x000fea0003800000 */
[----:B---3--:R-:W-:-:S05]  /*284b0*/  IADD3 R2, P3, R10, R3, RZ ;  /* 0x000000030a027210 */ /* 0x008fca0007f7e0ff */
[----:B-12---:R-:W-:-:S05]  /*284c0*/  IMAD.X R3, RZ, RZ, R5, P3 ;  /* 0x000000ffff037224 */ /* 0x006fca00018e0605 */
[----:B------:R-:W-:Y:S01]  /*284d0*/  @!PT LDS RZ, [RZ] ;  /* 0x00000000fffff984 */ /* 0x000fe20000000800 */
[----:B------:R-:W-:Y:S01]  /*284e0*/  @!PT LDS RZ, [RZ] ;  /* 0x00000000fffff984 */ /* 0x000fe20000000800 */
[----:B------:R-:W-:Y:S01]  /*284f0*/  @!PT LDS RZ, [RZ] ;  /* 0x00000000fffff984 */ /* 0x000fe20000000800 */
[----:B------:R4:W-:Y:S04]  /*28500*/  LDGSTS.E.BYPASS.LTC128B.128 [R9+0x15c00], desc[UR54][R2.64], !P0 ;  /* 0x15c0000002097fae */ /* 0x0009e8000c101d76 */
[----:B------:R4:W-:Y:S04]  /*28510*/  LDGSTS.E.BYPASS.LTC128B.128 [R9+0x17c00], desc[UR54][R2.64+0x40], !P1 ;  /* 0x17c0004002097fae */ /* 0x0009e8000c901d76 */
[----:B------:R4:W-:Y:S02]  /*28520*/  LDGSTS.E.BYPASS.LTC128B.128 [R9+0x19c00], desc[UR54][R2.64+0x80], !P2 ;  /* 0x19c0008002097fae */ /* 0x0009e4000d101d76 */
.L_x_602:
[----:B------:R-:W-:Y:S05]  /*28530*/  BSYNC B0 ;  /* 0x0000000000007941 */ /* 0x000fea0003800000 */
.L_x_601:
[----:B------:R-:W-:Y:S01]  /*28540*/  NOP ;  /* 0x0000000000007918 */ /* 0x000fe20000000000 */
[----:B------:R-:W-:-:S13]  /*28550*/  PLOP3.LUT P0, PT, PT, PT, PT, 0x80, 0x0 ;  /* 0x000000000000781c */ /* 0x000fda0003f0f070 */
.L_x_603:
[----:B------:R-:W-:Y:S02]  /*28560*/  PLOP3.LUT P1, PT, P1, P0, PT, 0xa2, 0x0 ;  /* 0x000000000000781c */ /* 0x000fe40000f21472 */
[----:B------:R-:W-:-:S08]  /*28570*/  @P0 R2UR P1, UR4, R18 ;  /* 0x00000000120402ca */ /* 0x000fd00000020000 */
[----:B------:R-:W-:-:S05]  /*28580*/  @P0 PLOP3.LUT P0, PT, P1, PT, PT, 0x80, 0x0 ;  /* 0x000000000000081c */ /* 0x000fca0000f0f070 */
[----:B------:R-:W-:Y:S01]  /*28590*/  @!P1 SYNCS.ARRIVE.TRANS64.RED.A0T1 RZ, [UR4+0x29800], RZ ;  /* 0x029800ffffff99a7 */ /* 0x000fe20008200404 */
[----:B------:R-:W-:Y:S07]  /*285a0*/  @!P1 ARRIVES.LDGSTSBAR.64.TRANSCNT [UR4+0x29800] ;  /* 0x02980000ff0099b0 */ /* 0x000fee0008000a84 */
[----:B------:R-:W-:Y:S05]  /*285b0*/  @P0 BRA.U.ANY `(.L_x_603) ;  /* 0xfffffffd00e80947 */ /* 0x000fea000393ffff */
[----:B----4-:R-:W4:Y:S02]  /*285c0*/  LDL.LU R2, [R1+0x5c] ;  /* 0x00005c0001027983 */ /* 0x010f240000300800 */
[----:B----4-:R-:W-:-:S04]  /*285d0*/  IADD3 R2, R2, 0x1, RZ ;  /* 0x0000000102027810 */ /* 0x010fc80007ffe0ff */
[----:B------:R-:W-:Y:S01]  /*285e0*/  LEA.HI R0, R2, R2, RZ, 0x1 ;  /* 0x0000000202007211 */ /* 0x000fe200078f08ff */
[----:B------:R4:W-:Y:S03]  /*285f0*/  STL [R1+0x5c], R2 ;  /* 0x00005c0201007387 */ /* 0x0009e60000100800 */
[----:B------:R-:W-:-:S05]  /*28600*/  LOP3.LUT R0, R0, 0xfffffffe, RZ, 0xc0, !PT ;  /* 0xfffffffe00007812 */ /* 0x000fca00078ec0ff */
[----:B------:R-:W-:-:S05]  /*28610*/  IMAD.IADD R0, R2, 0x1, -R0 ;  /* 0x0000000102007824 */ /* 0x000fca00078e0a00 */
[----:B------:R-:W-:Y:S01]  /*28620*/  SHF.L.U32 R0, R0, 0x1f, RZ ;  /* 0x0000001f00007819 */ /* 0x000fe200000006ff */
[----:B------:R-:W-:Y:S01]  /*28630*/  NOP ;  /* 0x0000000000007918 */ /* 0x000fe20000000000 */
[----:B------:R4:W-:Y:S01]  /*28640*/  SYNCS.ARRIVE.TRANS64.A1T0 RZ, [R18+URZ+0x29800], RZ ;  /* 0x029800ff12ff79a7 */ /* 0x0009e2000810003f */
[----:B------:R-:W-:Y:S01]  /*28650*/  BSSY B0, `(.L_x_604) ;  /* 0x0000003000007945 */ /* 0x000fe20003800000 */
[----:B------:R-:W5:Y:S03]  /*28660*/  SYNCS.PHASECHK.TRANS64.TRYWAIT P0, [R18+URZ+0x29820], R0 ;  /* 0x02982000120075a7 */ /* 0x000f66000800017f */
[----:B----45:R-:W-:Y:S05]  /*28670*/  @!P0 BRA `(.L_x_605) ;  /* 0x00000064002c8947 */ /* 0x030fea0003800000 */
.L_x_813:
[----:B------:R-:W-:Y:S05]  /*28680*/  BSYNC B0 ;  /* 0x0000000000007941 */ /* 0x000fea0003800000 */
.L_x_604:
[----:B------:R-:W5:Y:S04]  /*28690*/  LDL.LU R2, [R1+0x44] ;  /* 0x0000440001027983 */ /* 0x000f680000300800 */
[----:B-1-3--:R-:W3:Y:S01]  /*286a0*/  LDL R3, [R1+0x20] ;  /* 0x0000200001037983 */ /* 0x00aee20000100800 */
[----:B-----5:R-:W-:-:S05]  /*286b0*/  VIADD R2, R2, 0xfffffffe ;  /* 0xfffffffe02027836 */ /* 0x020fca0000000000 */
[----:B---3--:R-:W-:-:S13]  /*286c0*/  ISETP.GE.AND P0, PT, R2, R3, PT ;  /* 0x000000030200720c */ /* 0x008fda0003f06270 */
[----:B------:R-:W-:Y:S05]  /*286d0*/  @!P0 BRA `(.L_x_606) ;  /* 0x0000001000048947 */ /* 0x000fea0003800000 */
[----:B------:R1:W5:Y:S01]  /*286e0*/  LDL.LU R3, [R1+0x18] ;  /* 0x0000180001037983 */ /* 0x0003620000300800 */
[----:B----4-:R-:W-:-:S07]  /*286f0*/  IMAD.MOV.U32 R0, RZ, RZ, R19 ;  /* 0x000000ffff007224 */ /* 0x010fce00078e0013 */
.L_x_628:
[----:B------:R-:W3:Y:S01]  /*28700*/  LDL R4, [R1+0x10] ;  /* 0x0000100001047983 */ /* 0x000ee20000100800 */
[----:B------:R-:W-:Y:S01]  /*28710*/  IADD3 R19, R0, 0x1, RZ ;  /* 0x0000000100137810 */ /* 0x000fe20007ffe0ff */
[----:B------:R-:W-:Y:S05]  /*28720*/  YIELD ;  /* 0x0000000000007946 */ /* 0x000fea0003800000 */
[C---:B------:R-:W-:Y:S01]  /*28730*/  ISETP.NE.AND P0, PT, R19.reuse, 0x2, PT ;  /* 0x000000021300780c */ /* 0x040fe20003f05270 */
[----:B------:R-:W-:Y:S03]  /*28740*/  BSSY B0, `(.L_x_607) ;  /* 0x0000089000007945 */ /* 0x000fe60003800000 */
[----:B------:R-:W-:-:S02]  /*28750*/  SEL R19, R19, RZ, P0 ;  /* 0x000000ff13137207 */ /* 0x000fc40000000000 */
[----:B---3--:R-:W-:Y:S02]  /*28760*/  LOP3.LUT P1, RZ, R4, 0x1, RZ, 0xc0, !PT ;  /* 0x0000000104ff7812 */ /* 0x008fe4000782c0ff */
[----:B------:R-:W-:-:S04]  /*28770*/  SEL R4, RZ, 0x1, P0 ;  /* 0x00000001ff047807 */ /* 0x000fc80000000000 */
[----:B0-2--5:R-:W-:-:S05]  /*28780*/  LOP3.LUT R9, R3, R4, RZ, 0x3c, !PT ;  /* 0x0000000403097212 */ /* 0x025fca00078e3cff */
[----:B------:R0:W-:Y:S02]  /*28790*/  STL [R1+0x18], R9 ;  /* 0x0000180901007387 */ /* 0x0001e40000100800 */
[----:B------:R-:W-:Y:S05]  /*287a0*/  @!P1 BRA `(.L_x_608) ;  /* 0x0000000800089947 */ /* 0x000fea0003800000 */
[----:B------:R-:W-:Y:S01]  /*287b0*/  ULDC.64 UR4, c[0x0][0x418] ;  /* 0x0001060000047ab9 */ /* 0x000fe20000000a00 */
[----:B------:R-:W-:Y:S01]  /*287c0*/  IMAD.MOV.U32 R8, RZ, RZ, R2 ;  /* 0x000000ffff087224 */ /* 0x000fe200078e0002 */
[----:B------:R-:W-:-:S04]  /*287d0*/  ISETP.NE.U32.AND P0, PT, RZ, UR4, PT ;  /* 0x00000004ff007c0c */ /* 0x000fc8000bf05070 */
[----:B------:R-:W-:-:S13]  /*287e0*/  ISETP.NE.AND.EX P0, PT, RZ, UR5, PT, P0 ;  /* 0x00000005ff007c0c */ /* 0x000fda000bf05300 */
[----:B------:R-:W-:Y:S05]  /*287f0*/  @!P0 BRA `(.L_x_609) ;  /* 0x00000000004c8947 */ /* 0x000fea0003800000 */
[----:B------:R-:W3:Y:S01]  /*28800*/  LDL R11, [R1+0x24] ;  /* 0x00002400010b7983 */ /* 0x000ee20000100800 */
[----:B------:R-:W4:Y:S01]  /*28810*/  LDC R7, c[0x0][0x43c] ;  /* 0x00010f00ff077b82 */ /* 0x000f220000000800 */
[----:B------:R-:W-:Y:S02]  /*28820*/  ULDC.64 UR6, c[0x0][0x428] ;  /* 0x00010a0000067ab9 */ /* 0x000fe40000000a00 */
[----:B------:R-:W3:Y:S01]  /*28830*/  LDL R10, [R1+0x8] ;  /* 0x00000800010a7983 */ /* 0x000ee20000100800 */
[----:B----4-:R-:W-:-:S13]  /*28840*/  ISETP.NE.AND P0, PT, R7, 0x1, PT ;  /* 0x000000010700780c */ /* 0x010fda0003f05270 */
[----:B--2---:R-:W2:Y:S02]  /*28850*/  @P0 LDC.64 R4, c[0x0][0x440] ;  /* 0x00011000ff040b82 */ /* 0x004ea40000000a00 */
[----:B--2---:R-:W-:-:S04]  /*28860*/  @P0 IMAD.HI.U32 R6, R2, R4, RZ ;  /* 0x0000000402060227 */ /* 0x004fc800078e00ff */
[----:B------:R-:W-:Y:S01]  /*28870*/  IMAD.MOV.U32 R4, RZ, RZ, R2 ;  /* 0x000000ffff047224 */ /* 0x000fe200078e0002 */
[----:B------:R-:W-:-:S04]  /*28880*/  @P0 SHF.R.U32.HI R4, RZ, R5, R6 ;  /* 0x00000005ff040219 */ /* 0x000fc80000011606 */
[--C-:B------:R-:W-:Y:S01]  /*28890*/  SHF.R.S32.HI R5, RZ, 0x1f, R4.reuse ;  /* 0x0000001fff057819 */ /* 0x100fe20000011404 */
[----:B------:R-:W-:-:S04]  /*288a0*/  IMAD.MOV R8, RZ, RZ, -R4 ;  /* 0x000000ffff087224 */ /* 0x000fc800078e0a04 */
[----:B------:R-:W-:Y:S02]  /*288b0*/  IMAD R8, R7, R8, R2 ;  /* 0x0000000807087224 */ /* 0x000fe400078e0202 */
[----:B---3--:R-:W-:-:S04]  /*288c0*/  IMAD R6, R11, UR6, RZ ;  /* 0x000000060b067c24 */ /* 0x008fc8000f8e02ff */
[C---:B------:R-:W-:Y:S02]  /*288d0*/  IMAD R6, R10.reuse, UR7, R6 ;  /* 0x000000070a067c24 */ /* 0x040fe4000f8e0206 */
[----:B------:R-:W-:-:S05]  /*288e0*/  IMAD.WIDE.U32 R4, R10, UR6, R4 ;  /* 0x000000060a047c25 */ /* 0x000fca000f8e0004 */
[----:B------:R-:W-:Y:S02]  /*288f0*/  IADD3 R5, R6, R5, RZ ;  /* 0x0000000506057210 */ /* 0x000fe40007ffe0ff */
[----:B------:R-:W-:-:S04]  /*28900*/  LEA R6, P0, R4, UR4, 0x2 ;  /* 0x0000000404067c11 */ /* 0x000fc8000f8010ff */
[----:B------:R-:W-:-:S05]  /*28910*/  LEA.HI.X R7, R4, UR5, R5, 0x2, P0 ;  /* 0x0000000504077c11 */ /* 0x000fca00080f1405 */
[----:B------:R3:W5:Y:S04]  /*28920*/  LDG.E R17, desc[UR54][R6.64] ;  /* 0x0000003606117981 */ /* 0x000768000c1e1900 */
.L_x_609:
[----:B------:R-:W3:Y:S01]  /*28930*/  S2R R4, SR_TID.X ;  /* 0x0000000000047919 */ /* 0x000ee20000002100 */
[----:B--2---:R-:W-:Y:S01]  /*28940*/  IMAD R5, R19, 0x8, R18 ;  /* 0x0000000813057824 */ /* 0x004fe200078e0212 */
[----:B------:R-:W-:Y:S01]  /*28950*/  BSSY B1, `(.L_x_610) ;  /* 0x0000006000017945 */ /* 0x000fe20003800000 */
[----:B---3--:R-:W-:Y:S02]  /*28960*/  LOP3.LUT R6, R4, 0x7f, RZ, 0xc0, !PT ;  /* 0x0000007f04067812 */ /* 0x008fe400078ec0ff */
[----:B------:R-:W-:Y:S02]  /*28970*/  SHF.L.U32 R4, R9, 0x1f, RZ ;  /* 0x0000001f09047819 */ /* 0x000fe400000006ff */
[----:B------:R-:W-:Y:S02]  /*28980*/  ISETP.NE.AND P1, PT, R6, RZ, PT ;  /* 0x000000ff0600720c */ /* 0x000fe40003f25270 */
[----:B------:R-:W2:Y:S02]  /*28990*/  SYNCS.PHASECHK.TRANS64.TRYWAIT P0, [R5+URZ+0x29880], R4 ;  /* 0x02988004050075a7 */ /* 0x000ea4000800017f */
[----:B--2---:R-:W-:Y:S09]  /*289a0*/  @!P0 BRA `(.L_x_611) ;  /* 0x0000006000748947 */ /* 0x004ff20003800000 */
.L_x_814:
[----:B------:R-:W-:Y:S05]  /*289b0*/  BSYNC B1 ;  /* 0x0000000000017941 */ /* 0x000fea0003800000 */
.L_x_610:
        /* <DEDUP_REMOVED lines=9> */
.L_x_613:
[----:B------:R-:W-:Y:S05]  /*28a50*/  BSYNC B1 ;  /* 0x0000000000017941 */ /* 0x000fea0003800000 */
.L_x_612:
[----:B------:R-:W3:Y:S01]  /*28a60*/  LDL R6, [R1+0x28] ;  /* 0x0000280001067983 */ /* 0x000ee20000100800 */
[----:B------:R-:W-:Y:S01]  /*28a70*/  IMAD.MOV.U32 R10, RZ, RZ, RZ ;  /* 0x000000ffff0a7224 */ /* 0x000fe200078e00ff */
[----:B------:R-:W-:Y:S01]  /*28a80*/  UIADD3 UR4, UP0, UR40, 0x470, URZ ;  /* 0x0000047028047890 */ /* 0x000fe2000ff1e03f */
[----:B------:R-:W-:Y:S01]  /*28a90*/  IMAD R7, R19, 0x5000, R18 ;  /* 0x0000500013077824 */ /* 0x000fe200078e0212 */
[----:B------:R-:W-:Y:S01]  /*28aa0*/  PLOP3.LUT P0, PT, PT, PT, PT, 0x80, 0x0 ;  /* 0x000000000000781c */ /* 0x000fe20003f0f070 */
[----:B------:R-:W-:Y:S01]  /*28ab0*/  UMOV UR6, 0x0 ;  /* 0x0000000000067882 */ /* 0x000fe20000000000 */
[----:B------:R-:W-:Y:S01]  /*28ac0*/  R2UR UR10, R10 ;  /* 0x000000000a0a72ca */ /* 0x000fe200000e0000 */
[----:B------:R-:W-:Y:S01]  /*28ad0*/  UIADD3.X UR5, URZ, UR41, URZ, UP0, !UPT ;  /* 0x000000293f057290 */ /* 0x000fe200087fe43f */
[----:B------:R-:W-:Y:S01]  /*28ae0*/  IADD3 R7, R7, 0xa400, RZ ;  /* 0x0000a40007077810 */ /* 0x000fe20007ffe0ff */
[----:B------:R-:W-:Y:S01]  /*28af0*/  UMOV UR7, 0x14f00000 ;  /* 0x14f0000000077882 */ /* 0x000fe20000000000 */
[----:B---3--:R-:W-:-:S02]  /*28b00*/  IMAD R6, R8, 0xa0, R6 ;  /* 0x000000a008067824 */ /* 0x008fc400078e0206 */
[----:B------:R-:W-:-:S09]  /*28b10*/  VIADD R8, R5, 0x29870 ;  /* 0x0002987005087836 */ /* 0x000fd20000000000 */
.L_x_614:
[----:B------:R-:W-:-:S13]  /*28b20*/  @P0 ELECT P2, URZ, PT ;  /* 0x00000000003f082f */ /* 0x000fda0003840000 */
[----:B-----5:R-:W-:Y:S02]  /*28b30*/  @P2 R2UR UR13, R17 ;  /* 0x00000000110d22ca */ /* 0x020fe400000e0000 */
[----:B------:R-:W-:Y:S02]  /*28b40*/  @P2 R2UR UR12, R16 ;  /* 0x00000000100c22ca */ /* 0x000fe400000e0000 */
[----:B------:R-:W-:Y:S02]  /*28b50*/  @P2 R2UR UR11, R6 ;  /* 0x00000000060b22ca */ /* 0x000fe400000e0000 */
[----:B------:R-:W-:Y:S02]  /*28b60*/  @P2 R2UR UR9, R8 ;  /* 0x00000000080922ca */ /* 0x000fe400000e0000 */
[----:B------:R-:W-:Y:S02]  /*28b70*/  @P2 R2UR UR8, R7 ;  /* 0x00000000070822ca */ /* 0x000fe400000e0000 */
[----:B------:R-:W-:-:S02]  /*28b80*/  @P2 PLOP3.LUT P0, PT, P2, PT, PT, 0x8, 0x0 ;  /* 0x000000000000281c */ /* 0x000fc4000170e170 */
[----:B------:R-:W-:-:S09]  /*28b90*/  PLOP3.LUT P2, PT, PT, PT, PT, 0x8, 0x0 ;  /* 0x000000000000781c */ /* 0x000fd20003f4e170 */
[----:B------:R3:W-:Y:S02]  /*28ba0*/  UTMALDG.4D [UR8], [UR4], desc[UR6] ;  /* 0x00000608040075b4 */ /* 0x0007e40008019000 */
[----:B---3--:R-:W-:Y:S05]  /*28bb0*/  @P0 BRA.U.ANY `(.L_x_614) ;  /* 0xfffffffd00d80947 */ /* 0x008fea000393ffff */
[----:B------:R-:W3:Y:S01]  /*28bc0*/  SYNCS.PHASECHK.TRANS64.TRYWAIT P0, [R5+URZ+0x29840], R4 ;  /* 0x02984004050075a7 */ /* 0x000ee2000800017f */
[----:B------:R-:W-:Y:S04]  /*28bd0*/  BSSY B1, `(.L_x_615) ;  /* 0x0000002000017945 */ /* 0x000fe80003800000 */
[----:B---3--:R-:W-:Y:S05]  /*28be0*/  @!P0 BRA `(.L_x_616) ;  /* 0x0000005c00f88947 */ /* 0x008fea0003800000 */
.L_x_815:
[----:B------:R-:W-:Y:S05]  /*28bf0*/  BSYNC B1 ;  /* 0x0000000000017941 */ /* 0x000fea0003800000 */
.L_x_615:
[----:B------:R-:W-:Y:S01]  /*28c00*/  BSSY B1, `(.L_x_617) ;  /* 0x000000b000017945 */ /* 0x000fe20003800000 */
[----:B------:R-:W-:Y:S02]  /*28c10*/  IMAD.MOV.U32 R8, RZ, RZ, 0x0 ;  /* 0x00000000ff087424 */ /* 0x000fe400078e00ff */
[----:B0-----:R-:W-:Y:S01]  /*28c20*/  IMAD.MOV.U32 R9, RZ, RZ, 0x14f00000 ;  /* 0x14f00000ff097424 */ /* 0x001fe200078e00ff */
[----:B------:R-:W-:Y:S06]  /*28c30*/  @P1 BRA `(.L_x_618) ;  /* 0x00000000001c1947 */ /* 0x000fec0003800000 */
[----:B------:R-:W0:Y:S01]  /*28c40*/  S2R R7, SR_TID.X ;  /* 0x0000000000077919 */ /* 0x000e220000002100 */
[----:B--23--:R-:W-:-:S04]  /*28c50*/  MOV R4, 0x7800 ;  /* 0x0000780000047802 */ /* 0x00cfc80000000f00 */
[----:B------:R4:W-:Y:S01]  /*28c60*/  SYNCS.ARRIVE.TRANS64 RZ, [R5+URZ+0x29830], R4 ;  /* 0x0298300405ff79a7 */ /* 0x0009e2000800003f */
[----:B0-----:R-:W-:-:S04]  /*28c70*/  LOP3.LUT R7, R7, 0x1f, RZ, 0xc0, !PT ;  /* 0x0000001f07077812 */ /* 0x001fc800078ec0ff */
[----:B------:R-:W-:-:S13]  /*28c80*/  ISETP.NE.AND P0, PT, R7, RZ, PT ;  /* 0x000000ff0700720c */ /* 0x000fda0003f05270 */
[----:B----4-:R-:W-:Y:S05]  /*28c90*/  @!P0 BRA `(.L_x_618) ;  /* 0x0000000000048947 */ /* 0x010fea0003800000 */
[----:B------:R-:W-:Y:S01]  /*28ca0*/  BPT.TRAP 0x1 ;  /* 0x000000040000795c */ /* 0x000fe20000300000 */
.L_x_618:
[----:B------:R-:W-:Y:S05]  /*28cb0*/  BSYNC B1 ;  /* 0x0000000000017941 */ /* 0x000fea0003800000 */
.L_x_617:
        /* <DEDUP_REMOVED lines=9> */
.L_x_619:
        /* <DEDUP_REMOVED lines=15> */
.L_x_620:
        /* <DEDUP_REMOVED lines=11> */
[----:B------:R-:W-:Y:S01]  /*28ef0*/  UMOV UR10, 0x80 ;  /* 0x00000080000a7882 */ /* 0x000fe20000000000 */
[----:B------:R-:W-:Y:S02]  /*28f00*/  R2UR UR7, R9 ;  /* 0x00000000090772ca */ /* 0x000fe400000e0000 */
[----:B------:R-:W-:Y:S02]  /*28f10*/  PLOP3.LUT P0, PT, PT, PT, PT, 0x80, 0x0 ;  /* 0x000000000000781c */ /* 0x000fe40003f0f070 */
[----:B------:R-:W-:-:S11]  /*28f20*/  IADD3 R4, R4, 0x1f400, RZ ;  /* 0x0001f40004047810 */ /* 0x000fd60007ffe0ff */
.L_x_621:
        /* <DEDUP_REMOVED lines=10> */
.L_x_608:
[----:B------:R-:W-:Y:S05]  /*28fd0*/  BSYNC B0 ;  /* 0x0000000000007941 */ /* 0x000fea0003800000 */
.L_x_607:
[----:B------:R-:W-:-:S06]  /*28fe0*/  UISETP.NE.AND UP0, UPT, UR37, 0x3, UPT ;  /* 0x000000032500788c */ /* 0x000fcc000bf05270 */
[----:B------:R-:W-:-:S13]  /*28ff0*/  PLOP3.LUT P0, PT, PT, PT, UP0, 0x80, 0x0 ;  /* 0x000000000000781c */ /* 0x000fda0003f0f008 */
[----:B------:R-:W-:Y:S05]  /*29000*/  @!P0 BRA `(.L_x_622) ;  /* 0x0000000000048947 */ /* 0x000fea0003800000 */
[----:B------:R-:W-:Y:S01]  /*29010*/  BPT.TRAP 0x1 ;  /* 0x000000040000795c */ /* 0x000fe20000300000 */
.L_x_622:
[----:B------:R-:W-:Y:S01]  /*29020*/  IMAD.U32 R4, RZ, RZ, UR39 ;  /* 0x00000027ff047e24 */ /* 0x000fe2000f8e00ff */
[----:B------:R-:W-:Y:S01]  /*29030*/  BSSY B0, `(.L_x_623) ;  /* 0x0000007000007945 */ /* 0x000fe20003800000 */
[----:B------:R-:W-:-:S03]  /*29040*/  IMAD R20, R0, 0x8, R18 ;  /* 0x0000000800147824 */ /* 0x000fc600078e0212 */
[----:B------:R-:W-:Y:S02]  /*29050*/  ISETP.NE.AND P1, PT, R4, 0x3, PT ;  /* 0x000000030400780c */ /* 0x000fe40003f25270 */
[----:B------:R-:W-:-:S04]  /*29060*/  LOP3.LUT R4, R3, 0x1, RZ, 0x3c, !PT ;  /* 0x0000000103047812 */ /* 0x000fc800078e3cff */
[----:B------:R-:W-:-:S04]  /*29070*/  SHF.L.U32 R4, R4, 0x1f, RZ ;  /* 0x0000001f04047819 */ /* 0x000fc800000006ff */
[----:B------:R-:W3:Y:S02]  /*29080*/  SYNCS.PHASECHK.TRANS64.TRYWAIT P0, [R20+URZ+0x29870], R4 ;  /* 0x02987004140075a7 */ /* 0x000ee4000800017f */
[----:B---3--:R-:W-:Y:S05]  /*29090*/  @!P0 BRA `(.L_x_624) ;  /* 0x0000005800e08947 */ /* 0x008fea0003800000 */
.L_x_816:
[----:B------:R-:W-:Y:S05]  /*290a0*/  BSYNC B0 ;  /* 0x0000000000007941 */ /* 0x000fea0003800000 */
.L_x_623:
[----:B------:R-:W-:Y:S05]  /*290b0*/  @!P1 BRA `(.L_x_625) ;  /* 0x0000000000049947 */ /* 0x000fea0003800000 */
[----:B------:R-:W-:Y:S01]  /*290c0*/  BPT.TRAP 0x1 ;  /* 0x000000040000795c */ /* 0x000fe20000300000 */
.L_x_625:
[----:B------:R-:W-:Y:S01]  /*290d0*/  SHF.L.U32 R3, R3, 0x1f, RZ ;  /* 0x0000001f03037819 */ /* 0x000fe200000006ff */
[----:B------:R-:W-:-:S03]  /*290e0*/  IMAD R12, R0, 0x5000, RZ ;  /* 0x00005000000c7824 */ /* 0x000fc600078e02ff */
[----:B------:R-:W4:Y:S02]  /*290f0*/  SYNCS.PHASECHK.TRANS64.TRYWAIT P0, [R20+URZ+0x29860], R3 ;  /* 0x02986003140075a7 */ /* 0x000f24000800017f */
[----:B----4-:R-:W-:Y:S05]  /*29100*/  @!P0 BRA `(.L_x_626) ;  /* 0x0000005800d88947 */ /* 0x010fea0003800000 */
.L_x_817:
[----:B------:R-:W5:Y:S04]  /*29110*/  LDL R0, [R1+0x30] ;  /* 0x0000300001007983 */ /* 0x000f680000100800 */
[----:B------:R-:W2:Y:S01]  /*29120*/  LDL R13, [R1+0x2c] ;  /* 0x00002c00010d7983 */ /* 0x000ea20000100800 */
[----:B------:R-:W-:Y:S05]  /*29130*/  WARPSYNC.ALL ;  /* 0x0000000000007948 */ /* 0x000fea0003800000 */
[----:B0-----:R-:W0:Y:S01]  /*29140*/  S2R R9, SR_TID.X ;  /* 0x0000000000097919 */ /* 0x001e220000002100 */
[----:B------:R-:W-:-:S02]  /*29150*/  MOV R14, 0x40 ;  /* 0x00000040000e7802 */ /* 0x000fc40000000f00 */
[----:B0-----:R-:W-:-:S04]  /*29160*/  LOP3.LUT P0, RZ, R9, 0x4, RZ, 0xc0, !PT ;  /* 0x0000000409ff7812 */ /* 0x001fc8000780c0ff */
[----:B------:R-:W-:Y:S02]  /*29170*/  SEL R14, R14, 0xffffffc0, !P0 ;  /* 0xffffffc00e0e7807 */ /* 0x000fe40004000000 */
[C---:B-----5:R-:W-:Y:S02]  /*29180*/  LOP3.LUT R0, R12.reuse, R0, RZ, 0xfc, !PT ;  /* 0x000000000c007212 */ /* 0x060fe400078efcff */
[----:B--2---:R-:W-:-:S03]  /*29190*/  LOP3.LUT R21, R12, R13, RZ, 0xfc, !PT ;  /* 0x0000000d0c157212 */ /* 0x004fc600078efcff */
[----:B------:R-:W-:-:S04]  /*291a0*/  IMAD.IADD R0, R18, 0x1, R0 ;  /* 0x0000000112007824 */ /* 0x000fc800078e0200 */
[----:B----4-:R-:W-:Y:S01]  /*291b0*/  IMAD.IADD R3, R14, 0x1, R0 ;  /* 0x000000010e037824 */ /* 0x010fe200078e0200 */
[----:B---3--:R-:W0:Y:S01]  /*291c0*/  LDSM.16.MT88.4 R4, [R0+0xa400] ;  /* 0x00a400000004783b */ /* 0x008e220000004200 */
        /* <DEDUP_REMOVED lines=68> */
.L_x_627:
[----:B------:R-:W3:Y:S01]  /*29610*/  S2R R0, SR_TID.X ;  /* 0x0000000000007919 */ /* 0x000ee20000002100 */
[----:B0-----:R0:W-:Y:S01]  /*29620*/  SYNCS.ARRIVE.TRANS64.A1T0 RZ, [R20+URZ+0x29850], RZ ;  /* 0x029850ff14ff79a7 */ /* 0x0011e2000810003f */
[----:B---3--:R-:W-:Y:S02]  /*29630*/  LOP3.LUT R3, R0, 0x7f, RZ, 0xc0, !PT ;  /* 0x0000007f00037812 */ /* 0x008fe400078ec0ff */
[----:B------:R-:W3:Y:S01]  /*29640*/  LDL R0, [R1+0x20] ;  /* 0x0000200001007983 */ /* 0x000ee20000100800 */
[----:B------:R-:W-:Y:S01]  /*29650*/  BAR.SYNC.DEFER_BLOCKING 0x2, 0x80 ;  /* 0x0082000000007b1d */ /* 0x000fe20000010000 */
[----:B------:R-:W-:-:S05]  /*29660*/  ISETP.NE.AND P0, PT, R3, RZ, PT ;  /* 0x000000ff0300720c */ /* 0x000fca0003f05270 */
[----:B------:R4:W5:Y:S08]  /*29670*/  LDL R3, [R1+0x18] ;  /* 0x0000180001037983 */ /* 0x0009700000100800 */
[----:B0-----:R-:W-:-:S05]  /*29680*/  @!P0 VIADD R20, R20, 0x29880 ;  /* 0x0002988014148836 */ /* 0x001fca0000000000 */
[----:B------:R-:W-:-:S04]  /*29690*/  @!P0 PRMT R20, RZ, 0x654, R20 ;  /* 0x00000654ff148816 */ /* 0x000fc80000000014 */
[----:B------:R4:W-:Y:S01]  /*296a0*/  @!P0 SYNCS.ARRIVE.TRANS64.RED.A1T0 RZ, [R20+URZ], RZ ;  /* 0x000000ff14ff89a7 */ /* 0x0009e2000810043f */
[C---:B---3--:R-:W-:Y:S01]  /*296b0*/  ISETP.GT.AND P0, PT, R2.reuse, R0, PT ;  /* 0x000000000200720c */ /* 0x048fe20003f04270 */
[----:B------:R-:W-:Y:S01]  /*296c0*/  IMAD.MOV.U32 R0, RZ, RZ, R19 ;  /* 0x000000ffff007224 */ /* 0x000fe200078e0013 */
[----:B------:R-:W-:-:S11]  /*296d0*/  IADD3 R2, R2, -0x1, RZ ;  /* 0xffffffff02027810 */ /* 0x000fd60007ffe0ff */
[----:B----4-:R-:W-:Y:S05]  /*296e0*/  @P0 BRA `(.L_x_628) ;  /* 0xfffffff000040947 */ /* 0x010fea000383ffff */
.L_x_606:
[----:B------:R-:W3:Y:S01]  /*296f0*/  S2R R4, SR_TID.X ;  /* 0x0000000000047919 */ /* 0x000ee20000002100 */
[----:B------:R-:W-:Y:S01]  /*29700*/  BSSY B0, `(.L_x_629) ;  /* 0x0000011000007945 */ /* 0x000fe20003800000 */
[----:B---3--:R-:W-:-:S04]  /*29710*/  LOP3.LUT R4, R4, 0x7f, RZ, 0xc0, !PT ;  /* 0x0000007f04047812 */ /* 0x008fc800078ec0ff */
[----:B------:R-:W-:-:S13]  /*29720*/  ISETP.NE.AND P0, PT, R4, RZ, PT ;  /* 0x000000ff0400720c */ /* 0x000fda0003f05270 */
[----:B------:R-:W-:Y:S05]  /*29730*/  @P0 BRA `(.L_x_630) ;  /* 0x0000000000340947 */ /* 0x000fea0003800000 */
[----:B------:R-:W3:Y:S01]  /*29740*/  S2R R2, SR_LANEID ;  /* 0x0000000000027919 */ /* 0x000ee20000000000 */
[----:B------:R-:W-:Y:S01]  /*29750*/  VOTEU.ANY UR4, UPT, PT ;  /* 0x0000000000047886 */ /* 0x000fe200038e0100 */
[----:B--2---:R-:W2:Y:S01]  /*29760*/  LDC.64 R4, c[0x0][0xc60] ;  /* 0x00031800ff047b82 */ /* 0x004ea20000000a00 */
[----:B----4-:R-:W3:Y:S02]  /*29770*/  FLO.U32 R0, UR4 ;  /* 0x0000000400007d00 */ /* 0x010ee400080e0000 */
[----:B---3--:R-:W-:-:S06]  /*29780*/  ISETP.EQ.U32.AND P1, PT, R0, R2, PT ;  /* 0x000000020000720c */ /* 0x008fcc0003f22070 */
[----:B------:R-:W2:Y:S07]  /*29790*/  POPC R2, UR4 ;  /* 0x0000000400027d09 */ /* 0x000eae0008000000 */
[----:B--2---:R-:W2:Y:S04]  /*297a0*/  @P1 ATOMG.E.ADD.STRONG.GPU PT, R2, desc[UR54][R4.64], R2 ;  /* 0x00000002040219a8 */ /* 0x004ea800081ee1f6 */
[----:B--2---:R2:W3:Y:S02]  /*297b0*/  SHFL.IDX PT, R2, R2, R0, 0x1f ;  /* 0x00001f0002027589 */ /* 0x0044e400000e0000 */
[----:B--2---:R-:W2:Y:S02]  /*297c0*/  S2R R0, SR_LTMASK ;  /* 0x0000000000007919 */ /* 0x004ea40000003900 */
[----:B--2---:R-:W-:-:S06]  /*297d0*/  LOP3.LUT R0, R0, UR4, RZ, 0xc0, !PT ;  /* 0x0000000400007c12 */ /* 0x004fcc000f8ec0ff */
[----:B------:R-:W3:Y:S02]  /*297e0*/  POPC R0, R0 ;  /* 0x0000000000007309 */ /* 0x000ee40000000000 */
[----:B---3--:R-:W-:-:S05]  /*297f0*/  IADD3 R0, R2, UR38, R0 ;  /* 0x0000002602007c10 */ /* 0x008fca000fffe000 */
[----:B------:R3:W-:Y:S02]  /*29800*/  STL [R1], R0 ;  /* 0x0000000001007387 */ /* 0x0007e40000100800 */
.L_x_630:
[----:B------:R-:W-:Y:S05]  /*29810*/  BSYNC B0 ;  /* 0x0000000000007941 */ /* 0x000fea0003800000 */
.L_x_629:
[----:B------:R-:W-:-:S06]  /*29820*/  UISETP.NE.AND UP0, UPT, UR37, 0x3, UPT ;  /* 0x000000032500788c */ /* 0x000fcc000bf05270 */
[----:B------:R-:W-:-:S13]  /*29830*/  PLOP3.LUT P1, PT, PT, PT, UP0, 0x80, 0x0 ;  /* 0x000000000000781c */ /* 0x000fda0003f2f008 */
[----:B------:R-:W-:Y:S05]  /*29840*/  @!P1 BRA `(.L_x_631) ;  /* 0x0000000000049947 */ /* 0x000fea0003800000 */
[----:B------:R-:W-:Y:S01]  /*29850*/  BPT.TRAP 0x1 ;  /* 0x000000040000795c */ /* 0x000fe20000300000 */
.L_x_631:
[----:B------:R-:W2:Y:S01]  /*29860*/  LDL R2, [R1+0x18] ;  /* 0x0000180001027983 */ /* 0x000ea20000100800 */
[----:B---34-:R-:W-:Y:S01]  /*29870*/  IMAD.U32 R0, RZ, RZ, UR39 ;  /* 0x00000027ff007e24 */ /* 0x018fe2000f8e00ff */
[----:B------:R-:W-:Y:S01]  /*29880*/  BSSY B0, `(.L_x_632) ;  /* 0x0000007000007945 */ /* 0x000fe20003800000 */
[----:B------:R-:W-:-:S03]  /*29890*/  IMAD R16, R19, 0x8, R18 ;  /* 0x0000000813107824 */ /* 0x000fc600078e0212 */
[----:B------:R-:W-:Y:S02]  /*298a0*/  ISETP.NE.AND P2, PT, R0, 0x3, PT ;  /* 0x000000030000780c */ /* 0x000fe40003f45270 */
[----:B--2---:R-:W-:-:S04]  /*298b0*/  LOP3.LUT R0, R2, 0x1, RZ, 0x3c, !PT ;  /* 0x0000000102007812 */ /* 0x004fc800078e3cff */
[----:B------:R-:W-:-:S04]  /*298c0*/  SHF.L.U32 R0, R0, 0x1f, RZ ;  /* 0x0000001f00007819 */ /* 0x000fc800000006ff */
[----:B------:R-:W2:Y:S02]  /*298d0*/  SYNCS.PHASECHK.TRANS64.TRYWAIT P1, [R16+URZ+0x29870], R0 ;  /* 0x02987000100075a7 */ /* 0x000ea4000802017f */
[----:B--2---:R-:W-:Y:S05]  /*298e0*/  @!P1 BRA `(.L_x_633) ;  /* 0x0000005000f49947 */ /* 0x004fea0003800000 */
.L_x_818:
[----:B------:R-:W-:Y:S05]  /*298f0*/  BSYNC B0 ;  /* 0x0000000000007941 */ /* 0x000fea0003800000 */
.L_x_632:
[----:B------:R-:W-:Y:S05]  /*29900*/  @!P2 BRA `(.L_x_634) ;  /* 0x000000000004a947 */ /* 0x000fea0003800000 */
[----:B------:R-:W-:Y:S01]  /*29910*/  BPT.TRAP 0x1 ;  /* 0x000000040000795c */ /* 0x000fe20000300000 */
.L_x_634:
[----:B--2---:R-:W2:Y:S02]  /*29920*/  LDL R0, [R1+0x18] ;  /* 0x0000180001007983 */ /* 0x004ea40000100800 */
[----:B--2---:R-:W-:-:S04]  /*29930*/  SHF.L.U32 R0, R0, 0x1f, RZ ;  /* 0x0000001f00007819 */ /* 0x004fc800000006ff */
[----:B------:R-:W2:Y:S02]  /*29940*/  SYNCS.PHASECHK.TRANS64.TRYWAIT P1, [R16+URZ+0x29860], R0 ;  /* 0x02986000100075a7 */ /* 0x000ea4000802017f */
[----:B--2---:R-:W-:Y:S05]  /*29950*/  @!P1 BRA `(.L_x_635) ;  /* 0x0000005000ec9947 */ /* 0x004fea0003800000 */
.L_x_819:
[----:B------:R-:W3:Y:S04]  /*29960*/  LDL R2, [R1+0x30] ;  /* 0x0000300001027983 */ /* 0x000ee80000100800 */
[----:B------:R-:W4:Y:S01]  /*29970*/  LDL R12, [R1+0x2c] ;  /* 0x00002c00010c7983 */ /* 0x000f220000100800 */
[----:B--2---:R-:W-:Y:S01]  /*29980*/  IMAD R0, R19, 0x5000, RZ ;  /* 0x0000500013007824 */ /* 0x004fe200078e02ff */
[----:B------:R-:W-:Y:S05]  /*29990*/  WARPSYNC.ALL ;  /* 0x0000000000007948 */ /* 0x000fea0003800000 */
[----:B-----5:R-:W2:Y:S02]  /*299a0*/  S2R R3, SR_TID.X ;  /* 0x0000000000037919 */ /* 0x020ea40000002100 */
[----:B--2---:R-:W-:Y:S01]  /*299b0*/  LOP3.LUT P1, RZ, R3, 0x4, RZ, 0xc0, !PT ;  /* 0x0000000403ff7812 */ /* 0x004fe2000782c0ff */
[----:B------:R-:W-:-:S05]  /*299c0*/  IMAD.MOV.U32 R3, RZ, RZ, 0x40 ;  /* 0x00000040ff037424 */ /* 0x000fca00078e00ff */
[----:B------:R-:W-:Y:S02]  /*299d0*/  SEL R3, R3, 0xffffffc0, !P1 ;  /* 0xffffffc003037807 */ /* 0x000fe40004800000 */
[----:B---3--:R-:W-:-:S04]  /*299e0*/  LOP3.LUT R2, R0, R2, RZ, 0xfc, !PT ;  /* 0x0000000200027212 */ /* 0x008fc800078efcff */
[----:B------:R-:W-:Y:S02]  /*299f0*/  IADD3 R2, R18, R2, RZ ;  /* 0x0000000212027210 */ /* 0x000fe40007ffe0ff */
[----:B----4-:R-:W-:-:S03]  /*29a00*/  LOP3.LUT R0, R0, R12, RZ, 0xfc, !PT ;  /* 0x0000000c00007212 */ /* 0x010fc600078efcff */
[----:B0-----:R-:W0:Y:S01]  /*29a10*/  LDSM.16.MT88.4 R4, [R2+0xa400] ;  /* 0x00a400000204783b */ /* 0x001e220000004200 */
[----:B------:R-:W-:Y:S02]  /*29a20*/  IMAD.IADD R3, R3, 0x1, R2 ;  /* 0x0000000103037824 */ /* 0x000fe400078e0202 */
[----:B------:R-:W-:Y:S01]  /*29a30*/  IMAD.IADD R0, R18, 0x1, R0 ;  /* 0x0000000112007824 */ /* 0x000fe200078e0200 */
[C-C-:B0-----:R-:W-:Y:S02]  /*29a40*/  PRMT R8, R4.reuse, 0x6420, R5.reuse ;  /* 0x0000642004087816 */ /* 0x141fe40000000005 */
[----:B------:R-:W-:Y:S02]  /*29a50*/  PRMT R9, R4, 0x7531, R5 ;  /* 0x0000753104097816 */ /* 0x000fe40000000005 */
[C-C-:B------:R-:W-:Y:S02]  /*29a60*/  PRMT R10, R6.reuse, 0x6420, R7.reuse ;  /* 0x00006420060a7816 */ /* 0x140fe40000000007 */
[----:B------:R-:W-:-:S02]  /*29a70*/  PRMT R11, R6, 0x7531, R7 ;  /* 0x00007531060b7816 */ /* 0x000fc40000000007 */
[----:B------:R-:W0:Y:S04]  /*29a80*/  LDSM.16.MT88.4 R4, [R3+0xa400] ;  /* 0x00a400000304783b */ /* 0x000e280000004200 */
[----:B------:R0:W-:Y:S02]  /*29a90*/  STSM.16.M88.4 [R0+0x400], R8 ;  /* 0x0004000800007844 */ /* 0x0001e40000000200 */
        /* <DEDUP_REMOVED lines=61> */
.L_x_636:
[----:B------:R-:W3:Y:S01]  /*29e70*/  LDL.LU R2, [R1+0x18] ;  /* 0x0000180001027983 */ /* 0x000ee20000300800 */
[----:B0-----:R0:W-:Y:S01]  /*29e80*/  SYNCS.ARRIVE.TRANS64.A1T0 RZ, [R16+URZ+0x29850], RZ ;  /* 0x029850ff10ff79a7 */ /* 0x0011e2000810003f */
[----:B------:R-:W-:Y:S01]  /*29e90*/  VIADD R19, R19, 0x1 ;  /* 0x0000000113137836 */ /* 0x000fe20000000000 */
[----:B0-----:R-:W-:-:S04]  /*29ea0*/  @!P0 IADD3 R16, R16, 0x29880, RZ ;  /* 0x0002988010108810 */ /* 0x001fc80007ffe0ff */
[----:B------:R-:W-:Y:S01]  /*29eb0*/  @!P0 PRMT R16, RZ, 0x654, R16 ;  /* 0x00000654ff108816 */ /* 0x000fe20000000010 */
[----:B------:R-:W-:Y:S06]  /*29ec0*/  BAR.SYNC.DEFER_BLOCKING 0x2, 0x80 ;  /* 0x0082000000007b1d */ /* 0x000fec0000010000 */
[----:B------:R0:W-:Y:S01]  /*29ed0*/  @!P0 SYNCS.ARRIVE.TRANS64.RED.A1T0 RZ, [R16+URZ], RZ ;  /* 0x000000ff10ff89a7 */ /* 0x0001e2000810043f */
[----:B------:R-:W-:-:S04]  /*29ee0*/  ISETP.NE.AND P0, PT, R19, 0x2, PT ;  /* 0x000000021300780c */ /* 0x000fc80003f05270 */
[----:B--2---:R-:W-:Y:S02]  /*29ef0*/  SEL R0, RZ, 0x1, P0 ;  /* 0x00000001ff007807 */ /* 0x004fe40000000000 */
[----:B------:R-:W-:Y:S02]  /*29f00*/  SEL R19, R19, RZ, P0 ;  /* 0x000000ff13137207 */ /* 0x000fe40000000000 */
[----:B---3--:R-:W-:-:S05]  /*29f10*/  LOP3.LUT R2, R2, R0, RZ, 0x3c, !PT ;  /* 0x0000000002027212 */ /* 0x008fca00078e3cff */
[----:B------:R0:W-:Y:S02]  /*29f20*/  STL [R1+0x18], R2 ;  /* 0x0000180201007387 */ /* 0x0001e40000100800 */
.L_x_581:
[----:B--2---:R-:W2:Y:S02]  /*29f30*/  LDL R0, [R1+0x10] ;  /* 0x0000100001007983 */ /* 0x004ea40000100800 */
[----:B--2---:R-:W-:-:S13]  /*29f40*/  LOP3.LUT P0, RZ, R0, 0x2, RZ, 0xc0, !PT ;  /* 0x0000000200ff7812 */ /* 0x004fda000780c0ff */
[----:B------:R-:W-:Y:S05]  /*29f50*/  @!P0 BRA `(.L_x_637) ;  /* 0x00000000002c8947 */ /* 0x000fea0003800000 */
[----:B------:R-:W-:Y:S05]  /*29f60*/  WARPSYNC.ALL ;  /* 0x0000000000007948 */ /* 0x000fea0003800000 */
[----:B------:R-:W2:Y:S08]  /*29f70*/  S2UR UR5, SR_CgaCtaId ;  /* 0x00000000000579c3 */ /* 0x000eb00000008800 */
[----:B------:R-:W-:Y:S06]  /*29f80*/  BAR.SYNC.DEFER_BLOCKING 0x5, 0x180 ;  /* 0x0146000000007b1d */ /* 0x000fec0000010000 */
[----:B------:R-:W-:-:S02]  /*29f90*/  UMOV UR4, 0x400 ;  /* 0x0000040000047882 */ /* 0x000fc40000000000 */
[----:B--2---:R-:W-:-:S06]  /*29fa0*/  ULEA UR4, UR5, UR4, 0x18 ;  /* 0x0000000405047291 */ /* 0x004fcc000f8ec03f */
[----:B------:R-:W-:-:S05]  /*29fb0*/  IMAD.U32 R18, RZ, RZ, UR4 ;  /* 0x00000004ff127e24 */ /* 0x000fca000f8e00ff */
[----:B01----:R-:W0:Y:S04]  /*29fc0*/  LDS.128 R4, [R18+0x298d0] ;  /* 0x0298d00012047984 */ /* 0x003e280000000c00 */
[----:B0-----:R1:W-:Y:S04]  /*29fd0*/  STL.64 [R1], R4 ;  /* 0x0000000401007387 */ /* 0x0013e80000100a00 */
[----:B------:R1:W-:Y:S01]  /*29fe0*/  STL.64 [R1+0x8], R6 ;  /* 0x0000080601007387 */ /* 0x0003e20000100a00 */
[----:B------:R-:W-:Y:S06]  /*29ff0*/  BAR.ARV 0x4, 0x180 ;  /* 0x0106000000007b1d */ /* 0x000fec0000002000 */
[----:B------:R-:W-:Y:S05]  /*2a000*/  BRA `(.L_x_638) ;  /* 0x0000000c00247947 */ /* 0x000fea0003800000 */
.L_x_637:
[----:B------:R-:W0:Y:S01]  /*2a010*/  S2R R0, SR_TID.X ;  /* 0x0000000000007919 */ /* 0x000e220000002100 */
[----:B------:R-:W-:Y:S01]  /*2a020*/  UMOV UR4, 0xffffffff ;  /* 0xffffffff00047882 */ /* 0x000fe20000000000 */
[----:B0-----:R-:W-:-:S04]  /*2a030*/  LOP3.LUT R16, R0, 0x1f, RZ, 0xc0, !PT ;  /* 0x0000001f00107812 */ /* 0x001fc800078ec0ff */
[----:B------:R-:W-:Y:S01]  /*2a040*/  ISETP.NE.AND P0, PT, R16, 0x1f, PT ;  /* 0x0000001f1000780c */ /* 0x000fe20003f05270 */
[----:B------:R-:W-:-:S12]  /*2a050*/  BRA.DIV UR4, `(.L_x_639) ;  /* 0x0000004e04407947 */ /* 0x000fd8000b800000 */
[----:B------:R-:W2:Y:S01]  /*2a060*/  LDL.LU R2, [R1] ;  /* 0x0000000001027983 */ /* 0x000ea20000300800 */
[----:B------:R-:W-:-:S03]  /*2a070*/  ULDC UR4, c[0x0][0xc3c] ;  /* 0x00030f0000047ab9 */ /* 0x000fc60000000800 */
[----:B------:R-:W3:Y:S01]  /*2a080*/  LDL R7, [R1+0xc] ;  /* 0x00000c0001077983 */ /* 0x000ee20000100800 */
[----:B--2---:R-:W-:Y:S01]  /*2a090*/  MOV R10, R2 ;  /* 0x00000002000a7202 */ /* 0x004fe20000000f00 */
[----:B---3--:R-:W-:-:S05]  /*2a0a0*/  IMAD.IADD R0, R7, 0x1, R16 ;  /* 0x0000000107007824 */ /* 0x008fca00078e0210 */
[----:B------:R-:W-:-:S13]  /*2a0b0*/  ISETP.GE.OR P1, PT, R0, UR4, !P0 ;  /* 0x0000000400007c0c */ /* 0x000fda000c726670 */
[----:B------:R-:W0:Y:S08]  /*2a0c0*/  @!P1 LDC.64 R2, c[0x0][0xc80] ;  /* 0x00032000ff029b82 */ /* 0x000e300000000a00 */
[----:B-1----:R-:W1:Y:S01]  /*2a0d0*/  @!P1 LDC.64 R6, c[0x0][0xc78] ;  /* 0x00031e00ff069b82 */ /* 0x002e620000000a00 */
[----:B0-----:R-:W-:-:S05]  /*2a0e0*/  @!P1 IMAD.WIDE R2, R0, 0x4, R2 ;  /* 0x0000000400029825 */ /* 0x001fca00078e0202 */
[----:B------:R1:W2:Y:S02]  /*2a0f0*/  @!P1 LDG.E R8, desc[UR54][R2.64] ;  /* 0x0000003602089981 */ /* 0x0002a4000c1e1900 */
[----:B-1----:R-:W-:-:S06]  /*2a100*/  @!P1 IMAD.WIDE R2, R0, 0x4, R6 ;  /* 0x0000000400029825 */ /* 0x002fcc00078e0206 */
[----:B------:R-:W3:Y:S01]  /*2a110*/  @!P1 LDG.E R2, desc[UR54][R2.64] ;  /* 0x0000003602029981 */ /* 0x000ee2000c1e1900 */
[----:B------:R-:W-:Y:S01]  /*2a120*/  IMAD.MOV.U32 R6, RZ, RZ, RZ ;  /* 0x000000ffff067224 */ /* 0x000fe200078e00ff */
[C---:B------:R-:W-:Y:S01]  /*2a130*/  ISETP.GE.U32.AND P2, PT, R16.reuse, 0x2, PT ;  /* 0x000000021000780c */ /* 0x040fe20003f46070 */
[----:B------:R-:W-:Y:S01]  /*2a140*/  IMAD.MOV.U32 R4, RZ, RZ, RZ ;  /* 0x000000ffff047224 */ /* 0x000fe200078e00ff */
[C---:B------:R-:W-:Y:S01]  /*2a150*/  ISETP.GE.U32.AND P3, PT, R16.reuse, 0x4, PT ;  /* 0x000000041000780c */ /* 0x040fe20003f66070 */
[----:B------:R-:W-:Y:S01]  /*2a160*/  SHFL.IDX PT, R5, R10, RZ, 0x1f ;  /* 0x00001fff0a057589 */ /* 0x000fe200000e0000 */
[C---:B------:R-:W-:Y:S02]  /*2a170*/  ISETP.GE.U32.AND P4, PT, R16.reuse, 0x8, PT ;  /* 0x000000081000780c */ /* 0x040fe40003f86070 */
[----:B------:R-:W-:Y:S01]  /*2a180*/  ISETP.GE.U32.AND P5, PT, R16, 0x10, PT ;  /* 0x000000101000780c */ /* 0x000fe20003fa6070 */
[----:B------:R-:W-:Y:S01]  /*2a190*/  SHFL.IDX PT, R0, R10, 0x1, 0x1f ;  /* 0x00201f000a007f89 */ /* 0x000fe200000e0000 */
[----:B--2---:R-:W-:-:S02]  /*2a1a0*/  @!P1 IMAD.MOV.U32 R4, RZ, RZ, R8 ;  /* 0x000000ffff049224 */ /* 0x004fc400078e0008 */
[----:B------:R-:W-:Y:S01]  /*2a1b0*/  IMAD.MOV.U32 R8, RZ, RZ, RZ ;  /* 0x000000ffff087224 */ /* 0x000fe200078e00ff */
[----:B---3--:R-:W-:Y:S02]  /*2a1c0*/  @!P1 MOV R6, R2 ;  /* 0x0000000200069202 */ /* 0x008fe40000000f00 */
[----:B------:R-:W-:-:S03]  /*2a1d0*/  ISETP.NE.AND P1, PT, R16, RZ, PT ;  /* 0x000000ff1000720c */ /* 0x000fc60003f25270 */
[----:B------:R-:W-:-:S05]  /*2a1e0*/  IMAD R2, R6, R4, RZ ;  /* 0x0000000406027224 */ /* 0x000fca00078e02ff */
        /* <DEDUP_REMOVED lines=15> */
[----:B------:R0:W1:Y:S02]  /*2a2e0*/  SHFL.IDX PT, R9, R3, 0x1f, 0x1f ;  /* 0x03e01f0003097f89 */ /* 0x00006400000e0000 */
.L_x_829:
[----:B------:R-:W-:Y:S01]  /*2a2f0*/  ULDC UR4, c[0x0][0xc38] ;  /* 0x00030e0000047ab9 */ /* 0x000fe20000000800 */
[----:B------:R-:W-:Y:S02]  /*2a300*/  IMAD.MOV.U32 R7, RZ, RZ, R3 ;  /* 0x000000ffff077224 */ /* 0x000fe400078e0003 */
[----:B------:R-:W-:-:S04]  /*2a310*/  IMAD.U32 R2, RZ, RZ, UR4 ;  /* 0x00000004ff027e24 */ /* 0x000fc8000f8e00ff */
[----:B-1----:R-:W-:-:S05]  /*2a320*/  IMAD R9, R9, R2, RZ ;  /* 0x0000000209097224 */ /* 0x002fca00078e02ff */
[----:B------:R-:W-:-:S04]  /*2a330*/  IADD3 R0, R0, R9, RZ ;  /* 0x0000000900007210 */ /* 0x000fc80007ffe0ff */
[----:B------:R-:W-:-:S13]  /*2a340*/  ISETP.GT.AND P6, PT, R0, R5, PT ;  /* 0x000000050000720c */ /* 0x000fda0003fc4270 */
[----:B------:R-:W-:Y:S05]  /*2a350*/  @P6 BRA `(.L_x_640) ;  /* 0x0000000000ac6947 */ /* 0x000fea0003800000 */
.L_x_643:
[----:B0-----:R-:W2:Y:S01]  /*2a360*/  LDL.LU R3, [R1+0xc] ;  /* 0x00000c0001037983 */ /* 0x001ea20000300800 */
[----:B------:R-:W0:Y:S01]  /*2a370*/  LDC R2, c[0x0][0xc3c] ;  /* 0x00030f00ff027b82 */ /* 0x000e220000000800 */
[----:B--2---:R-:W-:-:S05]  /*2a380*/  VIADD R3, R3, 0x1f ;  /* 0x0000001f03037836 */ /* 0x004fca0000000000 */
[----:B0-----:R-:W-:-:S13]  /*2a390*/  ISETP.GE.AND P6, PT, R3, R2, PT ;  /* 0x000000020300720c */ /* 0x001fda0003fc6270 */
[----:B------:R-:W-:Y:S05]  /*2a3a0*/  @P6 BRA `(.L_x_641) ;  /* 0x0000000400d46947 */ /* 0x000fea0003800000 */
[----:B------:R-:W0:Y:S01]  /*2a3b0*/  S2R R4, SR_TID.X ;  /* 0x0000000000047919 */ /* 0x000e220000002100 */
[----:B------:R1:W-:Y:S01]  /*2a3c0*/  STL [R1+0xc], R3 ;  /* 0x00000c0301007387 */ /* 0x0003e20000100800 */
[----:B0-----:R-:W-:-:S05]  /*2a3d0*/  LOP3.LUT R4, R4, 0x1f, RZ, 0xc0, !PT ;  /* 0x0000001f04047812 */ /* 0x001fca00078ec0ff */
[----:B------:R-:W-:Y:S01]  /*2a3e0*/  IMAD.IADD R6, R3, 0x1, R4 ;  /* 0x0000000103067824 */ /* 0x000fe200078e0204 */
[----:B------:R-:W-:-:S04]  /*2a3f0*/  MOV R4, RZ ;  /* 0x000000ff00047202 */ /* 0x000fc80000000f00 */
[----:B------:R-:W-:-:S13]  /*2a400*/  ISETP.GE.OR P6, PT, R6, R2, !P0 ;  /* 0x000000020600720c */ /* 0x000fda00047c6670 */
[----:B-1----:R-:W0:Y:S02]  /*2a410*/  @!P6 LDC.64 R2, c[0x0][0xc80] ;  /* 0x00032000ff02eb82 */ /* 0x002e240000000a00 */
[----:B0-----:R-:W-:-:S05]  /*2a420*/  @!P6 IMAD.WIDE R2, R6, 0x4, R2 ;  /* 0x000000040602e825 */ /* 0x001fca00078e0202 */
[----:B------:R0:W2:Y:S02]  /*2a430*/  @!P6 LDG.E R4, desc[UR54][R2.64] ;  /* 0x000000360204e981 */ /* 0x0000a4000c1e1900 */
[----:B0-----:R-:W0:Y:S02]  /*2a440*/  @!P6 LDC.64 R2, c[0x0][0xc78] ;  /* 0x00031e00ff02eb82 */ /* 0x001e240000000a00 */
[----:B0-----:R-:W-:-:S04]  /*2a450*/  @!P6 IMAD.WIDE R2, R6, 0x4, R2 ;  /* 0x000000040602e825 */ /* 0x001fc800078e0202 */
[----:B------:R-:W-:-:S06]  /*2a460*/  IMAD.MOV.U32 R6, RZ, RZ, RZ ;  /* 0x000000ffff067224 */ /* 0x000fcc00078e00ff */
[----:B------:R-:W2:Y:S01]  /*2a470*/  @!P6 LDG.E R6, desc[UR54][R2.64] ;  /* 0x000000360206e981 */ /* 0x000ea2000c1e1900 */
[----:B------:R-:W-:Y:S01]  /*2a480*/  UMOV UR4, 0xffffffff ;  /* 0xffffffff00047882 */ /* 0x000fe20000000000 */
[----:B--2---:R-:W-:Y:S02]  /*2a490*/  IMAD R2, R6, R4, RZ ;  /* 0x0000000406027224 */ /* 0x004fe400078e02ff */
[----:B------:R-:W-:Y:S05]  /*2a4a0*/  BRA.DIV UR4, `(.L_x_642) ;  /* 0x0000004e048c7947 */ /* 0x000fea000b800000 */
        /* <DEDUP_REMOVED lines=15> */
[----:B------:R0:W1:Y:S02]  /*2a5a0*/  SHFL.IDX PT, R9, R7, 0x1f, 0x1f ;  /* 0x03e01f0007097f89 */ /* 0x00006400000e0000 */
.L_x_837:
[----:B------:R-:W-:Y:S02]  /*2a5b0*/  ULDC UR4, c[0x0][0xc38] ;  /* 0x00030e0000047ab9 */ /* 0x000fe40000000800 */
[----:B------:R-:W-:-:S04]  /*2a5c0*/  IMAD.U32 R2, RZ, RZ, UR4 ;  /* 0x00000004ff027e24 */ /* 0x000fc8000f8e00ff */
[----:B-1----:R-:W-:-:S05]  /*2a5d0*/  IMAD R9, R9, R2, RZ ;  /* 0x0000000209097224 */ /* 0x002fca00078e02ff */
[----:B------:R-:W-:-:S04]  /*2a5e0*/  IADD3 R0, R9, R0, RZ ;  /* 0x0000000009007210 */ /* 0x000fc80007ffe0ff */
[----:B------:R-:W-:-:S13]  /*2a5f0*/  ISETP.GT.AND P6, PT, R0, R5, PT ;  /* 0x000000050000720c */ /* 0x000fda0003fc4270 */
[----:B------:R-:W-:Y:S05]  /*2a600*/  @!P6 BRA `(.L_x_643) ;  /* 0xfffffffc0054e947 */ /* 0x000fea000383ffff */
.L_x_640:
[----:B------:R-:W-:Y:S01]  /*2a610*/  IMAD.IADD R9, R0, 0x1, -R9 ;  /* 0x0000000100097824 */ /* 0x000fe200078e0a09 */
[----:B------:R-:W-:-:S03]  /*2a620*/  UMOV UR4, 0xffffffff ;  /* 0xffffffff00047882 */ /* 0x000fc60000000000 */
[----:B------:R-:W-:-:S05]  /*2a630*/  IMAD R0, R7, R2, R9 ;  /* 0x0000000207007224 */ /* 0x000fca00078e0209 */
[----:B------:R-:W-:Y:S01]  /*2a640*/  ISETP.GT.AND P6, PT, R0, R5, PT ;  /* 0x000000050000720c */ /* 0x000fe20003fc4270 */
[----:B------:R-:W-:-:S12]  /*2a650*/  BRA.DIV UR4, `(.L_x_644) ;  /* 0x0000004e04f87947 */ /* 0x000fd8000b800000 */
[----:B0-----:R-:W-:-:S04]  /*2a660*/  VOTE.ANY R3, PT, !P6 ;  /* 0x0000000000037806 */ /* 0x001fc800070e0100 */
[----:B------:R-:W0:Y:S02]  /*2a670*/  POPC R0, R3 ;  /* 0x0000000300007309 */ /* 0x000e240000000000 */
[----:B0-----:R0:W1:Y:S04]  /*2a680*/  SHFL.IDX PT, R4, R4, R0, 0x1f ;  /* 0x00001f0004047589 */ /* 0x00106800000e0000 */
[----:B------:R0:W2:Y:S02]  /*2a690*/  SHFL.IDX PT, R6, R6, R0, 0x1f ;  /* 0x00001f0006067589 */ /* 0x0000a400000e0000 */
.L_x_842:
[----:B------:R-:W-:-:S13]  /*2a6a0*/  ISETP.NE.AND P0, PT, R3, RZ, PT ;  /* 0x000000ff0300720c */ /* 0x000fda0003f05270 */
[----:B------:R-:W-:Y:S05]  /*2a6b0*/  @!P0 BRA `(.L_x_645) ;  /* 0x0000000000148947 */ /* 0x000fea0003800000 */
[----:B------:R-:W-:Y:S01]  /*2a6c0*/  UMOV UR4, 0xffffffff ;  /* 0xffffffff00047882 */ /* 0x000fe20000000000 */
[----:B------:R-:W-:Y:S02]  /*2a6d0*/  VIADD R12, R0, 0xffffffff ;  /* 0xffffffff000c7836 */ /* 0x000fe40000000000 */
[----:B------:R-:W-:Y:S05]  /*2a6e0*/  BRA.DIV UR4, `(.L_x_646) ;  /* 0x0000005204307947 */ /* 0x000fea000b800000 */
[----:B------:R3:W4:Y:S02]  /*2a6f0*/  SHFL.IDX PT, R7, R7, R12, 0x1f ;  /* 0x00001f0c07077589 */ /* 0x00072400000e0000 */
.L_x_845:
[----:B----4-:R-:W-:-:S07]  /*2a700*/  IMAD.MOV.U32 R8, RZ, RZ, R7 ;  /* 0x000000ffff087224 */ /* 0x010fce00078e0007 */
.L_x_645:
[----:B------:R-:W4:Y:S01]  /*2a710*/  LDL.LU R10, [R1+0xc] ;  /* 0x00000c00010a7983 */ /* 0x000f220000300800 */
[----:B-1----:R-:W-:Y:S01]  /*2a720*/  IABS R7, R4 ;  /* 0x0000000400077213 */ /* 0x002fe20000000000 */
[----:B------:R-:W-:-:S03]  /*2a730*/  IMAD R8, R8, R2, R9 ;  /* 0x0000000208087224 */ /* 0x000fc600078e0209 */
[----:B------:R-:W1:Y:S02]  /*2a740*/  I2F.RP R2, R7 ;  /* 0x0000000700027306 */ /* 0x000e640000209400 */
[----:B------:R5:W-:Y:S02]  /*2a750*/  STL [R1], R8 ;  /* 0x0000000801007387 */ /* 0x000be40000100800 */
[----:B-----5:R-:W-:-:S04]  /*2a760*/  IMAD.IADD R8, R5, 0x1, -R8 ;  /* 0x0000000105087824 */ /* 0x020fc800078e0a08 */
[----:B-1----:R-:W1:Y:S02]  /*2a770*/  MUFU.RCP R2, R2 ;  /* 0x0000000200027308 */ /* 0x002e640000001000 */
[----:B-1----:R-:W-:-:S06]  /*2a780*/  IADD3 R2, R2, 0xffffffe, RZ ;  /* 0x0ffffffe02027810 */ /* 0x002fcc0007ffe0ff */
[----:B------:R-:W1:Y:S02]  /*2a790*/  F2I.FTZ.U32.TRUNC.NTZ R3, R2 ;  /* 0x0000000200037305 */ /* 0x000e64000021f000 */
[----:B-1----:R-:W-:-:S04]  /*2a7a0*/  IMAD.MOV R2, RZ, RZ, -R3 ;  /* 0x000000ffff027224 */ /* 0x002fc800078e0a03 */
[----:B------:R-:W-:Y:S02]  /*2a7b0*/  IMAD R9, R2, R7, RZ ;  /* 0x0000000702097224 */ /* 0x000fe400078e02ff */
[----:B------:R-:W-:-:S04]  /*2a7c0*/  IMAD.MOV.U32 R2, RZ, RZ, RZ ;  /* 0x000000ffff027224 */ /* 0x000fc800078e00ff */
[----:B------:R-:W-:Y:S01]  /*2a7d0*/  IMAD.HI.U32 R9, R3, R9, R2 ;  /* 0x0000000903097227 */ /* 0x000fe200078e0002 */
[----:B------:R-:W-:Y:S02]  /*2a7e0*/  IABS R3, R4 ;  /* 0x0000000400037213 */ /* 0x000fe40000000000 */
[----:B------:R-:W-:Y:S02]  /*2a7f0*/  IABS R2, R8 ;  /* 0x0000000800027213 */ /* 0x000fe40000000000 */
[----:B------:R-:W-:-:S03]  /*2a800*/  IADD3 R3, RZ, -R3, RZ ;  /* 0x80000003ff037210 */ /* 0x000fc60007ffe0ff */
        /* <DEDUP_REMOVED lines=8> */
[----:B------:R-:W1:Y:S07]  /*2a890*/  I2F.RP R2, R7 ;  /* 0x0000000700027306 */ /* 0x000e6e0000209400 */
[----:B------:R-:W-:Y:S01]  /*2a8a0*/  @P0 VIADD R5, R5, 0x1 ;  /* 0x0000000105050836 */ /* 0x000fe20000000000 */
[----:B-1----:R-:W1:Y:S02]  /*2a8b0*/  MUFU.RCP R2, R2 ;  /* 0x0000000200027308 */ /* 0x002e640000001000 */
[----:B-1----:R-:W-:-:S06]  /*2a8c0*/  VIADD R2, R2, 0xffffffe ;  /* 0x0ffffffe02027836 */ /* 0x002fcc0000000000 */
[----:B------:R-:W1:Y:S02]  /*2a8d0*/  F2I.FTZ.U32.TRUNC.NTZ R3, R2 ;  /* 0x0000000200037305 */ /* 0x000e64000021f000 */
[----:B-1----:R-:W-:-:S04]  /*2a8e0*/  IMAD.MOV R2, RZ, RZ, -R3 ;  /* 0x000000ffff027224 */ /* 0x002fc800078e0a03 */
[----:B------:R-:W-:Y:S01]  /*2a8f0*/  IMAD R9, R2, R7, RZ ;  /* 0x0000000702097224 */ /* 0x000fe200078e02ff */
[----:B------:R-:W-:-:S05]  /*2a900*/  MOV R2, RZ ;  /* 0x000000ff00027202 */ /* 0x000fca0000000f00 */
[----:B------:R-:W-:Y:S01]  /*2a910*/  IMAD.HI.U32 R2, R3, R9, R2 ;  /* 0x0000000903027227 */ /* 0x000fe200078e0002 */
[----:B------:R-:W-:Y:S02]  /*2a920*/  LOP3.LUT R3, R8, R4, RZ, 0x3c, !PT ;  /* 0x0000000408037212 */ /* 0x000fe400078e3cff */
[----:B------:R-:W-:Y:S02]  /*2a930*/  IABS R9, R6 ;  /* 0x0000000600097213 */ /* 0x000fe40000000000 */
[----:B------:R-:W-:Y:S02]  /*2a940*/  ISETP.GE.AND P2, PT, R3, RZ, PT ;  /* 0x000000ff0300720c */ /* 0x000fe40003f46270 */
[----:B------:R-:W-:-:S11]  /*2a950*/  IADD3 R9, RZ, -R9, RZ ;  /* 0x80000009ff097210 */ /* 0x000fd60007ffe0ff */
[----:B------:R-:W-:Y:S01]  /*2a960*/  @!P2 IMAD.MOV R5, RZ, RZ, -R5 ;  /* 0x000000ffff05a224 */ /* 0x000fe200078e0a05 */
[----:B------:R-:W-:-:S04]  /*2a970*/  @!P1 LOP3.LUT R5, RZ, R4, RZ, 0x33, !PT ;  /* 0x00000004ff059212 */ /* 0x000fc800078e33ff */
[-C--:B------:R-:W-:Y:S01]  /*2a980*/  IABS R3, R5.reuse ;  /* 0x0000000500037213 */ /* 0x080fe20000000000 */
[----:B------:R-:W-:-:S04]  /*2a990*/  IMAD R4, R4, R5, RZ ;  /* 0x0000000504047224 */ /* 0x000fc800078e02ff */
[----:B------:R-:W-:Y:S01]  /*2a9a0*/  IMAD.HI.U32 R2, R2, R3, RZ ;  /* 0x0000000302027227 */ /* 0x000fe200078e00ff */
[----:B------:R-:W-:-:S03]  /*2a9b0*/  IADD3 R4, R8, -R4, RZ ;  /* 0x8000000408047210 */ /* 0x000fc60007ffe0ff */
[----:B------:R-:W-:-:S05]  /*2a9c0*/  IMAD R3, R2, R9, R3 ;  /* 0x0000000902037224 */ /* 0x000fca00078e0203 */
        /* <DEDUP_REMOVED lines=8> */
[----:B------:R-:W-:Y:S02]  /*2aa50*/  @!P2 IADD3 R2, -R2, RZ, RZ ;  /* 0x000000ff0202a210 */ /* 0x000fe40007ffe1ff */
[----:B------:R-:W-:-:S05]  /*2aa60*/  @!P1 LOP3.LUT R2, RZ, R6, RZ, 0x33, !PT ;  /* 0x00000006ff029212 */ /* 0x000fca00078e33ff */
[--C-:B------:R-:W-:Y:S02]  /*2aa70*/  IMAD.MOV R3, RZ, RZ, -R2.reuse ;  /* 0x000000ffff037224 */ /* 0x100fe400078e0a02 */
[C---:B------:R-:W-:Y:S02]  /*2aa80*/  IMAD R2, R6.reuse, 0x1000000, R2 ;  /* 0x0100000006027824 */ /* 0x040fe400078e0202 */
[----:B------:R-:W-:Y:S02]  /*2aa90*/  IMAD R3, R6, R3, R5 ;  /* 0x0000000306037224 */ /* 0x000fe400078e0205 */
[----:B----4-:R-:W-:Y:S02]  /*2aaa0*/  IMAD.IADD R10, R0, 0x1, R10 ;  /* 0x00000001000a7824 */ /* 0x010fe400078e020a */
[----:B0-----:R-:W-:-:S05]  /*2aab0*/  IMAD R0, R3, 0x10000, R2 ;  /* 0x0001000003007824 */ /* 0x001fca00078e0202 */
[----:B------:R1:W-:Y:S04]  /*2aac0*/  STL [R1+0x8], R0 ;  /* 0x0000080001007387 */ /* 0x0003e80000100800 */
[----:B------:R1:W-:Y:S04]  /*2aad0*/  STL [R1+0xc], R10 ;  /* 0x00000c0a01007387 */ /* 0x0003e80000100800 */
[----:B------:R1:W-:Y:S01]  /*2aae0*/  STL [R1+0x4], R4 ;  /* 0x0000040401007387 */ /* 0x0003e20000100800 */
[----:B------:R-:W-:Y:S05]  /*2aaf0*/  BRA `(.L_x_647) ;  /* 0x0000000000287947 */ /* 0x000fea0003800000 */
.L_x_641:
[----:B------:R-:W-:Y:S01]  /*2ab00*/  UMOV UR4, URZ ;  /* 0x0000003f00047c82 */ /* 0x000fe20008000000 */
[----:B------:R-:W-:Y:S01]  /*2ab10*/  ULDC UR6, c[0x0][0xc3c] ;  /* 0x00030f0000067ab9 */ /* 0x000fe20000000800 */
[----:B------:R-:W-:Y:S01]  /*2ab20*/  UMOV UR5, URZ ;  /* 0x0000003f00057c82 */ /* 0x000fe20008000000 */
[----:B------:R-:W-:Y:S01]  /*2ab30*/  IMAD.U32 R3, RZ, RZ, UR4 ;  /* 0x00000004ff037e24 */ /* 0x000fe2000f8e00ff */
[----:B------:R-:W-:Y:S01]  /*2ab40*/  MOV R0, UR6 ;  /* 0x0000000600007c02 */ /* 0x000fe20008000f00 */
[----:B------:R-:W-:Y:S01]  /*2ab50*/  IMAD.U32 R2, RZ, RZ, UR5 ;  /* 0x00000005ff027e24 */ /* 0x000fe2000f8e00ff */
[----:B------:R0:W-:Y:S04]  /*2ab60*/  STL [R1], R5 ;  /* 0x0000000501007387 */ /* 0x0001e80000100800 */
[----:B------:R0:W-:Y:S04]  /*2ab70*/  STL [R1+0x4], R3 ;  /* 0x0000040301007387 */ /* 0x0001e80000100800 */
[----:B------:R0:W-:Y:S04]  /*2ab80*/  STL [R1+0xc], R0 ;  /* 0x00000c0001007387 */ /* 0x0001e80000100800 */
[----:B------:R0:W-:Y:S02]  /*2ab90*/  STL [R1+0x8], R2 ;  /* 0x0000080201007387 */ /* 0x0001e40000100800 */
.L_x_647:
[----:B0-----:R-:W2:Y:S04]  /*2aba0*/  LDL R2, [R1+0xc] ;  /* 0x00000c0001027983 */ /* 0x001ea80000100800 */
[----:B------:R-:W4:Y:S04]  /*2abb0*/  LDL R3, [R1+0x8] ;  /* 0x0000080001037983 */ /* 0x000f280000100800 */
[----:B-1----:R-:W5:Y:S04]  /*2abc0*/  LDL R4, [R1] ;  /* 0x0000000001047983 */ /* 0x002f680000100800 */
[----:B------:R-:W5:Y:S01]  /*2abd0*/  LDL R5, [R1+0x4] ;  /* 0x0000040001057983 */ /* 0x000f620000100800 */
[----:B------:R-:W0:Y:S01]  /*2abe0*/  S2R R0, SR_TID.X ;  /* 0x0000000000007919 */ /* 0x000e220000002100 */
[----:B------:R-:W-:Y:S05]  /*2abf0*/  WARPSYNC.ALL ;  /* 0x0000000000007948 */ /* 0x000fea0003800000 */
[----:B0-----:R-:W-:Y:S01]  /*2ac00*/  LOP3.LUT R0, R0, 0x1f, RZ, 0xc0, !PT ;  /* 0x0000001f00007812 */ /* 0x001fe200078ec0ff */
[----:B------:R-:W-:Y:S03]  /*2ac10*/  BAR.SYNC.DEFER_BLOCKING 0x4, 0x180 ;  /* 0x0106000000007b1d */ /* 0x000fe60000010000 */
[----:B------:R-:W-:-:S13]  /*2ac20*/  ISETP.NE.AND P0, PT, R0, RZ, PT ;  /* 0x000000ff0000720c */ /* 0x000fda0003f05270 */
[----:B------:R-:W0:Y:S01]  /*2ac30*/  @!P0 S2R R0, SR_CgaCtaId ;  /* 0x0000000000008919 */ /* 0x000e220000008800 */
[----:B--2---:R-:W-:Y:S01]  /*2ac40*/  IMAD.MOV.U32 R7, RZ, RZ, R2 ;  /* 0x000000ffff077224 */ /* 0x004fe200078e0002 */
[----:B------:R-:W-:Y:S01]  /*2ac50*/  @!P0 MOV R2, 0x400 ;  /* 0x0000040000028802 */ /* 0x000fe20000000f00 */
[----:B----4-:R-:W-:-:S03]  /*2ac60*/  IMAD.MOV.U32 R6, RZ, RZ, R3 ;  /* 0x000000ffff067224 */ /* 0x010fc600078e0003 */
[----:B0-----:R-:W-:-:S05]  /*2ac70*/  @!P0 LEA R18, R0, R2, 0x18 ;  /* 0x0000000200128211 */ /* 0x001fca00078ec0ff */
[----:B-----5:R0:W-:Y:S01]  /*2ac80*/  @!P0 STS.128 [R18+0x298d0], R4 ;  /* 0x0298d00412008388 */ /* 0x0201e20000000c00 */
[----:B------:R-:W-:Y:S06]  /*2ac90*/  BAR.ARV 0x5, 0x180 ;  /* 0x0146000000007b1d */ /* 0x000fec0000002000 */
.L_x_638:
[----:B------:R-:W2:Y:S01]  /*2aca0*/  LDL R0, [R1+0xc] ;  /* 0x00000c0001007983 */ /* 0x000ea20000100800 */
[----:B------:R-:W-:Y:S02]  /*2acb0*/  ULDC UR4, c[0x0][0xc3c] ;  /* 0x00030f0000047ab9 */ /* 0x000fe40000000800 */
[----:B--2---:R-:W-:-:S13]  /*2acc0*/  ISETP.GE.AND P0, PT, R0, UR4, PT ;  /* 0x0000000400007c0c */ /* 0x004fda000bf06270 */
[----:B------:R-:W-:Y:S05]  /*2acd0*/  @!P0 BRA `(.L_x_648) ;  /* 0xffffffa000c48947 */ /* 0x000fea000383ffff */
[----:B------:R-:W-:Y:S05]  /*2ace0*/  BSYNC B7 ;  /* 0x0000000000077941 */ /* 0x000fea0003800000 */
.L_x_536:
[----:B-1----:R-:W4:Y:S01]  /*2acf0*/  LDL.LU R0, [R1+0x5c] ;  /* 0x00005c0001007983 */ /* 0x002f220000300800 */
[----:B------:R-:W-:Y:S01]  /*2ad00*/  BSSY B0, `(.L_x_649) ;  /* 0x000000b000007945 */ /* 0x000fe20003800000 */
[----:B0-2---:R-:W0:Y:S01]  /*2ad10*/  S2R R5, SR_CgaCtaId ;  /* 0x0000000000057919 */ /* 0x005e220000008800 */
[----:B----4-:R-:W-:-:S05]  /*2ad20*/  VIADD R0, R0, 0x1 ;  /* 0x0000000100007836 */ /* 0x010fca0000000000 */
[----:B------:R-:W-:-:S04]  /*2ad30*/  LEA.HI R2, R0, R0, RZ, 0x1 ;  /* 0x0000000000027211 */ /* 0x000fc800078f08ff */
[----:B------:R-:W-:-:S04]  /*2ad40*/  LOP3.LUT R3, R2, 0xfffffffe, RZ, 0xc0, !PT ;  /* 0xfffffffe02037812 */ /* 0x000fc800078ec0ff */
[----:B------:R-:W-:Y:S02]  /*2ad50*/  IADD3 R3, R0, -R3, RZ ;  /* 0x8000000300037210 */ /* 0x000fe40007ffe0ff */
[----:B------:R-:W-:Y:S02]  /*2ad60*/  MOV R0, 0x400 ;  /* 0x0000040000007802 */ /* 0x000fe40000000f00 */
[----:B------:R-:W-:Y:S02]  /*2ad70*/  SHF.L.U32 R3, R3, 0x1f, RZ ;  /* 0x0000001f03037819 */ /* 0x000fe400000006ff */
[----:B0-----:R-:W-:-:S04]  /*2ad80*/  LEA R0, R5, R0, 0x18 ;  /* 0x0000000005007211 */ /* 0x001fc800078ec0ff */
[----:B------:R-:W0:Y:S02]  /*2ad90*/  SYNCS.PHASECHK.TRANS64.TRYWAIT P0, [R0+URZ+0x29820], R3 ;  /* 0x02982003000075a7 */ /* 0x000e24000800017f */
[----:B0-----:R-:W-:Y:S05]  /*2ada0*/  @!P0 BRA `(.L_x_650) ;  /* 0x0000004800a88947 */ /* 0x001fea0003800000 */
.L_x_846:
[----:B------:R-:W-:Y:S05]  /*2adb0*/  BSYNC B0 ;  /* 0x0000000000007941 */ /* 0x000fea0003800000 */
.L_x_649:
[----:B------:R-:W-:-:S03]  /*2adc0*/  UMOV UR4, 0xffffffff ;  /* 0xffffffff00047882 */ /* 0x000fc60000000000 */
[----:B------:R-:W-:Y:S05]  /*2add0*/  BRA.DIV UR4, `(.L_x_651) ;  /* 0x0000004a04b07947 */ /* 0x000fea000b800000 */
[----:B------:R-:W1:Y:S02]  /*2ade0*/  S2R R2, SR_TID.X ;  /* 0x0000000000027919 */ /* 0x000e640000002100 */
[----:B-1----:R-:W-:-:S04]  /*2adf0*/  SHF.R.U32.HI R2, RZ, 0x5, R2 ;  /* 0x00000005ff027819 */ /* 0x002fc80000011602 */
[----:B------:R-:W-:-:S05]  /*2ae00*/  LOP3.LUT R2, R2, 0x3, RZ, 0xc0, !PT ;  /* 0x0000000302027812 */ /* 0x000fca00078ec0ff */
[----:B------:R1:W2:Y:S02]  /*2ae10*/  SHFL.IDX PT, R14, R2, RZ, 0x1f ;  /* 0x00001fff020e7589 */ /* 0x0002a400000e0000 */
.L_x_849:
[----:B--2---:R-:W-:-:S13]  /*2ae20*/  ISETP.NE.AND P0, PT, R14, RZ, PT ;  /* 0x000000ff0e00720c */ /* 0x004fda0003f05270 */
[----:B------:R-:W-:Y:S05]  /*2ae30*/  @P0 BRA `(.L_x_324) ;  /* 0x0000000000a80947 */ /* 0x000fea0003800000 */
[----:B------:R-:W-:-:S03]  /*2ae40*/  UMOV UR4, 0xffffffff ;  /* 0xffffffff00047882 */ /* 0x000fc60000000000 */
[----:B------:R-:W-:Y:S05]  /*2ae50*/  BRA.DIV UR4, `(.L_x_652) ;  /* 0x0000004a04c47947 */ /* 0x000fea000b800000 */
[----:B------:R-:W-:-:S13]  /*2ae60*/  ELECT P6, URZ, PT ;  /* 0x00000000003f782f */ /* 0x000fda00038c0000 */
.L_x_852:
[----:B------:R-:W-:Y:S05]  /*2ae70*/  @!P6 BRA `(.L_x_324) ;  /* 0x000000000098e947 */ /* 0x000fea0003800000 */
[----:B------:R-:W-:-:S06]  /*2ae80*/  ULOP3.LUT UR4, UR36, 0x2, URZ, 0xfc, !UPT ;  /* 0x0000000224047892 */ /* 0x000fcc000f8efc3f */
[----:B-1----:R-:W-:-:S05]  /*2ae90*/  IMAD.U32 R2, RZ, RZ, UR4 ;  /* 0x00000004ff027e24 */ /* 0x002fca000f8e00ff */
[----:B------:R-:W-:-:S13]  /*2aea0*/  ISETP.NE.AND P0, PT, R2, 0x3, PT ;  /* 0x000000030200780c */ /* 0x000fda0003f05270 */
[----:B------:R-:W-:Y:S05]  /*2aeb0*/  @!P0 BRA `(.L_x_653) ;  /* 0x0000000000048947 */ /* 0x000fea0003800000 */
[----:B------:R-:W-:Y:S01]  /*2aec0*/  BPT.TRAP 0x1 ;  /* 0x000000040000795c */ /* 0x000fe20000300000 */
.L_x_653:
[----:B------:R-:W2:Y:S01]  /*2aed0*/  LDL.LU R7, [R1+0x18] ;  /* 0x0000180001077983 */ /* 0x000ea20000300800 */
[----:B------:R-:W-:Y:S01]  /*2aee0*/  VIADD R2, R0, 0x29840 ;  /* 0x0002984000027836 */ /* 0x000fe20000000000 */
[----:B0-----:R-:W-:-:S03]  /*2aef0*/  IADD3 R3, R19, 0x1, RZ ;  /* 0x0000000113037810 */ /* 0x001fc60007ffe0ff */
[----:B------:R-:W-:Y:S01]  /*2af00*/  IMAD R6, R19, 0x8, R2 ;  /* 0x0000000813067824 */ /* 0x000fe200078e0202 */
[----:B------:R-:W-:-:S04]  /*2af10*/  ISETP.NE.AND P2, PT, R3, 0x2, PT ;  /* 0x000000020300780c */ /* 0x000fc80003f45270 */
[----:B------:R-:W-:Y:S02]  /*2af20*/  SEL R4, RZ, 0x1, P2 ;  /* 0x00000001ff047807 */ /* 0x000fe40001000000 */
[----:B------:R-:W-:Y:S02]  /*2af30*/  SEL R3, R3, RZ, P2 ;  /* 0x000000ff03037207 */ /* 0x000fe40001000000 */
[C---:B--2---:R-:W-:Y:S02]  /*2af40*/  SHF.L.U32 R5, R7.reuse, 0x1f, RZ ;  /* 0x0000001f07057819 */ /* 0x044fe400000006ff */
[----:B------:R-:W-:Y:S01]  /*2af50*/  LOP3.LUT R4, R7, R4, RZ, 0x3c, !PT ;  /* 0x0000000407047212 */ /* 0x000fe200078e3cff */
[----:B------:R-:W-:Y:S01]  /*2af60*/  IMAD R7, R3, 0x8, R2 ;  /* 0x0000000803077824 */ /* 0x000fe200078e0202 */
[----:B------:R-:W0:Y:S02]  /*2af70*/  SYNCS.PHASECHK.TRANS64.TRYWAIT P1, [R6+URZ], R5 ;  /* 0x00000005060075a7 */ /* 0x000e24000802017f */
[----:B------:R-:W-:Y:S01]  /*2af80*/  SHF.L.U32 R2, R4, 0x1f, RZ ;  /* 0x0000001f04027819 */ /* 0x000fe200000006ff */
[----:B0-----:R-:W-:Y:S06]  /*2af90*/  @!P1 BRA `(.L_x_654) ;  /* 0x0000004800949947 */ /* 0x001fec0003800000 */
.L_x_853:
[----:B------:R-:W1:Y:S02]  /*2afa0*/  SYNCS.PHASECHK.TRANS64.TRYWAIT P1, [R7+URZ], R2 ;  /* 0x00000002070075a7 */ /* 0x000e64000802017f */
[----:B-1----:R-:W-:Y:S05]  /*2afb0*/  @!P1 BRA `(.L_x_655) ;  /* 0x0000004800a09947 */ /* 0x002fea0003800000 */
.L_x_854:
[----:B------:R-:W-:Y:S05]  /*2afc0*/  @!P0 BRA `(.L_x_656) ;  /* 0x0000000000048947 */ /* 0x000fea0003800000 */
[----:B------:R-:W-:Y:S01]  /*2afd0*/  BPT.TRAP 0x1 ;  /* 0x000000040000795c */ /* 0x000fe20000300000 */
.L_x_656:
[----:B------:R-:W-:-:S04]  /*2afe0*/  IMAD R4, R19, 0x8, R0 ;  /* 0x0000000813047824 */ /* 0x000fc800078e0200 */
[----:B------:R-:W2:Y:S02]  /*2aff0*/  SYNCS.PHASECHK.TRANS64.TRYWAIT P1, [R4+URZ+0x29860], R5 ;  /* 0x02986005040075a7 */ /* 0x000ea4000802017f */
[----:B--2---:R-:W-:Y:S05]  /*2b000*/  @!P1 BRA `(.L_x_657) ;  /* 0x0000004800a09947 */ /* 0x004fea0003800000 */
.L_x_855:
[----:B------:R-:W-:Y:S05]  /*2b010*/  @!P0 BRA `(.L_x_658) ;  /* 0x0000000000048947 */ /* 0x000fea0003800000 */
[----:B------:R-:W-:Y:S01]  /*2b020*/  BPT.TRAP 0x1 ;  /* 0x000000040000795c */ /* 0x000fe20000300000 */
.L_x_658:
[----:B------:R-:W-:-:S04]  /*2b030*/  IMAD R3, R3, 0x8, R0 ;  /* 0x0000000803037824 */ /* 0x000fc800078e0200 */
[----:B------:R-:W4:Y:S02]  /*2b040*/  SYNCS.PHASECHK.TRANS64.TRYWAIT P1, [R3+URZ+0x29860], R2 ;  /* 0x02986002030075a7 */ /* 0x000f24000802017f */
[----:B----4-:R-:W-:Y:S05]  /*2b050*/  @!P1 BRA `(.L_x_659) ;  /* 0x0000004800a09947 */ /* 0x010fea0003800000 */
.L_x_856:
[----:B------:R-:W-:Y:S05]  /*2b060*/  @!P0 BRA `(.L_x_660) ;  /* 0x0000000000048947 */ /* 0x000fea0003800000 */
[----:B------:R-:W-:Y:S01]  /*2b070*/  BPT.TRAP 0x1 ;  /* 0x000000040000795c */ /* 0x000fe20000300000 */
.L_x_660:
[----:B------:R-:W5:Y:S02]  /*2b080*/  SYNCS.PHASECHK.TRANS64.TRYWAIT P0, [R4+URZ+0x29880], R5 ;  /* 0x02988005040075a7 */ /* 0x000f64000800017f */
[----:B-----5:R-:W-:Y:S05]  /*2b090*/  @!P0 BRA `(.L_x_661) ;  /* 0x0000004800a48947 */ /* 0x020fea0003800000 */
.L_x_662:
[----:B------:R0:W0:Y:S02]  /*2b0a0*/  SYNCS.PHASECHK.TRANS64.TRYWAIT P0, [R3+URZ+0x29880], R2 ;  /* 0x02988002030075a7 */ /* 0x000024000800017f */
[----:B0-----:R-:W-:Y:S05]  /*2b0b0*/  @!P0 NANOSLEEP.SYNCS 0x989680 ;  /* 0x009896800000895d */ /* 0x001fea0003900000 */
[----:B------:R-:W0:Y:S02]  /*2b0c0*/  @!P0 SYNCS.PHASECHK.TRANS64 P0, [R3+URZ+0x29880], R2 ;  /* 0x02988002030085a7 */ /* 0x000e24000800007f */
[----:B0-----:R-:W-:Y:S05]  /*2b0d0*/  @!P0 BRA `(.L_x_662) ;  /* 0xfffffffc00f08947 */ /* 0x001fea000383ffff */
.L_x_324:
[----:B------:R-:W-:Y:S05]  /*2b0e0*/  BSYNC B8 ;  /* 0x0000000000087941 */ /* 0x000fea0003800000 */
.L_x_321:
[----:B------:R-:W-:Y:S05]  /*2b0f0*/  EXIT ;  /* 0x000000000000794d */ /* 0x000fea0003800000 */
.L_x_344:
[----:B---3--:R3:W4:Y:S02]  /*2b100*/  SYNCS.PHASECHK.TRANS64.TRYWAIT P5, [R97+URZ+0x29890], R98 ;  /* 0x02989062610075a7 */ /* 0x00872400080a017f */
[----:B----4-:R-:W-:Y:S05]  /*2b110*/  @!P5 NANOSLEEP.SYNCS 0x989680 ;  /* 0x009896800000d95d */ /* 0x010fea0003900000 */
[----:B------:R-:W4:Y:S02]  /*2b120*/  @!P5 SYNCS.PHASECHK.TRANS64 P5, [R97+URZ+0x29890], R98 ;  /* 0x029890626100d5a7 */ /* 0x000f2400080a007f */
[----:B----4-:R-:W-:Y:S05]  /*2b130*/  @!P5 BRA `(.L_x_344) ;  /* 0xfffffffc00f0d947 */ /* 0x010fea000383ffff */
[----:B------:R-:W-:Y:S05]  /*2b140*/  BRA `(.L_x_663) ;  /* 0xfffffd8800047947 */ /* 0x000fea000383ffff */
.L_x_398:
[----:B--2---:R2:W3:Y:S02]  /*2b150*/  SYNCS.PHASECHK.TRANS64.TRYWAIT P5, [R97+URZ+0x29890], R98 ;  /* 0x02989062610075a7 */ /* 0x0044e400080a017f */
[----:B---3--:R-:W-:Y:S05]  /*2b160*/  @!P5 NANOSLEEP.SYNCS 0x989680 ;  /* 0x009896800000d95d */ /* 0x008fea0003900000 */
[----:B------:R-:W3:Y:S02]  /*2b170*/  @!P5 SYNCS.PHASECHK.TRANS64 P5, [R97+URZ+0x29890], R98 ;  /* 0x029890626100d5a7 */ /* 0x000ee400080a007f */
[----:B---3--:R-:W-:Y:S05]  /*2b180*/  @!P5 BRA `(.L_x_398) ;  /* 0xfffffffc00f0d947 */ /* 0x008fea000383ffff */
[----:B------:R-:W-:Y:S05]  /*2b190*/  BRA `(.L_x_664) ;  /* 0xfffffde4005c7947 */ /* 0x000fea000383ffff */
.L_x_423:
[----:B-1----:R1:W2:Y:S02]  /*2b1a0*/  SYNCS.PHASECHK.TRANS64.TRYWAIT P3, [R97+URZ+0x29890], R98 ;  /* 0x02989062610075a7 */ /* 0x0022a4000806017f */
[----:B--2---:R-:W-:Y:S05]  /*2b1b0*/  @!P3 NANOSLEEP.SYNCS 0x989680 ;  /* 0x009896800000b95d */ /* 0x004fea0003900000 */
[----:B------:R-:W2:Y:S02]  /*2b1c0*/  @!P3 SYNCS.PHASECHK.TRANS64 P3, [R97+URZ+0x29890], R98 ;  /* 0x029890626100b5a7 */ /* 0x000ea4000806007f */
[----:B--2---:R-:W-:Y:S05]  /*2b1d0*/  @!P3 BRA `(.L_x_423) ;  /* 0xfffffffc00f0b947 */ /* 0x004fea000383ffff */
[----:B------:R-:W-:Y:S05]  /*2b1e0*/  BRA `(.L_x_665) ;  /* 0xfffffe44001c7947 */ /* 0x000fea000383ffff */
.L_x_429:
[----:B-1----:R1:W2:Y:S02]  /*2b1f0*/  SYNCS.PHASECHK.TRANS64.TRYWAIT P2, [R97+URZ+0x298b0], R98 ;  /* 0x0298b062610075a7 */ /* 0x0022a4000804017f */
[----:B--2---:R-:W-:Y:S05]  /*2b200*/  @!P2 NANOSLEEP.SYNCS 0x989680 ;  /* 0x009896800000a95d */ /* 0x004fea0003900000 */
[----:B------:R-:W2:Y:S02]  /*2b210*/  @!P2 SYNCS.PHASECHK.TRANS64 P2, [R97+URZ+0x298b0], R98 ;  /* 0x0298b0626100a5a7 */ /* 0x000ea4000804007f */
[----:B--2---:R-:W-:Y:S05]  /*2b220*/  @!P2 BRA `(.L_x_429) ;  /* 0xfffffffc00f0a947 */ /* 0x004fea000383ffff */
[----:B------:R-:W-:Y:S05]  /*2b230*/  BRA `(.L_x_666) ;  /* 0xfffffe4800207947 */ /* 0x000fea000383ffff */
.L_x_439:
[----:B------:R-:W0:Y:S01]  /*2b240*/  S2R R2, SR_TID.X ;  /* 0x0000000000027919 */ /* 0x000e220000002100 */
[----:B------:R-:W-:Y:S01]  /*2b250*/  BSSY B0, `(.L_x_667) ;  /* 0x000000c000007945 */ /* 0x000fe20003800000 */
[----:B------:R-:W-:Y:S01]  /*2b260*/  IMAD.MOV.U32 R12, RZ, RZ, RZ ;  /* 0x000000ffff0c7224 */ /* 0x000fe200078e00ff */
[----:B------:R-:W-:Y:S01]  /*2b270*/  MOV R15, 0xffffffff ;  /* 0xffffffff000f7802 */ /* 0x000fe20000000f00 */
[----:B------:R-:W-:Y:S01]  /*2b280*/  IMAD.MOV.U32 R11, RZ, RZ, 0x1f ;  /* 0x0000001fff0b7424 */ /* 0x000fe200078e00ff */
[----:B0-----:R-:W-:-:S04]  /*2b290*/  IADD3 R3, R2, -0x80, RZ ;  /* 0xffffff8002037810 */ /* 0x001fc80007ffe0ff */
[----:B------:R-:W-:-:S04]  /*2b2a0*/  SHF.R.S32.HI R2, RZ, 0x1f, R3 ;  /* 0x0000001fff027819 */ /* 0x000fc80000011403 */
[----:B------:R-:W-:-:S04]  /*2b2b0*/  LEA.HI R2, R2, R3, RZ, 0x7 ;  /* 0x0000000302027211 */ /* 0x000fc800078f38ff */
[----:B------:R-:W-:-:S05]  /*2b2c0*/  SHF.R.S32.HI R2, RZ, 0x7, R2 ;  /* 0x00000007ff027819 */ /* 0x000fca0000011402 */
[----:B------:R-:W-:-:S07]  /*2b2d0*/  IMAD.MOV.U32 R13, RZ, RZ, R2 ;  /* 0x000000ffff0d7224 */ /* 0x000fce00078e0002 */
[----:B-----5:R-:W-:Y:S05]  /*2b2e0*/  WARPSYNC.COLLECTIVE R15, `(.L_x_668) ;  /* 0x000000000f087348 */ /* 0x020fea0003c00000 */
[----:B------:R0:W1:Y:S02]  /*2b2f0*/  SHFL.IDX P6, R14, R13, R12, R11 ;  /* 0x0000000c0d0e7389 */ /* 0x00006400000c000b */
[----:B01---5:R-:W-:Y:S01]  /*2b300*/  ENDCOLLECTIVE ;  /* 0x000000000000791b */ /* 0x023fe20003800000 */
.L_x_668:
[----:B------:R-:W-:Y:S05]  /*2b310*/  BSYNC B0 ;  /* 0x0000000000007941 */ /* 0x000fea0003800000 */
.L_x_667:
[----:B------:R-:W-:Y:S01]  /*2b320*/  IMAD.MOV.U32 R202, RZ, RZ, R14 ;  /* 0x000000ffffca7224 */ /* 0x000fe200078e000e */
[----:B------:R-:W-:Y:S06]  /*2b330*/  BRA `(.L_x_669) ;  /* 0xfffffe50009c7947 */ /* 0x000fec000383ffff */
.L_x_449:
[----:B------:R-:W-:Y:S01]  /*2b340*/  BSSY B1, `(.L_x_670) ;  /* 0x0000008000017945 */ /* 0x000fe20003800000 */
[----:B------:R-:W-:Y:S01]  /*2b350*/  IMAD.MOV.U32 R13, RZ, RZ, R28 ;  /* 0x000000ffff0d7224 */ /* 0x000fe200078e001c */
[----:B------:R-:W-:Y:S01]  /*2b360*/  MOV R11, 0x1e1f ;  /* 0x00001e1f000b7802 */ /* 0x000fe20000000f00 */
[----:B------:R-:W-:Y:S02]  /*2b370*/  IMAD.MOV.U32 R12, RZ, RZ, RZ ;  /* 0x000000ffff0c7224 */ /* 0x000fe400078e00ff */
[----:B------:R-:W-:-:S07]  /*2b380*/  IMAD.MOV.U32 R15, RZ, RZ, -0x1 ;  /* 0xffffffffff0f7424 */ /* 0x000fce00078e00ff */
[----:B------:R-:W-:Y:S05]  /*2b390*/  WARPSYNC.COLLECTIVE R15, `(.L_x_671) ;  /* 0x000000000f087348 */ /* 0x000fea0003c00000 */
[----:B------:R0:W1:Y:S02]  /*2b3a0*/  SHFL.IDX P6, R14, R13, R12, R11 ;  /* 0x0000000c0d0e7389 */ /* 0x00006400000c000b */
[----:B01----:R-:W-:Y:S01]  /*2b3b0*/  ENDCOLLECTIVE ;  /* 0x000000000000791b */ /* 0x003fe20003800000 */
.L_x_671:
[----:B------:R-:W-:Y:S05]  /*2b3c0*/  BSYNC B1 ;  /* 0x0000000000017941 */ /* 0x000fea0003800000 */
.L_x_670:
[----:B------:R-:W-:Y:S01]  /*2b3d0*/  IMAD.MOV.U32 R13, RZ, RZ, R26 ;  /* 0x000000ffff0d7224 */ /* 0x000fe200078e001a */
[----:B------:R-:W-:Y:S01]  /*2b3e0*/  MOV R12, RZ ;  /* 0x000000ff000c7202 */ /* 0x000fe20000000f00 */
[----:B------:R-:W-:Y:S02]  /*2b3f0*/  IMAD.MOV.U32 R11, RZ, RZ, 0x1e1f ;  /* 0x00001e1fff0b7424 */ /* 0x000fe400078e00ff */
[----:B------:R-:W-:Y:S02]  /*2b400*/  IMAD.MOV.U32 R15, RZ, RZ, -0x1 ;  /* 0xffffffffff0f7424 */ /* 0x000fe400078e00ff */
[----:B------:R-:W-:-:S07]  /*2b410*/  IMAD.MOV.U32 R0, RZ, RZ, R14 ;  /* 0x000000ffff007224 */ /* 0x000fce00078e000e */
[----:B------:R-:W-:Y:S05]  /*2b420*/  WARPSYNC.COLLECTIVE R15, `(.L_x_672) ;  /* 0x000000000f087348 */ /* 0x000fea0003c00000 */
[----:B------:R0:W1:Y:S02]  /*2b430*/  SHFL.IDX P6, R14, R13, R12, R11 ;  /* 0x0000000c0d0e7389 */ /* 0x00006400000c000b */
[----:B01----:R-:W-:Y:S01]  /*2b440*/  ENDCOLLECTIVE ;  /* 0x000000000000791b */ /* 0x003fe20003800000 */
.L_x_672:
[----:B------:R-:W-:Y:S01]  /*2b450*/  MOV R13, R29 ;  /* 0x0000001d000d7202 */ /* 0x000fe20000000f00 */
[----:B------:R-:W-:-:S07]  /*2b460*/  IMAD.MOV.U32 R27, RZ, RZ, R14 ;  /* 0x000000ffff1b7224 */ /* 0x000fce00078e000e */
[----:B------:R-:W-:Y:S05]  /*2b470*/  WARPSYNC.COLLECTIVE R15, `(.L_x_673) ;  /* 0x000000000f087348 */ /* 0x000fea0003c00000 */
[----:B------:R0:W1:Y:S02]  /*2b480*/  SHFL.IDX P6, R14, R13, R12, R11 ;  /* 0x0000000c0d0e7389 */ /* 0x00006400000c000b */
[----:B01----:R-:W-:Y:S01]  /*2b490*/  ENDCOLLECTIVE ;  /* 0x000000000000791b */ /* 0x003fe20003800000 */
.L_x_673:
[----:B------:R-:W-:Y:S02]  /*2b4a0*/  IMAD.MOV.U32 R13, RZ, RZ, R24 ;  /* 0x000000ffff0d7224 */ /* 0x000fe400078e0018 */
[----:B------:R-:W-:-:S07]  /*2b4b0*/  IMAD.MOV.U32 R3, RZ, RZ, R14 ;  /* 0x000000ffff037224 */ /* 0x000fce00078e000e */
[----:B------:R-:W-:Y:S05]  /*2b4c0*/  WARPSYNC.COLLECTIVE R15, `(.L_x_674) ;  /* 0x000000000f087348 */ /* 0x000fea0003c00000 */
[----:B------:R0:W1:Y:S02]  /*2b4d0*/  SHFL.IDX P6, R14, R13, R12, R11 ;  /* 0x0000000c0d0e7389 */ /* 0x00006400000c000b */
[----:B01----:R-:W-:Y:S01]  /*2b4e0*/  ENDCOLLECTIVE ;  /* 0x000000000000791b */ /* 0x003fe20003800000 */
.L_x_674:
[----:B------:R-:W-:Y:S05]  /*2b4f0*/  BRA `(.L_x_675) ;  /* 0xfffffe58000c7947 */ /* 0x000fea000383ffff */
.L_x_453:
[----:B0-----:R0:W2:Y:S02]  /*2b500*/  SYNCS.PHASECHK.TRANS64.TRYWAIT P0, [R16+URZ+0x29800], R5 ;  /* 0x02980005100075a7 */ /* 0x0010a4000800017f */
[----:B--2---:R-:W-:Y:S05]  /*2b510*/  @!P0 NANOSLEEP.SYNCS 0x989680 ;  /* 0x009896800000895d */ /* 0x004fea0003900000 */
[----:B------:R-:W2:Y:S02]  /*2b520*/  @!P0 SYNCS.PHASECHK.TRANS64 P0, [R16+URZ+0x29800], R5 ;  /* 0x02980005100085a7 */ /* 0x000ea4000800007f */
[----:B--2---:R-:W-:Y:S05]  /*2b530*/  @!P0 BRA `(.L_x_453) ;  /* 0xfffffffc00f08947 */ /* 0x004fea000383ffff */
[----:B------:R-:W-:Y:S05]  /*2b540*/  BRA `(.L_x_676) ;  /* 0xfffffe5c00607947 */ /* 0x000fea000383ffff */
.L_x_465:
[----:B------:R-:W-:Y:S01]  /*2b550*/  BSSY B1, `(.L_x_677) ;  /* 0x0000008000017945 */ /* 0x000fe20003800000 */
[----:B------:R-:W-:Y:S01]  /*2b560*/  IMAD.MOV.U32 R13, RZ, RZ, R28 ;  /* 0x000000ffff0d7224 */ /* 0x000fe200078e001c */
[----:B------:R-:W-:Y:S01]  /*2b570*/  MOV R12, RZ ;  /* 0x000000ff000c7202 */ /* 0x000fe20000000f00 */
[----:B------:R-:W-:Y:S02]  /*2b580*/  IMAD.MOV.U32 R11, RZ, RZ, 0x1e1f ;  /* 0x00001e1fff0b7424 */ /* 0x000fe400078e00ff */
[----:B------:R-:W-:-:S07]  /*2b590*/  IMAD.MOV.U32 R15, RZ, RZ, -0x1 ;  /* 0xffffffffff0f7424 */ /* 0x000fce00078e00ff */
[----:B------:R-:W-:Y:S05]  /*2b5a0*/  WARPSYNC.COLLECTIVE R15, `(.L_x_678) ;  /* 0x000000000f087348 */ /* 0x000fea0003c00000 */
[----:B------:R0:W1:Y:S02]  /*2b5b0*/  SHFL.IDX P6, R14, R13, R12, R11 ;  /* 0x0000000c0d0e7389 */ /* 0x00006400000c000b */
[----:B01----:R-:W-:Y:S01]  /*2b5c0*/  ENDCOLLECTIVE ;  /* 0x000000000000791b */ /* 0x003fe20003800000 */
.L_x_678:
[----:B------:R-:W-:Y:S05]  /*2b5d0*/  BSYNC B1 ;  /* 0x0000000000017941 */ /* 0x000fea0003800000 */
.L_x_677:
[----:B------:R-:W-:Y:S01]  /*2b5e0*/  MOV R13, R26 ;  /* 0x0000001a000d7202 */ /* 0x000fe20000000f00 */
[----:B------:R-:W-:Y:S02]  /*2b5f0*/  IMAD.MOV.U32 R12, RZ, RZ, RZ ;  /* 0x000000ffff0c7224 */ /* 0x000fe400078e00ff */
[----:B------:R-:W-:Y:S02]  /*2b600*/  IMAD.MOV.U32 R11, RZ, RZ, 0x1e1f ;  /* 0x00001e1fff0b7424 */ /* 0x000fe400078e00ff */
[----:B------:R-:W-:Y:S02]  /*2b610*/  IMAD.MOV.U32 R15, RZ, RZ, -0x1 ;  /* 0xffffffffff0f7424 */ /* 0x000fe400078e00ff */
[----:B------:R-:W-:-:S07]  /*2b620*/  IMAD.MOV.U32 R0, RZ, RZ, R14 ;  /* 0x000000ffff007224 */ /* 0x000fce00078e000e */
[----:B------:R-:W-:Y:S05]  /*2b630*/  WARPSYNC.COLLECTIVE R15, `(.L_x_679) ;  /* 0x000000000f087348 */ /* 0x000fea0003c00000 */
[----:B------:R0:W1:Y:S02]  /*2b640*/  SHFL.IDX P6, R14, R13, R12, R11 ;  /* 0x0000000c0d0e7389 */ /* 0x00006400000c000b */
[----:B01----:R-:W-:Y:S01]  /*2b650*/  ENDCOLLECTIVE ;  /* 0x000000000000791b */ /* 0x003fe20003800000 */
.L_x_679:
[----:B------:R-:W-:Y:S01]  /*2b660*/  IMAD.MOV.U32 R13, RZ, RZ, R29 ;  /* 0x000000ffff0d7224 */ /* 0x000fe200078e001d */
[----:B------:R-:W-:-:S07]  /*2b670*/  MOV R3, R14 ;  /* 0x0000000e00037202 */ /* 0x000fce0000000f00 */
[----:B------:R-:W-:Y:S05]  /*2b680*/  WARPSYNC.COLLECTIVE R15, `(.L_x_680) ;  /* 0x000000000f087348 */ /* 0x000fea0003c00000 */
[----:B------:R0:W1:Y:S02]  /*2b690*/  SHFL.IDX P6, R14, R13, R12, R11 ;  /* 0x0000000c0d0e7389 */ /* 0x00006400000c000b */
[----:B01----:R-:W-:Y:S01]  /*2b6a0*/  ENDCOLLECTIVE ;  /* 0x000000000000791b */ /* 0x003fe20003800000 */
.L_x_680:
[----:B------:R-:W-:Y:S02]  /*2b6b0*/  IMAD.MOV.U32 R13, RZ, RZ, R24 ;  /* 0x000000ffff0d7224 */ /* 0x000fe400078e0018 */
[----:B------:R-:W-:-:S07]  /*2b6c0*/  IMAD.MOV.U32 R20, RZ, RZ, R14 ;  /* 0x000000ffff147224 */ /* 0x000fce00078e000e */
[----:B------:R-:W-:Y:S05]  /*2b6d0*/  WARPSYNC.COLLECTIVE R15, `(.L_x_681) ;  /* 0x000000000f087348 */ /* 0x000fea0003c00000 */
[----:B------:R0:W1:Y:S02]  /*2b6e0*/  SHFL.IDX P6, R14, R13, R12, R11 ;  /* 0x0000000c0d0e7389 */ /* 0x00006400000c000b */
[----:B01----:R-:W-:Y:S01]  /*2b6f0*/  ENDCOLLECTIVE ;  /* 0x000000000000791b */ /* 0x003fe20003800000 */
.L_x_681:
[----:B------:R-:W-:Y:S01]  /*2b700*/  MOV R21, R14 ;  /* 0x0000000e00157202 */ /* 0x000fe20000000f00 */
[----:B------:R-:W-:Y:S06]  /*2b710*/  BRA `(.L_x_682) ;  /* 0xfffffe8800b07947 */ /* 0x000fec000383ffff */
.L_x_469:
[----:B-1----:R1:W2:Y:S02]  /*2b720*/  SYNCS.PHASECHK.TRANS64.TRYWAIT P0, [R16+URZ+0x29800], R21 ;  /* 0x02980015100075a7 */ /* 0x0022a4000800017f */
[----:B--2---:R-:W-:Y:S05]  /*2b730*/  @!P0 NANOSLEEP.SYNCS 0x989680 ;  /* 0x009896800000895d */ /* 0x004fea0003900000 */
[----:B------:R-:W2:Y:S02]  /*2b740*/  @!P0 SYNCS.PHASECHK.TRANS64 P0, [R16+URZ+0x29800], R21 ;  /* 0x02980015100085a7 */ /* 0x000ea4000800007f */
[----:B--2---:R-:W-:Y:S05]  /*2b750*/  @!P0 BRA `(.L_x_469) ;  /* 0xfffffffc00f08947 */ /* 0x004fea000383ffff */
[----:B------:R-:W-:Y:S05]  /*2b760*/  BRA `(.L_x_683) ;  /* 0xfffffe8c00b87947 */ /* 0x000fea000383ffff */
.L_x_477:
[----:B-1----:R1:W2:Y:S02]  /*2b770*/  SYNCS.PHASECHK.TRANS64.TRYWAIT P2, [R3+URZ+0x29830], R0 ;  /* 0x02983000030075a7 */ /* 0x0022a4000804017f */
[----:B--2---:R-:W-:Y:S05]  /*2b780*/  @!P2 NANOSLEEP.SYNCS 0x989680 ;  /* 0x009896800000a95d */ /* 0x004fea0003900000 */
[----:B------:R-:W2:Y:S02]  /*2b790*/  @!P2 SYNCS.PHASECHK.TRANS64 P2, [R3+URZ+0x29830], R0 ;  /* 0x029830000300a5a7 */ /* 0x000ea4000804007f */
[----:B--2---:R-:W-:Y:S05]  /*2b7a0*/  @!P2 BRA `(.L_x_477) ;  /* 0xfffffffc00f0a947 */ /* 0x004fea000383ffff */
[----:B------:R-:W-:Y:S05]  /*2b7b0*/  BRA `(.L_x_476) ;  /* 0xfffffec000107947 */ /* 0x000fea000383ffff */
.L_x_483:
[----:B-1----:R1:W2:Y:S02]  /*2b7c0*/  SYNCS.PHASECHK.TRANS64.TRYWAIT P2, [R11+URZ+0x29830], R10 ;  /* 0x0298300a0b0075a7 */ /* 0x0022a4000804017f */
[----:B--2---:R-:W-:Y:S05]  /*2b7d0*/  @!P2 NANOSLEEP.SYNCS 0x989680 ;  /* 0x009896800000a95d */ /* 0x004fea0003900000 */
[----:B------:R-:W2:Y:S02]  /*2b7e0*/  @!P2 SYNCS.PHASECHK.TRANS64 P2, [R11+URZ+0x29830], R10 ;  /* 0x0298300a0b00a5a7 */ /* 0x000ea4000804007f */
[----:B--2---:R-:W-:Y:S05]  /*2b7f0*/  @!P2 BRA `(.L_x_483) ;  /* 0xfffffffc00f0a947 */ /* 0x004fea000383ffff */
[----:B------:R-:W-:Y:S05]  /*2b800*/  BRA `(.L_x_482) ;  /* 0xffffff0000387947 */ /* 0x000fea000383ffff */
.L_x_487:
[----:B-1----:R1:W2:Y:S02]  /*2b810*/  SYNCS.PHASECHK.TRANS64.TRYWAIT P1, [R11+URZ+0x29850], R8 ;  /* 0x029850080b0075a7 */ /* 0x0022a4000802017f */
[----:B--2---:R-:W-:Y:S05]  /*2b820*/  @!P1 NANOSLEEP.SYNCS 0x989680 ;  /* 0x009896800000995d */ /* 0x004fea0003900000 */
[----:B------:R-:W2:Y:S02]  /*2b830*/  @!P1 SYNCS.PHASECHK.TRANS64 P1, [R11+URZ+0x29850], R8 ;  /* 0x029850080b0095a7 */ /* 0x000ea4000802007f */
[----:B--2---:R-:W-:Y:S05]  /*2b840*/  @!P1 BRA `(.L_x_487) ;  /* 0xfffffffc00f09947 */ /* 0x004fea000383ffff */
[----:B------:R-:W-:Y:S05]  /*2b850*/  BRA `(.L_x_484) ;  /* 0xffffff1000747947 */ /* 0x000fea000383ffff */
.L_x_493:
[----:B-1----:R1:W2:Y:S02]  /*2b860*/  SYNCS.PHASECHK.TRANS64.TRYWAIT P1, [R13+URZ+0x29850], R0 ;  /* 0x029850000d0075a7 */ /* 0x0022a4000802017f */
[----:B--2---:R-:W-:Y:S05]  /*2b870*/  @!P1 NANOSLEEP.SYNCS 0x989680 ;  /* 0x009896800000995d */ /* 0x004fea0003900000 */
[----:B------:R-:W2:Y:S02]  /*2b880*/  @!P1 SYNCS.PHASECHK.TRANS64 P1, [R13+URZ+0x29850], R0 ;  /* 0x029850000d0095a7 */ /* 0x000ea4000802007f */
[----:B--2---:R-:W-:Y:S05]  /*2b890*/  @!P1 BRA `(.L_x_493) ;  /* 0xfffffffc00f09947 */ /* 0x004fea000383ffff */
[----:B------:R-:W-:Y:S05]  /*2b8a0*/  BRA `(.L_x_492) ;  /* 0xffffff3c000c7947 */ /* 0x000fea000383ffff */
.L_x_497:
[----:B------:R-:W-:Y:S01]  /*2b8b0*/  SEL R130, R65, R12, P0 ;  /* 0x0000000c41827207 */ /* 0x000fe20000000000 */
[----:B------:R-:W-:Y:S01]  /*2b8c0*/  IMAD.MOV.U32 R11, RZ, RZ, 0x1c1f ;  /* 0x00001c1fff0b7424 */ /* 0x000fe200078e00ff */
[----:B------:R-:W-:Y:S01]  /*2b8d0*/  SEL R82, R12, R65, P0 ;  /* 0x000000410c527207 */ /* 0x000fe20000000000 */
[----:B-----5:R-:W-:Y:S01]  /*2b8e0*/  IMAD.MOV.U32 R12, RZ, RZ, R7 ;  /* 0x000000ffff0c7224 */ /* 0x020fe200078e0007 */
[----:B--2---:R-:W-:Y:S01]  /*2b8f0*/  SEL R144, R95, R40, P0 ;  /* 0x000000285f907207 */ /* 0x004fe20000000000 */
[----:B------:R-:W-:Y:S01]  /*2b900*/  IMAD.MOV.U32 R15, RZ, RZ, -0x1 ;  /* 0xffffffffff0f7424 */ /* 0x000fe200078e00ff */
[----:B------:R-:W-:Y:S02]  /*2b910*/  SEL R38, R40, R95, P0 ;  /* 0x0000005f28267207 */ /* 0x000fe40000000000 */
[----:B------:R-:W-:-:S07]  /*2b920*/  LOP3.LUT R5, R7, 0x2, RZ, 0x3c, !PT ;  /* 0x0000000207057812 */ /* 0x000fce00078e3cff */
[----:B-1----:R-:W-:Y:S05]  /*2b930*/  WARPSYNC.COLLECTIVE R15, `(.L_x_684) ;  /* 0x000000000f087348 */ /* 0x002fea0003c00000 */
[----:B------:R0:W2:Y:S02]  /*2b940*/  SHFL.IDX P6, R14, R13, R12, R11 ;  /* 0x0000000c0d0e7389 */ /* 0x0000a400000c000b */
[----:B012---:R-:W-:Y:S01]  /*2b950*/  ENDCOLLECTIVE ;  /* 0x000000000000791b */ /* 0x007fe20003800000 */
.L_x_684:
[----:B------:R-:W-:Y:S02]  /*2b960*/  SEL R134, R112, R97, P0 ;  /* 0x0000006170867207 */ /* 0x000fe40000000000 */
[----:B------:R-:W-:Y:S02]  /*2b970*/  SEL R112, R97, R112, P0 ;  /* 0x0000007061707207 */ /* 0x000fe40000000000 */
[----:B------:R-:W-:Y:S02]  /*2b980*/  SEL R154, R109, R92, P0 ;  /* 0x0000005c6d9a7207 */ /* 0x000fe40000000000 */
[----:B------:R-:W-:Y:S02]  /*2b990*/  SEL R138, R93, R36, P0 ;  /* 0x000000245d8a7207 */ /* 0x000fe40000000000 */
[----:B------:R-:W-:Y:S02]  /*2b9a0*/  SEL R70, R74, R63, P0 ;  /* 0x0000003f4a467207 */ /* 0x000fe40000000000 */
[----:B------:R-:W-:-:S02]  /*2b9b0*/  SEL R30, R63, R74, P0 ;  /* 0x0000004a3f1e7207 */ /* 0x000fc40000000000 */
[----:B------:R-:W-:Y:S01]  /*2b9c0*/  SEL R76, R92, R109, P0 ;  /* 0x0000006d5c4c7207 */ /* 0x000fe20000000000 */
[----:B------:R-:W-:Y:S01]  /*2b9d0*/  IMAD.MOV.U32 R13, RZ, RZ, R96 ;  /* 0x000000ffff0d7224 */ /* 0x000fe200078e0060 */
[----:B------:R-:W-:Y:S02]  /*2b9e0*/  SEL R36, R36, R93, P0 ;  /* 0x0000005d24247207 */ /* 0x000fe40000000000 */
[----:B------:R-:W-:Y:S02]  /*2b9f0*/  SEL R124, R104, R49, P0 ;  /* 0x00000031687c7207 */ /* 0x000fe40000000000 */
[----:B------:R-:W-:Y:S02]  /*2ba00*/  SEL R46, R49, R104, P0 ;  /* 0x00000068312e7207 */ /* 0x000fe40000000000 */
[----:B------:R-:W-:Y:S02]  /*2ba10*/  SEL R152, R99, R94, P0 ;  /* 0x0000005e63987207 */ /* 0x000fe40000000000 */
[----:B------:R-:W-:-:S02]  /*2ba20*/  SEL R140, R91, R80, P0 ;  /* 0x000000505b8c7207 */ /* 0x000fc40000000000 */
[----:B------:R-:W-:-:S07]  /*2ba30*/  MOV R95, R14 ;  /* 0x0000000e005f7202 */ /* 0x000fce0000000f00 */
[----:B------:R-:W-:Y:S05]  /*2ba40*/  WARPSYNC.COLLECTIVE R15, `(.L_x_685) ;  /* 0x000000000f087348 */ /* 0x000fea0003c00000 */
[----:B------:R0:W1:Y:S02]  /*2ba50*/  SHFL.IDX P6, R14, R13, R12, R11 ;  /* 0x0000000c0d0e7389 */ /* 0x00006400000c000b */
[----:B01----:R-:W-:Y:S01]  /*2ba60*/  ENDCOLLECTIVE ;  /* 0x000000000000791b */ /* 0x003fe20003800000 */
.L_x_685:
        /* <DEDUP_REMOVED lines=8> */
[----:B------:R-:W-:Y:S02]  /*2baf0*/  MOV R12, R5 ;  /* 0x00000005000c7202 */ /* 0x000fe40000000f00 */
[----:B------:R-:W-:Y:S02]  /*2bb00*/  SEL R24, R64, R39, P0 ;  /* 0x0000002740187207 */ /* 0x000fe40000000000 */
[----:B------:R-:W-:Y:S02]  /*2bb10*/  SEL R64, R72, R55, P0 ;  /* 0x0000003748407207 */ /* 0x000fe40000000000 */
[----:B------:R-:W-:Y:S02]  /*2bb20*/  SEL R26, R55, R72, P0 ;  /* 0x00000048371a7207 */ /* 0x000fe40000000000 */
[----:B------:R-:W-:Y:S01]  /*2bb30*/  SEL R72, R33, R84, P0 ;  /* 0x0000005421487207 */ /* 0x000fe20000000000 */
[----:B------:R-:W-:Y:S01]  /*2bb40*/  IMAD.MOV.U32 R97, RZ, RZ, R14 ;  /* 0x000000ffff617224 */ /* 0x000fe200078e000e */
[----:B------:R-:W-:-:S07]  /*2bb50*/  SEL R28, R84, R33, P0 ;  /* 0x00000021541c7207 */ /* 0x000fce0000000000 */
[----:B------:R-:W-:Y:S05]  /*2bb60*/  WARPSYNC.COLLECTIVE R15, `(.L_x_686) ;  /* 0x000000000f087348 */ /* 0x000fea0003c00000 */
[----:B------:R0:W1:Y:S02]  /*2bb70*/  SHFL.IDX P6, R14, R13, R12, R11 ;  /* 0x0000000c0d0e7389 */ /* 0x00006400000c000b */
[----:B01----:R-:W-:Y:S01]  /*2bb80*/  ENDCOLLECTIVE ;  /* 0x000000000000791b */ /* 0x003fe20003800000 */
.L_x_686:
        /* <DEDUP_REMOVED lines=18> */
.L_x_687:
        /* <DEDUP_REMOVED lines=18> */
.L_x_688:
        /* <DEDUP_REMOVED lines=11> */
[----:B------:R-:W-:Y:S01]  /*2be80*/  SEL R97, R44, R97, P0 ;  /* 0x000000612c617207 */ /* 0x000fe20000000000 */
[----:B------:R-:W-:-:S07]  /*2be90*/  IMAD.MOV.U32 R74, RZ, RZ, R14 ;  /* 0x000000ffff4a7224 */ /* 0x000fce00078e000e */
[----:B------:R-:W-:Y:S05]  /*2bea0*/  WARPSYNC.COLLECTIVE R15, `(.L_x_689) ;  /* 0x000000000f087348 */ /* 0x000fea0003c00000 */
[----:B------:R0:W1:Y:S02]  /*2beb0*/  SHFL.IDX P6, R14, R13, R12, R11 ;  /* 0x0000000c0d0e7389 */ /* 0x00006400000c000b */
[----:B01----:R-:W-:Y:S01]  /*2bec0*/  ENDCOLLECTIVE ;  /* 0x000000000000791b */ /* 0x003fe20003800000 */
.L_x_689:
[----:B------:R-:W-:Y:S02]  /*2bed0*/  IMAD.MOV.U32 R13, RZ, RZ, R76 ;  /* 0x000000ffff0d7224 */ /* 0x000fe400078e004c */
[----:B------:R-:W-:Y:S01]  /*2bee0*/  IMAD.MOV.U32 R12, RZ, RZ, R5 ;  /* 0x000000ffff0c7224 */ /* 0x000fe200078e0005 */
[----:B------:R-:W-:-:S07]  /*2bef0*/  MOV R75, R14 ;  /* 0x0000000e004b7202 */ /* 0x000fce0000000f00 */
[----:B------:R-:W-:Y:S05]  /*2bf00*/  WARPSYNC.COLLECTIVE R15, `(.L_x_690) ;  /* 0x000000000f087348 */ /* 0x000fea0003c00000 */
[----:B------:R0:W1:Y:S02]  /*2bf10*/  SHFL.IDX P6, R14, R13, R12, R11 ;  /* 0x0000000c0d0e7389 */ /* 0x00006400000c000b */
[----:B01----:R-:W-:Y:S01]  /*2bf20*/  ENDCOLLECTIVE ;  /* 0x000000000000791b */ /* 0x003fe20003800000 */
.L_x_690:
[----:B------:R-:W-:Y:S01]  /*2bf30*/  MOV R13, R36 ;  /* 0x00000024000d7202 */ /* 0x000fe20000000f00 */
[----:B------:R-:W-:-:S07]  /*2bf40*/  IMAD.MOV.U32 R49, RZ, RZ, R14 ;  /* 0x000000ffff317224 */ /* 0x000fce00078e000e */
[----:B------:R-:W-:Y:S05]  /*2bf50*/  WARPSYNC.COLLECTIVE R15, `(.L_x_691) ;  /* 0x000000000f087348 */ /* 0x000fea0003c00000 */
[----:B------:R0:W1:Y:S02]  /*2bf60*/  SHFL.IDX P6, R14, R13, R12, R11 ;  /* 0x0000000c0d0e7389 */ /* 0x00006400000c000b */
[----:B01----:R-:W-:Y:S01]  /*2bf70*/  ENDCOLLECTIVE ;  /* 0x000000000000791b */ /* 0x003fe20003800000 */
.L_x_691:
[----:B------:R-:W-:Y:S02]  /*2bf80*/  SEL R93, R74, R49, P0 ;  /* 0x000000314a5d7207 */ /* 0x000fe40000000000 */
[----:B------:R-:W-:Y:S01]  /*2bf90*/  SEL R74, R49, R74, P0 ;  /* 0x0000004a314a7207 */ /* 0x000fe20000000000 */
[----:B------:R-:W-:Y:S02]  /*2bfa0*/  IMAD.MOV.U32 R13, RZ, RZ, R152 ;  /* 0x000000ffff0d7224 */ /* 0x000fe400078e0098 */
[----:B------:R-:W-:Y:S02]  /*2bfb0*/  IMAD.MOV.U32 R12, RZ, RZ, R7 ;  /* 0x000000ffff0c7224 */ /* 0x000fe400078e0007 */
[----:B------:R-:W-:-:S07]  /*2bfc0*/  IMAD.MOV.U32 R36, RZ, RZ, R14 ;  /* 0x000000ffff247224 */ /* 0x000fce00078e000e */
[----:B------:R-:W-:Y:S05]  /*2bfd0*/  WARPSYNC.COLLECTIVE R15, `(.L_x_692) ;  /* 0x000000000f087348 */ /* 0x000fea0003c00000 */
[----:B------:R0:W1:Y:S02]  /*2bfe0*/  SHFL.IDX P6, R14, R13, R12, R11 ;  /* 0x0000000c0d0e7389 */ /* 0x00006400000c000b */
[----:B01----:R-:W-:Y:S01]  /*2bff0*/  ENDCOLLECTIVE ;  /* 0x000000000000791b */ /* 0x003fe20003800000 */
.L_x_692:
[----:B------:R-:W-:Y:S01]  /*2c000*/  IMAD.MOV.U32 R13, RZ, RZ, R140 ;  /* 0x000000ffff0d7224 */ /* 0x000fe200078e008c */
[----:B------:R-:W-:-:S07]  /*2c010*/  MOV R0, R14 ;  /* 0x0000000e00007202 */ /* 0x000fce0000000f00 */
[----:B------:R-:W-:Y:S05]  /*2c020*/  WARPSYNC.COLLECTIVE R15, `(.L_x_693) ;  /* 0x000000000f087348 */ /* 0x000fea0003c00000 */
[----:B------:R0:W1:Y:S02]  /*2c030*/  SHFL.IDX P6, R14, R13, R12, R11 ;  /* 0x0000000c0d0e7389 */ /* 0x00006400000c000b */
[----:B01----:R-:W-:Y:S01]  /*2c040*/  ENDCOLLECTIVE ;  /* 0x000000000000791b */ /* 0x003fe20003800000 */
.L_x_693:
[----:B------:R-:W-:Y:S01]  /*2c050*/  IMAD.MOV.U32 R13, RZ, RZ, R94 ;  /* 0x000000ffff0d7224 */ /* 0x000fe200078e005e */
[----:B------:R-:W-:Y:S02]  /*2c060*/  MOV R12, R5 ;  /* 0x00000005000c7202 */ /* 0x000fe40000000f00 */
[----:B------:R-:W-:Y:S02]  /*2c070*/  SEL R94, R75, R36, P0 ;  /* 0x000000244b5e7207 */ /* 0x000fe40000000000 */
[----:B------:R-:W-:Y:S01]  /*2c080*/  SEL R75, R36, R75, P0 ;  /* 0x0000004b244b7207 */ /* 0x000fe20000000000 */
[----:B------:R-:W-:-:S07]  /*2c090*/  IMAD.MOV.U32 R3, RZ, RZ, R14 ;  /* 0x000000ffff037224 */ /* 0x000fce00078e000e */
[----:B------:R-:W-:Y:S05]  /*2c0a0*/  WARPSYNC.COLLECTIVE R15, `(.L_x_694) ;  /* 0x000000000f087348 */ /* 0x000fea0003c00000 */
[----:B------:R0:W1:Y:S02]  /*2c0b0*/  SHFL.IDX P6, R14, R13, R12, R11 ;  /* 0x0000000c0d0e7389 */ /* 0x00006400000c000b */
[----:B01----:R-:W-:Y:S01]  /*2c0c0*/  ENDCOLLECTIVE ;  /* 0x000000000000791b */ /* 0x003fe20003800000 */
.L_x_694:
[----:B------:R-:W-:Y:S02]  /*2c0d0*/  IMAD.MOV.U32 R13, RZ, RZ, R20 ;  /* 0x000000ffff0d7224 */ /* 0x000fe400078e0014 */
[----:B------:R-:W-:-:S07]  /*2c0e0*/  IMAD.MOV.U32 R33, RZ, RZ, R14 ;  /* 0x000000ffff217224 */ /* 0x000fce00078e000e */
[----:B------:R-:W-:Y:S05]  /*2c0f0*/  WARPSYNC.COLLECTIVE R15, `(.L_x_695) ;  /* 0x000000000f087348 */ /* 0x000fea0003c00000 */
[----:B------:R0:W1:Y:S02]  /*2c100*/  SHFL.IDX P6, R14, R13, R12, R11 ;  /* 0x0000000c0d0e7389 */ /* 0x00006400000c000b */
[----:B01----:R-:W-:Y:S01]  /*2c110*/  ENDCOLLECTIVE ;  /* 0x000000000000791b */ /* 0x003fe20003800000 */
.L_x_695:
[----:B------:R-:W-:Y:S02]  /*2c120*/  SEL R76, R0, R33, P0 ;  /* 0x00000021004c7207 */ /* 0x000fe40000000000 */
[----:B------:R-:W-:Y:S02]  /*2c130*/  SEL R0, R33, R0, P0 ;  /* 0x0000000021007207 */ /* 0x000fe40000000000 */
[----:B------:R-:W-:Y:S01]  /*2c140*/  MOV R13, R144 ;  /* 0x00000090000d7202 */ /* 0x000fe20000000f00 */
[----:B------:R-:W-:Y:S02]  /*2c150*/  IMAD.MOV.U32 R12, RZ, RZ, R7 ;  /* 0x000000ffff0c7224 */ /* 0x000fe400078e0007 */
[----:B------:R-:W-:-:S07]  /*2c160*/  IMAD.MOV.U32 R20, RZ, RZ, R14 ;  /* 0x000000ffff147224 */ /* 0x000fce00078e000e */
[----:B------:R-:W-:Y:S05]  /*2c170*/  WARPSYNC.COLLECTIVE R15, `(.L_x_696) ;  /* 0x000000000f087348 */ /* 0x000fea0003c00000 */
[----:B------:R0:W1:Y:S02]  /*2c180*/  SHFL.IDX P6, R14, R13, R12, R11 ;  /* 0x0000000c0d0e7389 */ /* 0x00006400000c000b */
[----:B01----:R-:W-:Y:S01]  /*2c190*/  ENDCOLLECTIVE ;  /* 0x000000000000791b */ /* 0x003fe20003800000 */
.L_x_696:
[----:B------:R-:W-:Y:S02]  /*2c1a0*/  SEL R2, R3, R20, P0 ;  /* 0x0000001403027207 */ /* 0x000fe40000000000 */
[----:B------:R-:W-:Y:S01]  /*2c1b0*/  SEL R3, R20, R3, P0 ;  /* 0x0000000314037207 */ /* 0x000fe20000000000 */
[----:B------:R-:W-:Y:S02]  /*2c1c0*/  IMAD.MOV.U32 R13, RZ, RZ, R142 ;  /* 0x000000ffff0d7224 */ /* 0x000fe400078e008e */
[----:B------:R-:W-:-:S07]  /*2c1d0*/  IMAD.MOV.U32 R21, RZ, RZ, R14 ;  /* 0x000000ffff157224 */ /* 0x000fce00078e000e */
[----:B------:R-:W-:Y:S05]  /*2c1e0*/  WARPSYNC.COLLECTIVE R15, `(.L_x_697) ;  /* 0x000000000f087348 */ /* 0x000fea0003c00000 */
[----:B------:R0:W1:Y:S02]  /*2c1f0*/  SHFL.IDX P6, R14, R13, R12, R11 ;  /* 0x0000000c0d0e7389 */ /* 0x00006400000c000b */
[----:B01----:R-:W-:Y:S01]  /*2c200*/  ENDCOLLECTIVE ;  /* 0x000000000000791b */ /* 0x003fe20003800000 */
.L_x_697:
[----:B------:R-:W-:Y:S02]  /*2c210*/  IMAD.MOV.U32 R13, RZ, RZ, R38 ;  /* 0x000000ffff0d7224 */ /* 0x000fe400078e0026 */
[----:B------:R-:W-:Y:S01]  /*2c220*/  IMAD.MOV.U32 R12, RZ, RZ, R5 ;  /* 0x000000ffff0c7224 */ /* 0x000fe200078e0005 */
[----:B------:R-:W-:-:S07]  /*2c230*/  MOV R37, R14 ;  /* 0x0000000e00257202 */ /* 0x000fce0000000f00 */
[----:B------:R-:W-:Y:S05]  /*2c240*/  WARPSYNC.COLLECTIVE R15, `(.L_x_698) ;  /* 0x000000000f087348 */ /* 0x000fea0003c00000 */
[----:B------:R0:W1:Y:S02]  /*2c250*/  SHFL.IDX P6, R14, R13, R12, R11 ;  /* 0x0000000c0d0e7389 */ /* 0x00006400000c000b */
[----:B01----:R-:W-:Y:S01]  /*2c260*/  ENDCOLLECTIVE ;  /* 0x000000000000791b */ /* 0x003fe20003800000 */
.L_x_698:
[----:B------:R-:W-:Y:S01]  /*2c270*/  MOV R13, R120 ;  /* 0x00000078000d7202 */ /* 0x000fe20000000f00 */
[----:B------:R-:W-:-:S07]  /*2c280*/  IMAD.MOV.U32 R38, RZ, RZ, R14 ;  /* 0x000000ffff267224 */ /* 0x000fce00078e000e */
[----:B------:R-:W-:Y:S05]  /*2c290*/  WARPSYNC.COLLECTIVE R15, `(.L_x_699) ;  /* 0x000000000f087348 */ /* 0x000fea0003c00000 */
[----:B------:R0:W1:Y:S02]  /*2c2a0*/  SHFL.IDX P6, R14, R13, R12, R11 ;  /* 0x0000000c0d0e7389 */ /* 0x00006400000c000b */
[----:B01----:R-:W-:Y:S01]  /*2c2b0*/  ENDCOLLECTIVE ;  /* 0x000000000000791b */ /* 0x003fe20003800000 */
.L_x_699:
        /* <DEDUP_REMOVED lines=8> */
.L_x_700:
[----:B------:R-:W-:Y:S02]  /*2c340*/  SEL R36, R37, R120, P0 ;  /* 0x0000007825247207 */ /* 0x000fe40000000000 */
[----:B------:R-:W-:Y:S01]  /*2c350*/  SEL R37, R120, R37, P0 ;  /* 0x0000002578257207 */ /* 0x000fe20000000000 */
[----:B------:R-:W-:Y:S01]  /*2c360*/  IMAD.MOV.U32 R13, RZ, RZ, R134 ;  /* 0x000000ffff0d7224 */ /* 0x000fe200078e0086 */
[----:B------:R-:W-:-:S07]  /*2c370*/  MOV R39, R14 ;  /* 0x0000000e00277202 */ /* 0x000fce0000000f00 */
[----:B------:R-:W-:Y:S05]  /*2c380*/  WARPSYNC.COLLECTIVE R15, `(.L_x_701) ;  /* 0x000000000f087348 */ /* 0x000fea0003c00000 */
[----:B------:R0:W1:Y:S02]  /*2c390*/  SHFL.IDX P6, R14, R13, R12, R11 ;  /* 0x0000000c0d0e7389 */ /* 0x00006400000c000b */
[----:B01----:R-:W-:Y:S01]  /*2c3a0*/  ENDCOLLECTIVE ;  /* 0x000000000000791b */ /* 0x003fe20003800000 */
.L_x_701:
[----:B------:R-:W-:Y:S01]  /*2c3b0*/  IMAD.MOV.U32 R13, RZ, RZ, R118 ;  /* 0x000000ffff0d7224 */ /* 0x000fe200078e0076 */
[----:B------:R-:W-:Y:S01]  /*2c3c0*/  MOV R12, R5 ;  /* 0x00000005000c7202 */ /* 0x000fe20000000f00 */
[----:B------:R-:W-:-:S07]  /*2c3d0*/  IMAD.MOV.U32 R41, RZ, RZ, R14 ;  /* 0x000000ffff297224 */ /* 0x000fce00078e000e */
[----:B------:R-:W-:Y:S05]  /*2c3e0*/  WARPSYNC.COLLECTIVE R15, `(.L_x_702) ;  /* 0x000000000f087348 */ /* 0x000fea0003c00000 */
[----:B------:R0:W1:Y:S02]  /*2c3f0*/  SHFL.IDX P6, R14, R13, R12, R11 ;  /* 0x0000000c0d0e7389 */ /* 0x00006400000c000b */
[----:B01----:R-:W-:Y:S01]  /*2c400*/  ENDCOLLECTIVE ;  /* 0x000000000000791b */ /* 0x003fe20003800000 */
.L_x_702:
[----:B------:R-:W-:Y:S02]  /*2c410*/  IMAD.MOV.U32 R13, RZ, RZ, R112 ;  /* 0x000000ffff0d7224 */ /* 0x000fe400078e0070 */
[----:B------:R-:W-:-:S07]  /*2c420*/  IMAD.MOV.U32 R118, RZ, RZ, R14 ;  /* 0x000000ffff767224 */ /* 0x000fce00078e000e */
[----:B------:R-:W-:Y:S05]  /*2c430*/  WARPSYNC.COLLECTIVE R15, `(.L_x_703) ;  /* 0x000000000f087348 */ /* 0x000fea0003c00000 */
[----:B------:R0:W1:Y:S02]  /*2c440*/  SHFL.IDX P6, R14, R13, R12, R11 ;  /* 0x0000000c0d0e7389 */ /* 0x00006400000c000b */
[----:B01----:R-:W-:Y:S01]  /*2c450*/  ENDCOLLECTIVE ;  /* 0x000000000000791b */ /* 0x003fe20003800000 */
.L_x_703:
        /* <DEDUP_REMOVED lines=8> */
.L_x_704:
[----:B------:R-:W-:Y:S02]  /*2c4e0*/  IMAD.MOV.U32 R13, RZ, RZ, R68 ;  /* 0x000000ffff0d7224 */ /* 0x000fe400078e0044 */
[----:B------:R-:W-:-:S07]  /*2c4f0*/  IMAD.MOV.U32 R43, RZ, RZ, R14 ;  /* 0x000000ffff2b7224 */ /* 0x000fce00078e000e */
[----:B------:R-:W-:Y:S05]  /*2c500*/  WARPSYNC.COLLECTIVE R15, `(.L_x_705) ;  /* 0x000000000f087348 */ /* 0x000fea0003c00000 */
[----:B------:R0:W1:Y:S02]  /*2c510*/  SHFL.IDX P6, R14, R13, R12, R11 ;  /* 0x0000000c0d0e7389 */ /* 0x00006400000c000b */
[----:B01----:R-:W-:Y:S01]  /*2c520*/  ENDCOLLECTIVE ;  /* 0x000000000000791b */ /* 0x003fe20003800000 */
.L_x_705:
[----:B------:R-:W-:Y:S02]  /*2c530*/  IMAD.MOV.U32 R13, RZ, RZ, R110 ;  /* 0x000000ffff0d7224 */ /* 0x000fe400078e006e */
[----:B------:R-:W-:Y:S01]  /*2c540*/  IMAD.MOV.U32 R12, RZ, RZ, R5 ;  /* 0x000000ffff0c7224 */ /* 0x000fe200078e0005 */
[----:B------:R-:W-:-:S07]  /*2c550*/  MOV R45, R14 ;  /* 0x0000000e002d7202 */ /* 0x000fce0000000f00 */
[----:B------:R-:W-:Y:S05]  /*2c560*/  WARPSYNC.COLLECTIVE R15, `(.L_x_706) ;  /* 0x000000000f087348 */ /* 0x000fea0003c00000 */
[----:B------:R0:W1:Y:S02]  /*2c570*/  SHFL.IDX P6, R14, R13, R12, R11 ;  /* 0x0000000c0d0e7389 */ /* 0x00006400000c000b */
[----:B01----:R-:W-:Y:S01]  /*2c580*/  ENDCOLLECTIVE ;  /* 0x000000000000791b */ /* 0x003fe20003800000 */
.L_x_706:
[----:B------:R-:W-:Y:S01]  /*2c590*/  MOV R13, R108 ;  /* 0x0000006c000d7202 */ /* 0x000fe20000000f00 */
[----:B------:R-:W-:-:S07]  /*2c5a0*/  IMAD.MOV.U32 R110, RZ, RZ, R14 ;  /* 0x000000ffff6e7224 */ /* 0x000fce00078e000e */
[----:B------:R-:W-:Y:S05]  /*2c5b0*/  WARPSYNC.COLLECTIVE R15, `(.L_x_707) ;  /* 0x000000000f087348 */ /* 0x000fea0003c00000 */
[----:B------:R0:W1:Y:S02]  /*2c5c0*/  SHFL.IDX P6, R14, R13, R12, R11 ;  /* 0x0000000c0d0e7389 */ /* 0x00006400000c000b */
[----:B01----:R-:W-:Y:S01]  /*2c5d0*/  ENDCOLLECTIVE ;  /* 0x000000000000791b */ /* 0x003fe20003800000 */
.L_x_707:
[----:B------:R-:W-:Y:S02]  /*2c5e0*/  IMAD.MOV.U32 R13, RZ, RZ, R130 ;  /* 0x000000ffff0d7224 */ /* 0x000fe400078e0082 */
[----:B------:R-:W-:Y:S02]  /*2c5f0*/  IMAD.MOV.U32 R12, RZ, RZ, R7 ;  /* 0x000000ffff0c7224 */ /* 0x000fe400078e0007 */
[----:B------:R-:W-:-:S07]  /*2c600*/  IMAD.MOV.U32 R108, RZ, RZ, R14 ;  /* 0x000000ffff6c7224 */ /* 0x000fce00078e000e */
[----:B------:R-:W-:Y:S05]  /*2c610*/  WARPSYNC.COLLECTIVE R15, `(.L_x_708) ;  /* 0x000000000f087348 */ /* 0x000fea0003c00000 */
[----:B------:R0:W1:Y:S02]  /*2c620*/  SHFL.IDX P6, R14, R13, R12, R11 ;  /* 0x0000000c0d0e7389 */ /* 0x00006400000c000b */
[----:B01----:R-:W-:Y:S01]  /*2c630*/  ENDCOLLECTIVE ;  /* 0x000000000000791b */ /* 0x003fe20003800000 */
.L_x_708:
[----:B------:R-:W-:Y:S02]  /*2c640*/  SEL R44, R45, R108, P0 ;  /* 0x0000006c2d2c7207 */ /* 0x000fe40000000000 */
[----:B------:R-:W-:Y:S01]  /*2c650*/  SEL R45, R108, R45, P0 ;  /* 0x0000002d6c2d7207 */ /* 0x000fe20000000000 */
[----:B------:R-:W-:Y:S01]  /*2c660*/  IMAD.MOV.U32 R13, RZ, RZ, R66 ;  /* 0x000000ffff0d7224 */ /* 0x000fe200078e0042 */
[----:B------:R-:W-:-:S07]  /*2c670*/  MOV R47, R14 ;  /* 0x0000000e002f7202 */ /* 0x000fce0000000f00 */
[----:B------:R-:W-:Y:S05]  /*2c680*/  WARPSYNC.COLLECTIVE R15, `(.L_x_709) ;  /* 0x000000000f087348 */ /* 0x000fea0003c00000 */
[----:B------:R0:W1:Y:S02]  /*2c690*/  SHFL.IDX P6, R14, R13, R12, R11 ;  /* 0x0000000c0d0e7389 */ /* 0x00006400000c000b */
[----:B01----:R-:W-:Y:S01]  /*2c6a0*/  ENDCOLLECTIVE ;  /* 0x000000000000791b */ /* 0x003fe20003800000 */
.L_x_709:
[----:B------:R-:W-:Y:S01]  /*2c6b0*/  IMAD.MOV.U32 R13, RZ, RZ, R82 ;  /* 0x000000ffff0d7224 */ /* 0x000fe200078e0052 */
[----:B------:R-:W-:Y:S01]  /*2c6c0*/  MOV R12, R5 ;  /* 0x00000005000c7202 */ /* 0x000fe20000000f00 */
[----:B------:R-:W-:-:S07]  /*2c6d0*/  IMAD.MOV.U32 R77, RZ, RZ, R14 ;  /* 0x000000ffff4d7224 */ /* 0x000fce00078e000e */
[----:B------:R-:W-:Y:S05]  /*2c6e0*/  WARPSYNC.COLLECTIVE R15, `(.L_x_710) ;  /* 0x000000000f087348 */ /* 0x000fea0003c00000 */
[----:B------:R0:W1:Y:S02]  /*2c6f0*/  SHFL.IDX P6, R14, R13, R12, R11 ;  /* 0x0000000c0d0e7389 */ /* 0x00006400000c000b */
[----:B01----:R-:W-:Y:S01]  /*2c700*/  ENDCOLLECTIVE ;  /* 0x000000000000791b */ /* 0x003fe20003800000 */
.L_x_710:
[----:B------:R-:W-:Y:S02]  /*2c710*/  IMAD.MOV.U32 R13, RZ, RZ, R80 ;  /* 0x000000ffff0d7224 */ /* 0x000fe400078e0050 */
[----:B------:R-:W-:-:S07]  /*2c720*/  IMAD.MOV.U32 R82, RZ, RZ, R14 ;  /* 0x000000ffff527224 */ /* 0x000fce00078e000e */
[----:B------:R-:W-:Y:S05]  /*2c730*/  WARPSYNC.COLLECTIVE R15, `(.L_x_711) ;  /* 0x000000000f087348 */ /* 0x000fea0003c00000 */
[----:B------:R0:W1:Y:S02]  /*2c740*/  SHFL.IDX P6, R14, R13, R12, R11 ;  /* 0x0000000c0d0e7389 */ /* 0x00006400000c000b */
[----:B01----:R-:W-:Y:S01]  /*2c750*/  ENDCOLLECTIVE ;  /* 0x000000000000791b */ /* 0x003fe20003800000 */
.L_x_711:
[----:B------:R-:W-:Y:S01]  /*2c760*/  MOV R13, R128 ;  /* 0x00000080000d7202 */ /* 0x000fe20000000f00 */
[----:B------:R-:W-:Y:S02]  /*2c770*/  IMAD.MOV.U32 R12, RZ, RZ, R7 ;  /* 0x000000ffff0c7224 */ /* 0x000fe400078e0007 */
[----:B------:R-:W-:-:S07]  /*2c780*/  IMAD.MOV.U32 R80, RZ, RZ, R14 ;  /* 0x000000ffff507224 */ /* 0x000fce00078e000e */
[----:B------:R-:W-:Y:S05]  /*2c790*/  WARPSYNC.COLLECTIVE R15, `(.L_x_712) ;  /* 0x000000000f087348 */ /* 0x000fea0003c00000 */
[----:B------:R0:W1:Y:S02]  /*2c7a0*/  SHFL.IDX P6, R14, R13, R12, R11 ;  /* 0x0000000c0d0e7389 */ /* 0x00006400000c000b */
[----:B01----:R-:W-:Y:S01]  /*2c7b0*/  ENDCOLLECTIVE ;  /* 0x000000000000791b */ /* 0x003fe20003800000 */
.L_x_712:
[----:B------:R-:W-:Y:S02]  /*2c7c0*/  IMAD.MOV.U32 R13, RZ, RZ, R126 ;  /* 0x000000ffff0d7224 */ /* 0x000fe400078e007e */
[----:B------:R-:W-:-:S07]  /*2c7d0*/  IMAD.MOV.U32 R79, RZ, RZ, R14 ;  /* 0x000000ffff4f7224 */ /* 0x000fce00078e000e */
[----:B------:R-:W-:Y:S05]  /*2c7e0*/  WARPSYNC.COLLECTIVE R15, `(.L_x_713) ;  /* 0x000000000f087348 */ /* 0x000fea0003c00000 */
[----:B------:R0:W1:Y:S02]  /*2c7f0*/  SHFL.IDX P6, R14, R13, R12, R11 ;  /* 0x0000000c0d0e7389 */ /* 0x00006400000c000b */
[----:B01----:R-:W-:Y:S01]  /*2c800*/  ENDCOLLECTIVE ;  /* 0x000000000000791b */ /* 0x003fe20003800000 */
.L_x_713:
[----:B------:R-:W-:Y:S02]  /*2c810*/  IMAD.MOV.U32 R13, RZ, RZ, R78 ;  /* 0x000000ffff0d7224 */ /* 0x000fe400078e004e */
[----:B------:R-:W-:Y:S01]  /*2c820*/  IMAD.MOV.U32 R12, RZ, RZ, R5 ;  /* 0x000000ffff0c7224 */ /* 0x000fe200078e0005 */
[----:B------:R-:W-:-:S07]  /*2c830*/  MOV R81, R14 ;  /* 0x0000000e00517202 */ /* 0x000fce0000000f00 */
[----:B------:R-:W-:Y:S05]  /*2c840*/  WARPSYNC.COLLECTIVE R15, `(.L_x_714) ;  /* 0x000000000f087348 */ /* 0x000fea0003c00000 */
[----:B------:R0:W1:Y:S02]  /*2c850*/  SHFL.IDX P6, R14, R13, R12, R11 ;  /* 0x0000000c0d0e7389 */ /* 0x00006400000c000b */
[----:B01----:R-:W-:Y:S01]  /*2c860*/  ENDCOLLECTIVE ;  /* 0x000000000000791b */ /* 0x003fe20003800000 */
.L_x_714:
[----:B------:R-:W-:Y:S02]  /*2c870*/  MOV R13, R48 ;  /* 0x00000030000d7202 */ /* 0x000fe40000000f00 */
[----:B------:R-:W-:Y:S02]  /*2c880*/  SEL R48, R77, R80, P0 ;  /* 0x000000504d307207 */ /* 0x000fe40000000000 */
[----:B------:R-:W-:Y:S01]  /*2c890*/  SEL R77, R80, R77, P0 ;  /* 0x0000004d504d7207 */ /* 0x000fe20000000000 */
[----:B------:R-:W-:-:S07]  /*2c8a0*/  IMAD.MOV.U32 R126, RZ, RZ, R14 ;  /* 0x000000ffff7e7224 */ /* 0x000fce00078e000e */
[----:B------:R-:W-:Y:S05]  /*2c8b0*/  WARPSYNC.COLLECTIVE R15, `(.L_x_715) ;  /* 0x000000000f087348 */ /* 0x000fea0003c00000 */
[----:B------:R0:W1:Y:S02]  /*2c8c0*/  SHFL.IDX P6, R14, R13, R12, R11 ;  /* 0x0000000c0d0e7389 */ /* 0x00006400000c000b */
[----:B01----:R-:W-:Y:S01]  /*2c8d0*/  ENDCOLLECTIVE ;  /* 0x000000000000791b */ /* 0x003fe20003800000 */
.L_x_715:
        /* <DEDUP_REMOVED lines=8> */
.L_x_716:
[----:B------:R-:W-:Y:S02]  /*2c960*/  SEL R80, R81, R128, P0 ;  /* 0x0000008051507207 */ /* 0x000fe40000000000 */
[----:B------:R-:W-:Y:S01]  /*2c970*/  SEL R81, R128, R81, P0 ;  /* 0x0000005180517207 */ /* 0x000fe20000000000 */
[----:B------:R-:W-:Y:S01]  /*2c980*/  IMAD.MOV.U32 R13, RZ, RZ, R122 ;  /* 0x000000ffff0d7224 */ /* 0x000fe200078e007a */
[----:B------:R-:W-:-:S07]  /*2c990*/  MOV R83, R14 ;  /* 0x0000000e00537202 */ /* 0x000fce0000000f00 */
[----:B------:R-:W-:Y:S05]  /*2c9a0*/  WARPSYNC.COLLECTIVE R15, `(.L_x_717) ;  /* 0x000000000f087348 */ /* 0x000fea0003c00000 */
[----:B------:R0:W1:Y:S02]  /*2c9b0*/  SHFL.IDX P6, R14, R13, R12, R11 ;  /* 0x0000000c0d0e7389 */ /* 0x00006400000c000b */
[----:B01----:R-:W-:Y:S01]  /*2c9c0*/  ENDCOLLECTIVE ;  /* 0x000000000000791b */ /* 0x003fe20003800000 */
.L_x_717:
        /* <DEDUP_REMOVED lines=8> */
.L_x_718:
[----:B------:R-:W-:Y:S01]  /*2ca50*/  IMAD.MOV.U32 R13, RZ, RZ, R42 ;  /* 0x000000ffff0d7224 */ /* 0x000fe200078e002a */
[----:B------:R-:W-:Y:S02]  /*2ca60*/  SEL R42, R43, R110, P0 ;  /* 0x0000006e2b2a7207 */ /* 0x000fe40000000000 */
[----:B------:R-:W-:Y:S01]  /*2ca70*/  SEL R43, R110, R43, P0 ;  /* 0x0000002b6e2b7207 */ /* 0x000fe20000000000 */
[----:B------:R-:W-:-:S07]  /*2ca80*/  IMAD.MOV.U32 R122, RZ, RZ, R14 ;  /* 0x000000ffff7a7224 */ /* 0x000fce00078e000e */
[----:B------:R-:W-:Y:S05]  /*2ca90*/  WARPSYNC.COLLECTIVE R15, `(.L_x_719) ;  /* 0x000000000f087348 */ /* 0x000fea0003c00000 */
[----:B------:R0:W1:Y:S02]  /*2caa0*/  SHFL.IDX P6, R14, R13, R12, R11 ;  /* 0x0000000c0d0e7389 */ /* 0x00006400000c000b */
[----:B01----:R-:W-:Y:S01]  /*2cab0*/  ENDCOLLECTIVE ;  /* 0x000000000000791b */ /* 0x003fe20003800000 */
.L_x_719:
        /* <DEDUP_REMOVED lines=8> */
.L_x_720:
[----:B------:R-:W-:Y:S01]  /*2cb40*/  SEL R49, R31, R124, P0 ;  /* 0x0000007c1f317207 */ /* 0x000fe20000000000 */
[----:B------:R-:W-:Y:S02]  /*2cb50*/  IMAD.MOV.U32 R13, RZ, RZ, R114 ;  /* 0x000000ffff0d7224 */ /* 0x000fe400078e0072 */
[----:B------:R-:W-:-:S07]  /*2cb60*/  IMAD.MOV.U32 R27, RZ, RZ, R14 ;  /* 0x000000ffff1b7224 */ /* 0x000fce00078e000e */
[----:B------:R-:W-:Y:S05]  /*2cb70*/  WARPSYNC.COLLECTIVE R15, `(.L_x_721) ;  /* 0x000000000f087348 */ /* 0x000fea0003c00000 */
[----:B------:R0:W1:Y:S02]  /*2cb80*/  SHFL.IDX P6, R14, R13, R12, R11 ;  /* 0x0000000c0d0e7389 */ /* 0x00006400000c000b */
[----:B01----:R-:W-:Y:S01]  /*2cb90*/  ENDCOLLECTIVE ;  /* 0x000000000000791b */ /* 0x003fe20003800000 */
.L_x_721:
[----:B------:R-:W-:Y:S01]  /*2cba0*/  IMAD.MOV.U32 R13, RZ, RZ, R40 ;  /* 0x000000ffff0d7224 */ /* 0x000fe200078e0028 */
[----:B------:R-:W-:Y:S01]  /*2cbb0*/  SEL R40, R41, R112, P0 ;  /* 0x0000007029287207 */ /* 0x000fe20000000000 */
[----:B------:R-:W-:Y:S01]  /*2cbc0*/  IMAD.MOV.U32 R12, RZ, RZ, R5 ;  /* 0x000000ffff0c7224 */ /* 0x000fe200078e0005 */
[----:B------:R-:W-:Y:S02]  /*2cbd0*/  SEL R41, R112, R41, P0 ;  /* 0x0000002970297207 */ /* 0x000fe40000000000 */
[----:B------:R-:W-:-:S07]  /*2cbe0*/  MOV R29, R14 ;  /* 0x0000000e001d7202 */ /* 0x000fce0000000f00 */
[----:B------:R-:W-:Y:S05]  /*2cbf0*/  WARPSYNC.COLLECTIVE R15, `(.L_x_722) ;  /* 0x000000000f087348 */ /* 0x000fea0003c00000 */
[----:B------:R0:W1:Y:S02]  /*2cc00*/  SHFL.IDX P6, R14, R13, R12, R11 ;  /* 0x0000000c0d0e7389 */ /* 0x00006400000c000b */
[----:B01----:R-:W-:Y:S01]  /*2cc10*/  ENDCOLLECTIVE ;  /* 0x000000000000791b */ /* 0x003fe20003800000 */
.L_x_722:
[----:B------:R-:W-:Y:S01]  /*2cc20*/  MOV R13, R52 ;  /* 0x00000034000d7202 */ /* 0x000fe20000000f00 */
[----:B------:R-:W-:-:S07]  /*2cc30*/  IMAD.MOV.U32 R114, RZ, RZ, R14 ;  /* 0x000000ffff727224 */ /* 0x000fce00078e000e */
[----:B------:R-:W-:Y:S05]  /*2cc40*/  WARPSYNC.COLLECTIVE R15, `(.L_x_723) ;  /* 0x000000000f087348 */ /* 0x000fea0003c00000 */
[----:B------:R0:W1:Y:S02]  /*2cc50*/  SHFL.IDX P6, R14, R13, R12, R11 ;  /* 0x0000000c0d0e7389 */ /* 0x00006400000c000b */
[----:B01----:R-:W-:Y:S01]  /*2cc60*/  ENDCOLLECTIVE ;  /* 0x000000000000791b */ /* 0x003fe20003800000 */
.L_x_723:
        /* <DEDUP_REMOVED lines=8> */
.L_x_724:
[----:B------:R-:W-:Y:S01]  /*2ccf0*/  SEL R53, R29, R116, P0 ;  /* 0x000000741d357207 */ /* 0x000fe20000000000 */
[----:B------:R-:W-:Y:S01]  /*2cd00*/  IMAD.MOV.U32 R13, RZ, RZ, R104 ;  /* 0x000000ffff0d7224 */ /* 0x000fe200078e0068 */
[----:B------:R-:W-:-:S07]  /*2cd10*/  MOV R9, R14 ;  /* 0x0000000e00097202 */ /* 0x000fce0000000f00 */
[----:B------:R-:W-:Y:S05]  /*2cd20*/  WARPSYNC.COLLECTIVE R15, `(.L_x_725) ;  /* 0x000000000f087348 */ /* 0x000fea0003c00000 */
[----:B------:R0:W1:Y:S02]  /*2cd30*/  SHFL.IDX P6, R14, R13, R12, R11 ;  /* 0x0000000c0d0e7389 */ /* 0x00006400000c000b */
[----:B01----:R-:W-:Y:S01]  /*2cd40*/  ENDCOLLECTIVE ;  /* 0x000000000000791b */ /* 0x003fe20003800000 */
.L_x_725:
[----:B------:R-:W-:Y:S01]  /*2cd50*/  IMAD.MOV.U32 R13, RZ, RZ, R58 ;  /* 0x000000ffff0d7224 */ /* 0x000fe200078e003a */
[----:B------:R-:W-:Y:S01]  /*2cd60*/  MOV R12, R5 ;  /* 0x00000005000c7202 */ /* 0x000fe20000000f00 */
[----:B------:R-:W-:-:S07]  /*2cd70*/  IMAD.MOV.U32 R25, RZ, RZ, R14 ;  /* 0x000000ffff197224 */ /* 0x000fce00078e000e */
[----:B------:R-:W-:Y:S05]  /*2cd80*/  WARPSYNC.COLLECTIVE R15, `(.L_x_726) ;  /* 0x000000000f087348 */ /* 0x000fea0003c00000 */
[----:B------:R0:W1:Y:S02]  /*2cd90*/  SHFL.IDX P6, R14, R13, R12, R11 ;  /* 0x0000000c0d0e7389 */ /* 0x00006400000c000b */
[----:B01----:R-:W-:Y:S01]  /*2cda0*/  ENDCOLLECTIVE ;  /* 0x000000000000791b */ /* 0x003fe20003800000 */
.L_x_726:
[----:B------:R-:W-:Y:S01]  /*2cdb0*/  IMAD.MOV.U32 R13, RZ, RZ, R50 ;  /* 0x000000ffff0d7224 */ /* 0x000fe200078e0032 */
[----:B------:R-:W-:Y:S01]  /*2cdc0*/  SEL R50, R124, R31, P0 ;  /* 0x0000001f7c327207 */ /* 0x000fe20000000000 */
[----:B------:R-:W-:-:S07]  /*2cdd0*/  IMAD.MOV.U32 R58, RZ, RZ, R14 ;  /* 0x000000ffff3a7224 */ /* 0x000fce00078e000e */
[----:B------:R-:W-:Y:S05]  /*2cde0*/  WARPSYNC.COLLECTIVE R15, `(.L_x_727) ;  /* 0x000000000f087348 */ /* 0x000fea0003c00000 */
[----:B------:R0:W1:Y:S02]  /*2cdf0*/  SHFL.IDX P6, R14, R13, R12, R11 ;  /* 0x0000000c0d0e7389 */ /* 0x00006400000c000b */
[----:B01----:R-:W-:Y:S01]  /*2ce00*/  ENDCOLLECTIVE ;  /* 0x000000000000791b */ /* 0x003fe20003800000 */
.L_x_727:
[----:B------:R-:W-:Y:S02]  /*2ce10*/  SEL R55, R9, R58, P0 ;  /* 0x0000003a09377207 */ /* 0x000fe40000000000 */
[----:B------:R-:W-:Y:S01]  /*2ce20*/  MOV R13, R64 ;  /* 0x00000040000d7202 */ /* 0x000fe20000000f00 */
[----:B------:R-:W-:Y:S02]  /*2ce30*/  IMAD.MOV.U32 R12, RZ, RZ, R7 ;  /* 0x000000ffff0c7224 */ /* 0x000fe400078e0007 */
[----:B------:R-:W-:-:S07]  /*2ce40*/  IMAD.MOV.U32 R98, RZ, RZ, R14 ;  /* 0x000000ffff627224 */ /* 0x000fce00078e000e */
[----:B------:R-:W-:Y:S05]  /*2ce50*/  WARPSYNC.COLLECTIVE R15, `(.L_x_728) ;  /* 0x000000000f087348 */ /* 0x000fea0003c00000 */
[----:B------:R0:W1:Y:S02]  /*2ce60*/  SHFL.IDX P6, R14, R13, R12, R11 ;  /* 0x0000000c0d0e7389 */ /* 0x00006400000c000b */
[----:B01----:R-:W-:Y:S01]  /*2ce70*/  ENDCOLLECTIVE ;  /* 0x000000000000791b */ /* 0x003fe20003800000 */
.L_x_728:
[----:B------:R-:W-:Y:S02]  /*2ce80*/  SEL R63, R25, R98, P0 ;  /* 0x00000062193f7207 */ /* 0x000fe40000000000 */
[----:B------:R-:W-:Y:S01]  /*2ce90*/  SEL R64, R98, R25, P0 ;  /* 0x0000001962407207 */ /* 0x000fe20000000000 */
[----:B------:R-:W-:Y:S02]  /*2cea0*/  IMAD.MOV.U32 R98, RZ, RZ, RZ ;  /* 0x000000ffff627224 */ /* 0x000fe400078e00ff */
[----:B------:R-:W-:Y:S01]  /*2ceb0*/  IMAD.MOV.U32 R13, RZ, RZ, R62 ;  /* 0x000000ffff0d7224 */ /* 0x000fe200078e003e */
[----:B------:R-:W-:Y:S01]  /*2cec0*/  SEL R62, R58, R9, P0 ;  /* 0x000000093a3e7207 */ /* 0x000fe20000000000 */
[----:B------:R-:W-:-:S07]  /*2ced0*/  IMAD.MOV.U32 R66, RZ, RZ, R14 ;  /* 0x000000ffff427224 */ /* 0x000fce00078e000e */
[----:B------:R-:W-:Y:S05]  /*2cee0*/  WARPSYNC.COLLECTIVE R15, `(.L_x_729) ;  /* 0x000000000f087348 */ /* 0x000fea0003c00000 */
[----:B------:R0:W1:Y:S02]  /*2cef0*/  SHFL.IDX P6, R14, R13, R12, R11 ;  /* 0x0000000c0d0e7389 */ /* 0x00006400000c000b */
[----:B01----:R-:W-:Y:S01]  /*2cf00*/  ENDCOLLECTIVE ;  /* 0x000000000000791b */ /* 0x003fe20003800000 */
.L_x_729:
[----:B------:R-:W-:Y:S02]  /*2cf10*/  IMAD.MOV.U32 R13, RZ, RZ, R26 ;  /* 0x000000ffff0d7224 */ /* 0x000fe400078e001a */
[----:B------:R-:W-:Y:S01]  /*2cf20*/  IMAD.MOV.U32 R12, RZ, RZ, R5 ;  /* 0x000000ffff0c7224 */ /* 0x000fe200078e0005 */
[----:B------:R-:W-:-:S07]  /*2cf30*/  MOV R68, R14 ;  /* 0x0000000e00447202 */ /* 0x000fce0000000f00 */
[----:B------:R-:W-:Y:S05]  /*2cf40*/  WARPSYNC.COLLECTIVE R15, `(.L_x_730) ;  /* 0x000000000f087348 */ /* 0x000fea0003c00000 */
[----:B------:R0:W1:Y:S02]  /*2cf50*/  SHFL.IDX P6, R14, R13, R12, R11 ;  /* 0x0000000c0d0e7389 */ /* 0x00006400000c000b */
[----:B01----:R-:W-:Y:S01]  /*2cf60*/  ENDCOLLECTIVE ;  /* 0x000000000000791b */ /* 0x003fe20003800000 */
.L_x_730:
[----:B------:R-:W-:Y:S01]  /*2cf70*/  MOV R13, R24 ;  /* 0x00000018000d7202 */ /* 0x000fe20000000f00 */
[----:B------:R-:W-:-:S07]  /*2cf80*/  IMAD.MOV.U32 R59, RZ, RZ, R14 ;  /* 0x000000ffff3b7224 */ /* 0x000fce00078e000e */
[----:B------:R-:W-:Y:S05]  /*2cf90*/  WARPSYNC.COLLECTIVE R15, `(.L_x_731) ;  /* 0x000000000f087348 */ /* 0x000fea0003c00000 */
[----:B------:R0:W1:Y:S02]  /*2cfa0*/  SHFL.IDX P6, R14, R13, R12, R11 ;  /* 0x0000000c0d0e7389 */ /* 0x00006400000c000b */
[----:B01----:R-:W-:Y:S01]  /*2cfb0*/  ENDCOLLECTIVE ;  /* 0x000000000000791b */ /* 0x003fe20003800000 */
.L_x_731:
        /* <DEDUP_REMOVED lines=8> */
.L_x_732:
[----:B------:R-:W-:Y:S02]  /*2d040*/  SEL R67, R68, R61, P0 ;  /* 0x0000003d44437207 */ /* 0x000fe40000000000 */
[----:B------:R-:W-:Y:S01]  /*2d050*/  SEL R68, R61, R68, P0 ;  /* 0x000000443d447207 */ /* 0x000fe20000000000 */
[----:B------:R-:W-:Y:S01]  /*2d060*/  IMAD.MOV.U32 R13, RZ, RZ, R72 ;  /* 0x000000ffff0d7224 */ /* 0x000fe200078e0048 */
[----:B------:R-:W-:-:S07]  /*2d070*/  MOV R70, R14 ;  /* 0x0000000e00467202 */ /* 0x000fce0000000f00 */
[----:B------:R-:W-:Y:S05]  /*2d080*/  WARPSYNC.COLLECTIVE R15, `(.L_x_733) ;  /* 0x000000000f087348 */ /* 0x000fea0003c00000 */
[----:B------:R0:W1:Y:S02]  /*2d090*/  SHFL.IDX P6, R14, R13, R12, R11 ;  /* 0x0000000c0d0e7389 */ /* 0x00006400000c000b */
[----:B01----:R-:W-:Y:S01]  /*2d0a0*/  ENDCOLLECTIVE ;  /* 0x000000000000791b */ /* 0x003fe20003800000 */
.L_x_733:
[----:B------:R-:W-:Y:S01]  /*2d0b0*/  IMAD.MOV.U32 R13, RZ, RZ, R30 ;  /* 0x000000ffff0d7224 */ /* 0x000fe200078e001e */
[----:B------:R-:W-:Y:S01]  /*2d0c0*/  MOV R12, R5 ;  /* 0x00000005000c7202 */ /* 0x000fe20000000f00 */
[----:B------:R-:W-:-:S07]  /*2d0d0*/  IMAD.MOV.U32 R72, RZ, RZ, R14 ;  /* 0x000000ffff487224 */ /* 0x000fce00078e000e */
[----:B------:R-:W-:Y:S05]  /*2d0e0*/  WARPSYNC.COLLECTIVE R15, `(.L_x_734) ;  /* 0x000000000f087348 */ /* 0x000fea0003c00000 */
[----:B------:R0:W1:Y:S02]  /*2d0f0*/  SHFL.IDX P6, R14, R13, R12, R11 ;  /* 0x0000000c0d0e7389 */ /* 0x00006400000c000b */
[----:B01----:R-:W-:Y:S01]  /*2d100*/  ENDCOLLECTIVE ;  /* 0x000000000000791b */ /* 0x003fe20003800000 */
.L_x_734:
[----:B------:R-:W-:Y:S02]  /*2d110*/  IMAD.MOV.U32 R13, RZ, RZ, R28 ;  /* 0x000000ffff0d7224 */ /* 0x000fe400078e001c */
[----:B------:R-:W-:-:S07]  /*2d120*/  IMAD.MOV.U32 R73, RZ, RZ, R14 ;  /* 0x000000ffff497224 */ /* 0x000fce00078e000e */
[----:B------:R-:W-:Y:S05]  /*2d130*/  WARPSYNC.COLLECTIVE R15, `(.L_x_735) ;  /* 0x000000000f087348 */ /* 0x000fea0003c00000 */
[----:B------:R0:W1:Y:S02]  /*2d140*/  SHFL.IDX P6, R14, R13, R12, R11 ;  /* 0x0000000c0d0e7389 */ /* 0x00006400000c000b */
[----:B01----:R-:W-:Y:S01]  /*2d150*/  ENDCOLLECTIVE ;  /* 0x000000000000791b */ /* 0x003fe20003800000 */
.L_x_735:
        /* <DEDUP_REMOVED lines=8> */
.L_x_736:
[----:B------:R-:W-:Y:S02]  /*2d1e0*/  SEL R71, R72, R85, P0 ;  /* 0x0000005548477207 */ /* 0x000fe40000000000 */
[----:B------:R-:W-:Y:S01]  /*2d1f0*/  SEL R72, R85, R72, P0 ;  /* 0x0000004855487207 */ /* 0x000fe20000000000 */
[----:B------:R-:W-:Y:S02]  /*2d200*/  IMAD.MOV.U32 R13, RZ, RZ, R86 ;  /* 0x000000ffff0d7224 */ /* 0x000fe400078e0056 */
[----:B------:R-:W-:-:S07]  /*2d210*/  IMAD.MOV.U32 R84, RZ, RZ, R14 ;  /* 0x000000ffff547224 */ /* 0x000fce00078e000e */
[----:B------:R-:W-:Y:S05]  /*2d220*/  WARPSYNC.COLLECTIVE R15, `(.L_x_737) ;  /* 0x000000000f087348 */ /* 0x000fea0003c00000 */
[----:B------:R0:W1:Y:S02]  /*2d230*/  SHFL.IDX P6, R14, R13, R12, R11 ;  /* 0x0000000c0d0e7389 */ /* 0x00006400000c000b */
[----:B01----:R-:W-:Y:S01]  /*2d240*/  ENDCOLLECTIVE ;  /* 0x000000000000791b */ /* 0x003fe20003800000 */
.L_x_737:
[----:B------:R-:W-:Y:S02]  /*2d250*/  IMAD.MOV.U32 R13, RZ, RZ, R34 ;  /* 0x000000ffff0d7224 */ /* 0x000fe400078e0022 */
[----:B------:R-:W-:Y:S01]  /*2d260*/  IMAD.MOV.U32 R12, RZ, RZ, R5 ;  /* 0x000000ffff0c7224 */ /* 0x000fe200078e0005 */
[----:B------:R-:W-:-:S07]  /*2d270*/  MOV R86, R14 ;  /* 0x0000000e00567202 */ /* 0x000fce0000000f00 */
[----:B------:R-:W-:Y:S05]  /*2d280*/  WARPSYNC.COLLECTIVE R15, `(.L_x_738) ;  /* 0x000000000f087348 */ /* 0x000fea0003c00000 */
[----:B------:R0:W1:Y:S02]  /*2d290*/  SHFL.IDX P6, R14, R13, R12, R11 ;  /* 0x0000000c0d0e7389 */ /* 0x00006400000c000b */
[----:B01----:R-:W-:Y:S01]  /*2d2a0*/  ENDCOLLECTIVE ;  /* 0x000000000000791b */ /* 0x003fe20003800000 */
.L_x_738:
[----:B------:R-:W-:Y:S01]  /*2d2b0*/  MOV R13, R32 ;  /* 0x00000020000d7202 */ /* 0x000fe20000000f00 */
[----:B------:R-:W-:-:S07]  /*2d2c0*/  IMAD.MOV.U32 R87, RZ, RZ, R14 ;  /* 0x000000ffff577224 */ /* 0x000fce00078e000e */
[----:B------:R-:W-:Y:S05]  /*2d2d0*/  WARPSYNC.COLLECTIVE R15, `(.L_x_739) ;  /* 0x000000000f087348 */ /* 0x000fea0003c00000 */
[----:B------:R0:W1:Y:S02]  /*2d2e0*/  SHFL.IDX P6, R14, R13, R12, R11 ;  /* 0x0000000c0d0e7389 */ /* 0x00006400000c000b */
[----:B01----:R-:W-:Y:S01]  /*2d2f0*/  ENDCOLLECTIVE ;  /* 0x000000000000791b */ /* 0x003fe20003800000 */
.L_x_739:
        /* <DEDUP_REMOVED lines=8> */
.L_x_740:
[----:B------:R-:W-:Y:S02]  /*2d380*/  SEL R85, R86, R91, P0 ;  /* 0x0000005b56557207 */ /* 0x000fe40000000000 */
[----:B------:R-:W-:Y:S01]  /*2d390*/  SEL R86, R91, R86, P0 ;  /* 0x000000565b567207 */ /* 0x000fe20000000000 */
[----:B------:R-:W-:Y:S01]  /*2d3a0*/  IMAD.MOV.U32 R13, RZ, RZ, R92 ;  /* 0x000000ffff0d7224 */ /* 0x000fe200078e005c */
[----:B------:R-:W-:-:S07]  /*2d3b0*/  MOV R90, R14 ;  /* 0x0000000e005a7202 */ /* 0x000fce0000000f00 */
[----:B------:R-:W-:Y:S05]  /*2d3c0*/  WARPSYNC.COLLECTIVE R15, `(.L_x_741) ;  /* 0x000000000f087348 */ /* 0x000fea0003c00000 */
[----:B------:R0:W1:Y:S02]  /*2d3d0*/  SHFL.IDX P6, R14, R13, R12, R11 ;  /* 0x0000000c0d0e7389 */ /* 0x00006400000c000b */
[----:B01----:R-:W-:Y:S01]  /*2d3e0*/  ENDCOLLECTIVE ;  /* 0x000000000000791b */ /* 0x003fe20003800000 */
.L_x_741:
[----:B------:R-:W-:Y:S01]  /*2d3f0*/  IMAD.MOV.U32 R13, RZ, RZ, R54 ;  /* 0x000000ffff0d7224 */ /* 0x000fe200078e0036 */
[----:B------:R-:W-:Y:S02]  /*2d400*/  MOV R12, R5 ;  /* 0x00000005000c7202 */ /* 0x000fe40000000f00 */
[----:B------:R-:W-:Y:S01]  /*2d410*/  SEL R54, R116, R29, P0 ;  /* 0x0000001d74367207 */ /* 0x000fe20000000000 */
[----:B------:R-:W-:-:S07]  /*2d420*/  IMAD.MOV.U32 R92, RZ, RZ, R14 ;  /* 0x000000ffff5c7224 */ /* 0x000fce00078e000e */
[----:B------:R-:W-:Y:S05]  /*2d430*/  WARPSYNC.COLLECTIVE R15, `(.L_x_742) ;  /* 0x000000000f087348 */ /* 0x000fea0003c00000 */
[----:B------:R0:W1:Y:S02]  /*2d440*/  SHFL.IDX P6, R14, R13, R12, R11 ;  /* 0x0000000c0d0e7389 */ /* 0x00006400000c000b */
[----:B01----:R-:W-:Y:S01]  /*2d450*/  ENDCOLLECTIVE ;  /* 0x000000000000791b */ /* 0x003fe20003800000 */
.L_x_742:
[----:B------:R-:W-:Y:S02]  /*2d460*/  IMAD.MOV.U32 R13, RZ, RZ, R10 ;  /* 0x000000ffff0d7224 */ /* 0x000fe400078e000a */
[----:B------:R-:W-:-:S07]  /*2d470*/  IMAD.MOV.U32 R109, RZ, RZ, R14 ;  /* 0x000000ffff6d7224 */ /* 0x000fce00078e000e */
[----:B------:R-:W-:Y:S05]  /*2d480*/  WARPSYNC.COLLECTIVE R15, `(.L_x_743) ;  /* 0x000000000f087348 */ /* 0x000fea0003c00000 */
[----:B------:R0:W1:Y:S02]  /*2d490*/  SHFL.IDX P6, R14, R13, R12, R11 ;  /* 0x0000000c0d0e7389 */ /* 0x00006400000c000b */
[----:B01----:R-:W-:Y:S01]  /*2d4a0*/  ENDCOLLECTIVE ;  /* 0x000000000000791b */ /* 0x003fe20003800000 */
.L_x_743:
        /* <DEDUP_REMOVED lines=8> */
.L_x_744:
[----:B------:R-:W-:Y:S02]  /*2d530*/  SEL R91, R92, R111, P0 ;  /* 0x0000006f5c5b7207 */ /* 0x000fe40000000000 */
[----:B------:R-:W-:Y:S01]  /*2d540*/  SEL R92, R111, R92, P0 ;  /* 0x0000005c6f5c7207 */ /* 0x000fe20000000000 */
[----:B------:R-:W-:Y:S02]  /*2d550*/  IMAD.MOV.U32 R13, RZ, RZ, R60 ;  /* 0x000000ffff0d7224 */ /* 0x000fe400078e003c */
[----:B------:R-:W-:-:S07]  /*2d560*/  IMAD.MOV.U32 R4, RZ, RZ, R14 ;  /* 0x000000ffff047224 */ /* 0x000fce00078e000e */
[----:B------:R-:W-:Y:S05]  /*2d570*/  WARPSYNC.COLLECTIVE R15, `(.L_x_745) ;  /* 0x000000000f087348 */ /* 0x000fea0003c00000 */
[----:B------:R0:W1:Y:S02]  /*2d580*/  SHFL.IDX P6, R14, R13, R12, R11 ;  /* 0x0000000c0d0e7389 */ /* 0x00006400000c000b */
[----:B01----:R-:W-:Y:S01]  /*2d590*/  ENDCOLLECTIVE ;  /* 0x000000000000791b */ /* 0x003fe20003800000 */
.L_x_745:
[----:B------:R-:W-:Y:S02]  /*2d5a0*/  IMAD.MOV.U32 R13, RZ, RZ, R8 ;  /* 0x000000ffff0d7224 */ /* 0x000fe400078e0008 */
[----:B------:R-:W-:Y:S01]  /*2d5b0*/  IMAD.MOV.U32 R12, RZ, RZ, R5 ;  /* 0x000000ffff0c7224 */ /* 0x000fe200078e0005 */
[----:B------:R-:W-:-:S07]  /*2d5c0*/  MOV R60, R14 ;  /* 0x0000000e003c7202 */ /* 0x000fce0000000f00 */
[----:B------:R-:W-:Y:S05]  /*2d5d0*/  WARPSYNC.COLLECTIVE R15, `(.L_x_746) ;  /* 0x000000000f087348 */ /* 0x000fea0003c00000 */
[----:B------:R0:W1:Y:S02]  /*2d5e0*/  SHFL.IDX P6, R14, R13, R12, R11 ;  /* 0x0000000c0d0e7389 */ /* 0x00006400000c000b */
[----:B01----:R-:W-:Y:S01]  /*2d5f0*/  ENDCOLLECTIVE ;  /* 0x000000000000791b */ /* 0x003fe20003800000 */
.L_x_746:
[----:B------:R-:W-:Y:S01]  /*2d600*/  MOV R13, R6 ;  /* 0x00000006000d7202 */ /* 0x000fe20000000f00 */
[----:B------:R-:W-:-:S07]  /*2d610*/  IMAD.MOV.U32 R7, RZ, RZ, R14 ;  /* 0x000000ffff077224 */ /* 0x000fce00078e000e */
[----:B------:R-:W-:Y:S05]  /*2d620*/  WARPSYNC.COLLECTIVE R15, `(.L_x_747) ;  /* 0x000000000f087348 */ /* 0x000fea0003c00000 */
[----:B------:R0:W1:Y:S02]  /*2d630*/  SHFL.IDX P6, R14, R13, R12, R11 ;  /* 0x0000000c0d0e7389 */ /* 0x00006400000c000b */
[----:B01----:R-:W-:Y:S01]  /*2d640*/  ENDCOLLECTIVE ;  /* 0x000000000000791b */ /* 0x003fe20003800000 */
.L_x_747:
[----:B------:R-:W-:Y:S05]  /*2d650*/  BRA `(.L_x_748) ;  /* 0xffffff3800387947 */ /* 0x000fea000383ffff */
.L_x_500:
[----:B------:R-:W-:Y:S01]  /*2d660*/  IMAD.MOV.U32 R13, RZ, RZ, R3 ;  /* 0x000000ffff0d7224 */ /* 0x000fe200078e0003 */
[----:B------:R-:W-:Y:S01]  /*2d670*/  MOV R11, 0x181f ;  /* 0x0000181f000b7802 */ /* 0x000fe20000000f00 */
[----:B------:R-:W-:Y:S02]  /*2d680*/  IMAD.MOV.U32 R12, RZ, RZ, RZ ;  /* 0x000000ffff0c7224 */ /* 0x000fe400078e00ff */
[----:B------:R-:W-:-:S07]  /*2d690*/  IMAD.MOV.U32 R15, RZ, RZ, -0x1 ;  /* 0xffffffffff0f7424 */ /* 0x000fce00078e00ff */
[----:B-----5:R-:W-:Y:S05]  /*2d6a0*/  WARPSYNC.COLLECTIVE R15, `(.L_x_749) ;  /* 0x000000000f087348 */ /* 0x020fea0003c00000 */
[----:B------:R0:W1:Y:S02]  /*2d6b0*/  SHFL.IDX P6, R14, R13, R12, R11 ;  /* 0x0000000c0d0e7389 */ /* 0x00006400000c000b */
[----:B01---5:R-:W-:Y:S01]  /*2d6c0*/  ENDCOLLECTIVE ;  /* 0x000000000000791b */ /* 0x023fe20003800000 */
.L_x_749:
[----:B------:R-:W-:Y:S02]  /*2d6d0*/  IMAD.MOV.U32 R13, RZ, RZ, R2 ;  /* 0x000000ffff0d7224 */ /* 0x000fe400078e0002 */
[----:B------:R-:W-:-:S07]  /*2d6e0*/  IMAD.MOV.U32 R0, RZ, RZ, R14 ;  /* 0x000000ffff007224 */ /* 0x000fce00078e000e */
[----:B------:R-:W-:Y:S05]  /*2d6f0*/  WARPSYNC.COLLECTIVE R15, `(.L_x_750) ;  /* 0x000000000f087348 */ /* 0x000fea0003c00000 */
[----:B------:R0:W1:Y:S02]  /*2d700*/  SHFL.IDX P6, R14, R13, R12, R11 ;  /* 0x0000000c0d0e7389 */ /* 0x00006400000c000b */
[----:B01----:R-:W-:Y:S01]  /*2d710*/  ENDCOLLECTIVE ;  /* 0x000000000000791b */ /* 0x003fe20003800000 */
.L_x_750:
[----:B------:R-:W-:Y:S05]  /*2d720*/  BRA `(.L_x_751) ;  /* 0xffffff4400ac7947 */ /* 0x000fea000383ffff */
.L_x_503:
[----:B------:R-:W-:Y:S01]  /*2d730*/  BSSY B1, `(.L_x_752) ;  /* 0x0000008000017945 */ /* 0x000fe20003800000 */
[----:B------:R-:W-:Y:S01]  /*2d740*/  MOV R13, R3 ;  /* 0x00000003000d7202 */ /* 0x000fe20000000f00 */
[----:B------:R-:W-:Y:S02]  /*2d750*/  IMAD.MOV.U32 R12, RZ, RZ, 0x1 ;  /* 0x00000001ff0c7424 */ /* 0x000fe400078e00ff */
[----:B------:R-:W-:Y:S02]  /*2d760*/  IMAD.MOV.U32 R11, RZ, RZ, 0x181f ;  /* 0x0000181fff0b7424 */ /* 0x000fe400078e00ff */
[----:B---3--:R-:W-:-:S07]  /*2d770*/  IMAD.MOV.U32 R15, RZ, RZ, -0x1 ;  /* 0xffffffffff0f7424 */ /* 0x008fce00078e00ff */
[----:B012--5:R-:W-:Y:S05]  /*2d780*/  WARPSYNC.COLLECTIVE R15, `(.L_x_753) ;  /* 0x000000000f087348 */ /* 0x027fea0003c00000 */
[----:B--2---:R2:W3:Y:S02]  /*2d790*/  SHFL.IDX P6, R14, R13, R12, R11 ;  /* 0x0000000c0d0e7389 */ /* 0x0044e400000c000b */
[----:B0123-5:R-:W-:Y:S01]  /*2d7a0*/  ENDCOLLECTIVE ;  /* 0x000000000000791b */ /* 0x02ffe20003800000 */
.L_x_753:
[----:B------:R-:W-:Y:S05]  /*2d7b0*/  BSYNC B1 ;  /* 0x0000000000017941 */ /* 0x000fea0003800000 */
.L_x_752:
[----:B------:R-:W-:Y:S01]  /*2d7c0*/  IMAD.MOV.U32 R13, RZ, RZ, R2 ;  /* 0x000000ffff0d7224 */ /* 0x000fe200078e0002 */
[----:B------:R-:W-:Y:S01]  /*2d7d0*/  MOV R15, 0xffffffff ;  /* 0xffffffff000f7802 */ /* 0x000fe20000000f00 */
[----:B------:R-:W-:Y:S01]  /*2d7e0*/  IMAD.MOV.U32 R12, RZ, RZ, 0x1 ;  /* 0x00000001ff0c7424 */ /* 0x000fe200078e00ff */
[----:B------:R-:W-:Y:S01]  /*2d7f0*/  MOV R0, R14 ;  /* 0x0000000e00007202 */ /* 0x000fe20000000f00 */
[----:B------:R-:W-:-:S07]  /*2d800*/  IMAD.MOV.U32 R11, RZ, RZ, 0x181f ;  /* 0x0000181fff0b7424 */ /* 0x000fce00078e00ff */
[----:B------:R-:W-:Y:S05]  /*2d810*/  WARPSYNC.COLLECTIVE R15, `(.L_x_754) ;  /* 0x000000000f087348 */ /* 0x000fea0003c00000 */
[----:B------:R0:W1:Y:S02]  /*2d820*/  SHFL.IDX P6, R14, R13, R12, R11 ;  /* 0x0000000c0d0e7389 */ /* 0x00006400000c000b */
[----:B01----:R-:W-:Y:S01]  /*2d830*/  ENDCOLLECTIVE ;  /* 0x000000000000791b */ /* 0x003fe20003800000 */
.L_x_754:
[----:B------:R-:W-:Y:S05]  /*2d840*/  BRA `(.L_x_755) ;  /* 0xffffff4400b47947 */ /* 0x000fea000383ffff */
.L_x_506:
[----:B------:R-:W-:Y:S01]  /*2d850*/  BSSY B1, `(.L_x_756) ;  /* 0x0000008000017945 */ /* 0x000fe20003800000 */
[----:B------:R-:W-:Y:S01]  /*2d860*/  IMAD.MOV.U32 R13, RZ, RZ, R3 ;  /* 0x000000ffff0d7224 */ /* 0x000fe200078e0003 */
[----:B---3--:R-:W-:Y:S01]  /*2d870*/  MOV R15, 0xffffffff ;  /* 0xffffffff000f7802 */ /* 0x008fe20000000f00 */
[----:B------:R-:W-:Y:S02]  /*2d880*/  IMAD.MOV.U32 R12, RZ, RZ, 0x2 ;  /* 0x00000002ff0c7424 */ /* 0x000fe400078e00ff */
[----:B------:R-:W-:-:S07]  /*2d890*/  IMAD.MOV.U32 R11, RZ, RZ, 0x181f ;  /* 0x0000181fff0b7424 */ /* 0x000fce00078e00ff */
[----:B012-4-:R-:W-:Y:S05]  /*2d8a0*/  WARPSYNC.COLLECTIVE R15, `(.L_x_757) ;  /* 0x000000000f087348 */ /* 0x017fea0003c00000 */
[----:B--2---:R2:W3:Y:S02]  /*2d8b0*/  SHFL.IDX P6, R14, R13, R12, R11 ;  /* 0x0000000c0d0e7389 */ /* 0x0044e400000c000b */
[----:B01234-:R-:W-:Y:S01]  /*2d8c0*/  ENDCOLLECTIVE ;  /* 0x000000000000791b */ /* 0x01ffe20003800000 */
.L_x_757:
[----:B------:R-:W-:Y:S05]  /*2d8d0*/  BSYNC B1 ;  /* 0x0000000000017941 */ /* 0x000fea0003800000 */
.L_x_756:
[----:B------:R-:W-:Y:S01]  /*2d8e0*/  IMAD.MOV.U32 R13, RZ, RZ, R2 ;  /* 0x000000ffff0d7224 */ /* 0x000fe200078e0002 */
[----:B------:R-:W-:Y:S01]  /*2d8f0*/  MOV R11, 0x181f ;  /* 0x0000181f000b7802 */ /* 0x000fe20000000f00 */
[----:B------:R-:W-:Y:S02]  /*2d900*/  IMAD.MOV.U32 R12, RZ, RZ, 0x2 ;  /* 0x00000002ff0c7424 */ /* 0x000fe400078e00ff */
[----:B------:R-:W-:Y:S02]  /*2d910*/  IMAD.MOV.U32 R15, RZ, RZ, -0x1 ;  /* 0xffffffffff0f7424 */ /* 0x000fe400078e00ff */
[----:B------:R-:W-:-:S07]  /*2d920*/  IMAD.MOV.U32 R0, RZ, RZ, R14 ;  /* 0x000000ffff007224 */ /* 0x000fce00078e000e */
[----:B------:R-:W-:Y:S05]  /*2d930*/  WARPSYNC.COLLECTIVE R15, `(.L_x_758) ;  /* 0x000000000f087348 */ /* 0x000fea0003c00000 */
[----:B------:R0:W1:Y:S02]  /*2d940*/  SHFL.IDX P6, R14, R13, R12, R11 ;  /* 0x0000000c0d0e7389 */ /* 0x00006400000c000b */
[----:B01----:R-:W-:Y:S01]  /*2d950*/  ENDCOLLECTIVE ;  /* 0x000000000000791b */ /* 0x003fe20003800000 */
.L_x_758:
[----:B------:R-:W-:Y:S05]  /*2d960*/  BRA `(.L_x_759) ;  /* 0xffffff4400bc7947 */ /* 0x000fea000383ffff */
.L_x_509:
[----:B------:R-:W-:Y:S01]  /*2d970*/  BSSY B1, `(.L_x_760) ;  /* 0x0000008000017945 */ /* 0x000fe20003800000 */
[----:B------:R-:W-:Y:S01]  /*2d980*/  IMAD.MOV.U32 R13, RZ, RZ, R3 ;  /* 0x000000ffff0d7224 */ /* 0x000fe200078e0003 */
[----:B------:R-:W-:Y:S01]  /*2d990*/  MOV R11, 0x181f ;  /* 0x0000181f000b7802 */ /* 0x000fe20000000f00 */
[----:B------:R-:W-:Y:S02]  /*2d9a0*/  IMAD.MOV.U32 R12, RZ, RZ, 0x3 ;  /* 0x00000003ff0c7424 */ /* 0x000fe400078e00ff */
[----:B---3--:R-:W-:-:S07]  /*2d9b0*/  IMAD.MOV.U32 R15, RZ, RZ, -0x1 ;  /* 0xffffffffff0f7424 */ /* 0x008fce00078e00ff */
[----:B012-4-:R-:W-:Y:S05]  /*2d9c0*/  WARPSYNC.COLLECTIVE R15, `(.L_x_761) ;  /* 0x000000000f087348 */ /* 0x017fea0003c00000 */
[----:B--2---:R2:W3:Y:S02]  /*2d9d0*/  SHFL.IDX P6, R14, R13, R12, R11 ;  /* 0x0000000c0d0e7389 */ /* 0x0044e400000c000b */
[----:B01234-:R-:W-:Y:S01]  /*2d9e0*/  ENDCOLLECTIVE ;  /* 0x000000000000791b */ /* 0x01ffe20003800000 */
.L_x_761:
[----:B------:R-:W-:Y:S05]  /*2d9f0*/  BSYNC B1 ;  /* 0x0000000000017941 */ /* 0x000fea0003800000 */
.L_x_760:
        /* <DEDUP_REMOVED lines=8> */
.L_x_762:
[----:B------:R-:W-:Y:S05]  /*2da80*/  BRA `(.L_x_763) ;  /* 0xffffff4400c47947 */ /* 0x000fea000383ffff */
.L_x_511:
[----:B------:R-:W-:Y:S01]  /*2da90*/  IMAD.MOV.U32 R13, RZ, RZ, R27 ;  /* 0x000000ffff0d7224 */ /* 0x000fe200078e001b */
[----:B------:R-:W-:Y:S01]  /*2daa0*/  MOV R12, RZ ;  /* 0x000000ff000c7202 */ /* 0x000fe20000000f00 */
[----:B------:R-:W-:Y:S02]  /*2dab0*/  IMAD.MOV.U32 R11, RZ, RZ, 0x1c1f ;  /* 0x00001c1fff0b7424 */ /* 0x000fe400078e00ff */
[----:B------:R-:W-:-:S07]  /*2dac0*/  IMAD.MOV.U32 R15, RZ, RZ, -0x1 ;  /* 0xffffffffff0f7424 */ /* 0x000fce00078e00ff */
[----:B------:R-:W-:Y:S05]  /*2dad0*/  WARPSYNC.COLLECTIVE R15, `(.L_x_764) ;  /* 0x000000000f087348 */ /* 0x000fea0003c00000 */
[----:B------:R0:W1:Y:S02]  /*2dae0*/  SHFL.IDX P6, R14, R13, R12, R11 ;  /* 0x0000000c0d0e7389 */ /* 0x00006400000c000b */
[----:B01----:R-:W-:Y:S01]  /*2daf0*/  ENDCOLLECTIVE ;  /* 0x000000000000791b */ /* 0x003fe20003800000 */
.L_x_764:
[----:B------:R-:W-:Y:S01]  /*2db00*/  MOV R13, R26 ;  /* 0x0000001a000d7202 */ /* 0x000fe20000000f00 */
[----:B------:R-:W-:-:S07]  /*2db10*/  IMAD.MOV.U32 R25, RZ, RZ, R14 ;  /* 0x000000ffff197224 */ /* 0x000fce00078e000e */
[----:B------:R-:W-:Y:S05]  /*2db20*/  WARPSYNC.COLLECTIVE R15, `(.L_x_765) ;  /* 0x000000000f087348 */ /* 0x000fea0003c00000 */
[----:B------:R0:W1:Y:S02]  /*2db30*/  SHFL.IDX P6, R14, R13, R12, R11 ;  /* 0x0000000c0d0e7389 */ /* 0x00006400000c000b */
[----:B01----:R-:W-:Y:S01]  /*2db40*/  ENDCOLLECTIVE ;  /* 0x000000000000791b */ /* 0x003fe20003800000 */
.L_x_765:
[----:B------:R-:W-:Y:S05]  /*2db50*/  BRA `(.L_x_766) ;  /* 0xffffff4800907947 */ /* 0x000fea000383ffff */
.L_x_514:
[----:B------:R-:W-:Y:S01]  /*2db60*/  BSSY B1, `(.L_x_767) ;  /* 0x0000008000017945 */ /* 0x000fe20003800000 */
[----:B------:R-:W-:Y:S01]  /*2db70*/  IMAD.MOV.U32 R13, RZ, RZ, R27 ;  /* 0x000000ffff0d7224 */ /* 0x000fe200078e001b */
[----:B------:R-:W-:Y:S01]  /*2db80*/  MOV R15, 0xffffffff ;  /* 0xffffffff000f7802 */ /* 0x000fe20000000f00 */
[----:B------:R-:W-:Y:S02]  /*2db90*/  IMAD.MOV.U32 R12, RZ, RZ, 0x1 ;  /* 0x00000001ff0c7424 */ /* 0x000fe400078e00ff */
[----:B------:R-:W-:-:S07]  /*2dba0*/  IMAD.MOV.U32 R11, RZ, RZ, 0x1c1f ;  /* 0x00001c1fff0b7424 */ /* 0x000fce00078e00ff */
[----:B0123--:R-:W-:Y:S05]  /*2dbb0*/  WARPSYNC.COLLECTIVE R15, `(.L_x_768) ;  /* 0x000000000f087348 */ /* 0x00ffea0003c00000 */
[----:B--2---:R2:W4:Y:S02]  /*2dbc0*/  SHFL.IDX P6, R14, R13, R12, R11 ;  /* 0x0000000c0d0e7389 */ /* 0x00452400000c000b */
[----:B01234-:R-:W-:Y:S01]  /*2dbd0*/  ENDCOLLECTIVE ;  /* 0x000000000000791b */ /* 0x01ffe20003800000 */
.L_x_768:
[----:B------:R-:W-:Y:S05]  /*2dbe0*/  BSYNC B1 ;  /* 0x0000000000017941 */ /* 0x000fea0003800000 */
.L_x_767:
        /* <DEDUP_REMOVED lines=8> */
.L_x_769:
[----:B------:R-:W-:Y:S05]  /*2dc70*/  BRA `(.L_x_770) ;  /* 0xffffff5000287947 */ /* 0x000fea000383ffff */
.L_x_518:
[----:B------:R-:W-:Y:S01]  /*2dc80*/  IMAD.MOV.U32 R13, RZ, RZ, R3 ;  /* 0x000000ffff0d7224 */ /* 0x000fe200078e0003 */
[----:B------:R-:W-:Y:S01]  /*2dc90*/  MOV R11, 0x181f ;  /* 0x0000181f000b7802 */ /* 0x000fe20000000f00 */
[----:B------:R-:W-:Y:S02]  /*2dca0*/  IMAD.MOV.U32 R12, RZ, RZ, RZ ;  /* 0x000000ffff0c7224 */ /* 0x000fe400078e00ff */
[----:B------:R-:W-:-:S07]  /*2dcb0*/  IMAD.MOV.U32 R15, RZ, RZ, -0x1 ;  /* 0xffffffffff0f7424 */ /* 0x000fce00078e00ff */
[----:B0-2---:R-:W-:Y:S05]  /*2dcc0*/  WARPSYNC.COLLECTIVE R15, `(.L_x_771) ;  /* 0x000000000f087348 */ /* 0x005fea0003c00000 */
[----:B------:R1:W3:Y:S02]  /*2dcd0*/  SHFL.IDX P6, R14, R13, R12, R11 ;  /* 0x0000000c0d0e7389 */ /* 0x0002e400000c000b */
[----:B0123--:R-:W-:Y:S01]  /*2dce0*/  ENDCOLLECTIVE ;  /* 0x000000000000791b */ /* 0x00ffe20003800000 */
.L_x_771:
[----:B------:R-:W-:Y:S02]  /*2dcf0*/  IMAD.MOV.U32 R13, RZ, RZ, R2 ;  /* 0x000000ffff0d7224 */ /* 0x000fe400078e0002 */
[----:B------:R-:W-:-:S07]  /*2dd00*/  IMAD.MOV.U32 R0, RZ, RZ, R14 ;  /* 0x000000ffff007224 */ /* 0x000fce00078e000e */
[----:B------:R-:W-:Y:S05]  /*2dd10*/  WARPSYNC.COLLECTIVE R15, `(.L_x_772) ;  /* 0x000000000f087348 */ /* 0x000fea0003c00000 */
[----:B------:R0:W1:Y:S02]  /*2dd20*/  SHFL.IDX P6, R14, R13, R12, R11 ;  /* 0x0000000c0d0e7389 */ /* 0x00006400000c000b */
[----:B01----:R-:W-:Y:S01]  /*2dd30*/  ENDCOLLECTIVE ;  /* 0x000000000000791b */ /* 0x003fe20003800000 */
.L_x_772:
[----:B------:R-:W-:Y:S05]  /*2dd40*/  BRA `(.L_x_773) ;  /* 0xffffff5c00807947 */ /* 0x000fea000383ffff */
.L_x_521:
[----:B------:R-:W-:Y:S01]  /*2dd50*/  BSSY B1, `(.L_x_774) ;  /* 0x0000008000017945 */ /* 0x000fe20003800000 */
[----:B------:R-:W-:Y:S01]  /*2dd60*/  MOV R13, R3 ;  /* 0x00000003000d7202 */ /* 0x000fe20000000f00 */
[----:B------:R-:W-:Y:S02]  /*2dd70*/  IMAD.MOV.U32 R12, RZ, RZ, 0x1 ;  /* 0x00000001ff0c7424 */ /* 0x000fe400078e00ff */
[----:B------:R-:W-:Y:S02]  /*2dd80*/  IMAD.MOV.U32 R11, RZ, RZ, 0x181f ;  /* 0x0000181fff0b7424 */ /* 0x000fe400078e00ff */
[----:B---3--:R-:W-:-:S07]  /*2dd90*/  IMAD.MOV.U32 R15, RZ, RZ, -0x1 ;  /* 0xffffffffff0f7424 */ /* 0x008fce00078e00ff */
[----:B012-4-:R-:W-:Y:S05]  /*2dda0*/  WARPSYNC.COLLECTIVE R15, `(.L_x_775) ;  /* 0x000000000f087348 */ /* 0x017fea0003c00000 */
[----:B----4-:R3:W4:Y:S02]  /*2ddb0*/  SHFL.IDX P6, R14, R13, R12, R11 ;  /* 0x0000000c0d0e7389 */ /* 0x01072400000c000b */
[----:B01234-:R-:W-:Y:S01]  /*2ddc0*/  ENDCOLLECTIVE ;  /* 0x000000000000791b */ /* 0x01ffe20003800000 */
.L_x_775:
[----:B------:R-:W-:Y:S05]  /*2ddd0*/  BSYNC B1 ;  /* 0x0000000000017941 */ /* 0x000fea0003800000 */
.L_x_774:
        /* <DEDUP_REMOVED lines=8> */
.L_x_776:
[----:B------:R-:W-:Y:S05]  /*2de60*/  BRA `(.L_x_777) ;  /* 0xffffff5c008c7947 */ /* 0x000fea000383ffff */
.L_x_524:
[----:B------:R-:W-:Y:S01]  /*2de70*/  BSSY B1, `(.L_x_778) ;  /* 0x0000008000017945 */ /* 0x000fe20003800000 */
[----:B------:R-:W-:Y:S01]  /*2de80*/  IMAD.MOV.U32 R13, RZ, RZ, R3 ;  /* 0x000000ffff0d7224 */ /* 0x000fe200078e0003 */
[----:B0-----:R-:W-:Y:S01]  /*2de90*/  MOV R15, 0xffffffff ;  /* 0xffffffff000f7802 */ /* 0x001fe20000000f00 */
[----:B------:R-:W-:Y:S02]  /*2dea0*/  IMAD.MOV.U32 R12, RZ, RZ, 0x2 ;  /* 0x00000002ff0c7424 */ /* 0x000fe400078e00ff */
[----:B------:R-:W-:-:S07]  /*2deb0*/  IMAD.MOV.U32 R11, RZ, RZ, 0x181f ;  /* 0x0000181fff0b7424 */ /* 0x000fce00078e00ff */
[----:B-1234-:R-:W-:Y:S05]  /*2dec0*/  WARPSYNC.COLLECTIVE R15, `(.L_x_779) ;  /* 0x000000000f087348 */ /* 0x01efea0003c00000 */
[----:B----4-:R0:W4:Y:S02]  /*2ded0*/  SHFL.IDX P6, R14, R13, R12, R11 ;  /* 0x0000000c0d0e7389 */ /* 0x01012400000c000b */
[----:B01234-:R-:W-:Y:S01]  /*2dee0*/  ENDCOLLECTIVE ;  /* 0x000000000000791b */ /* 0x01ffe20003800000 */
.L_x_779:
[----:B------:R-:W-:Y:S05]  /*2def0*/  BSYNC B1 ;  /* 0x0000000000017941 */ /* 0x000fea0003800000 */
.L_x_778:
        /* <DEDUP_REMOVED lines=8> */
.L_x_780:
[----:B------:R-:W-:Y:S05]  /*2df80*/  BRA `(.L_x_781) ;  /* 0xffffff5c00947947 */ /* 0x000fea000383ffff */
.L_x_527:
[----:B------:R-:W-:Y:S01]  /*2df90*/  BSSY B1, `(.L_x_782) ;  /* 0x0000008000017945 */ /* 0x000fe20003800000 */
[----:B------:R-:W-:Y:S01]  /*2dfa0*/  IMAD.MOV.U32 R13, RZ, RZ, R3 ;  /* 0x000000ffff0d7224 */ /* 0x000fe200078e0003 */
[----:B------:R-:W-:Y:S01]  /*2dfb0*/  MOV R11, 0x181f ;  /* 0x0000181f000b7802 */ /* 0x000fe20000000f00 */
[----:B------:R-:W-:Y:S02]  /*2dfc0*/  IMAD.MOV.U32 R12, RZ, RZ, 0x3 ;  /* 0x00000003ff0c7424 */ /* 0x000fe400078e00ff */
[----:B0-----:R-:W-:-:S07]  /*2dfd0*/  IMAD.MOV.U32 R15, RZ, RZ, -0x1 ;  /* 0xffffffffff0f7424 */ /* 0x001fce00078e00ff */
[----:B-1234-:R-:W-:Y:S05]  /*2dfe0*/  WARPSYNC.COLLECTIVE R15, `(.L_x_783) ;  /* 0x000000000f087348 */ /* 0x01efea0003c00000 */
[----:B------:R0:W0:Y:S02]  /*2dff0*/  SHFL.IDX P6, R14, R13, R12, R11 ;  /* 0x0000000c0d0e7389 */ /* 0x00002400000c000b */
[----:B01234-:R-:W-:Y:S01]  /*2e000*/  ENDCOLLECTIVE ;  /* 0x000000000000791b */ /* 0x01ffe20003800000 */
.L_x_783:
[----:B------:R-:W-:Y:S05]  /*2e010*/  BSYNC B1 ;  /* 0x0000000000017941 */ /* 0x000fea0003800000 */
.L_x_782:
        /* <DEDUP_REMOVED lines=8> */
.L_x_784:
[----:B------:R-:W-:Y:S05]  /*2e0a0*/  BRA `(.L_x_785) ;  /* 0xffffff5c009c7947 */ /* 0x000fea000383ffff */
.L_x_544:
[----:B------:R-:W0:Y:S01]  /*2e0b0*/  S2R R5, SR_TID.X ;  /* 0x0000000000057919 */ /* 0x000e220000002100 */
[----:B------:R-:W-:Y:S01]  /*2e0c0*/  BSSY B1, `(.L_x_786) ;  /* 0x000000a000017945 */ /* 0x000fe20003800000 */
[----:B------:R-:W-:Y:S01]  /*2e0d0*/  MOV R12, RZ ;  /* 0x000000ff000c7202 */ /* 0x000fe20000000f00 */
[----:B------:R-:W-:Y:S02]  /*2e0e0*/  IMAD.MOV.U32 R11, RZ, RZ, 0x1f ;  /* 0x0000001fff0b7424 */ /* 0x000fe400078e00ff */
[----:B------:R-:W-:Y:S01]  /*2e0f0*/  IMAD.MOV.U32 R15, RZ, RZ, -0x1 ;  /* 0xffffffffff0f7424 */ /* 0x000fe200078e00ff */
[----:B0-----:R-:W-:-:S04]  /*2e100*/  SHF.R.U32.HI R5, RZ, 0x5, R5 ;  /* 0x00000005ff057819 */ /* 0x001fc80000011605 */
[----:B------:R-:W-:-:S05]  /*2e110*/  LOP3.LUT R5, R5, 0x3, RZ, 0xc0, !PT ;  /* 0x0000000305057812 */ /* 0x000fca00078ec0ff */
[----:B------:R-:W-:-:S07]  /*2e120*/  IMAD.MOV.U32 R13, RZ, RZ, R5 ;  /* 0x000000ffff0d7224 */ /* 0x000fce00078e0005 */
[----:B------:R-:W-:Y:S05]  /*2e130*/  WARPSYNC.COLLECTIVE R15, `(.L_x_787) ;  /* 0x000000000f087348 */ /* 0x000fea0003c00000 */
[----:B------:R0:W1:Y:S02]  /*2e140*/  SHFL.IDX P6, R14, R13, R12, R11 ;  /* 0x0000000c0d0e7389 */ /* 0x00006400000c000b */
[----:B01----:R-:W-:Y:S01]  /*2e150*/  ENDCOLLECTIVE ;  /* 0x000000000000791b */ /* 0x003fe20003800000 */
.L_x_787:
[----:B------:R-:W-:Y:S05]  /*2e160*/  BSYNC B1 ;  /* 0x0000000000017941 */ /* 0x000fea0003800000 */
.L_x_786:
[----:B------:R-:W-:Y:S05]  /*2e170*/  BRA `(.L_x_788) ;  /* 0xffffff7800107947 */ /* 0x000fea000383ffff */
.L_x_546:
[----:B------:R-:W-:Y:S01]  /*2e180*/  BSSY B1, `(.L_x_789) ;  /* 0x0000006000017945 */ /* 0x000fe20003800000 */
[----:B------:R-:W-:-:S07]  /*2e190*/  IMAD.MOV.U32 R15, RZ, RZ, -0x1 ;  /* 0xffffffffff0f7424 */ /* 0x000fce00078e00ff */
[----:B0-----:R-:W-:Y:S05]  /*2e1a0*/  WARPSYNC.COLLECTIVE R15, `(.L_x_790) ;  /* 0x000000000f0c7348 */ /* 0x001fea0003c00000 */
[----:B------:R-:W-:Y:S02]  /*2e1b0*/  ELECT P6, UR62, PT ;  /* 0x00000000003e782f */ /* 0x000fe400038c0000 */
[----:B------:R-:W-:Y:S01]  /*2e1c0*/  MOV R14, UR62 ;  /* 0x0000003e000e7c02 */ /* 0x000fe20008000f00 */
[----:B0-----:R-:W-:Y:S10]  /*2e1d0*/  ENDCOLLECTIVE ;  /* 0x000000000000791b */ /* 0x001ff40003800000 */
.L_x_790:
[----:B------:R-:W-:Y:S05]  /*2e1e0*/  BSYNC B1 ;  /* 0x0000000000017941 */ /* 0x000fea0003800000 */
.L_x_789:
[----:B------:R-:W-:Y:S05]  /*2e1f0*/  BRA `(.L_x_545) ;  /* 0xffffff7800087947 */ /* 0x000fea000383ffff */
.L_x_548:
[----:B0-----:R0:W1:Y:S02]  /*2e200*/  SYNCS.PHASECHK.TRANS64.TRYWAIT P0, [R18+URZ+0x29820], R4 ;  /* 0x02982004120075a7 */ /* 0x001064000800017f */
[----:B-1----:R-:W-:Y:S05]  /*2e210*/  @!P0 NANOSLEEP.SYNCS 0x989680 ;  /* 0x009896800000895d */ /* 0x002fea0003900000 */
[----:B------:R-:W1:Y:S02]  /*2e220*/  @!P0 SYNCS.PHASECHK.TRANS64 P0, [R18+URZ+0x29820], R4 ;  /* 0x02982004120085a7 */ /* 0x000e64000800007f */
[----:B-1----:R-:W-:Y:S05]  /*2e230*/  @!P0 BRA `(.L_x_548) ;  /* 0xfffffffc00f08947 */ /* 0x002fea000383ffff */
[----:B------:R-:W-:Y:S05]  /*2e240*/  BRA `(.L_x_791) ;  /* 0xffffff7800187947 */ /* 0x000fea000383ffff */
.L_x_552:
[----:B-1----:R1:W2:Y:S02]  /*2e250*/  SYNCS.PHASECHK.TRANS64.TRYWAIT P0, [R7+URZ+0x298a0], R10 ;  /* 0x0298a00a070075a7 */ /* 0x0022a4000800017f */
[----:B--2---:R-:W-:Y:S05]  /*2e260*/  @!P0 NANOSLEEP.SYNCS 0x989680 ;  /* 0x009896800000895d */ /* 0x004fea0003900000 */
[----:B------:R-:W2:Y:S02]  /*2e270*/  @!P0 SYNCS.PHASECHK.TRANS64 P0, [R7+URZ+0x298a0], R10 ;  /* 0x0298a00a070085a7 */ /* 0x000ea4000800007f */
[----:B--2---:R-:W-:Y:S05]  /*2e280*/  @!P0 BRA `(.L_x_552) ;  /* 0xfffffffc00f08947 */ /* 0x004fea000383ffff */
[----:B------:R-:W-:Y:S05]  /*2e290*/  BRA `(.L_x_792) ;  /* 0xffffff7800387947 */ /* 0x000fea000383ffff */
.L_x_559:
[----:B0-----:R0:W2:Y:S02]  /*2e2a0*/  SYNCS.PHASECHK.TRANS64.TRYWAIT P0, [R7+URZ+0x298c0], R10 ;  /* 0x0298c00a070075a7 */ /* 0x0010a4000800017f */
[----:B--2---:R-:W-:Y:S05]  /*2e2b0*/  @!P0 NANOSLEEP.SYNCS 0x989680 ;  /* 0x009896800000895d */ /* 0x004fea0003900000 */
[----:B------:R-:W2:Y:S02]  /*2e2c0*/  @!P0 SYNCS.PHASECHK.TRANS64 P0, [R7+URZ+0x298c0], R10 ;  /* 0x0298c00a070085a7 */ /* 0x000ea4000800007f */
[----:B--2---:R-:W-:Y:S05]  /*2e2d0*/  @!P0 BRA `(.L_x_559) ;  /* 0xfffffffc00f08947 */ /* 0x004fea000383ffff */
[----:B------:R-:W-:Y:S05]  /*2e2e0*/  BRA `(.L_x_793) ;  /* 0xffffff7c00307947 */ /* 0x000fea000383ffff */
.L_x_566:
[----:B0-----:R0:W1:Y:S02]  /*2e2f0*/  SYNCS.PHASECHK.TRANS64.TRYWAIT P2, [R8+URZ+0x298a0], R7 ;  /* 0x0298a007080075a7 */ /* 0x001064000804017f */
[----:B-1----:R-:W-:Y:S05]  /*2e300*/  @!P2 NANOSLEEP.SYNCS 0x989680 ;  /* 0x009896800000a95d */ /* 0x002fea0003900000 */
[----:B------:R-:W1:Y:S02]  /*2e310*/  @!P2 SYNCS.PHASECHK.TRANS64 P2, [R8+URZ+0x298a0], R7 ;  /* 0x0298a0070800a5a7 */ /* 0x000e64000804007f */
[----:B-1----:R-:W-:Y:S05]  /*2e320*/  @!P2 BRA `(.L_x_566) ;  /* 0xfffffffc00f0a947 */ /* 0x002fea000383ffff */
[----:B------:R-:W-:Y:S05]  /*2e330*/  BRA `(.L_x_794) ;  /* 0xffffff80000c7947 */ /* 0x000fea000383ffff */
.L_x_573:
[----:B-1----:R1:W2:Y:S02]  /*2e340*/  SYNCS.PHASECHK.TRANS64.TRYWAIT P2, [R8+URZ+0x298c0], R7 ;  /* 0x0298c007080075a7 */ /* 0x0022a4000804017f */
[----:B--2---:R-:W-:Y:S05]  /*2e350*/  @!P2 NANOSLEEP.SYNCS 0x989680 ;  /* 0x009896800000a95d */ /* 0x004fea0003900000 */
[----:B------:R-:W2:Y:S02]  /*2e360*/  @!P2 SYNCS.PHASECHK.TRANS64 P2, [R8+URZ+0x298c0], R7 ;  /* 0x0298c0070800a5a7 */ /* 0x000ea4000804007f */
[----:B--2---:R-:W-:Y:S05]  /*2e370*/  @!P2 BRA `(.L_x_573) ;  /* 0xfffffffc00f0a947 */ /* 0x004fea000383ffff */
[----:B------:R-:W-:Y:S05]  /*2e380*/  BRA `(.L_x_795) ;  /* 0xffffff8400007947 */ /* 0x000fea000383ffff */
.L_x_590:
[----:B------:R-:W2:Y:S01]  /*2e390*/  S2R R0, SR_TID.X ;  /* 0x0000000000007919 */ /* 0x000ea20000002100 */
[----:B------:R-:W-:Y:S01]  /*2e3a0*/  BSSY B0, `(.L_x_796) ;  /* 0x000000a000007945 */ /* 0x000fe20003800000 */
[----:B------:R-:W-:Y:S02]  /*2e3b0*/  IMAD.MOV.U32 R12, RZ, RZ, RZ ;  /* 0x000000ffff0c7224 */ /* 0x000fe400078e00ff */
[----:B------:R-:W-:Y:S02]  /*2e3c0*/  IMAD.MOV.U32 R11, RZ, RZ, 0x1f ;  /* 0x0000001fff0b7424 */ /* 0x000fe400078e00ff */
[----:B------:R-:W-:Y:S01]  /*2e3d0*/  IMAD.MOV.U32 R15, RZ, RZ, -0x1 ;  /* 0xffffffffff0f7424 */ /* 0x000fe200078e00ff */
[----:B--2---:R-:W-:-:S04]  /*2e3e0*/  SHF.R.U32.HI R0, RZ, 0x5, R0 ;  /* 0x00000005ff007819 */ /* 0x004fc80000011600 */
[----:B------:R-:W-:-:S04]  /*2e3f0*/  LOP3.LUT R0, R0, 0x3, RZ, 0xc0, !PT ;  /* 0x0000000300007812 */ /* 0x000fc800078ec0ff */
[----:B------:R-:W-:-:S07]  /*2e400*/  MOV R13, R0 ;  /* 0x00000000000d7202 */ /* 0x000fce0000000f00 */
[----:B01-3--:R-:W-:Y:S05]  /*2e410*/  WARPSYNC.COLLECTIVE R15, `(.L_x_797) ;  /* 0x000000000f087348 */ /* 0x00bfea0003c00000 */
[----:B------:R2:W4:Y:S02]  /*2e420*/  SHFL.IDX P6, R14, R13, R12, R11 ;  /* 0x0000000c0d0e7389 */ /* 0x00052400000c000b */
[----:B01234-:R-:W-:Y:S01]  /*2e430*/  ENDCOLLECTIVE ;  /* 0x000000000000791b */ /* 0x01ffe20003800000 */
.L_x_797:
[----:B------:R-:W-:Y:S05]  /*2e440*/  BSYNC B0 ;  /* 0x0000000000007941 */ /* 0x000fea0003800000 */
.L_x_796:
[----:B------:R-:W-:Y:S05]  /*2e450*/  BRA `(.L_x_798) ;  /* 0xffffff9000287947 */ /* 0x000fea000383ffff */
.L_x_592:
[----:B------:R-:W-:Y:S01]  /*2e460*/  BSSY B0, `(.L_x_799) ;  /* 0x0000006000007945 */ /* 0x000fe20003800000 */
[----:B------:R-:W-:-:S07]  /*2e470*/  MOV R15, 0xffffffff ;  /* 0xffffffff000f7802 */ /* 0x000fce0000000f00 */
[----:B0123--:R-:W-:Y:S05]  /*2e480*/  WARPSYNC.COLLECTIVE R15, `(.L_x_800) ;  /* 0x000000000f0c7348 */ /* 0x00ffea0003c00000 */
[----:B------:R-:W-:Y:S02]  /*2e490*/  ELECT P6, UR62, PT ;  /* 0x00000000003e782f */ /* 0x000fe400038c0000 */
[----:B------:R-:W-:Y:S01]  /*2e4a0*/  MOV R14, UR62 ;  /* 0x0000003e000e7c02 */ /* 0x000fe20008000f00 */
[----:B0123--:R-:W-:Y:S10]  /*2e4b0*/  ENDCOLLECTIVE ;  /* 0x000000000000791b */ /* 0x00fff40003800000 */
.L_x_800:
[----:B------:R-:W-:Y:S05]  /*2e4c0*/  BSYNC B0 ;  /* 0x0000000000007941 */ /* 0x000fea0003800000 */
.L_x_799:
[----:B------:R-:W-:Y:S05]  /*2e4d0*/  BRA `(.L_x_801) ;  /* 0xffffff9000307947 */ /* 0x000fea000383ffff */
.L_x_594:
[----:B--2---:R2:W3:Y:S02]  /*2e4e0*/  SYNCS.PHASECHK.TRANS64.TRYWAIT P0, [R2+URZ+0x29880], R3 ;  /* 0x02988003020075a7 */ /* 0x0044e4000800017f */
[----:B---3--:R-:W-:Y:S05]  /*2e4f0*/  @!P0 NANOSLEEP.SYNCS 0x989680 ;  /* 0x009896800000895d */ /* 0x008fea0003900000 */
[----:B------:R-:W3:Y:S02]  /*2e500*/  @!P0 SYNCS.PHASECHK.TRANS64 P0, [R2+URZ+0x29880], R3 ;  /* 0x02988003020085a7 */ /* 0x000ee4000800007f */
[----:B---3--:R-:W-:Y:S05]  /*2e510*/  @!P0 BRA `(.L_x_594) ;  /* 0xfffffffc00f08947 */ /* 0x008fea000383ffff */
[----:B------:R-:W-:Y:S05]  /*2e520*/  BRA `(.L_x_802) ;  /* 0xffffff9000987947 */ /* 0x000fea000383ffff */
.L_x_596:
[----:B0-----:R0:W1:Y:S02]  /*2e530*/  SYNCS.PHASECHK.TRANS64.TRYWAIT P0, [R2+URZ+0x29840], R3 ;  /* 0x02984003020075a7 */ /* 0x001064000800017f */
[----:B-1----:R-:W-:Y:S05]  /*2e540*/  @!P0 NANOSLEEP.SYNCS 0x989680 ;  /* 0x009896800000895d */ /* 0x002fea0003900000 */
[----:B------:R-:W1:Y:S02]  /*2e550*/  @!P0 SYNCS.PHASECHK.TRANS64 P0, [R2+URZ+0x29840], R3 ;  /* 0x02984003020085a7 */ /* 0x000e64000800007f */
[----:B-1----:R-:W-:Y:S05]  /*2e560*/  @!P0 BRA `(.L_x_596) ;  /* 0xfffffffc00f08947 */ /* 0x002fea000383ffff */
[----:B------:R-:W-:Y:S05]  /*2e570*/  BRA `(.L_x_803) ;  /* 0xffffff9000ec7947 */ /* 0x000fea000383ffff */
.L_x_600:
[----:B------:R-:W2:Y:S01]  /*2e580*/  LDL.LU R11, [R1+0x58] ;  /* 0x00005800010b7983 */ /* 0x000ea20000300800 */
[----:B------:R-:W-:Y:S01]  /*2e590*/  IMAD.MOV.U32 R13, RZ, RZ, R3 ;  /* 0x000000ffff0d7224 */ /* 0x000fe200078e0003 */
[----:B------:R-:W-:Y:S01]  /*2e5a0*/  MOV R15, 0xffffffff ;  /* 0xffffffff000f7802 */ /* 0x000fe20000000f00 */
[----:B------:R-:W-:Y:S01]  /*2e5b0*/  IMAD.MOV.U32 R12, RZ, RZ, RZ ;  /* 0x000000ffff0c7224 */ /* 0x000fe200078e00ff */
[----:B------:R-:W-:-:S04]  /*2e5c0*/  LOP3.LUT R7, R7, 0x7f, RZ, 0xc0, !PT ;  /* 0x0000007f07077812 */ /* 0x000fc800078ec0ff */
[----:B------:R-:W-:-:S04]  /*2e5d0*/  SHF.R.U32.HI R0, RZ, 0x2, R7 ;  /* 0x00000002ff007819 */ /* 0x000fc80000011607 */
[----:B------:R-:W-:-:S05]  /*2e5e0*/  IADD3 R0, R0, R5, RZ ;  /* 0x0000000500007210 */ /* 0x000fca0007ffe0ff */
[----:B------:R-:W-:Y:S02]  /*2e5f0*/  VIADD R5, R0, 0x20 ;  /* 0x0000002000057836 */ /* 0x000fe40000000000 */
[----:B--2---:R-:W-:Y:S02]  /*2e600*/  IMAD R2, R11, R8, RZ ;  /* 0x000000080b027224 */ /* 0x004fe400078e02ff */
[----:B------:R-:W-:-:S03]  /*2e610*/  IMAD.MOV.U32 R11, RZ, RZ, 0x1c1f ;  /* 0x00001c1fff0b7424 */ /* 0x000fc600078e00ff */
[----:B------:R-:W-:-:S13]  /*2e620*/  ISETP.GE.AND P4, PT, R0, R2, PT ;  /* 0x000000020000720c */ /* 0x000fda0003f86270 */
[----:B-----5:R-:W-:Y:S05]  /*2e630*/  WARPSYNC.COLLECTIVE R15, `(.L_x_804) ;  /* 0x000000000f087348 */ /* 0x020fea0003c00000 */
[----:B------:R0:W1:Y:S02]  /*2e640*/  SHFL.IDX P6, R14, R13, R12, R11 ;  /* 0x0000000c0d0e7389 */ /* 0x00006400000c000b */
[----:B01---5:R-:W-:Y:S01]  /*2e650*/  ENDCOLLECTIVE ;  /* 0x000000000000791b */ /* 0x023fe20003800000 */
.L_x_804:
[----:B------:R-:W-:Y:S02]  /*2e660*/  IMAD.MOV.U32 R13, RZ, RZ, R4 ;  /* 0x000000ffff0d7224 */ /* 0x000fe400078e0004 */
[----:B------:R-:W-:-:S07]  /*2e670*/  IMAD.MOV.U32 R6, RZ, RZ, R14 ;  /* 0x000000ffff067224 */ /* 0x000fce00078e000e */
[----:B------:R-:W-:Y:S05]  /*2e680*/  WARPSYNC.COLLECTIVE R15, `(.L_x_805) ;  /* 0x000000000f087348 */ /* 0x000fea0003c00000 */
[----:B------:R0:W1:Y:S02]  /*2e690*/  SHFL.IDX P6, R14, R13, R12, R11 ;  /* 0x0000000c0d0e7389 */ /* 0x00006400000c000b */
[----:B01----:R-:W-:Y:S01]  /*2e6a0*/  ENDCOLLECTIVE ;  /* 0x000000000000791b */ /* 0x003fe20003800000 */
.L_x_805:
[----:B------:R-:W-:Y:S01]  /*2e6b0*/  IMAD.MOV.U32 R13, RZ, RZ, R3 ;  /* 0x000000ffff0d7224 */ /* 0x000fe200078e0003 */
[----:B------:R-:W-:Y:S01]  /*2e6c0*/  MOV R12, 0x1 ;  /* 0x00000001000c7802 */ /* 0x000fe20000000f00 */
[----:B------:R-:W-:-:S07]  /*2e6d0*/  IMAD.MOV.U32 R7, RZ, RZ, R14 ;  /* 0x000000ffff077224 */ /* 0x000fce00078e000e */
[----:B------:R-:W-:Y:S05]  /*2e6e0*/  WARPSYNC.COLLECTIVE R15, `(.L_x_806) ;  /* 0x000000000f087348 */ /* 0x000fea0003c00000 */
[----:B------:R0:W1:Y:S02]  /*2e6f0*/  SHFL.IDX P6, R14, R13, R12, R11 ;  /* 0x0000000c0d0e7389 */ /* 0x00006400000c000b */
[----:B01----:R-:W-:Y:S01]  /*2e700*/  ENDCOLLECTIVE ;  /* 0x000000000000791b */ /* 0x003fe20003800000 */
.L_x_806:
[----:B------:R-:W-:-:S05]  /*2e710*/  @!P4 IADD3 R7, P3, R10, R7, RZ ;  /* 0x000000070a07c210 */ /* 0x000fca0007f7e0ff */
[----:B------:R-:W-:Y:S01]  /*2e720*/  @!P4 IMAD.X R6, RZ, RZ, R6, P3 ;  /* 0x000000ffff06c224 */ /* 0x000fe200018e0606 */
[----:B------:R-:W-:-:S04]  /*2e730*/  ISETP.GE.AND P3, PT, R5, R2, PT ;  /* 0x000000020500720c */ /* 0x000fc80003f66270 */
[----:B------:R-:W-:Y:S01]  /*2e740*/  @!P4 LOP3.LUT R7, R7, R6, RZ, 0x3c, !PT ;  /* 0x000000060707c212 */ /* 0x000fe200078e3cff */
[----:B------:R-:W-:-:S03]  /*2e750*/  IMAD.MOV.U32 R13, RZ, RZ, R4 ;  /* 0x000000ffff0d7224 */ /* 0x000fc600078e0004 */
[----:B------:R-:W-:-:S04]  /*2e760*/  @!P4 LOP3.LUT R6, R7, R6, RZ, 0x3c, !PT ;  /* 0x000000060706c212 */ /* 0x000fc800078e3cff */
[----:B------:R-:W-:-:S05]  /*2e770*/  @!P4 LOP3.LUT R7, R7, R6, RZ, 0x3c, !PT ;  /* 0x000000060707c212 */ /* 0x000fca00078e3cff */
[----:B------:R-:W-:Y:S01]  /*2e780*/  @!PT LDS RZ, [RZ] ;  /* 0x00000000fffff984 */ /* 0x000fe20000000800 */
[----:B------:R-:W-:Y:S01]  /*2e790*/  @!PT LDS RZ, [RZ] ;  /* 0x00000000fffff984 */ /* 0x000fe20000000800 */
[----:B------:R-:W-:Y:S01]  /*2e7a0*/  @!PT LDS RZ, [RZ] ;  /* 0x00000000fffff984 */ /* 0x000fe20000000800 */
[----:B------:R-:W-:Y:S04]  /*2e7b0*/  @!P4 LDGSTS.E.BYPASS.LTC128B.128 [R9+0x14400], desc[UR54][R6.64], !P0 ;  /* 0x144000000609cfae */ /* 0x000fe8000c101d76 */
[----:B------:R-:W-:Y:S04]  /*2e7c0*/  @!P4 LDGSTS.E.BYPASS.LTC128B.128 [R9+0x16400], desc[UR54][R6.64+0x40], !P1 ;  /* 0x164000400609cfae */ /* 0x000fe8000c901d76 */
[----:B------:R0:W-:Y:S02]  /*2e7d0*/  @!P4 LDGSTS.E.BYPASS.LTC128B.128 [R9+0x18400], desc[UR54][R6.64+0x80], !P2 ;  /* 0x184000800609cfae */ /* 0x0001e4000d101d76 */
[----:B0-----:R-:W-:-:S07]  /*2e7e0*/  IMAD.MOV.U32 R6, RZ, RZ, R14 ;  /* 0x000000ffff067224 */ /* 0x001fce00078e000e */
[----:B------:R-:W-:Y:S05]  /*2e7f0*/  WARPSYNC.COLLECTIVE R15, `(.L_x_807) ;  /* 0x000000000f087348 */ /* 0x000fea0003c00000 */
[----:B------:R0:W1:Y:S02]  /*2e800*/  SHFL.IDX P6, R14, R13, R12, R11 ;  /* 0x0000000c0d0e7389 */ /* 0x00006400000c000b */
[----:B01----:R-:W-:Y:S01]  /*2e810*/  ENDCOLLECTIVE ;  /* 0x000000000000791b */ /* 0x003fe20003800000 */
.L_x_807:
[----:B------:R-:W-:Y:S01]  /*2e820*/  MOV R13, R3 ;  /* 0x00000003000d7202 */ /* 0x000fe20000000f00 */
[----:B------:R-:W-:Y:S02]  /*2e830*/  IMAD.MOV.U32 R12, RZ, RZ, 0x2 ;  /* 0x00000002ff0c7424 */ /* 0x000fe400078e00ff */
[----:B------:R-:W-:-:S07]  /*2e840*/  IMAD.MOV.U32 R5, RZ, RZ, R14 ;  /* 0x000000ffff057224 */ /* 0x000fce00078e000e */
[----:B------:R-:W-:Y:S05]  /*2e850*/  WARPSYNC.COLLECTIVE R15, `(.L_x_808) ;  /* 0x000000000f087348 */ /* 0x000fea0003c00000 */
[----:B------:R0:W1:Y:S02]  /*2e860*/  SHFL.IDX P6, R14, R13, R12, R11 ;  /* 0x0000000c0d0e7389 */ /* 0x00006400000c000b */
[----:B01----:R-:W-:Y:S01]  /*2e870*/  ENDCOLLECTIVE ;  /* 0x000000000000791b */ /* 0x003fe20003800000 */
.L_x_808:
[----:B------:R-:W-:-:S04]  /*2e880*/  @!P3 IADD3 R5, P4, R10, R5, RZ ;  /* 0x000000050a05b210 */ /* 0x000fc80007f9e0ff */
[----:B------:R-:W-:-:S05]  /*2e890*/  @!P3 IADD3.X R6, RZ, R6, RZ, P4, !PT ;  /* 0x00000006ff06b210 */ /* 0x000fca00027fe4ff */
[----:B------:R-:W-:Y:S02]  /*2e8a0*/  @!P3 IMAD.MOV.U32 R7, RZ, RZ, R6 ;  /* 0x000000ffff07b224 */ /* 0x000fe400078e0006 */
[----:B------:R-:W-:Y:S02]  /*2e8b0*/  @!P3 IMAD.MOV.U32 R6, RZ, RZ, R5 ;  /* 0x000000ffff06b224 */ /* 0x000fe400078e0005 */
[----:B------:R-:W-:Y:S02]  /*2e8c0*/  IMAD.MOV.U32 R13, RZ, RZ, R4 ;  /* 0x000000ffff0d7224 */ /* 0x000fe400078e0004 */
[----:B------:R-:W-:Y:S01]  /*2e8d0*/  VIADD R5, R0, 0x40 ;  /* 0x0000004000057836 */ /* 0x000fe20000000000 */
        /* <DEDUP_REMOVED lines=11> */
.L_x_809:
[----:B------:R-:W-:Y:S01]  /*2e990*/  MOV R13, R3 ;  /* 0x00000003000d7202 */ /* 0x000fe20000000f00 */
[----:B------:R-:W-:Y:S01]  /*2e9a0*/  IMAD.MOV.U32 R12, RZ, RZ, 0x3 ;  /* 0x00000003ff0c7424 */ /* 0x000fe200078e00ff */
[----:B------:R-:W-:-:S07]  /*2e9b0*/  MOV R5, R14 ;  /* 0x0000000e00057202 */ /* 0x000fce0000000f00 */
[----:B------:R-:W-:Y:S05]  /*2e9c0*/  WARPSYNC.COLLECTIVE R15, `(.L_x_810) ;  /* 0x000000000f087348 */ /* 0x000fea0003c00000 */
[----:B------:R0:W1:Y:S02]  /*2e9d0*/  SHFL.IDX P6, R14, R13, R12, R11 ;  /* 0x0000000c0d0e7389 */ /* 0x00006400000c000b */
[----:B01----:R-:W-:Y:S01]  /*2e9e0*/  ENDCOLLECTIVE ;  /* 0x000000000000791b */ /* 0x003fe20003800000 */
.L_x_810:
[----:B------:R-:W-:-:S05]  /*2e9f0*/  @!P3 IADD3 R5, P4, R10, R5, RZ ;  /* 0x000000050a05b210 */ /* 0x000fca0007f9e0ff */
[----:B------:R-:W-:-:S04]  /*2ea00*/  @!P3 IMAD.X R6, RZ, RZ, R6, P4 ;  /* 0x000000ffff06b224 */ /* 0x000fc800020e0606 */
[----:B------:R-:W-:Y:S02]  /*2ea10*/  @!P3 IMAD.MOV.U32 R7, RZ, RZ, R6 ;  /* 0x000000ffff07b224 */ /* 0x000fe400078e0006 */
[----:B------:R-:W-:Y:S02]  /*2ea20*/  @!P3 IMAD.MOV.U32 R6, RZ, RZ, R5 ;  /* 0x000000ffff06b224 */ /* 0x000fe400078e0005 */
[----:B------:R-:W-:-:S03]  /*2ea30*/  IMAD.MOV.U32 R13, RZ, RZ, R4 ;  /* 0x000000ffff0d7224 */ /* 0x000fc600078e0004 */
[----:B------:R-:W-:Y:S01]  /*2ea40*/  @!PT LDS RZ, [RZ] ;  /* 0x00000000fffff984 */ /* 0x000fe20000000800 */
[----:B------:R-:W-:Y:S01]  /*2ea50*/  @!PT LDS RZ, [RZ] ;  /* 0x00000000fffff984 */ /* 0x000fe20000000800 */
[----:B------:R-:W-:Y:S01]  /*2ea60*/  @!PT LDS RZ, [RZ] ;  /* 0x00000000fffff984 */ /* 0x000fe20000000800 */
[----:B------:R0:W-:Y:S04]  /*2ea70*/  @!P3 LDGSTS.E.BYPASS.LTC128B.128 [R9+0x15400], desc[UR54][R6.64], !P0 ;  /* 0x154000000609bfae */ /* 0x0001e8000c101d76 */
[----:B------:R0:W-:Y:S01]  /*2ea80*/  @!P3 LDGSTS.E.BYPASS.LTC128B.128 [R9+0x17400], desc[UR54][R6.64+0x40], !P1 ;  /* 0x174000400609bfae */ /* 0x0001e2000c901d76 */
[----:B------:R-:W-:-:S07]  /*2ea90*/  IMAD.MOV.U32 R5, RZ, RZ, R14 ;  /* 0x000000ffff057224 */ /* 0x000fce00078e000e */
[----:B0-----:R-:W-:Y:S05]  /*2eaa0*/  WARPSYNC.COLLECTIVE R15, `(.L_x_811) ;  /* 0x000000000f087348 */ /* 0x001fea0003c00000 */
[----:B------:R1:W2:Y:S02]  /*2eab0*/  SHFL.IDX P6, R14, R13, R12, R11 ;  /* 0x0000000c0d0e7389 */ /* 0x0002a400000c000b */
[----:B012---:R-:W-:Y:S01]  /*2eac0*/  ENDCOLLECTIVE ;  /* 0x000000000000791b */ /* 0x007fe20003800000 */
.L_x_811:
[----:B------:R-:W-:Y:S01]  /*2ead0*/  @!PT LDS RZ, [RZ] ;  /* 0x00000000fffff984 */ /* 0x000fe20000000800 */
[----:B------:R-:W-:Y:S01]  /*2eae0*/  @!PT LDS RZ, [RZ] ;  /* 0x00000000fffff984 */ /* 0x000fe20000000800 */
[----:B------:R-:W-:Y:S01]  /*2eaf0*/  @!PT LDS RZ, [RZ] ;  /* 0x00000000fffff984 */ /* 0x000fe20000000800 */
[----:B------:R0:W-:Y:S01]  /*2eb00*/  @!P3 LDGSTS.E.BYPASS.LTC128B.128 [R9+0x19400], desc[UR54][R6.64+0x80], !P2 ;  /* 0x194000800609bfae */ /* 0x0001e2000d101d76 */
[----:B------:R-:W-:Y:S01]  /*2eb10*/  MOV R3, R14 ;  /* 0x0000000e00037202 */ /* 0x000fe20000000f00 */
[----:B------:R-:W-:Y:S06]  /*2eb20*/  BRA `(.L_x_812) ;  /* 0xffffff9800507947 */ /* 0x000fec000383ffff */
.L_x_605:
[----:B----4-:R4:W0:Y:S02]  /*2eb30*/  SYNCS.PHASECHK.TRANS64.TRYWAIT P0, [R18+URZ+0x29820], R0 ;  /* 0x02982000120075a7 */ /* 0x010824000800017f */
[----:B0-----:R-:W-:Y:S05]  /*2eb40*/  @!P0 NANOSLEEP.SYNCS 0x989680 ;  /* 0x009896800000895d */ /* 0x001fea0003900000 */
[----:B------:R-:W0:Y:S02]  /*2eb50*/  @!P0 SYNCS.PHASECHK.TRANS64 P0, [R18+URZ+0x29820], R0 ;  /* 0x02982000120085a7 */ /* 0x000e24000800007f */
[----:B0-----:R-:W-:Y:S05]  /*2eb60*/  @!P0 BRA `(.L_x_605) ;  /* 0xfffffffc00f08947 */ /* 0x001fea000383ffff */
[----:B------:R-:W-:Y:S05]  /*2eb70*/  BRA `(.L_x_813) ;  /* 0xffffff9800c07947 */ /* 0x000fea000383ffff */
.L_x_611:
[----:B--2---:R2:W3:Y:S02]  /*2eb80*/  SYNCS.PHASECHK.TRANS64.TRYWAIT P0, [R5+URZ+0x29880], R4 ;  /* 0x02988004050075a7 */ /* 0x0044e4000800017f */
[----:B---3--:R-:W-:Y:S05]  /*2eb90*/  @!P0 NANOSLEEP.SYNCS 0x989680 ;  /* 0x009896800000895d */ /* 0x008fea0003900000 */
[----:B------:R-:W3:Y:S02]  /*2eba0*/  @!P0 SYNCS.PHASECHK.TRANS64 P0, [R5+URZ+0x29880], R4 ;  /* 0x02988004050085a7 */ /* 0x000ee4000800007f */
[----:B---3--:R-:W-:Y:S05]  /*2ebb0*/  @!P0 BRA `(.L_x_611) ;  /* 0xfffffffc00f08947 */ /* 0x008fea000383ffff */
[----:B------:R-:W-:Y:S05]  /*2ebc0*/  BRA `(.L_x_814) ;  /* 0xffffff9c00787947 */ /* 0x000fea000383ffff */
.L_x_616:
[----:B---3--:R3:W4:Y:S02]  /*2ebd0*/  SYNCS.PHASECHK.TRANS64.TRYWAIT P0, [R5+URZ+0x29840], R4 ;  /* 0x02984004050075a7 */ /* 0x008724000800017f */
[----:B----4-:R-:W-:Y:S05]  /*2ebe0*/  @!P0 NANOSLEEP.SYNCS 0x989680 ;  /* 0x009896800000895d */ /* 0x010fea0003900000 */
[----:B------:R-:W4:Y:S02]  /*2ebf0*/  @!P0 SYNCS.PHASECHK.TRANS64 P0, [R5+URZ+0x29840], R4 ;  /* 0x02984004050085a7 */ /* 0x000f24000800007f */
[----:B----4-:R-:W-:Y:S05]  /*2ec00*/  @!P0 BRA `(.L_x_616) ;  /* 0xfffffffc00f08947 */ /* 0x010fea000383ffff */
[----:B------:R-:W-:Y:S05]  /*2ec10*/  BRA `(.L_x_815) ;  /* 0xffffff9c00f47947 */ /* 0x000fea000383ffff */
.L_x_624:
[----:B---3--:R3:W4:Y:S02]  /*2ec20*/  SYNCS.PHASECHK.TRANS64.TRYWAIT P0, [R20+URZ+0x29870], R4 ;  /* 0x02987004140075a7 */ /* 0x008724000800017f */
[----:B----4-:R-:W-:Y:S05]  /*2ec30*/  @!P0 NANOSLEEP.SYNCS 0x989680 ;  /* 0x009896800000895d */ /* 0x010fea0003900000 */
[----:B------:R-:W4:Y:S02]  /*2ec40*/  @!P0 SYNCS.PHASECHK.TRANS64 P0, [R20+URZ+0x29870], R4 ;  /* 0x02987004140085a7 */ /* 0x000f24000800007f */
[----:B----4-:R-:W-:Y:S05]  /*2ec50*/  @!P0 BRA `(.L_x_624) ;  /* 0xfffffffc00f08947 */ /* 0x010fea000383ffff */
[----:B------:R-:W-:Y:S05]  /*2ec60*/  BRA `(.L_x_816) ;  /* 0xffffffa4000c7947 */ /* 0x000fea000383ffff */
.L_x_626:
[----:B----4-:R4:W0:Y:S02]  /*2ec70*/  SYNCS.PHASECHK.TRANS64.TRYWAIT P0, [R20+URZ+0x29860], R3 ;  /* 0x02986003140075a7 */ /* 0x010824000800017f */
[----:B0-----:R-:W-:Y:S05]  /*2ec80*/  @!P0 NANOSLEEP.SYNCS 0x989680 ;  /* 0x009896800000895d */ /* 0x001fea0003900000 */
[----:B------:R-:W0:Y:S02]  /*2ec90*/  @!P0 SYNCS.PHASECHK.TRANS64 P0, [R20+URZ+0x29860], R3 ;  /* 0x02986003140085a7 */ /* 0x000e24000800007f */
[----:B0-----:R-:W-:Y:S05]  /*2eca0*/  @!P0 BRA `(.L_x_626) ;  /* 0xfffffffc00f08947 */ /* 0x001fea000383ffff */
[----:B------:R-:W-:Y:S05]  /*2ecb0*/  BRA `(.L_x_817) ;  /* 0xffffffa400147947 */ /* 0x000fea000383ffff */
.L_x_633:
[----:B--2---:R2:W3:Y:S02]  /*2ecc0*/  SYNCS.PHASECHK.TRANS64.TRYWAIT P1, [R16+URZ+0x29870], R0 ;  /* 0x02987000100075a7 */ /* 0x0044e4000802017f */
[----:B---3--:R-:W-:Y:S05]  /*2ecd0*/  @!P1 NANOSLEEP.SYNCS 0x989680 ;  /* 0x009896800000995d */ /* 0x008fea0003900000 */
[----:B------:R-:W3:Y:S02]  /*2ece0*/  @!P1 SYNCS.PHASECHK.TRANS64 P1, [R16+URZ+0x29870], R0 ;  /* 0x02987000100095a7 */ /* 0x000ee4000802007f */
[----:B---3--:R-:W-:Y:S05]  /*2ecf0*/  @!P1 BRA `(.L_x_633) ;  /* 0xfffffffc00f09947 */ /* 0x008fea000383ffff */
[----:B------:R-:W-:Y:S05]  /*2ed00*/  BRA `(.L_x_818) ;  /* 0xffffffa800f87947 */ /* 0x000fea000383ffff */
.L_x_635:
[----:B--2---:R2:W3:Y:S02]  /*2ed10*/  SYNCS.PHASECHK.TRANS64.TRYWAIT P1, [R16+URZ+0x29860], R0 ;  /* 0x02986000100075a7 */ /* 0x0044e4000802017f */
[----:B---3--:R-:W-:Y:S05]  /*2ed20*/  @!P1 NANOSLEEP.SYNCS 0x989680 ;  /* 0x009896800000995d */ /* 0x008fea0003900000 */
[----:B------:R-:W3:Y:S02]  /*2ed30*/  @!P1 SYNCS.PHASECHK.TRANS64 P1, [R16+URZ+0x29860], R0 ;  /* 0x02986000100095a7 */ /* 0x000ee4000802007f */
[----:B---3--:R-:W-:Y:S05]  /*2ed40*/  @!P1 BRA `(.L_x_635) ;  /* 0xfffffffc00f09947 */ /* 0x008fea000383ffff */
[----:B------:R-:W-:Y:S05]  /*2ed50*/  BRA `(.L_x_819) ;  /* 0xffffffac00007947 */ /* 0x000fea000383ffff */
.L_x_639:
[----:B------:R-:W2:Y:S01]  /*2ed60*/  LDL R0, [R1] ;  /* 0x0000000001007983 */ /* 0x000ea20000100800 */
[----:B------:R-:W-:Y:S01]  /*2ed70*/  BSSY B0, `(.L_x_820) ;  /* 0x0000008000007945 */ /* 0x000fe20003800000 */
[----:B------:R-:W-:Y:S01]  /*2ed80*/  IMAD.MOV.U32 R12, RZ, RZ, RZ ;  /* 0x000000ffff0c7224 */ /* 0x000fe200078e00ff */
[----:B------:R-:W-:Y:S01]  /*2ed90*/  MOV R15, 0xffffffff ;  /* 0xffffffff000f7802 */ /* 0x000fe20000000f00 */
[----:B------:R-:W-:Y:S02]  /*2eda0*/  IMAD.MOV.U32 R11, RZ, RZ, 0x1f ;  /* 0x0000001fff0b7424 */ /* 0x000fe400078e00ff */
[----:B--2---:R-:W-:-:S07]  /*2edb0*/  IMAD.MOV.U32 R13, RZ, RZ, R0 ;  /* 0x000000ffff0d7224 */ /* 0x004fce00078e0000 */
[----:B-1----:R-:W-:Y:S05]  /*2edc0*/  WARPSYNC.COLLECTIVE R15, `(.L_x_821) ;  /* 0x000000000f087348 */ /* 0x002fea0003c00000 */
[----:B------:R0:W2:Y:S02]  /*2edd0*/  SHFL.IDX P6, R14, R13, R12, R11 ;  /* 0x0000000c0d0e7389 */ /* 0x0000a400000c000b */
[----:B012---:R-:W-:Y:S01]  /*2ede0*/  ENDCOLLECTIVE ;  /* 0x000000000000791b */ /* 0x007fe20003800000 */
.L_x_821:
[----:B------:R-:W-:Y:S05]  /*2edf0*/  BSYNC B0 ;  /* 0x0000000000007941 */ /* 0x000fea0003800000 */
.L_x_820:
[----:B------:R0:W5:Y:S01]  /*2ee00*/  LDL R2, [R1+0xc] ;  /* 0x00000c0001027983 */ /* 0x0001620000100800 */
[----:B------:R-:W-:Y:S01]  /*2ee10*/  IMAD.MOV.U32 R13, RZ, RZ, R0 ;  /* 0x000000ffff0d7224 */ /* 0x000fe200078e0000 */
[----:B------:R-:W-:Y:S01]  /*2ee20*/  MOV R11, 0x1f ;  /* 0x0000001f000b7802 */ /* 0x000fe20000000f00 */
[----:B------:R-:W-:Y:S02]  /*2ee30*/  IMAD.MOV.U32 R12, RZ, RZ, 0x1 ;  /* 0x00000001ff0c7424 */ /* 0x000fe400078e00ff */
[----:B------:R-:W-:Y:S02]  /*2ee40*/  IMAD.MOV.U32 R15, RZ, RZ, -0x1 ;  /* 0xffffffffff0f7424 */ /* 0x000fe400078e00ff */
[----:B------:R-:W-:-:S07]  /*2ee50*/  IMAD.MOV.U32 R5, RZ, RZ, R14 ;  /* 0x000000ffff057224 */ /* 0x000fce00078e000e */
[----:B0----5:R-:W-:Y:S05]  /*2ee60*/  WARPSYNC.COLLECTIVE R15, `(.L_x_822) ;  /* 0x000000000f087348 */ /* 0x021fea0003c00000 */
[----:B------:R1:W2:Y:S02]  /*2ee70*/  SHFL.IDX P6, R14, R13, R12, R11 ;  /* 0x0000000c0d0e7389 */ /* 0x0002a400000c000b */
[----:B012--5:R-:W-:Y:S01]  /*2ee80*/  ENDCOLLECTIVE ;  /* 0x000000000000791b */ /* 0x027fe20003800000 */
.L_x_822:
[----:B------:R-:W-:Y:S01]  /*2ee90*/  ULDC UR4, c[0x0][0xc3c] ;  /* 0x00030f0000047ab9 */ /* 0x000fe20000000800 */
[----:B------:R-:W-:Y:S02]  /*2eea0*/  IMAD.IADD R4, R2, 0x1, R16 ;  /* 0x0000000102047824 */ /* 0x000fe400078e0210 */
[----:B------:R-:W-:Y:S02]  /*2eeb0*/  IMAD.MOV.U32 R11, RZ, RZ, RZ ;  /* 0x000000ffff0b7224 */ /* 0x000fe400078e00ff */
[----:B------:R-:W-:Y:S01]  /*2eec0*/  IMAD.MOV.U32 R0, RZ, RZ, R14 ;  /* 0x000000ffff007224 */ /* 0x000fe200078e000e */
[----:B------:R-:W-:-:S13]  /*2eed0*/  ISETP.GE.OR P1, PT, R4, UR4, !P0 ;  /* 0x0000000404007c0c */ /* 0x000fda000c726670 */
[----:B------:R-:W0:Y:S08]  /*2eee0*/  @!P1 LDC.64 R2, c[0x0][0xc80] ;  /* 0x00032000ff029b82 */ /* 0x000e300000000a00 */
[----:B------:R-:W1:Y:S01]  /*2eef0*/  @!P1 LDC.64 R6, c[0x0][0xc78] ;  /* 0x00031e00ff069b82 */ /* 0x000e620000000a00 */
[----:B0-----:R-:W-:-:S05]  /*2ef00*/  @!P1 IMAD.WIDE R2, R4, 0x4, R2 ;  /* 0x0000000404029825 */ /* 0x001fca00078e0202 */
[----:B------:R1:W2:Y:S02]  /*2ef10*/  @!P1 LDG.E R8, desc[UR54][R2.64] ;  /* 0x0000003602089981 */ /* 0x0002a4000c1e1900 */
[----:B-1----:R-:W-:-:S06]  /*2ef20*/  @!P1 IMAD.WIDE R2, R4, 0x4, R6 ;  /* 0x0000000404029825 */ /* 0x002fcc00078e0206 */
[----:B------:R-:W3:Y:S01]  /*2ef30*/  @!P1 LDG.E R2, desc[UR54][R2.64] ;  /* 0x0000003602029981 */ /* 0x000ee2000c1e1900 */
[----:B------:R-:W-:Y:S01]  /*2ef40*/  MOV R4, RZ ;  /* 0x000000ff00047202 */ /* 0x000fe20000000f00 */
[----:B------:R-:W-:Y:S01]  /*2ef50*/  IMAD.MOV.U32 R6, RZ, RZ, RZ ;  /* 0x000000ffff067224 */ /* 0x000fe200078e00ff */
[C---:B------:R-:W-:Y:S02]  /*2ef60*/  ISETP.GE.U32.AND P2, PT, R16.reuse, 0x2, PT ;  /* 0x000000021000780c */ /* 0x040fe40003f46070 */
[C---:B------:R-:W-:Y:S02]  /*2ef70*/  ISETP.GE.U32.AND P3, PT, R16.reuse, 0x4, PT ;  /* 0x000000041000780c */ /* 0x040fe40003f66070 */
[C---:B------:R-:W-:Y:S02]  /*2ef80*/  ISETP.GE.U32.AND P4, PT, R16.reuse, 0x8, PT ;  /* 0x000000081000780c */ /* 0x040fe40003f86070 */
[C---:B------:R-:W-:Y:S01]  /*2ef90*/  ISETP.GE.U32.AND P5, PT, R16.reuse, 0x10, PT ;  /* 0x000000101000780c */ /* 0x040fe20003fa6070 */
[----:B--2---:R-:W-:Y:S01]  /*2efa0*/  @!P1 IMAD.MOV.U32 R4, RZ, RZ, R8 ;  /* 0x000000ffff049224 */ /* 0x004fe200078e0008 */
[----:B------:R-:W-:Y:S01]  /*2efb0*/  MOV R8, RZ ;  /* 0x000000ff00087202 */ /* 0x000fe20000000f00 */
[----:B---3--:R-:W-:Y:S01]  /*2efc0*/  @!P1 IMAD.MOV.U32 R6, RZ, RZ, R2 ;  /* 0x000000ffff069224 */ /* 0x008fe200078e0002 */
[----:B------:R-:W-:-:S03]  /*2efd0*/  ISETP.NE.AND P1, PT, R16, RZ, PT ;  /* 0x000000ff1000720c */ /* 0x000fc60003f25270 */
[----:B------:R-:W-:-:S05]  /*2efe0*/  IMAD R2, R6, R4, RZ ;  /* 0x0000000406027224 */ /* 0x000fca00078e02ff */
[----:B------:R-:W-:-:S07]  /*2eff0*/  MOV R13, R2 ;  /* 0x00000002000d7202 */ /* 0x000fce0000000f00 */
[----:B------:R-:W-:Y:S05]  /*2f000*/  WARPSYNC.COLLECTIVE R15, `(.L_x_823) ;  /* 0x000000000f087348 */ /* 0x000fea0003c00000 */
[----:B------:R0:W1:Y:S02]  /*2f010*/  SHFL.UP P6, R14, R13, R12, R11 ;  /* 0x0400000c0d0e7389 */ /* 0x00006400000c000b */
[----:B01----:R-:W-:Y:S01]  /*2f020*/  ENDCOLLECTIVE ;  /* 0x000000000000791b */ /* 0x003fe20003800000 */
.L_x_823:
[----:B------:R-:W-:Y:S02]  /*2f030*/  IMAD.MOV.U32 R12, RZ, RZ, 0x2 ;  /* 0x00000002ff0c7424 */ /* 0x000fe400078e00ff */
[----:B------:R-:W-:-:S05]  /*2f040*/  IMAD.MOV.U32 R3, RZ, RZ, R14 ;  /* 0x000000ffff037224 */ /* 0x000fca00078e000e */
[----:B------:R-:W-:-:S05]  /*2f050*/  SEL R3, R3, RZ, P1 ;  /* 0x000000ff03037207 */ /* 0x000fca0000800000 */
[----:B------:R-:W-:-:S05]  /*2f060*/  IMAD.IADD R2, R2, 0x1, R3 ;  /* 0x0000000102027824 */ /* 0x000fca00078e0203 */
[----:B------:R-:W-:-:S07]  /*2f070*/  MOV R13, R2 ;  /* 0x00000002000d7202 */ /* 0x000fce0000000f00 */
[----:B------:R-:W-:Y:S05]  /*2f080*/  WARPSYNC.COLLECTIVE R15, `(.L_x_824) ;  /* 0x000000000f087348 */ /* 0x000fea0003c00000 */
[----:B------:R0:W1:Y:S02]  /*2f090*/  SHFL.UP P6, R14, R13, R12, R11 ;  /* 0x0400000c0d0e7389 */ /* 0x00006400000c000b */
[----:B01----:R-:W-:Y:S01]  /*2f0a0*/  ENDCOLLECTIVE ;  /* 0x000000000000791b */ /* 0x003fe20003800000 */
.L_x_824:
        /* <DEDUP_REMOVED lines=8> */
.L_x_825:
        /* <DEDUP_REMOVED lines=8> */
.L_x_826:
        /* <DEDUP_REMOVED lines=8> */
.L_x_827:
[----:B------:R-:W-:Y:S02]  /*2f230*/  IMAD.MOV.U32 R12, RZ, RZ, 0x1f ;  /* 0x0000001fff0c7424 */ /* 0x000fe400078e00ff */
[----:B------:R-:W-:Y:S02]  /*2f240*/  IMAD.MOV.U32 R11, RZ, RZ, 0x1f ;  /* 0x0000001fff0b7424 */ /* 0x000fe400078e00ff */
[----:B------:R-:W-:-:S05]  /*2f250*/  IMAD.MOV.U32 R3, RZ, RZ, R14 ;  /* 0x000000ffff037224 */ /* 0x000fca00078e000e */
[----:B------:R-:W-:-:S05]  /*2f260*/  SEL R3, R3, RZ, P5 ;  /* 0x000000ff03037207 */ /* 0x000fca0002800000 */
[----:B------:R-:W-:-:S05]  /*2f270*/  IMAD.IADD R3, R2, 0x1, R3 ;  /* 0x0000000102037824 */ /* 0x000fca00078e0203 */
[----:B------:R-:W-:-:S07]  /*2f280*/  MOV R13, R3 ;  /* 0x00000003000d7202 */ /* 0x000fce0000000f00 */
[----:B------:R-:W-:Y:S05]  /*2f290*/  WARPSYNC.COLLECTIVE R15, `(.L_x_828) ;  /* 0x000000000f087348 */ /* 0x000fea0003c00000 */
[----:B------:R0:W1:Y:S02]  /*2f2a0*/  SHFL.IDX P6, R14, R13, R12, R11 ;  /* 0x0000000c0d0e7389 */ /* 0x00006400000c000b */
[----:B01----:R-:W-:Y:S01]  /*2f2b0*/  ENDCOLLECTIVE ;  /* 0x000000000000791b */ /* 0x003fe20003800000 */
.L_x_828:
[----:B------:R-:W-:Y:S01]  /*2f2c0*/  IMAD.MOV.U32 R9, RZ, RZ, R14 ;  /* 0x000000ffff097224 */ /* 0x000fe200078e000e */
[----:B------:R-:W-:Y:S06]  /*2f2d0*/  BRA `(.L_x_829) ;  /* 0xffffffb000047947 */ /* 0x000fec000383ffff */
.L_x_642:
[----:B------:R-:W-:Y:S01]  /*2f2e0*/  BSSY B0, `(.L_x_830) ;  /* 0x0000008000007945 */ /* 0x000fe20003800000 */
[----:B------:R-:W-:Y:S01]  /*2f2f0*/  IMAD.MOV.U32 R13, RZ, RZ, R2 ;  /* 0x000000ffff0d7224 */ /* 0x000fe200078e0002 */
[----:B------:R-:W-:Y:S01]  /*2f300*/  MOV R15, 0xffffffff ;  /* 0xffffffff000f7802 */ /* 0x000fe20000000f00 */
[----:B------:R-:W-:Y:S02]  /*2f310*/  IMAD.MOV.U32 R12, RZ, RZ, 0x1 ;  /* 0x00000001ff0c7424 */ /* 0x000fe400078e00ff */
[----:B------:R-:W-:-:S07]  /*2f320*/  IMAD.MOV.U32 R11, RZ, RZ, RZ ;  /* 0x000000ffff0b7224 */ /* 0x000fce00078e00ff */
[----:B------:R-:W-:Y:S05]  /*2f330*/  WARPSYNC.COLLECTIVE R15, `(.L_x_831) ;  /* 0x000000000f087348 */ /* 0x000fea0003c00000 */
[----:B------:R0:W1:Y:S02]  /*2f340*/  SHFL.UP P6, R14, R13, R12, R11 ;  /* 0x0400000c0d0e7389 */ /* 0x00006400000c000b */
[----:B01----:R-:W-:Y:S01]  /*2f350*/  ENDCOLLECTIVE ;  /* 0x000000000000791b */ /* 0x003fe20003800000 */
.L_x_831:
[----:B------:R-:W-:Y:S05]  /*2f360*/  BSYNC B0 ;  /* 0x0000000000007941 */ /* 0x000fea0003800000 */
.L_x_830:
[----:B------:R-:W-:Y:S01]  /*2f370*/  IMAD.MOV.U32 R3, RZ, RZ, R14 ;  /* 0x000000ffff037224 */ /* 0x000fe200078e000e */
[----:B------:R-:W-:Y:S01]  /*2f380*/  MOV R12, 0x2 ;  /* 0x00000002000c7802 */ /* 0x000fe20000000f00 */
[----:B------:R-:W-:Y:S02]  /*2f390*/  IMAD.MOV.U32 R11, RZ, RZ, RZ ;  /* 0x000000ffff0b7224 */ /* 0x000fe400078e00ff */
[----:B------:R-:W-:Y:S01]  /*2f3a0*/  IMAD.MOV.U32 R15, RZ, RZ, -0x1 ;  /* 0xffffffffff0f7424 */ /* 0x000fe200078e00ff */
[----:B------:R-:W-:-:S05]  /*2f3b0*/  SEL R3, R3, RZ, P1 ;  /* 0x000000ff03037207 */ /* 0x000fca0000800000 */
[----:B------:R-:W-:-:S04]  /*2f3c0*/  IMAD.IADD R2, R2, 0x1, R3 ;  /* 0x0000000102027824 */ /* 0x000fc800078e0203 */
[----:B------:R-:W-:-:S07]  /*2f3d0*/  IMAD.MOV.U32 R13, RZ, RZ, R2 ;  /* 0x000000ffff0d7224 */ /* 0x000fce00078e0002 */
[----:B------:R-:W-:Y:S05]  /*2f3e0*/  WARPSYNC.COLLECTIVE R15, `(.L_x_832) ;  /* 0x000000000f087348 */ /* 0x000fea0003c00000 */
[----:B------:R0:W1:Y:S02]  /*2f3f0*/  SHFL.UP P6, R14, R13, R12, R11 ;  /* 0x0400000c0d0e7389 */ /* 0x00006400000c000b */
[----:B01----:R-:W-:Y:S01]  /*2f400*/  ENDCOLLECTIVE ;  /* 0x000000000000791b */ /* 0x003fe20003800000 */
.L_x_832:
[----:B------:R-:W-:Y:S02]  /*2f410*/  IMAD.MOV.U32 R12, RZ, RZ, 0x4 ;  /* 0x00000004ff0c7424 */ /* 0x000fe400078e00ff */
[----:B------:R-:W-:-:S05]  /*2f420*/  IMAD.MOV.U32 R3, RZ, RZ, R14 ;  /* 0x000000ffff037224 */ /* 0x000fca00078e000e */
[----:B------:R-:W-:-:S04]  /*2f430*/  SEL R3, R3, RZ, P2 ;  /* 0x000000ff03037207 */ /* 0x000fc80001000000 */
[----:B------:R-:W-:-:S05]  /*2f440*/  IADD3 R2, R2, R3, RZ ;  /* 0x0000000302027210 */ /* 0x000fca0007ffe0ff */
[----:B------:R-:W-:-:S07]  /*2f450*/  IMAD.MOV.U32 R13, RZ, RZ, R2 ;  /* 0x000000ffff0d7224 */ /* 0x000fce00078e0002 */
[----:B------:R-:W-:Y:S05]  /*2f460*/  WARPSYNC.COLLECTIVE R15, `(.L_x_833) ;  /* 0x000000000f087348 */ /* 0x000fea0003c00000 */
[----:B------:R0:W1:Y:S02]  /*2f470*/  SHFL.UP P6, R14, R13, R12, R11 ;  /* 0x0400000c0d0e7389 */ /* 0x00006400000c000b */
[----:B01----:R-:W-:Y:S01]  /*2f480*/  ENDCOLLECTIVE ;  /* 0x000000000000791b */ /* 0x003fe20003800000 */
.L_x_833:
        /* <DEDUP_REMOVED lines=8> */
.L_x_834:
        /* <DEDUP_REMOVED lines=8> */
.L_x_835:
[----:B------:R-:W-:Y:S02]  /*2f590*/  IMAD.MOV.U32 R12, RZ, RZ, 0x1f ;  /* 0x0000001fff0c7424 */ /* 0x000fe400078e00ff */
[----:B------:R-:W-:Y:S02]  /*2f5a0*/  IMAD.MOV.U32 R11, RZ, RZ, 0x1f ;  /* 0x0000001fff0b7424 */ /* 0x000fe400078e00ff */
[----:B------:R-:W-:-:S05]  /*2f5b0*/  IMAD.MOV.U32 R3, RZ, RZ, R14 ;  /* 0x000000ffff037224 */ /* 0x000fca00078e000e */
[----:B------:R-:W-:-:S04]  /*2f5c0*/  SEL R3, R3, RZ, P5 ;  /* 0x000000ff03037207 */ /* 0x000fc80002800000 */
[----:B------:R-:W-:-:S05]  /*2f5d0*/  IADD3 R7, R2, R3, RZ ;  /* 0x0000000302077210 */ /* 0x000fca0007ffe0ff */
[----:B------:R-:W-:-:S07]  /*2f5e0*/  IMAD.MOV.U32 R13, RZ, RZ, R7 ;  /* 0x000000ffff0d7224 */ /* 0x000fce00078e0007 */
[----:B------:R-:W-:Y:S05]  /*2f5f0*/  WARPSYNC.COLLECTIVE R15, `(.L_x_836) ;  /* 0x000000000f087348 */ /* 0x000fea0003c00000 */
[----:B------:R0:W1:Y:S02]  /*2f600*/  SHFL.IDX P6, R14, R13, R12, R11 ;  /* 0x0000000c0d0e7389 */ /* 0x00006400000c000b */
[----:B01----:R-:W-:Y:S01]  /*2f610*/  ENDCOLLECTIVE ;  /* 0x000000000000791b */ /* 0x003fe20003800000 */
.L_x_836:
[----:B------:R-:W-:Y:S01]  /*2f620*/  MOV R9, R14 ;  /* 0x0000000e00097202 */ /* 0x000fe20000000f00 */
[----:B------:R-:W-:Y:S06]  /*2f630*/  BRA `(.L_x_837) ;  /* 0xffffffac00dc7947 */ /* 0x000fec000383ffff */
.L_x_644:
[----:B------:R-:W-:Y:S01]  /*2f640*/  BSSY B0, `(.L_x_838) ;  /* 0x0000006000007945 */ /* 0x000fe20003800000 */
[----:B------:R-:W-:Y:S01]  /*2f650*/  PLOP3.LUT P6, PT, P6, PT, PT, 0x8, 0x0 ;  /* 0x000000000000781c */ /* 0x000fe200037ce170 */
[----:B------:R-:W-:-:S12]  /*2f660*/  IMAD.MOV.U32 R15, RZ, RZ, -0x1 ;  /* 0xffffffffff0f7424 */ /* 0x000fd800078e00ff */
[----:B0-----:R-:W-:Y:S05]  /*2f670*/  WARPSYNC.COLLECTIVE R15, `(.L_x_839) ;  /* 0x000000000f087348 */ /* 0x001fea0003c00000 */
[----:B------:R-:W-:Y:S01]  /*2f680*/  VOTE.ANY R14, PT, P6 ;  /* 0x00000000000e7806 */ /* 0x000fe200030e0100 */
[----:B0-----:R-:W-:Y:S06]  /*2f690*/  ENDCOLLECTIVE ;  /* 0x000000000000791b */ /* 0x001fec0003800000 */
.L_x_839:
[----:B------:R-:W-:Y:S05]  /*2f6a0*/  BSYNC B0 ;  /* 0x0000000000007941 */ /* 0x000fea0003800000 */
.L_x_838:
[----:B------:R-:W-:Y:S02]  /*2f6b0*/  IMAD.MOV.U32 R3, RZ, RZ, R14 ;  /* 0x000000ffff037224 */ /* 0x000fe400078e000e */
[----:B------:R-:W-:Y:S02]  /*2f6c0*/  IMAD.MOV.U32 R13, RZ, RZ, R4 ;  /* 0x000000ffff0d7224 */ /* 0x000fe400078e0004 */
[----:B------:R-:W0:Y:S01]  /*2f6d0*/  POPC R0, R3 ;  /* 0x0000000300007309 */ /* 0x000e220000000000 */
[----:B------:R-:W-:Y:S02]  /*2f6e0*/  IMAD.MOV.U32 R11, RZ, RZ, 0x1f ;  /* 0x0000001fff0b7424 */ /* 0x000fe400078e00ff */
[----:B------:R-:W-:Y:S01]  /*2f6f0*/  IMAD.MOV.U32 R15, RZ, RZ, -0x1 ;  /* 0xffffffffff0f7424 */ /* 0x000fe200078e00ff */
[----:B0-----:R-:W-:-:S07]  /*2f700*/  MOV R12, R0 ;  /* 0x00000000000c7202 */ /* 0x001fce0000000f00 */
[----:B------:R-:W-:Y:S05]  /*2f710*/  WARPSYNC.COLLECTIVE R15, `(.L_x_840) ;  /* 0x000000000f087348 */ /* 0x000fea0003c00000 */
[----:B------:R0:W1:Y:S02]  /*2f720*/  SHFL.IDX P6, R14, R13, R12, R11 ;  /* 0x0000000c0d0e7389 */ /* 0x00006400000c000b */
[----:B01----:R-:W-:Y:S01]  /*2f730*/  ENDCOLLECTIVE ;  /* 0x000000000000791b */ /* 0x003fe20003800000 */
.L_x_840:
[----:B------:R-:W-:Y:S01]  /*2f740*/  MOV R13, R6 ;  /* 0x00000006000d7202 */ /* 0x000fe20000000f00 */
[----:B------:R-:W-:-:S07]  /*2f750*/  IMAD.MOV.U32 R4, RZ, RZ, R14 ;  /* 0x000000ffff047224 */ /* 0x000fce00078e000e */
[----:B------:R-:W-:Y:S05]  /*2f760*/  WARPSYNC.COLLECTIVE R15, `(.L_x_841) ;  /* 0x000000000f087348 */ /* 0x000fea0003c00000 */
[----:B------:R0:W1:Y:S02]  /*2f770*/  SHFL.IDX P6, R14, R13, R12, R11 ;  /* 0x0000000c0d0e7389 */ /* 0x00006400000c000b */
[----:B01----:R-:W-:Y:S01]  /*2f780*/  ENDCOLLECTIVE ;  /* 0x000000000000791b */ /* 0x003fe20003800000 */
.L_x_841:
[----:B------:R-:W-:Y:S01]  /*2f790*/  IMAD.MOV.U32 R6, RZ, RZ, R14 ;  /* 0x000000ffff067224 */ /* 0x000fe200078e000e */
[----:B------:R-:W-:Y:S06]  /*2f7a0*/  BRA `(.L_x_842) ;  /* 0xffffffac00bc7947 */ /* 0x000fec000383ffff */
.L_x_646:
[----:B------:R-:W-:Y:S01]  /*2f7b0*/  BSSY B0, `(.L_x_843) ;  /* 0x0000007000007945 */ /* 0x000fe20003800000 */
[----:B------:R-:W-:Y:S01]  /*2f7c0*/  IMAD.MOV.U32 R13, RZ, RZ, R7 ;  /* 0x000000ffff0d7224 */ /* 0x000fe200078e0007 */
[----:B------:R-:W-:Y:S01]  /*2f7d0*/  MOV R15, 0xffffffff ;  /* 0xffffffff000f7802 */ /* 0x000fe20000000f00 */
[----:B------:R-:W-:-:S07]  /*2f7e0*/  IMAD.MOV.U32 R11, RZ, RZ, 0x1f ;  /* 0x0000001fff0b7424 */ /* 0x000fce00078e00ff */
[----:B012---:R-:W-:Y:S05]  /*2f7f0*/  WARPSYNC.COLLECTIVE R15, `(.L_x_844) ;  /* 0x000000000f087348 */ /* 0x007fea0003c00000 */
[----:B------:R3:W4:Y:S02]  /*2f800*/  SHFL.IDX P6, R14, R13, R12, R11 ;  /* 0x0000000c0d0e7389 */ /* 0x00072400000c000b */
[----:B01234-:R-:W-:Y:S01]  /*2f810*/  ENDCOLLECTIVE ;  /* 0x000000000000791b */ /* 0x01ffe20003800000 */
.L_x_844:
[----:B------:R-:W-:Y:S05]  /*2f820*/  BSYNC B0 ;  /* 0x0000000000007941 */ /* 0x000fea0003800000 */
.L_x_843:
[----:B------:R-:W-:Y:S01]  /*2f830*/  IMAD.MOV.U32 R7, RZ, RZ, R14 ;  /* 0x000000ffff077224 */ /* 0x000fe200078e000e */
[----:B------:R-:W-:Y:S06]  /*2f840*/  BRA `(.L_x_845) ;  /* 0xffffffac00ac7947 */ /* 0x000fec000383ffff */
.L_x_650:
[----:B0-----:R0:W1:Y:S02]  /*2f850*/  SYNCS.PHASECHK.TRANS64.TRYWAIT P0, [R0+URZ+0x29820], R3 ;  /* 0x02982003000075a7 */ /* 0x001064000800017f */
[----:B-1----:R-:W-:Y:S05]  /*2f860*/  @!P0 NANOSLEEP.SYNCS 0x989680 ;  /* 0x009896800000895d */ /* 0x002fea0003900000 */
[----:B------:R-:W1:Y:S02]  /*2f870*/  @!P0 SYNCS.PHASECHK.TRANS64 P0, [R0+URZ+0x29820], R3 ;  /* 0x02982003000085a7 */ /* 0x000e64000800007f */
[----:B-1----:R-:W-:Y:S05]  /*2f880*/  @!P0 BRA `(.L_x_650) ;  /* 0xfffffffc00f08947 */ /* 0x002fea000383ffff */
[----:B------:R-:W-:Y:S05]  /*2f890*/  BRA `(.L_x_846) ;  /* 0xffffffb400447947 */ /* 0x000fea000383ffff */
.L_x_651:
[----:B------:R-:W1:Y:S01]  /*2f8a0*/  S2R R2, SR_TID.X ;  /* 0x0000000000027919 */ /* 0x000e620000002100 */
[----:B------:R-:W-:Y:S01]  /*2f8b0*/  BSSY B0, `(.L_x_847) ;  /* 0x000000a000007945 */ /* 0x000fe20003800000 */
[----:B---3--:R-:W-:Y:S01]  /*2f8c0*/  IMAD.MOV.U32 R12, RZ, RZ, RZ ;  /* 0x000000ffff0c7224 */ /* 0x008fe200078e00ff */
[----:B------:R-:W-:Y:S01]  /*2f8d0*/  MOV R11, 0x1f ;  /* 0x0000001f000b7802 */ /* 0x000fe20000000f00 */
[----:B------:R-:W-:Y:S01]  /*2f8e0*/  IMAD.MOV.U32 R15, RZ, RZ, -0x1 ;  /* 0xffffffffff0f7424 */ /* 0x000fe200078e00ff */
[----:B-1----:R-:W-:-:S04]  /*2f8f0*/  SHF.R.U32.HI R2, RZ, 0x5, R2 ;  /* 0x00000005ff027819 */ /* 0x002fc80000011602 */
[----:B------:R-:W-:-:S05]  /*2f900*/  LOP3.LUT R2, R2, 0x3, RZ, 0xc0, !PT ;  /* 0x0000000302027812 */ /* 0x000fca00078ec0ff */
[----:B------:R-:W-:-:S07]  /*2f910*/  IMAD.MOV.U32 R13, RZ, RZ, R2 ;  /* 0x000000ffff0d7224 */ /* 0x000fce00078e0002 */
[----:B0-----:R-:W-:Y:S05]  /*2f920*/  WARPSYNC.COLLECTIVE R15, `(.L_x_848) ;  /* 0x000000000f087348 */ /* 0x001fea0003c00000 */
[----:B------:R1:W2:Y:S02]  /*2f930*/  SHFL.IDX P6, R14, R13, R12, R11 ;  /* 0x0000000c0d0e7389 */ /* 0x0002a400000c000b */
[----:B012---:R-:W-:Y:S01]  /*2f940*/  ENDCOLLECTIVE ;  /* 0x000000000000791b */ /* 0x007fe20003800000 */
.L_x_848:
[----:B------:R-:W-:Y:S05]  /*2f950*/  BSYNC B0 ;  /* 0x0000000000007941 */ /* 0x000fea0003800000 */
.L_x_847:
[----:B------:R-:W-:Y:S05]  /*2f960*/  BRA `(.L_x_849) ;  /* 0xffffffb4002c7947 */ /* 0x000fea000383ffff */
.L_x_652:
[----:B------:R-:W-:Y:S01]  /*2f970*/  BSSY B0, `(.L_x_850) ;  /* 0x0000006000007945 */ /* 0x000fe20003800000 */
[----:B------:R-:W-:-:S07]  /*2f980*/  IMAD.MOV.U32 R15, RZ, RZ, -0x1 ;  /* 0xffffffffff0f7424 */ /* 0x000fce00078e00ff */
[----:B01-3--:R-:W-:Y:S05]  /*2f990*/  WARPSYNC.COLLECTIVE R15, `(.L_x_851) ;  /* 0x000000000f0c7348 */ /* 0x00bfea0003c00000 */
[----:B------:R-:W-:Y:S02]  /*2f9a0*/  ELECT P6, UR62, PT ;  /* 0x00000000003e782f */ /* 0x000fe400038c0000 */
[----:B------:R-:W-:Y:S01]  /*2f9b0*/  MOV R14, UR62 ;  /* 0x0000003e000e7c02 */ /* 0x000fe20008000f00 */
[----:B01-3--:R-:W-:Y:S10]  /*2f9c0*/  ENDCOLLECTIVE ;  /* 0x000000000000791b */ /* 0x00bff40003800000 */
.L_x_851:
[----:B------:R-:W-:Y:S05]  /*2f9d0*/  BSYNC B0 ;  /* 0x0000000000007941 */ /* 0x000fea0003800000 */
.L_x_850:
[----:B------:R-:W-:Y:S05]  /*2f9e0*/  BRA `(.L_x_852) ;  /* 0xffffffb400207947 */ /* 0x000fea000383ffff */
.L_x_654:
[----:B0-----:R0:W1:Y:S02]  /*2f9f0*/  SYNCS.PHASECHK.TRANS64.TRYWAIT P1, [R6+URZ], R5 ;  /* 0x00000005060075a7 */ /* 0x001064000802017f */
[----:B-1----:R-:W-:Y:S05]  /*2fa00*/  @!P1 NANOSLEEP.SYNCS 0x989680 ;  /* 0x009896800000995d */ /* 0x002fea0003900000 */
[----:B------:R-:W1:Y:S02]  /*2fa10*/  @!P1 SYNCS.PHASECHK.TRANS64 P1, [R6+URZ], R5 ;  /* 0x00000005060095a7 */ /* 0x000e64000802007f */
[----:B-1----:R-:W-:Y:S05]  /*2fa20*/  @!P1 BRA `(.L_x_654) ;  /* 0xfffffffc00f09947 */ /* 0x002fea000383ffff */
[----:B------:R-:W-:Y:S05]  /*2fa30*/  BRA `(.L_x_853) ;  /* 0xffffffb400587947 */ /* 0x000fea000383ffff */
.L_x_655:
[----:B-1----:R1:W2:Y:S02]  /*2fa40*/  SYNCS.PHASECHK.TRANS64.TRYWAIT P1, [R7+URZ], R2 ;  /* 0x00000002070075a7 */ /* 0x0022a4000802017f */
[----:B--2---:R-:W-:Y:S05]  /*2fa50*/  @!P1 NANOSLEEP.SYNCS 0x989680 ;  /* 0x009896800000995d */ /* 0x004fea0003900000 */
[----:B------:R-:W2:Y:S02]  /*2fa60*/  @!P1 SYNCS.PHASECHK.TRANS64 P1, [R7+URZ], R2 ;  /* 0x00000002070095a7 */ /* 0x000ea4000802007f */
[----:B--2---:R-:W-:Y:S05]  /*2fa70*/  @!P1 BRA `(.L_x_655) ;  /* 0xfffffffc00f09947 */ /* 0x004fea000383ffff */
[----:B------:R-:W-:Y:S05]  /*2fa80*/  BRA `(.L_x_854) ;  /* 0xffffffb4004c7947 */ /* 0x000fea000383ffff */
.L_x_657:
[----:B--2---:R2:W4:Y:S02]  /*2fa90*/  SYNCS.PHASECHK.TRANS64.TRYWAIT P1, [R4+URZ+0x29860], R5 ;  /* 0x02986005040075a7 */ /* 0x004524000802017f */
[----:B----4-:R-:W-:Y:S05]  /*2faa0*/  @!P1 NANOSLEEP.SYNCS 0x989680 ;  /* 0x009896800000995d */ /* 0x010fea0003900000 */
[----:B------:R-:W4:Y:S02]  /*2fab0*/  @!P1 SYNCS.PHASECHK.TRANS64 P1, [R4+URZ+0x29860], R5 ;  /* 0x02986005040095a7 */ /* 0x000f24000802007f */
[----:B----4-:R-:W-:Y:S05]  /*2fac0*/  @!P1 BRA `(.L_x_657) ;  /* 0xfffffffc00f09947 */ /* 0x010fea000383ffff */
[----:B------:R-:W-:Y:S05]  /*2fad0*/  BRA `(.L_x_855) ;  /* 0xffffffb4004c7947 */ /* 0x000fea000383ffff */
.L_x_659:
[----:B----4-:R4:W0:Y:S02]  /*2fae0*/  SYNCS.PHASECHK.TRANS64.TRYWAIT P1, [R3+URZ+0x29860], R2 ;  /* 0x02986002030075a7 */ /* 0x010824000802017f */
[----:B0-----:R-:W-:Y:S05]  /*2faf0*/  @!P1 NANOSLEEP.SYNCS 0x989680 ;  /* 0x009896800000995d */ /* 0x001fea0003900000 */
[----:B------:R-:W0:Y:S02]  /*2fb00*/  @!P1 SYNCS.PHASECHK.TRANS64 P1, [R3+URZ+0x29860], R2 ;  /* 0x02986002030095a7 */ /* 0x000e24000802007f */
[----:B0-----:R-:W-:Y:S05]  /*2fb10*/  @!P1 BRA `(.L_x_659) ;  /* 0xfffffffc00f09947 */ /* 0x001fea000383ffff */
[----:B------:R-:W-:Y:S05]  /*2fb20*/  BRA `(.L_x_856) ;  /* 0xffffffb4004c7947 */ /* 0x000fea000383ffff */
.L_x_661:
[----:B------:R0:W0:Y:S02]  /*2fb30*/  SYNCS.PHASECHK.TRANS64.TRYWAIT P0, [R4+URZ+0x29880], R5 ;  /* 0x02988005040075a7 */ /* 0x000024000800017f */
[----:B0-----:R-:W-:Y:S05]  /*2fb40*/  @!P0 NANOSLEEP.SYNCS 0x989680 ;  /* 0x009896800000895d */ /* 0x001fea0003900000 */
[----:B------:R-:W0:Y:S02]  /*2fb50*/  @!P0 SYNCS.PHASECHK.TRANS64 P0, [R4+URZ+0x29880], R5 ;  /* 0x02988005040085a7 */ /* 0x000e24000800007f */
[----:B0-----:R-:W-:Y:S05]  /*2fb60*/  @!P0 BRA `(.L_x_661) ;  /* 0xfffffffc00f08947 */ /* 0x001fea000383ffff */
[----:B------:R-:W-:Y:S05]  /*2fb70*/  BRA `(.L_x_662) ;  /* 0xffffffb400487947 */ /* 0x000fea000383ffff */
.L_x_857:
        /* <DEDUP_REMOVED lines=16> */
.L_x_2802:


//--------------------- .text._ZN7cutlass13device_kernelIN5flash11enable_sm90INS1_16FlashAttnFwdSm90INS1_25CollectiveMainloopFwdSm90ILi2EN4cute5tupleIJNS5_1CILi1EEES8_S8_EEENS6_IJNS7_ILi128EEESA_NS7_ILi192EEEEEELi128ENS_12float_e4m3_tEfNS_4arch4Sm90ELb0ELb1ELb1ELb0ELb0ELb0ELb0ELb1ELb1ELb1ELb1ELb0EEENS1_21CollectiveEpilogueFwdINS6_IJSA_SA_SA_EEES9_NS_10bfloat16_tESF_Li256ELb0ELb1ELb1ELb1EEENS1_19SingleTileSchedulerILb0ELb1ELb1ELi128EEEEEEEEEvNT_6ParamsE --------------------------
	.section	.text._ZN7cutlass13device_kernelIN5flash11enable_sm90INS1_16FlashAttnFwdSm90INS1_25CollectiveMainloopFwdSm90ILi2EN4cute5tupleIJNS5_1CILi1EEES8_S8_EEENS6_IJNS7_ILi128EEESA_NS7_ILi192EEEEEELi128ENS_12float_e4m3_tEfNS_4arch4Sm90ELb0ELb1ELb1ELb0ELb0ELb0ELb0ELb1ELb1ELb1ELb1ELb0EEENS1_21CollectiveEpilogueFwdINS6_IJSA_SA_SA_EEES9_NS_10bfloat16_tESF_Li256ELb0ELb1ELb1ELb1EEENS1_19SingleTileSchedulerILb0ELb1ELb1ELi128EEEEEEEEEvNT_6ParamsE,"ax",@progbits
	.align	128
.text._ZN7cutlass13device_kernelIN5flash11enable_sm90INS1_16FlashAttnFwdSm90INS1_25CollectiveMainloopFwdSm90ILi2EN4cute5tupleIJNS5_1CILi1EEES8_S8_EEENS6_IJNS7_ILi128EEESA_NS7_ILi192EEEEEELi128ENS_12float_e4m3_tEfNS_4arch4Sm90ELb0ELb1ELb1ELb0ELb0ELb0ELb0ELb1ELb1ELb1ELb1ELb0EEENS1_21CollectiveEpilogueFwdINS6_IJSA_SA_SA_EEES9_NS_10bfloat16_tESF_Li256ELb0ELb1ELb1ELb1EEENS1_19SingleTileSchedulerILb0ELb1ELb1ELi128EEEEEEEEEvNT_6ParamsE:
        .type           _ZN7cutlass13device_kernelIN5flash11enable_sm90INS1_16FlashAttnFwdSm90INS1_25CollectiveMainloopFwdSm90ILi2EN4cute5tupleIJNS5_1CILi1EEES8_S8_EEENS6_IJNS7_ILi128EEESA_NS7_ILi192EEEEEELi128ENS_12float_e4m3_tEfNS_4arch4Sm90ELb0ELb1ELb1ELb0ELb0ELb0ELb0ELb1ELb1ELb1ELb1ELb0EEENS1_21CollectiveEpilogueFwdINS6_IJSA_SA_SA_EEES9_NS_10bfloat16_tESF_Li256ELb0ELb1ELb1ELb1EEENS1_19SingleTileSchedulerILb0ELb1ELb1ELi128EEEEEEEEEvNT_6ParamsE,@function
        .size           _ZN7cutlass13device_kernelIN5flash11enable_sm90INS1_16FlashAttnFwdSm90INS1_25CollectiveMainloopFwdSm90ILi2EN4cute5tupleIJNS5_1CILi1EEES8_S8_EEENS6_IJNS7_ILi128EEESA_NS7_ILi192EEEEEELi128ENS_12float_e4m3_tEfNS_4arch4Sm90ELb0ELb1ELb1ELb0ELb0ELb0ELb0ELb1ELb1ELb1ELb1ELb0EEENS1_21CollectiveEpilogueFwdINS6_IJSA_SA_SA_EEES9_NS_10bfloat16_tESF_Li256ELb0ELb1ELb1ELb1EEENS1_19SingleTileSchedulerILb0ELb1ELb1ELi128EEEEEEEEEvNT_6ParamsE,(.L_x_2803 - _ZN7cutlass13device_kernelIN5flash11enable_sm90INS1_16FlashAttnFwdSm90INS1_25CollectiveMainloopFwdSm90ILi2EN4cute5tupleIJNS5_1CILi1EEES8_S8_EEENS6_IJNS7_ILi128EEESA_NS7_ILi192EEEEEELi128ENS_12float_e4m3_tEfNS_4arch4Sm90ELb0ELb1ELb1ELb0ELb0ELb0ELb0ELb1ELb1ELb1ELb1ELb0EEENS1_21CollectiveEpilogueFwdINS6_IJSA_SA_SA_EEES9_NS_10bfloat16_tESF_Li256ELb0ELb1ELb1ELb1EEENS1_19SingleTileSchedulerILb0ELb1ELb1ELi128EEEEEEEEEvNT_6ParamsE)
        .other          _ZN7cutlass13device_kernelIN5flash11enable_sm90INS1_16FlashAttnFwdSm90INS1_25CollectiveMainloopFwdSm90ILi2EN4cute5tupleIJNS5_1CILi1EEES8_S8_EEENS6_IJNS7_ILi128EEESA_NS7_ILi192EEEEEELi128ENS_12float_e4m3_tEfNS_4arch4Sm90ELb0ELb1ELb1ELb0ELb0ELb0ELb0ELb1ELb1ELb1ELb1ELb0EEENS1_21CollectiveEpilogueFwdINS6_IJSA_SA_SA_EEES9_NS_10bfloat16_tESF_Li256ELb0ELb1ELb1ELb1EEENS1_19SingleTileSchedulerILb0ELb1ELb1ELi128EEEEEEEEEvNT_6ParamsE,@"STO_CUDA_ENTRY STV_DEFAULT"
_ZN7cutlass13device_kernelIN5flash11enable_sm90INS1_16FlashAttnFwdSm90INS1_25CollectiveMainloopFwdSm90ILi2EN4cute5tupleIJNS5_1CILi1EEES8_S8_EEENS6_IJNS7_ILi128EEESA_NS7_ILi192EEEEEELi128ENS_12float_e4m3_tEfNS_4arch4Sm90ELb0ELb1ELb1ELb0ELb0ELb0ELb0ELb1ELb1ELb1ELb1ELb0EEENS1_21CollectiveEpilogueFwdINS6_IJSA_SA_SA_EEES9_NS_10bfloat16_tESF_Li256ELb0ELb1ELb1ELb1EEENS1_19SingleTileSchedulerILb0ELb1ELb1ELi128EEEEEEEEEvNT_6ParamsE:
        /* <DEDUP_REMOVED lines=17> */
.L_x_859:
[----:B------:R-:W-:Y:S05]  /*0110*/  BSYNC B0 ;  /* 0x0000000000007941 */ /* 0x000fea0003800000 */
.L_x_858:
        /* <DEDUP_REMOVED lines=40> */
.L_x_860:
        /* <DEDUP_REMOVED lines=22> */
.L_x_861:
        /* <DEDUP_REMOVED lines=18> */
.L_x_862:
        /* <DEDUP_REMOVED lines=22> */
.L_x_863:
        /* <DEDUP_REMOVED lines=22> */
.L_x_864:
        /* <DEDUP_REMOVED lines=9> */
.L_x_867:
[----:B------:R-:W-:-:S08]  /*0970*/  NOP ;  /* 0x0000000000007918 */ /* 0x000fd00000000000 */
[----:B------:R-:W0:Y:S02]  /*0980*/  USETMAXREG.TRY_ALLOC.CTAPOOL UP0, 0xf0 ;  /* 0x000000f0000079c8 */ /* 0x000e240008000600 */
[----:B0-----:R-:W-:-:S13]  /*0990*/  PLOP3.LUT P0, PT, PT, PT, UP0, 0x80, 0x0 ;  /* 0x000000000000781c */ /* 0x001fda0003f0f008 */
[----:B------:R-:W-:Y:S05]  /*09a0*/  @!P0 BRA `(.L_x_867) ;  /* 0xfffffffc00f08947 */ /* 0x000fea000383ffff */
[----:B--2---:R-:W0:Y:S01]  /*09b0*/  LDC R2, c[0x0][0xc50] ;  /* 0x00031400ff027b82 */ /* 0x004e220000000800 */
[----:B------:R-:W-:-:S07]  /*09c0*/  LOP3.LUT R4, R18, 0xffffff80, RZ, 0xc0, !PT ;  /* 0xffffff8012047812 */ /* 0x000fce00078ec0ff */
        /* <DEDUP_REMOVED lines=15> */
[----:B------:R-:W0:Y:S01]  /*0ac0*/  LDC R0, c[0x0][0x448] ;  /* 0x00011200ff007b82 */ /* 0x000e220000000800 */
[----:B------:R-:W1:Y:S01]  /*0ad0*/  S2R R22, SR_CTAID.X ;  /* 0x0000000000167919 */ /* 0x000e620000002500 */
[----:B------:R-:W-:Y:S01]  /*0ae0*/  USHF.R.S32.HI UR38, URZ, 0x1f, UR39 ;  /* 0x0000001f3f267899 */ /* 0x000fe20008011427 */
[----:B------:R-:W-:-:S05]  /*0af0*/  VIADD R88, R18, 0xffffff80 ;  /* 0xffffff8012587836 */ /* 0x000fca0000000000 */
[----:B------:R-:W2:Y:S08]  /*0b00*/  LDC.64 R2, c[0x0][0x418] ;  /* 0x00010600ff027b82 */ /* 0x000eb00000000a00 */
[----:B------:R-:W3:Y:S01]  /*0b10*/  LDC.64 R10, c[0x0][0x9e0] ;  /* 0x00027800ff0a7b82 */ /* 0x000ee20000000a00 */
[----:B0-----:R-:W-:-:S07]  /*0b20*/  ISETP.NE.AND P1, PT, R0, 0x1, PT ;  /* 0x000000010000780c */ /* 0x001fce0003f25270 */
[----:B------:R-:W0:Y:S01]  /*0b30*/  LDC R89, c[0x0][0x288] ;  /* 0x0000a200ff597b82 */ /* 0x000e220000000800 */
[----:B--2---:R-:W-:-:S07]  /*0b40*/  ISETP.NE.U32.AND P0, PT, R2, RZ, PT ;  /* 0x000000ff0200720c */ /* 0x004fce0003f05070 */
[----:B------:R-:W2:Y:S01]  /*0b50*/  LDC R16, c[0x0][0x424] ;  /* 0x00010900ff107b82 */ /* 0x000ea20000000800 */
[----:B-1----:R-:W-:Y:S01]  /*0b60*/  IMAD.SHL.U32 R22, R22, 0x80, RZ ;  /* 0x0000008016167824 */ /* 0x002fe200078e00ff */
[----:B------:R-:W-:-:S03]  /*0b70*/  ISETP.NE.AND.EX P0, PT, R3, RZ, PT, P0 ;  /* 0x000000ff0300720c */ /* 0x000fc60003f05300 */
[----:B------:R-:W-:Y:S01]  /*0b80*/  @P1 VIADD R0, R22, 0x7f ;  /* 0x0000007f16001836 */ /* 0x000fe20000000000 */
[----:B---3--:R-:W-:Y:S02]  /*0b90*/  ISETP.GE.AND P2, PT, R11, 0x1, PT ;  /* 0x000000010b00780c */ /* 0x008fe40003f46270 */
[----:B------:R-:W1:Y:S08]  /*0ba0*/  @P1 LDC R5, c[0x0][0x44c] ;  /* 0x00011300ff051b82 */ /* 0x000e700000000800 */
[----:B------:R-:W3:Y:S01]  /*0bb0*/  @P1 LDC R7, c[0x0][0x450] ;  /* 0x00011400ff071b82 */ /* 0x000ee20000000800 */
[----:B0-----:R-:W-:-:S07]  /*0bc0*/  IADD3 R3, -R89, 0x1, RZ ;  /* 0x0000000159037810 */ /* 0x001fce0007ffe1ff */
[----:B------:R-:W0:Y:S01]  /*0bd0*/  LDC R9, c[0x0][0x2f0] ;  /* 0x0000bc00ff097b82 */ /* 0x000e220000000800 */
[----:B--2---:R-:W-:Y:S01]  /*0be0*/  SEL R16, R16, 0x1, P0 ;  /* 0x0000000110107807 */ /* 0x004fe20000000000 */
[----:B-1----:R-:W-:-:S04]  /*0bf0*/  @P1 IMAD.HI.U32 R2, R0, R5, RZ ;  /* 0x0000000500021227 */ /* 0x002fc800078e00ff */
[----:B------:R-:W-:Y:S01]  /*0c00*/  VIADD R0, R22, 0x7f ;  /* 0x0000007f16007836 */ /* 0x000fe20000000000 */
[----:B---3--:R-:W-:Y:S01]  /*0c10*/  @P1 SHF.R.U32.HI R0, RZ, R7, R2 ;  /* 0x00000007ff001219 */ /* 0x008fe20000011602 */
[----:B0-----:R-:W-:-:S04]  /*0c20*/  IMAD R3, R16, R9, R3 ;  /* 0x0000000910037224 */ /* 0x001fc800078e0203 */
[----:B------:R-:W-:-:S04]  /*0c30*/  IMAD.IADD R3, R3, 0x1, R0 ;  /* 0x0000000103037824 */ /* 0x000fc800078e0200 */
[----:B------:R-:W-:Y:S01]  /*0c40*/  IMAD.IADD R0, R3, 0x1, R10 ;  /* 0x0000000103007824 */ /* 0x000fe200078e020a */
[----:B------:R-:W-:Y:S06]  /*0c50*/  @!P2 BRA `(.L_x_869) ;  /* 0x000000000040a947 */ /* 0x000fec0003800000 */
[C---:B------:R-:W-:Y:S01]  /*0c60*/  ISETP.GT.AND P0, PT, R3.reuse, RZ, PT ;  /* 0x000000ff0300720c */ /* 0x040fe20003f04270 */
[----:B------:R-:W-:-:S12]  /*0c70*/  VIADD R2, R3, 0xffffffff ;  /* 0xffffffff03027836 */ /* 0x000fd80000000000 */
[----:B------:R-:W-:Y:S05]  /*0c80*/  @P0 BRA `(.L_x_870) ;  /* 0x00000000001c0947 */ /* 0x000fea0003800000 */
[----:B------:R-:W-:Y:S01]  /*0c90*/  ISETP.NE.AND P0, PT, R11, 0x1, PT ;  /* 0x000000010b00780c */ /* 0x000fe20003f05270 */
[----:B------:R-:W-:-:S12]  /*0ca0*/  IMAD.MOV R3, RZ, RZ, -R3 ;  /* 0x000000ffff037224 */ /* 0x000fd800078e0a03 */
[----:B------:R-:W0:Y:S02]  /*0cb0*/  @P0 LDC.64 R4, c[0x0][0x9e8] ;  /* 0x00027a00ff040b82 */ /* 0x000e240000000a00 */
[----:B0-----:R-:W-:-:S05]  /*0cc0*/  @P0 IMAD.HI.U32 R2, R3, R4, RZ ;  /* 0x0000000403020227 */ /* 0x001fca00078e00ff */
[----:B------:R-:W-:-:S04]  /*0cd0*/  @P0 SHF.R.U32.HI R3, RZ, R5, R2 ;  /* 0x00000005ff030219 */ /* 0x000fc80000011602 */
[----:B------:R-:W-:Y:S01]  /*0ce0*/  LOP3.LUT R2, RZ, R3, RZ, 0x33, !PT ;  /* 0x00000003ff027212 */ /* 0x000fe200078e33ff */
[----:B------:R-:W-:Y:S06]  /*0cf0*/  BRA `(.L_x_871) ;  /* 0x0000000000107947 */ /* 0x000fec0003800000 */
.L_x_870:
[----:B------:R-:W-:-:S13]  /*0d00*/  ISETP.NE.AND P0, PT, R11, 0x1, PT ;  /* 0x000000010b00780c */ /* 0x000fda0003f05270 */
[----:B------:R-:W0:Y:S02]  /*0d10*/  @P0 LDC.64 R4, c[0x0][0x9e8] ;  /* 0x00027a00ff040b82 */ /* 0x000e240000000a00 */
[----:B0-----:R-:W-:-:S05]  /*0d20*/  @P0 IMAD.HI.U32 R4, R2, R4, RZ ;  /* 0x0000000402040227 */ /* 0x001fca00078e00ff */
[----:B------:R-:W-:-:S07]  /*0d30*/  @P0 SHF.R.U32.HI R2, RZ, R5, R4 ;  /* 0x00000005ff020219 */ /* 0x000fce0000011604 */
.L_x_871:
[----:B------:R-:W-:-:S05]  /*0d40*/  IMAD R3, R2, R11, R11 ;  /* 0x0000000b02037224 */ /* 0x000fca00078e020b */
[----:B------:R-:W-:-:S07]  /*0d50*/  VIMNMX R0, R0, R3, PT ;  /* 0x0000000300007248 */ /* 0x000fce0003fe0100 */
.L_x_869:
[----:B------:R-:W0:Y:S01]  /*0d60*/  @P1 LDC R7, c[0x0][0x44c] ;  /* 0x00011300ff071b82 */ /* 0x000e220000000800 */
[----:B------:R-:W-:Y:S01]  /*0d70*/  VIADD R2, R0, 0x7f ;  /* 0x0000007f00027836 */ /* 0x000fe20000000000 */
[----:B------:R-:W-:Y:S01]  /*0d80*/  ULDC UR4, c[0x0][0x9dc] ;  /* 0x0002770000047ab9 */ /* 0x000fe20000000800 */
[CC--:B------:R-:W-:Y:S02]  /*0d90*/  IMAD R0, R16.reuse, R9.reuse, 0x7f ;  /* 0x0000007f10007424 */ /* 0x0c0fe400078e0209 */
[----:B------:R-:W-:Y:S01]  /*0da0*/  IMAD.MOV.U32 R4, RZ, RZ, R22 ;  /* 0x000000ffff047224 */ /* 0x000fe200078e0016 */
[----:B------:R-:W-:Y:S01]  /*0db0*/  SHF.R.S32.HI R5, RZ, 0x1f, R2 ;  /* 0x0000001fff057819 */ /* 0x000fe20000011402 */
[----:B------:R-:W-:Y:S01]  /*0dc0*/  IMAD R89, R16, R9, -R89 ;  /* 0x0000000910597224 */ /* 0x000fe200078e0a59 */
[----:B------:R-:W1:Y:S01]  /*0dd0*/  @P1 LDC R13, c[0x0][0x450] ;  /* 0x00011400ff0d1b82 */ /* 0x000e620000000800 */
[----:B------:R-:W-:Y:S02]  /*0de0*/  SHF.R.S32.HI R3, RZ, 0x1f, R0 ;  /* 0x0000001fff037819 */ /* 0x000fe40000011400 */
[----:B------:R-:W-:-:S02]  /*0df0*/  LEA.HI R5, R5, R2, RZ, 0x7 ;  /* 0x0000000205057211 */ /* 0x000fc400078f38ff */
[----:B------:R-:W-:Y:S02]  /*0e00*/  LEA.HI R3, R3, R0, RZ, 0x7 ;  /* 0x0000000003037211 */ /* 0x000fe400078f38ff */
[----:B------:R-:W-:Y:S02]  /*0e10*/  SHF.R.S32.HI R0, RZ, 0x7, R5 ;  /* 0x00000007ff007819 */ /* 0x000fe40000011405 */
[----:B------:R-:W-:-:S04]  /*0e20*/  SHF.R.S32.HI R3, RZ, 0x7, R3 ;  /* 0x00000007ff037819 */ /* 0x000fc80000011403 */
[----:B------:R-:W-:Y:S01]  /*0e30*/  VIMNMX R9, R3, R0, PT ;  /* 0x0000000003097248 */ /* 0x000fe20003fe0100 */
[----:B0-----:R-:W-:-:S05]  /*0e40*/  @P1 IMAD.HI.U32 R6, R22, R7, RZ ;  /* 0x0000000716061227 */ /* 0x001fca00078e00ff */
[----:B-1----:R-:W-:-:S05]  /*0e50*/  @P1 SHF.R.U32.HI R4, RZ, R13, R6 ;  /* 0x0000000dff041219 */ /* 0x002fca0000011606 */
[----:B------:R-:W-:-:S04]  /*0e60*/  IMAD.IADD R2, R89, 0x1, R4 ;  /* 0x0000000159027824 */ /* 0x000fc800078e0204 */
[----:B------:R-:W-:Y:S01]  /*0e70*/  VIADD R0, R2, -UR4 ;  /* 0x8000000402007c36 */ /* 0x000fe20008000000 */
[----:B------:R-:W-:Y:S06]  /*0e80*/  @!P2 BRA `(.L_x_872) ;  /* 0x00000000003ca947 */ /* 0x000fec0003800000 */
[----:B------:R-:W-:-:S13]  /*0e90*/  ISETP.GT.AND P0, PT, R2, -0x1, PT ;  /* 0xffffffff0200780c */ /* 0x000fda0003f04270 */
[----:B------:R-:W-:Y:S05]  /*0ea0*/  @P0 BRA `(.L_x_873) ;  /* 0x00000000001c0947 */ /* 0x000fea0003800000 */
[----:B------:R-:W-:Y:S02]  /*0eb0*/  ISETP.NE.AND P0, PT, R11, 0x1, PT ;  /* 0x000000010b00780c */ /* 0x000fe40003f05270 */
[----:B------:R-:W-:-:S11]  /*0ec0*/  LOP3.LUT R3, RZ, R2, RZ, 0x33, !PT ;  /* 0x00000002ff037212 */ /* 0x000fd600078e33ff */
[----:B------:R-:W0:Y:S02]  /*0ed0*/  @P0 LDC.64 R4, c[0x0][0x9e8] ;  /* 0x00027a00ff040b82 */ /* 0x000e240000000a00 */
[----:B0-----:R-:W-:-:S05]  /*0ee0*/  @P0 IMAD.HI.U32 R2, R3, R4, RZ ;  /* 0x0000000403020227 */ /* 0x001fca00078e00ff */
[----:B------:R-:W-:-:S04]  /*0ef0*/  @P0 SHF.R.U32.HI R3, RZ, R5, R2 ;  /* 0x00000005ff030219 */ /* 0x000fc80000011602 */
[----:B------:R-:W-:Y:S01]  /*0f00*/  LOP3.LUT R2, RZ, R3, RZ, 0x33, !PT ;  /* 0x00000003ff027212 */ /* 0x000fe200078e33ff */
[----:B------:R-:W-:Y:S06]  /*0f10*/  BRA `(.L_x_874) ;  /* 0x0000000000107947 */ /* 0x000fec0003800000 */
.L_x_873:
[----:B------:R-:W-:-:S13]  /*0f20*/  ISETP.NE.AND P0, PT, R11, 0x1, PT ;  /* 0x000000010b00780c */ /* 0x000fda0003f05270 */
[----:B------:R-:W0:Y:S02]  /*0f30*/  @P0 LDC.64 R4, c[0x0][0x9e8] ;  /* 0x00027a00ff040b82 */ /* 0x000e240000000a00 */
[----:B0-----:R-:W-:-:S05]  /*0f40*/  @P0 IMAD.HI.U32 R4, R2, R4, RZ ;  /* 0x0000000402040227 */ /* 0x001fca00078e00ff */
[----:B------:R-:W-:-:S07]  /*0f50*/  @P0 SHF.R.U32.HI R2, RZ, R5, R4 ;  /* 0x00000005ff020219 */ /* 0x000fce0000011604 */
.L_x_874:
[----:B------:R-:W-:-:S05]  /*0f60*/  IMAD R3, R2, R11, RZ ;  /* 0x0000000b02037224 */ /* 0x000fca00078e02ff */
[----:B------:R-:W-:-:S07]  /*0f70*/  VIMNMX R0, R0, R3, !PT ;  /* 0x0000000300007248 */ /* 0x000fce0007fe0100 */
.L_x_872:
[----:B------:R-:W-:Y:S01]  /*0f80*/  SHF.R.S32.HI R3, RZ, 0x1f, R0 ;  /* 0x0000001fff037819 */ /* 0x000fe20000011400 */
[----:B------:R-:W-:Y:S01]  /*0f90*/  IMAD.MOV.U32 R23, RZ, RZ, RZ ;  /* 0x000000ffff177224 */ /* 0x000fe200078e00ff */
[----:B------:R-:W-:Y:S02]  /*0fa0*/  LOP3.LUT R18, R8, 0xffff, RZ, 0xc0, !PT ;  /* 0x0000ffff08127812 */ /* 0x000fe400078ec0ff */
[----:B------:R-:W-:Y:S02]  /*0fb0*/  LEA.HI R3, R3, R0, RZ, 0x7 ;  /* 0x0000000003037211 */ /* 0x000fe400078f38ff */
[----:B------:R-:W-:Y:S02]  /*0fc0*/  SHF.R.U32.HI R0, RZ, 0x10, R8 ;  /* 0x00000010ff007819 */ /* 0x000fe40000011608 */
[----:B------:R-:W-:Y:S02]  /*0fd0*/  SHF.R.S32.HI R3, RZ, 0x7, R3 ;  /* 0x00000007ff037819 */ /* 0x000fe40000011403 */
[----:B------:R-:W-:-:S02]  /*0fe0*/  ISETP.NE.AND P0, PT, R0, RZ, PT ;  /* 0x000000ff0000720c */ /* 0x000fc40003f05270 */
[----:B------:R-:W-:-:S04]  /*0ff0*/  VIMNMX R10, RZ, R3, !PT ;  /* 0x00000003ff0a7248 */ /* 0x000fc80007fe0100 */
[----:B------:R-:W-:-:S07]  /*1000*/  ISETP.GT.AND P1, PT, R9, R10, PT ;  /* 0x0000000a0900720c */ /* 0x000fce0003f24270 */
[----:B------:R-:W0:Y:S06]  /*1010*/  @!P0 LDC R0, c[0x0][0x9f0] ;  /* 0x00027c00ff008b82 */ /* 0x000e2c0000000800 */
[----:B------:R-:W-:Y:S05]  /*1020*/  @!P1 BRA `(.L_x_875) ;  /* 0x0000000000709947 */ /* 0x000fea0003800000 */
[-C--:B0-----:R-:W-:Y:S02]  /*1030*/  IABS R6, R0.reuse ;  /* 0x0000000000067213 */ /* 0x081fe40000000000 */
[----:B------:R-:W-:Y:S02]  /*1040*/  IADD3 R2, R0, -0x1, R9 ;  /* 0xffffffff00027810 */ /* 0x000fe40007ffe009 */
[----:B------:R-:W0:Y:S03]  /*1050*/  I2F.RP R4, R6 ;  /* 0x0000000600047306 */ /* 0x000e260000209400 */
[----:B------:R-:W-:Y:S01]  /*1060*/  IMAD.IADD R5, R2, 0x1, -R10 ;  /* 0x0000000102057824 */ /* 0x000fe200078e0a0a */
[----:B------:R-:W-:-:S04]  /*1070*/  IABS R2, R0 ;  /* 0x0000000000027213 */ /* 0x000fc80000000000 */
[----:B------:R-:W-:Y:S02]  /*1080*/  IABS R8, R5 ;  /* 0x0000000500087213 */ /* 0x000fe40000000000 */
[----:B------:R-:W-:-:S04]  /*1090*/  LOP3.LUT R5, R5, R0, RZ, 0x3c, !PT ;  /* 0x0000000005057212 */ /* 0x000fc800078e3cff */
[----:B------:R-:W-:Y:S01]  /*10a0*/  ISETP.GE.AND P2, PT, R5, RZ, PT ;  /* 0x000000ff0500720c */ /* 0x000fe20003f46270 */
[----:B0-----:R-:W0:Y:S02]  /*10b0*/  MUFU.RCP R4, R4 ;  /* 0x0000000400047308 */ /* 0x001e240000001000 */
[----:B0-----:R-:W-:Y:S02]  /*10c0*/  VIADD R3, R4, 0xffffffe ;  /* 0x0ffffffe04037836 */ /* 0x001fe40000000000 */
[----:B------:R-:W-:Y:S02]  /*10d0*/  IMAD.MOV R4, RZ, RZ, -R2 ;  /* 0x000000ffff047224 */ /* 0x000fe400078e0a02 */
[----:B------:R-:W-:Y:S02]  /*10e0*/  IMAD.MOV.U32 R2, RZ, RZ, RZ ;  /* 0x000000ffff027224 */ /* 0x000fe400078e00ff */
[----:B------:R-:W0:Y:S02]  /*10f0*/  F2I.FTZ.U32.TRUNC.NTZ R3, R3 ;  /* 0x0000000300037305 */ /* 0x000e24000021f000 */
[----:B0-----:R-:W-:-:S04]  /*1100*/  IMAD.MOV R7, RZ, RZ, -R3 ;  /* 0x000000ffff077224 */ /* 0x001fc800078e0a03 */
[----:B------:R-:W-:-:S04]  /*1110*/  IMAD R7, R7, R6, RZ ;  /* 0x0000000607077224 */ /* 0x000fc800078e02ff */
[----:B------:R-:W-:-:S04]  /*1120*/  IMAD.HI.U32 R2, R3, R7, R2 ;  /* 0x0000000703027227 */ /* 0x000fc800078e0002 */
[----:B------:R-:W-:-:S04]  /*1130*/  IMAD.MOV.U32 R3, RZ, RZ, R8 ;  /* 0x000000ffff037224 */ /* 0x000fc800078e0008 */
        /* <DEDUP_REMOVED lines=11> */
.L_x_875:
[-C--:B------:R-:W-:Y:S01]  /*11f0*/  IMAD R18, R18, R23.reuse, R10 ;  /* 0x0000001712127224 */ /* 0x080fe200078e020a */
[----:B------:R-:W-:Y:S02]  /*1200*/  PLOP3.LUT P0, PT, PT, PT, PT, 0x80, 0x0 ;  /* 0x000000000000781c */ /* 0x000fe40003f0f070 */
[----:B------:R-:W-:Y:S02]  /*1210*/  CS2R R92, SRZ ;  /* 0x00000000005c7805 */ /* 0x000fe4000001ff00 */
[----:B------:R-:W-:Y:S01]  /*1220*/  CS2R R2, SRZ ;  /* 0x0000000000027805 */ /* 0x000fe2000001ff00 */
[----:B0-----:R-:W-:Y:S01]  /*1230*/  IMAD.MOV.U32 R0, RZ, RZ, RZ ;  /* 0x000000ffff007224 */ /* 0x001fe200078e00ff */
[----:B------:R-:W-:Y:S02]  /*1240*/  VIADDMNMX R23, R18, R23, R9, PT ;  /* 0x0000001712177246 */ /* 0x000fe40003800109 */
[----:B------:R-:W-:Y:S02]  /*1250*/  CS2R R94, SRZ ;  /* 0x00000000005e7805 */ /* 0x000fe4000001ff00 */
        /* <DEDUP_REMOVED lines=30> */
[----:B------:R-:W-:Y:S01]  /*1440*/  CS2R R146, SRZ ;  /* 0x0000000000927805 */ /* 0x000fe2000001ff00 */
[----:B------:R-:W-:Y:S06]  /*1450*/  @!P1 BRA `(.L_x_876) ;  /* 0x000000e0007c9947 */ /* 0x000fec0003800000 */
[----:B------:R-:W-:Y:S01]  /*1460*/  SHF.R.S32.HI R91, RZ, 0x1f, R88 ;  /* 0x0000001fff5b7819 */ /* 0x000fe20000011458 */
[----:B------:R-:W0:Y:S01]  /*1470*/  S2UR UR5, SR_CgaCtaId ;  /* 0x00000000000579c3 */ /* 0x000e220000008800 */
[----:B------:R-:W-:Y:S02]  /*1480*/  UMOV UR36, 0x400 ;  /* 0x0000040000247882 */ /* 0x000fe40000000000 */
[----:B------:R-:W-:-:S04]  /*1490*/  LEA.HI R92, R91, R88, RZ, 0x7 ;  /* 0x000000585b5c7211 */ /* 0x000fc800078f38ff */
[----:B------:R-:W-:-:S05]  /*14a0*/  SHF.R.S32.HI R90, RZ, 0x7, R92 ;  /* 0x00000007ff5a7819 */ /* 0x000fca000001145c */
        /* <DEDUP_REMOVED lines=29> */
.L_x_877:
        /* <DEDUP_REMOVED lines=23> */
[----:B------:R-:W-:Y:S02]  /*17f0*/  @P1 IMAD R11, R17, R25, R6 ;  /* 0x00000019110b1224 */ /* 0x000fe400078e0206 */
[-C--:B----4-:R-:W-:Y:S02]  /*1800*/  @P0 IMAD R0, R7, R14.reuse, RZ ;  /* 0x0000000e07000224 */ /* 0x090fe400078e02ff */
        /* <DEDUP_REMOVED lines=20> */
.L_x_1019:
[----:B------:R-:W-:Y:S05]  /*1950*/  @!P0 BRA `(.L_x_879) ;  /* 0x0000000000048947 */ /* 0x000fea0003800000 */
[----:B------:R-:W-:Y:S01]  /*1960*/  BPT.TRAP 0x1 ;  /* 0x000000040000795c */ /* 0x000fe20000300000 */
.L_x_879:
[----:B------:R1:W2:Y:S01]  /*1970*/  SYNCS.PHASECHK.TRANS64.TRYWAIT P2, [UR36+0x22830], R7 ;  /* 0x02283007ff0075a7 */ /* 0x0002a20008040164 */
[----:B------:R-:W-:Y:S05]  /*1980*/  @!P0 BRA `(.L_x_880) ;  /* 0x0000000000048947 */ /* 0x000fea0003800000 */
[----:B------:R-:W-:Y:S01]  /*1990*/  BPT.TRAP 0x1 ;  /* 0x000000040000795c */ /* 0x000fe20000300000 */
.L_x_880:
[----:B0-----:R-:W0:Y:S01]  /*19a0*/  S2R R2, SR_TID.X ;  /* 0x0000000000027919 */ /* 0x001e220000002100 */
[----:B------:R-:W-:-:S05]  /*19b0*/  IMAD.U32 R6, RZ, RZ, UR42 ;  /* 0x0000002aff067e24 */ /* 0x000fca000f8e00ff */
[----:B------:R-:W-:Y:S02]  /*19c0*/  LOP3.LUT R6, R6, 0x10000, RZ, 0xfc, !PT ;  /* 0x0001000006067812 */ /* 0x000fe400078efcff */
[----:B0-----:R-:W-:-:S04]  /*19d0*/  LOP3.LUT R2, R2, 0x7f, RZ, 0xc0, !PT ;  /* 0x0000007f02027812 */ /* 0x001fc800078ec0ff */
[----:B------:R-:W-:Y:S01]  /*19e0*/  ISETP.NE.AND P1, PT, R2, RZ, PT ;  /* 0x000000ff0200720c */ /* 0x000fe20003f25270 */
[----:B--2---:R-:W-:-:S12]  /*19f0*/  @P2 BRA `(.L_x_881) ;  /* 0x0000000000082947 */ /* 0x004fd80003800000 */
[----:B------:R-:W0:Y:S02]  /*1a00*/  SYNCS.PHASECHK.TRANS64.TRYWAIT P2, [UR36+0x22830], R7 ;  /* 0x02283007ff0075a7 */ /* 0x000e240008040164 */
[----:B0-----:R-:W-:Y:S05]  /*1a10*/  @!P2 BRA `(.L_x_882) ;  /* 0x0000013800eca947 */ /* 0x001fea0003800000 */
.L_x_881:
[----:B------:R-:W-:Y:S05]  /*1a20*/  WARPSYNC.ALL ;  /* 0x0000000000007948 */ /* 0x000fea0003800000 */
[----:B01----:R-:W-:Y:S01]  /*1a30*/  IMAD.MOV.U32 R7, RZ, RZ, -0x7fffffe0 ;  /* 0x80000020ff077424 */ /* 0x003fe200078e00ff */
[----:B------:R-:W-:Y:S01]  /*1a40*/  UIADD3 UR4, UR36, 0x16400, URZ ;  /* 0x0001640024047890 */ /* 0x000fe2000fffe03f */
[C---:B------:R-:W-:Y:S01]  /*1a50*/  R2UR UR8, R6.reuse ;  /* 0x00000000060872ca */ /* 0x040fe200000e0000 */
[----:B------:R-:W-:Y:S02]  /*1a60*/  WARPGROUP.ARRIVE ;  /* 0x00000000000079c5 */ /* 0x000fe40000000000 */
[----:B------:R-:W-:Y:S01]  /*1a70*/  R2UR UR9, R7 ;  /* 0x00000000070972ca */ /* 0x000fe200000e0000 */
[----:B------:R-:W-:Y:S01]  /*1a80*/  USHF.R.U32.HI UR4, URZ, 0x4, UR4 ;  /* 0x000000043f047899 */ /* 0x000fe20008011604 */
[----:B------:R-:W-:Y:S01]  /*1a90*/  R2UR UR24, R6 ;  /* 0x00000000061872ca */ /* 0x000fe200000e0000 */
[----:B------:R-:W-:Y:S01]  /*1aa0*/  UMOV UR11, 0x80000020 ;  /* 0x80000020000b7882 */ /* 0x000fe20000000000 */
[----:B------:R-:W-:Y:S01]  /*1ab0*/  UMOV UR13, 0x80000020 ;  /* 0x80000020000d7882 */ /* 0x000fe20000000000 */
[----:B------:R-:W-:Y:S01]  /*1ac0*/  ULOP3.LUT UR4, UR4, 0x3fff, URZ, 0xc0, !UPT ;  /* 0x00003fff04047892 */ /* 0x000fe2000f8ec03f */
[----:B------:R-:W0:Y:S01]  /*1ad0*/  LDC R3, c[0x0][0x448] ;  /* 0x00011200ff037b82 */ /* 0x000e220000000800 */
[----:B------:R-:W-:Y:S01]  /*1ae0*/  UMOV UR15, 0x80000020 ;  /* 0x80000020000f7882 */ /* 0x000fe20000000000 */
[----:B------:R-:W-:Y:S01]  /*1af0*/  UMOV UR17, 0x80000020 ;  /* 0x8000002000117882 */ /* 0x000fe20000000000 */
[----:B------:R-:W-:Y:S01]  /*1b00*/  ULOP3.LUT UR6, UR4, 0x10000, URZ, 0xfc, !UPT ;  /* 0x0001000004067892 */ /* 0x000fe2000f8efc3f */
[----:B------:R-:W-:Y:S01]  /*1b10*/  LEA.HI R13, R90, R90, RZ, 0x1 ;  /* 0x0000005a5a0d7211 */ /* 0x000fe200078f08ff */
[----:B------:R-:W-:Y:S01]  /*1b20*/  UMOV UR19, 0x80000020 ;  /* 0x8000002000137882 */ /* 0x000fe20000000000 */
[----:B------:R-:W-:Y:S01]  /*1b30*/  UMOV UR21, 0x80000020 ;  /* 0x8000002000157882 */ /* 0x000fe20000000000 */
[----:B------:R-:W-:Y:S01]  /*1b40*/  UIADD3 UR14, UR6, 0x200, URZ ;  /* 0x00000200060e7890 */ /* 0x000fe2000fffe03f */
[----:B------:R-:W-:Y:S01]  /*1b50*/  LEA.HI R91, R91, R88, RZ, 0x2 ;  /* 0x000000585b5b7211 */ /* 0x000fe200078f10ff */
[----:B------:R-:W-:Y:S01]  /*1b60*/  UIADD3 UR12, UR24, 0x200, URZ ;  /* 0x00000200180c7890 */ /* 0x000fe2000fffe03f */
[----:B------:R-:W-:Y:S01]  /*1b70*/  UMOV UR10, UR6 ;  /* 0x00000006000a7c82 */ /* 0x000fe20008000000 */
[----:B------:R-:W-:Y:S01]  /*1b80*/  UIADD3 UR16, UR24, 0x202, URZ ;  /* 0x0000020218107890 */ /* 0x000fe2000fffe03f */
[----:B------:R-:W-:Y:S01]  /*1b90*/  QGMMA.64x128x32.F32.E4M3.E4M3 R24, gdesc[UR8], RZ, !UPT, gsb0 ;  /* 0x01e00000081879f3 */ /* 0x000fe2000c0008ff */
[----:B------:R-:W-:Y:S01]  /*1ba0*/  UIADD3 UR8, UR24, 0x2, URZ ;  /* 0x0000000218087890 */ /* 0x000fe2000fffe03f */
[----:B------:R-:W-:Y:S01]  /*1bb0*/  LOP3.LUT R91, R91, 0xfffffffc, RZ, 0xc0, !PT ;  /* 0xfffffffc5b5b7812 */ /* 0x000fe200078ec0ff */
[----:B------:R-:W-:Y:S01]  /*1bc0*/  UIADD3 UR10, UR6, 0x2, URZ ;  /* 0x00000002060a7890 */ /* 0x000fe2000fffe03f */
[----:B------:R-:W-:Y:S01]  /*1bd0*/  UMOV UR9, 0x80000020 ;  /* 0x8000002000097882 */ /* 0x000fe20000000000 */
[----:B------:R-:W-:Y:S01]  /*1be0*/  UMOV UR11, 0x80000020 ;  /* 0x80000020000b7882 */ /* 0x000fe20000000000 */
[----:B------:R-:W-:Y:S01]  /*1bf0*/  UIADD3 UR18, UR6, 0x202, URZ ;  /* 0x0000020206127890 */ /* 0x000fe2000fffe03f */
[----:B------:R-:W-:Y:S01]  /*1c00*/  IMAD.IADD R91, R88, 0x1, -R91 ;  /* 0x00000001585b7824 */ /* 0x000fe200078e0a5b */
[----:B------:R-:W-:-:S02]  /*1c10*/  UIADD3 UR20, UR24, 0x400, URZ ;  /* 0x0000040018147890 */ /* 0x000fc4000fffe03f */
[----:B------:R-:W-:Y:S01]  /*1c20*/  UIADD3 UR22, UR6, 0x400, URZ ;  /* 0x0000040006167890 */ /* 0x000fe2000fffe03f */
[----:B0-----:R-:W-:Y:S01]  /*1c30*/  ISETP.NE.AND P2, PT, R3, 0x1, PT ;  /* 0x000000010300780c */ /* 0x001fe20003f45270 */
[----:B------:R-:W-:Y:S01]  /*1c40*/  UMOV UR23, 0x80000020 ;  /* 0x8000002000177882 */ /* 0x000fe20000000000 */
[----:B------:R-:W-:Y:S01]  /*1c50*/  UIADD3 UR24, UR24, 0x402, URZ ;  /* 0x0000040218187890 */ /* 0x000fe2000fffe03f */
[----:B------:R-:W-:Y:S01]  /*1c60*/  LOP3.LUT R3, R92, 0xffffff80, RZ, 0xc0, !PT ;  /* 0xffffff805c037812 */ /* 0x000fe200078ec0ff */
[----:B------:R-:W-:Y:S01]  /*1c70*/  UIADD3 UR26, UR6, 0x402, URZ ;  /* 0x00000402061a7890 */ /* 0x000fe2000fffe03f */
[----:B------:R-:W-:Y:S01]  /*1c80*/  UMOV UR25, 0x80000020 ;  /* 0x8000002000197882 */ /* 0x000fe20000000000 */
[----:B------:R-:W-:Y:S02]  /*1c90*/  UMOV UR27, 0x80000020 ;  /* 0x80000020001b7882 */ /* 0x000fe40000000000 */
[----:B------:R-:W-:Y:S01]  /*1ca0*/  IMAD.IADD R3, R88, 0x1, -R3 ;  /* 0x0000000158037824 */ /* 0x000fe200078e0a03 */
[----:B------:R-:W-:Y:S01]  /*1cb0*/  ULDC UR33, c[0x0][0x2f0] ;  /* 0x0000bc0000217ab9 */ /* 0x000fe20000000800 */
[----:B------:R-:W-:Y:S01]  /*1cc0*/  ULDC UR4, c[0x0][0x288] ;  /* 0x0000a20000047ab9 */ /* 0x000fe20000000800 */
[----:B------:R-:W-:-:S02]  /*1cd0*/  ULDC UR7, c[0x0][0x9dc] ;  /* 0x0002770000077ab9 */ /* 0x000fc40000000800 */
[----:B------:R-:W-:Y:S01]  /*1ce0*/  SHF.R.S32.HI R8, RZ, 0x1f, R3 ;  /* 0x0000001fff087819 */ /* 0x000fe20000011403 */
[----:B------:R-:W-:-:S03]  /*1cf0*/  ULOP3.LUT UR7, URZ, UR7, URZ, 0x33, !UPT ;  /* 0x000000073f077292 */ /* 0x000fc6000f8e333f */
[----:B------:R-:W-:-:S04]  /*1d00*/  LEA.HI R20, R8, R3, RZ, 0x5 ;  /* 0x0000000308147211 */ /* 0x000fc800078f28ff */
[----:B------:R-:W-:Y:S02]  /*1d10*/  SHF.R.S32.HI R21, RZ, 0x5, R20 ;  /* 0x00000005ff157819 */ /* 0x000fe40000011414 */
[----:B------:R-:W-:-:S03]  /*1d20*/  LEA.HI R20, R91, R91, RZ, 0x1 ;  /* 0x0000005b5b147211 */ /* 0x000fc600078f08ff */
[----:B------:R-:W-:Y:S01]  /*1d30*/  IMAD R21, R21, 0x10, R22 ;  /* 0x0000001015157824 */ /* 0x000fe200078e0216 */
[----:B------:R-:W-:Y:S01]  /*1d40*/  LOP3.LUT R20, R20, 0x1ffffffe, RZ, 0xc0, !PT ;  /* 0x1ffffffe14147812 */ /* 0x000fe200078ec0ff */
[----:B------:R-:W-:Y:S02]  /*1d50*/  WARPGROUP.DEPBAR.LE gsb0, 0x0 ;  /* 0x00008000000079c5 */ /* 0x000fe40000010000 */
[----:B------:R-:W-:-:S06]  /*1d60*/  WARPGROUP.ARRIVE ;  /* 0x00000000000079c5 */ /* 0x000fcc0000000000 */
[----:B------:R-:W-:Y:S03]  /*1d70*/  QGMMA.64x128x32.F32.E4M3.E4M3 R24, gdesc[UR8], R24, gsb0 ;  /* 0x01e00000081879f3 */ /* 0x000fe60008000818 */
[----:B------:R-:W-:Y:S02]  /*1d80*/  WARPGROUP.DEPBAR.LE gsb0, 0x0 ;  /* 0x00008000000079c5 */ /* 0x000fe40000010000 */
[----:B------:R-:W-:-:S07]  /*1d90*/  WARPGROUP.ARRIVE ;  /* 0x00000000000079c5 */ /* 0x000fce0000000000 */
        /* <DEDUP_REMOVED lines=11> */
[C---:B------:R-:W-:Y:S01]  /*1e50*/  FMUL.FTZ R5, R0.reuse, R27 ;  /* 0x0000001b00057220 */ /* 0x040fe20000410000 */
[C---:B------:R-:W-:Y:S01]  /*1e60*/  FMUL.FTZ R65, R0.reuse, R65 ;  /* 0x0000004100417220 */ /* 0x040fe20000410000 */
[----:B------:R-:W-:Y:S01]  /*1e70*/  LOP3.LUT R27, R13, 0x3fffffe, RZ, 0xc0, !PT ;  /* 0x03fffffe0d1b7812 */ /* 0x000fe200078ec0ff */
[----:B------:R-:W-:Y:S01]  /*1e80*/  FMUL.FTZ R93, R0, R25 ;  /* 0x00000019005d7220 */ /* 0x000fe20000410000 */
[----:B------:R-:W-:Y:S01]  /*1e90*/  LEA.HI R13, R8, R3, RZ, 0x2 ;  /* 0x00000003080d7211 */ /* 0x000fe200078f10ff */
[C---:B------:R-:W-:Y:S01]  /*1ea0*/  FMUL.FTZ R53, R0.reuse, R53 ;  /* 0x0000003500357220 */ /* 0x040fe20000410000 */
[----:B------:R0:W1:Y:S01]  /*1eb0*/  MUFU.TANH R98, R65 ;  /* 0x0000004100627308 */ /* 0x0000620000002400 */
[----:B------:R-:W-:Y:S01]  /*1ec0*/  FMUL.FTZ R2, R0, R26 ;  /* 0x0000001a00027220 */ /* 0x000fe20000410000 */
[----:B------:R-:W-:Y:S01]  /*1ed0*/  SHF.R.S32.HI R8, RZ, 0x2, R13 ;  /* 0x00000002ff087819 */ /* 0x000fe2000001140d */
[----:B------:R-:W-:Y:S01]  /*1ee0*/  IMAD.IADD R27, R90, 0x1, -R27 ;  /* 0x000000015a1b7824 */ /* 0x000fe200078e0a1b */
[----:B------:R-:W-:Y:S01]  /*1ef0*/  SHF.R.S32.HI R25, RZ, 0x1f, R13 ;  /* 0x0000001fff197819 */ /* 0x000fe2000001140d */
[C---:B------:R-:W-:Y:S01]  /*1f00*/  FMUL.FTZ R116, R0.reuse, R48 ;  /* 0x0000003000747220 */ /* 0x040fe20000410000 */
[C---:B------:R-:W-:Y:S01]  /*1f10*/  FMUL.FTZ R10, R0.reuse, R31 ;  /* 0x0000001f000a7220 */ /* 0x040fe20000410000 */
[C---:B------:R-:W-:Y:S01]  /*1f20*/  FMUL.FTZ R31, R0.reuse, R46 ;  /* 0x0000002e001f7220 */ /* 0x040fe20000410000 */
[----:B------:R2:W3:Y:S01]  /*1f30*/  MUFU.TANH R110, R53 ;  /* 0x00000035006e7308 */ /* 0x0004e20000002400 */
[----:B0-----:R-:W0:Y:S01]  /*1f40*/  @P2 LDC R65, c[0x0][0x44c] ;  /* 0x00011300ff412b82 */ /* 0x001e220000000800 */
[----:B------:R-:W-:Y:S01]  /*1f50*/  LEA.HI R25, R25, R8, RZ, 0x3 ;  /* 0x0000000819197211 */ /* 0x000fe200078f18ff */
[----:B------:R-:W-:Y:S01]  /*1f60*/  FMUL.FTZ R79, R0, R79 ;  /* 0x0000004f004f7220 */ /* 0x000fe20000410000 */
[----:B------:R-:W-:-:S02]  /*1f70*/  IMAD.MOV.U32 R46, RZ, RZ, -0x80 ;  /* 0xffffff80ff2e7424 */ /* 0x000fc400078e00ff */
[C---:B------:R-:W-:Y:S01]  /*1f80*/  FMUL.FTZ R4, R0.reuse, R24 ;  /* 0x0000001800047220 */ /* 0x040fe20000410000 */
[----:B------:R-:W-:Y:S01]  /*1f90*/  LOP3.LUT R25, R25, 0xfffffff8, RZ, 0xc0, !PT ;  /* 0xfffffff819197812 */ /* 0x000fe200078ec0ff */
[C---:B------:R-:W-:Y:S01]  /*1fa0*/  FMUL.FTZ R57, R0.reuse, R57 ;  /* 0x0000003900397220 */ /* 0x040fe20000410000 */
[----:B------:R4:W0:Y:S01]  /*1fb0*/  MUFU.TANH R88, R79 ;  /* 0x0000004f00587308 */ /* 0x0008220000002400 */
[C---:B--2---:R-:W-:Y:S01]  /*1fc0*/  FMUL.FTZ R53, R0.reuse, R67 ;  /* 0x0000004300357220 */ /* 0x044fe20000410000 */
[----:B------:R-:W-:Y:S01]  /*1fd0*/  IADD3 R26, R21, R8, -R25 ;  /* 0x00000008151a7210 */ /* 0x000fe20007ffe819 */
[----:B------:R-:W2:Y:S01]  /*1fe0*/  @P2 LDC R67, c[0x0][0x450] ;  /* 0x00011400ff432b82 */ /* 0x000ea20000000800 */
[----:B------:R-:W-:Y:S02]  /*1ff0*/  IMAD.IADD R8, R91, 0x1, -R20 ;  /* 0x000000015b087824 */ /* 0x000fe400078e0a14 */
[C---:B------:R-:W-:Y:S01]  /*2000*/  FMUL.FTZ R61, R0.reuse, R61 ;  /* 0x0000003d003d7220 */ /* 0x040fe20000410000 */
[C---:B------:R-:W-:Y:S01]  /*2010*/  FMUL.FTZ R9, R0.reuse, R30 ;  /* 0x0000001e00097220 */ /* 0x040fe20000410000 */
[----:B------:R-:W-:Y:S01]  /*2020*/  IMAD R27, R27, 0x40, R26 ;  /* 0x000000401b1b7824 */ /* 0x000fe200078e021a */
[----:B------:R-:W-:Y:S01]  /*2030*/  LOP3.LUT R26, R13, 0x7ffffffc, RZ, 0xc0, !PT ;  /* 0x7ffffffc0d1a7812 */ /* 0x000fe200078ec0ff */
[C---:B------:R-:W-:Y:S01]  /*2040*/  FMUL.FTZ R11, R0.reuse, R34 ;  /* 0x00000022000b7220 */ /* 0x040fe20000410000 */
[----:B------:R-:W-:Y:S01]  /*2050*/  FMUL.FTZ R14, R0, R38 ;  /* 0x00000026000e7220 */ /* 0x000fe20000410000 */
[----:B------:R-:W-:-:S02]  /*2060*/  IMAD R8, R8, 0x8, R27 ;  /* 0x0000000808087824 */ /* 0x000fc400078e021b */
[C---:B------:R-:W-:Y:S01]  /*2070*/  FMUL.FTZ R24, R0.reuse, R42 ;  /* 0x0000002a00187220 */ /* 0x040fe20000410000 */
[----:B------:R-:W-:Y:S02]  /*2080*/  IMAD.U32 R27, RZ, RZ, UR36 ;  /* 0x00000024ff1b7e24 */ /* 0x000fe4000f8e00ff */
[C---:B------:R-:W-:Y:S01]  /*2090*/  FMUL.FTZ R30, R0.reuse, R32 ;  /* 0x00000020001e7220 */ /* 0x040fe20000410000 */
[----:B------:R-:W-:Y:S02]  /*20a0*/  IMAD.MOV.U32 R48, RZ, RZ, R8 ;  /* 0x000000ffff307224 */ /* 0x000fe400078e0008 */
[----:B------:R-:W-:Y:S01]  /*20b0*/  FMUL.FTZ R34, R0, R36 ;  /* 0x0000002400227220 */ /* 0x000fe20000410000 */
[----:B0-----:R-:W-:-:S04]  /*20c0*/  @P2 IMAD.HI.U32 R20, R8, R65, RZ ;  /* 0x0000004108142227 */ /* 0x001fc800078e00ff */
[C---:B------:R-:W-:Y:S01]  /*20d0*/  FMUL.FTZ R38, R0.reuse, R40 ;  /* 0x0000002800267220 */ /* 0x040fe20000410000 */
[C---:B------:R-:W-:Y:S01]  /*20e0*/  FMUL.FTZ R42, R0.reuse, R44 ;  /* 0x0000002c002a7220 */ /* 0x040fe20000410000 */
[C---:B------:R-:W-:Y:S01]  /*20f0*/  FMUL.FTZ R94, R0.reuse, R29 ;  /* 0x0000001d005e7220 */ /* 0x040fe20000410000 */
[----:B------:R-:W-:Y:S02]  /*2100*/  @!P1 VIADD R13, R27, 0x22840 ;  /* 0x000228401b0d9836 */ /* 0x000fe40000000000 */
[C---:B------:R-:W-:Y:S01]  /*2110*/  FMUL.FTZ R32, R0.reuse, R33 ;  /* 0x0000002100207220 */ /* 0x040fe20000410000 */
[----:B------:R-:W-:Y:S02]  /*2120*/  IMAD.IADD R3, R3, 0x1, -R26 ;  /* 0x0000000103037824 */ /* 0x000fe400078e0a1a */
[C---:B------:R-:W-:Y:S01]  /*2130*/  FMUL.FTZ R36, R0.reuse, R37 ;  /* 0x0000002500247220 */ /* 0x040fe20000410000 */
[C---:B------:R-:W-:Y:S01]  /*2140*/  FMUL.FTZ R40, R0.reuse, R41 ;  /* 0x0000002900287220 */ /* 0x040fe20000410000 */
[----:B------:R-:W-:Y:S01]  /*2150*/  @!P1 PRMT R13, RZ, 0x654, R13 ;  /* 0x00000654ff0d9816 */ /* 0x000fe2000000000d */
[C---:B------:R-:W-:Y:S01]  /*2160*/  FMUL.FTZ R44, R0.reuse, R45 ;  /* 0x0000002d002c7220 */ /* 0x040fe20000410000 */
[----:B--2---:R-:W-:Y:S01]  /*2170*/  @P2 SHF.R.U32.HI R48, RZ, R67, R20 ;  /* 0x00000043ff302219 */ /* 0x004fe20000011614 */
[----:B------:R-:W-:Y:S01]  /*2180*/  IMAD R67, R23, R46, 0x80 ;  /* 0x0000008017437424 */ /* 0x000fe200078e022e */
[----:B------:R-:W0:Y:S01]  /*2190*/  LDC.64 R20, c[0x0][0x9e0] ;  /* 0x00027800ff147b82 */ /* 0x000e220000000a00 */
[C---:B------:R-:W-:Y:S01]  /*21a0*/  FMUL.FTZ R114, R0.reuse, R49 ;  /* 0x0000003100727220 */ /* 0x040fe20000410000 */
[----:B------:R-:W-:Y:S01]  /*21b0*/  FMUL.FTZ R12, R0, R35 ;  /* 0x00000023000c7220 */ /* 0x000fe20000410000 */
[----:B----4-:R-:W2:Y:S01]  /*21c0*/  SHFL.IDX PT, R79, R48, RZ, 0x1c1f ;  /* 0x001c1fff304f7589 */ /* 0x010ea200000e0000 */
[----:B------:R-:W-:-:S02]  /*21d0*/  VIADD R46, R67, 0x1 ;  /* 0x00000001432e7836 */ /* 0x000fc40000000000 */
[C---:B------:R-:W-:Y:S01]  /*21e0*/  FMUL.FTZ R15, R0.reuse, R39 ;  /* 0x00000027000f7220 */ /* 0x040fe20000410000 */
[C---:B------:R-:W-:Y:S01]  /*21f0*/  FMUL.FTZ R29, R0.reuse, R43 ;  /* 0x0000002b001d7220 */ /* 0x040fe20000410000 */
[C---:B------:R-:W-:Y:S01]  /*2200*/  FMUL.FTZ R33, R0.reuse, R47 ;  /* 0x0000002f00217220 */ /* 0x040fe20000410000 */
[C---:B------:R-:W-:Y:S01]  /*2210*/  FMUL.FTZ R37, R0.reuse, R51 ;  /* 0x0000003300257220 */ /* 0x040fe20000410000 */
[C---:B------:R-:W-:Y:S01]  /*2220*/  FMUL.FTZ R41, R0.reuse, R55 ;  /* 0x0000003700297220 */ /* 0x040fe20000410000 */
[----:B------:R4:W0:Y:S01]  /*2230*/  MUFU.TANH R106, R57 ;  /* 0x00000039006a7308 */ /* 0x0008220000002400 */
[C---:B------:R-:W-:Y:S01]  /*2240*/  FMUL.FTZ R45, R0.reuse, R59 ;  /* 0x0000003b002d7220 */ /* 0x040fe20000410000 */
[C---:B------:R-:W-:Y:S01]  /*2250*/  FMUL.FTZ R49, R0.reuse, R63 ;  /* 0x0000003f00317220 */ /* 0x040fe20000410000 */
[----:B------:R5:W-:Y:S01]  /*2260*/  @!P1 SYNCS.ARRIVE.TRANS64.RED.A1T0 RZ, [R13+URZ], RZ ;  /* 0x000000ff0dff99a7 */ /* 0x000be2000810043f */
[C---:B------:R-:W-:Y:S01]  /*2270*/  FMUL.FTZ R28, R0.reuse, R28 ;  /* 0x0000001c001c7220 */ /* 0x040fe20000410000 */
[C---:B------:R-:W-:Y:S01]  /*2280*/  FMUL.FTZ R35, R0.reuse, R50 ;  /* 0x0000003200237220 */ /* 0x040fe20000410000 */
[C---:B------:R-:W-:Y:S01]  /*2290*/  FMUL.FTZ R39, R0.reuse, R54 ;  /* 0x0000003600277220 */ /* 0x040fe20000410000 */
[C---:B------:R-:W-:Y:S01]  /*22a0*/  FMUL.FTZ R56, R0.reuse, R56 ;  /* 0x0000003800387220 */ /* 0x040fe20000410000 */
[----:B------:R1:W0:Y:S01]  /*22b0*/  MUFU.TANH R102, R61 ;  /* 0x0000003d00667308 */ /* 0x0002220000002400 */
[C---:B------:R-:W-:Y:S01]  /*22c0*/  FMUL.FTZ R43, R0.reuse, R58 ;  /* 0x0000003a002b7220 */ /* 0x040fe20000410000 */
[C---:B------:R-:W-:Y:S01]  /*22d0*/  FMUL.FTZ R60, R0.reuse, R60 ;  /* 0x0000003c003c7220 */ /* 0x040fe20000410000 */
[C---:B------:R-:W-:Y:S01]  /*22e0*/  FMUL.FTZ R47, R0.reuse, R62 ;  /* 0x0000003e002f7220 */ /* 0x040fe20000410000 */
[C---:B------:R-:W-:Y:S01]  /*22f0*/  FMUL.FTZ R64, R0.reuse, R64 ;  /* 0x0000004000407220 */ /* 0x040fe20000410000 */
[C---:B------:R-:W-:Y:S01]  /*2300*/  FMUL.FTZ R51, R0.reuse, R66 ;  /* 0x0000004200337220 */ /* 0x040fe20000410000 */
[C---:B------:R-:W-:Y:S01]  /*2310*/  FMUL.FTZ R68, R0.reuse, R68 ;  /* 0x0000004400447220 */ /* 0x040fe20000410000 */
[C---:B------:R-:W-:Y:S01]  /*2320*/  FMUL.FTZ R69, R0.reuse, R69 ;  /* 0x0000004500457220 */ /* 0x040fe20000410000 */
[C---:B------:R-:W-:Y:S01]  /*2330*/  FMUL.FTZ R55, R0.reuse, R70 ;  /* 0x0000004600377220 */ /* 0x040fe20000410000 */
[C---:B----4-:R-:W-:Y:S01]  /*2340*/  FMUL.FTZ R57, R0.reuse, R71 ;  /* 0x0000004700397220 */ /* 0x050fe20000410000 */
[C---:B------:R-:W-:Y:S01]  /*2350*/  FMUL.FTZ R72, R0.reuse, R72 ;  /* 0x0000004800487220 */ /* 0x040fe20000410000 */
[C---:B------:R-:W-:Y:S01]  /*2360*/  FMUL.FTZ R73, R0.reuse, R73 ;  /* 0x0000004900497220 */ /* 0x040fe20000410000 */
[C---:B------:R-:W-:Y:S01]  /*2370*/  FMUL.FTZ R59, R0.reuse, R74 ;  /* 0x0000004a003b7220 */ /* 0x040fe20000410000 */
[C---:B-1----:R-:W-:Y:S01]  /*2380*/  FMUL.FTZ R61, R0.reuse, R75 ;  /* 0x0000004b003d7220 */ /* 0x042fe20000410000 */
        /* <DEDUP_REMOVED lines=9> */
[----:B------:R-:W-:Y:S01]  /*2420*/  FMUL.FTZ R26, R0, R87 ;  /* 0x00000057001a7220 */ /* 0x000fe20000410000 */
[----:B-----5:R-:W-:-:S02]  /*2430*/  IMAD R13, R3, -0x2, R46 ;  /* 0xfffffffe030d7824 */ /* 0x020fc400078e022e */
[C---:B------:R-:W-:Y:S01]  /*2440*/  FMUL.FTZ R52, R0.reuse, R52 ;  /* 0x0000003400347220 */ /* 0x040fe20000410000 */
[----:B------:R-:W-:Y:S01]  /*2450*/  FMUL.FTZ R82, R0, R82 ;  /* 0x0000005200527220 */ /* 0x000fe20000410000 */
[----:B0-----:R-:W-:Y:S01]  /*2460*/  ISETP.GE.AND P3, PT, R21, 0x1, PT ;  /* 0x000000011500780c */ /* 0x001fe20003f66270 */
[C---:B------:R-:W-:Y:S01]  /*2470*/  IMAD R50, R16.reuse, UR33, R13 ;  /* 0x0000002110327c24 */ /* 0x040fe2000f8e020d */
[----:B------:R-:W0:Y:S01]  /*2480*/  MUFU.TANH R4, R4 ;  /* 0x0000000400047308 */ /* 0x000e220000002400 */
[----:B------:R-:W-:Y:S01]  /*2490*/  IMAD.U32 R13, RZ, RZ, UR4 ;  /* 0x00000004ff0d7e24 */ /* 0x000fe2000f8e00ff */
[----:B------:R-:W-:Y:S01]  /*24a0*/  LEA R58, R23, 0xffffff80, 0x7 ;  /* 0xffffff80173a7811 */ /* 0x000fe200078e38ff */
[----:B------:R-:W-:Y:S02]  /*24b0*/  IMAD R46, R16, UR33, R67 ;  /* 0x00000021102e7c24 */ /* 0x000fe4000f8e0243 */
[----:B------:R-:W-:Y:S02]  /*24c0*/  IMAD.IADD R65, R50, 0x1, -R13 ;  /* 0x0000000132417824 */ /* 0x000fe400078e0a0d */
[----:B------:R-:W-:Y:S01]  /*24d0*/  IMAD R118, R3, -0x2, R46 ;  /* 0xfffffffe03767824 */ /* 0x000fe200078e022e */
[----:B------:R-:W1:Y:S01]  /*24e0*/  MUFU.TANH R93, R93 ;  /* 0x0000005d005d7308 */ /* 0x000e620000002400 */
[----:B------:R-:W-:-:S02]  /*24f0*/  IMAD.IADD R75, R65, 0x1, R20 ;  /* 0x00000001414b7824 */ /* 0x000fc400078e0214 */
[----:B------:R-:W-:-:S03]  /*2500*/  VIADD R62, R65, UR7 ;  /* 0x00000007413e7c36 */ /* 0x000fc60008000000 */
[----:B--2---:R-:W-:Y:S01]  /*2510*/  VIADDMNMX R46, R79, R75, R118, PT ;  /* 0x0000004b4f2e7246 */ /* 0x004fe20003800176 */
[----:B------:R-:W-:Y:S01]  /*2520*/  IMAD.IADD R50, R62, 0x1, R79 ;  /* 0x000000013e327824 */ /* 0x000fe200078e024f */
[----:B------:R-:W2:Y:S08]  /*2530*/  MUFU.TANH R2, R2 ;  /* 0x0000000200027308 */ /* 0x000eb00000002400 */
[----:B------:R-:W4:Y:S08]  /*2540*/  MUFU.TANH R5, R5 ;  /* 0x0000000500057308 */ /* 0x000f300000002400 */
[----:B------:R-:W0:Y:S08]  /*2550*/  MUFU.TANH R28, R28 ;  /* 0x0000001c001c7308 */ /* 0x000e300000002400 */
        /* <DEDUP_REMOVED lines=23> */
[----:B------:R0:W0:Y:S08]  /*26d0*/  MUFU.TANH R112, R52 ;  /* 0x0000003400707308 */ /* 0x0000300000002400 */
        /* <DEDUP_REMOVED lines=29> */
[----:B------:R-:W0:Y:S01]  /*28b0*/  MUFU.TANH R26, R26 ;  /* 0x0000001a001a7308 */ /* 0x000e220000002400 */
[----:B-1234-:R-:W-:Y:S05]  /*28c0*/  @!P3 BRA `(.L_x_883) ;  /* 0x000000000054b947 */ /* 0x01efea0003800000 */
[----:B0-----:R-:W-:Y:S01]  /*28d0*/  IMAD R52, R16, UR33, R79 ;  /* 0x0000002110347c24 */ /* 0x001fe2000f8e024f */
[----:B------:R-:W-:Y:S03]  /*28e0*/  BSSY B0, `(.L_x_884) ;  /* 0x000000f000007945 */ /* 0x000fe60003800000 */
[----:B------:R-:W-:-:S05]  /*28f0*/  IMAD.IADD R52, R52, 0x1, -R13 ;  /* 0x0000000134347824 */ /* 0x000fca00078e0a0d */
        /* <DEDUP_REMOVED lines=9> */
.L_x_885:
[----:B------:R-:W-:-:S13]  /*2990*/  ISETP.NE.AND P4, PT, R21, 0x1, PT ;  /* 0x000000011500780c */ /* 0x000fda0003f85270 */
[----:B------:R-:W0:Y:S02]  /*29a0*/  @P4 LDC.64 R78, c[0x0][0x9e8] ;  /* 0x00027a00ff4e4b82 */ /* 0x000e240000000a00 */
[----:B0-----:R-:W-:-:S05]  /*29b0*/  @P4 IMAD.HI.U32 R54, R52, R78, RZ ;  /* 0x0000004e34364227 */ /* 0x001fca00078e00ff */
[----:B------:R-:W-:-:S07]  /*29c0*/  @P4 SHF.R.U32.HI R52, RZ, R79, R54 ;  /* 0x0000004fff344219 */ /* 0x000fce0000011636 */
.L_x_886:
[----:B------:R-:W-:Y:S05]  /*29d0*/  BSYNC B0 ;  /* 0x0000000000007941 */ /* 0x000fea0003800000 */
.L_x_884:
[----:B------:R-:W-:-:S04]  /*29e0*/  IMAD R52, R52, R21, -R58 ;  /* 0x0000001534347224 */ /* 0x000fc800078e0a3a */
[----:B------:R-:W-:-:S05]  /*29f0*/  IMAD R65, R3, -0x2, R52 ;  /* 0xfffffffe03417824 */ /* 0x000fca00078e0234 */
[----:B------:R-:W-:Y:S02]  /*2a00*/  VIMNMX R50, R50, R65, !PT ;  /* 0x0000004132327248 */ /* 0x000fe40007fe0100 */
[----:B------:R-:W-:-:S07]  /*2a10*/  VIADDMNMX R46, R65, R21, R46, PT ;  /* 0x00000015412e7246 */ /* 0x000fce000380012e */
.L_x_883:
[C---:B------:R-:W-:Y:S02]  /*2a20*/  ISETP.GE.AND P4, PT, R67.reuse, 0x2, PT ;  /* 0x000000024300780c */ /* 0x040fe40003f86270 */
[----:B------:R-:W-:Y:S02]  /*2a30*/  ISETP.GE.AND P6, PT, R67, 0x9, PT ;  /* 0x000000094300780c */ /* 0x000fe40003fc6270 */
[----:B------:R-:W-:Y:S02]  /*2a40*/  ISETP.GT.AND P5, PT, R50, 0x1, !P4 ;  /* 0x000000013200780c */ /* 0x000fe400067a4270 */
[----:B0-----:R-:W-:Y:S02]  /*2a50*/  P2R R52, PR, RZ, 0x40 ;  /* 0x00000040ff347803 */ /* 0x001fe40000000000 */
[----:B------:R-:W-:-:S04]  /*2a60*/  ISETP.LT.OR P5, PT, R46, 0x2, P5 ;  /* 0x000000022e00780c */ /* 0x000fc80002fa1670 */
[----:B------:R-:W-:Y:S02]  /*2a70*/  FSEL R134, R93, -INF , !P5 ;  /* 0xff8000005d867808 */ /* 0x000fe40006800000 */
[----:B------:R-:W-:Y:S02]  /*2a80*/  ISETP.GT.AND P5, PT, R50, 0x8, !P6 ;  /* 0x000000083200780c */ /* 0x000fe400077a4270 */
[----:B------:R-:W-:Y:S02]  /*2a90*/  ISETP.GE.AND P6, PT, R67, 0xa, PT ;  /* 0x0000000a4300780c */ /* 0x000fe40003fc6270 */
[----:B------:R-:W-:Y:S02]  /*2aa0*/  ISETP.LT.OR P5, PT, R46, 0x9, P5 ;  /* 0x000000092e00780c */ /* 0x000fe40002fa1670 */
[----:B------:R-:W-:Y:S02]  /*2ab0*/  P2R R54, PR, RZ, 0x40 ;  /* 0x00000040ff367803 */ /* 0x000fe40000000000 */
[----:B------:R-:W-:-:S02]  /*2ac0*/  FSEL R136, R28, -INF , !P5 ;  /* 0xff8000001c887808 */ /* 0x000fc40006800000 */
[----:B------:R-:W-:Y:S02]  /*2ad0*/  ISETP.GT.AND P5, PT, R50, 0x9, !P6 ;  /* 0x000000093200780c */ /* 0x000fe400077a4270 */
[----:B------:R-:W-:Y:S02]  /*2ae0*/  ISETP.GE.AND P6, PT, R67, 0x11, PT ;  /* 0x000000114300780c */ /* 0x000fe40003fc6270 */
[----:B------:R-:W-:Y:S02]  /*2af0*/  ISETP.LT.OR P5, PT, R46, 0xa, P5 ;  /* 0x0000000a2e00780c */ /* 0x000fe40002fa1670 */
[----:B------:R-:W-:Y:S02]  /*2b00*/  P2R R70, PR, RZ, 0x40 ;  /* 0x00000040ff467803 */ /* 0x000fe40000000000 */
[----:B------:R-:W-:Y:S02]  /*2b10*/  FSEL R138, R94, -INF , !P5 ;  /* 0xff8000005e8a7808 */ /* 0x000fe40006800000 */
[----:B------:R-:W-:-:S02]  /*2b20*/  ISETP.GT.AND P5, PT, R50, 0x10, !P6 ;  /* 0x000000103200780c */ /* 0x000fc400077a4270 */
[C---:B------:R-:W-:Y:S02]  /*2b30*/  ISETP.GE.AND P6, PT, R67.reuse, 0x12, PT ;  /* 0x000000124300780c */ /* 0x040fe40003fc6270 */
[----:B------:R-:W-:Y:S02]  /*2b40*/  ISETP.LT.OR P5, PT, R46, 0x11, P5 ;  /* 0x000000112e00780c */ /* 0x000fe40002fa1670 */
[----:B------:R-:W-:Y:S02]  /*2b50*/  P2R R74, PR, RZ, 0x40 ;  /* 0x00000040ff4a7803 */ /* 0x000fe40000000000 */
[----:B------:R-:W-:Y:S02]  /*2b60*/  FSEL R140, R30, -INF , !P5 ;  /* 0xff8000001e8c7808 */ /* 0x000fe40006800000 */
[----:B------:R-:W-:Y:S02]  /*2b70*/  ISETP.GT.AND P5, PT, R50, 0x11, !P6 ;  /* 0x000000113200780c */ /* 0x000fe400077a4270 */
[----:B------:R-:W-:-:S02]  /*2b80*/  ISETP.GE.AND P6, PT, R67, 0x19, PT ;  /* 0x000000194300780c */ /* 0x000fc40003fc6270 */
[----:B------:R-:W-:Y:S02]  /*2b90*/  ISETP.LT.OR P5, PT, R46, 0x12, P5 ;  /* 0x000000122e00780c */ /* 0x000fe40002fa1670 */
[----:B------:R-:W-:Y:S02]  /*2ba0*/  P2R R78, PR, RZ, 0x40 ;  /* 0x00000040ff4e7803 */ /* 0x000fe40000000000 */
[----:B------:R-:W-:Y:S02]  /*2bb0*/  FSEL R90, R32, -INF , !P5 ;  /* 0xff800000205a7808 */ /* 0x000fe40006800000 */
[----:B------:R-:W-:Y:S02]  /*2bc0*/  ISETP.GT.AND P5, PT, R50, 0x18, !P6 ;  /* 0x000000183200780c */ /* 0x000fe400077a4270 */
[----:B------:R-:W-:Y:S02]  /*2bd0*/  ISETP.GE.AND P6, PT, R67, 0x1a, PT ;  /* 0x0000001a4300780c */ /* 0x000fe40003fc6270 */
[----:B------:R-:W-:-:S02]  /*2be0*/  ISETP.LT.OR P5, PT, R46, 0x19, P5 ;  /* 0x000000192e00780c */ /* 0x000fc40002fa1670 */
[----:B------:R-:W-:Y:S02]  /*2bf0*/  P2R R79, PR, RZ, 0x40 ;  /* 0x00000040ff4f7803 */ /* 0x000fe40000000000 */
[----:B------:R-:W-:Y:S02]  /*2c00*/  FSEL R130, R34, -INF , !P5 ;  /* 0xff80000022827808 */ /* 0x000fe40006800000 */
[----:B------:R-:W-:Y:S02]  /*2c10*/  ISETP.GT.AND P5, PT, R50, 0x19, !P6 ;  /* 0x000000193200780c */ /* 0x000fe400077a4270 */
[----:B------:R-:W-:Y:S02]  /*2c20*/  ISETP.GE.AND P6, PT, R67, 0x21, PT ;  /* 0x000000214300780c */ /* 0x000fe40003fc6270 */
[----:B------:R-:W-:Y:S02]  /*2c30*/  ISETP.LT.OR P5, PT, R46, 0x1a, P5 ;  /* 0x0000001a2e00780c */ /* 0x000fe40002fa1670 */
[----:B------:R-:W-:-:S02]  /*2c40*/  P2R R82, PR, RZ, 0x40 ;  /* 0x00000040ff527803 */ /* 0x000fc40000000000 */
        /* <DEDUP_REMOVED lines=42> */
[----:B------:R-:W-:Y:S02]  /*2ef0*/  ISETP.GE.AND P6, PT, R67, 0x42, PT ;  /* 0x000000424300780c */ /* 0x000fe40003fc6270 */
[----:B------:R-:W-:-:S04]  /*2f00*/  ISETP.LT.OR P5, PT, R46, 0x41, P5 ;  /* 0x000000412e00780c */ /* 0x000fc80002fa1670 */
[----:B------:R-:W-:Y:S02]  /*2f10*/  FSEL R108, R56, -INF , !P5 ;  /* 0xff800000386c7808 */ /* 0x000fe40006800000 */
[----:B------:R-:W-:Y:S02]  /*2f20*/  ISETP.GT.AND P5, PT, R50, 0x41, !P6 ;  /* 0x000000413200780c */ /* 0x000fe400077a4270 */
[----:B------:R-:W-:Y:S02]  /*2f30*/  P2R R56, PR, RZ, 0x40 ;  /* 0x00000040ff387803 */ /* 0x000fe40000000000 */
[----:B------:R-:W-:Y:S02]  /*2f40*/  ISETP.LT.OR P5, PT, R46, 0x42, P5 ;  /* 0x000000422e00780c */ /* 0x000fe40002fa1670 */
[----:B------:R-:W-:Y:S02]  /*2f50*/  ISETP.GE.AND P6, PT, R67, 0x49, PT ;  /* 0x000000494300780c */ /* 0x000fe40003fc6270 */
[----:B------:R-:W-:-:S02]  /*2f60*/  FSEL R106, R106, -INF , !P5 ;  /* 0xff8000006a6a7808 */ /* 0x000fc40006800000 */
[----:B------:R-:W-:Y:S02]  /*2f70*/  ISETP.GT.AND P5, PT, R50, 0x48, !P6 ;  /* 0x000000483200780c */ /* 0x000fe400077a4270 */
[----:B------:R-:W-:Y:S02]  /*2f80*/  P2R R101, PR, RZ, 0x40 ;  /* 0x00000040ff657803 */ /* 0x000fe40000000000 */
[----:B------:R-:W-:Y:S02]  /*2f90*/  ISETP.LT.OR P5, PT, R46, 0x49, P5 ;  /* 0x000000492e00780c */ /* 0x000fe40002fa1670 */
[----:B------:R-:W-:Y:S02]  /*2fa0*/  ISETP.GE.AND P6, PT, R67, 0x4a, PT ;  /* 0x0000004a4300780c */ /* 0x000fe40003fc6270 */
[----:B------:R-:W-:Y:S02]  /*2fb0*/  FSEL R104, R60, -INF , !P5 ;  /* 0xff8000003c687808 */ /* 0x000fe40006800000 */
[----:B------:R-:W-:-:S02]  /*2fc0*/  ISETP.GT.AND P5, PT, R50, 0x49, !P6 ;  /* 0x000000493200780c */ /* 0x000fc400077a4270 */
[----:B------:R-:W-:Y:S02]  /*2fd0*/  P2R R103, PR, RZ, 0x40 ;  /* 0x00000040ff677803 */ /* 0x000fe40000000000 */
[----:B------:R-:W-:Y:S02]  /*2fe0*/  ISETP.LT.OR P5, PT, R46, 0x4a, P5 ;  /* 0x0000004a2e00780c */ /* 0x000fe40002fa1670 */
[----:B------:R-:W-:Y:S02]  /*2ff0*/  ISETP.GE.AND P6, PT, R67, 0x51, PT ;  /* 0x000000514300780c */ /* 0x000fe40003fc6270 */
[----:B------:R-:W-:Y:S02]  /*3000*/  FSEL R102, R102, -INF , !P5 ;  /* 0xff80000066667808 */ /* 0x000fe40006800000 */
[----:B------:R-:W-:Y:S02]  /*3010*/  ISETP.GT.AND P5, PT, R50, 0x50, !P6 ;  /* 0x000000503200780c */ /* 0x000fe400077a4270 */
[----:B------:R-:W-:-:S02]  /*3020*/  P2R R105, PR, RZ, 0x40 ;  /* 0x00000040ff697803 */ /* 0x000fc40000000000 */
[----:B------:R-:W-:Y:S02]  /*3030*/  ISETP.LT.OR P5, PT, R46, 0x51, P5 ;  /* 0x000000512e00780c */ /* 0x000fe40002fa1670 */
[----:B------:R-:W-:Y:S02]  /*3040*/  ISETP.GE.AND P6, PT, R67, 0x52, PT ;  /* 0x000000524300780c */ /* 0x000fe40003fc6270 */
[----:B------:R-:W-:Y:S02]  /*3050*/  FSEL R100, R64, -INF , !P5 ;  /* 0xff80000040647808 */ /* 0x000fe40006800000 */
[----:B------:R-:W-:Y:S02]  /*3060*/  ISETP.GT.AND P5, PT, R50, 0x51, !P6 ;  /* 0x000000513200780c */ /* 0x000fe400077a4270 */
[----:B------:R-:W-:Y:S02]  /*3070*/  P2R R107, PR, RZ, 0x40 ;  /* 0x00000040ff6b7803 */ /* 0x000fe40000000000 */
[----:B------:R-:W-:-:S02]  /*3080*/  ISETP.LT.OR P5, PT, R46, 0x52, P5 ;  /* 0x000000522e00780c */ /* 0x000fc40002fa1670 */
[C---:B------:R-:W-:Y:S02]  /*3090*/  ISETP.GE.AND P6, PT, R67.reuse, 0x59, PT ;  /* 0x000000594300780c */ /* 0x040fe40003fc6270 */
[----:B------:R-:W-:Y:S02]  /*30a0*/  FSEL R98, R98, -INF , !P5 ;  /* 0xff80000062627808 */ /* 0x000fe40006800000 */
[----:B------:R-:W-:Y:S02]  /*30b0*/  ISETP.GT.AND P5, PT, R50, 0x58, !P6 ;  /* 0x000000583200780c */ /* 0x000fe400077a4270 */
[----:B------:R-:W-:Y:S02]  /*30c0*/  P2R R109, PR, RZ, 0x40 ;  /* 0x00000040ff6d7803 */ /* 0x000fe40000000000 */
[----:B------:R-:W-:Y:S02]  /*30d0*/  ISETP.LT.OR P5, PT, R46, 0x59, P5 ;  /* 0x000000592e00780c */ /* 0x000fe40002fa1670 */
[----:B------:R-:W-:-:S02]  /*30e0*/  ISETP.GE.AND P6, PT, R67, 0x5a, PT ;  /* 0x0000005a4300780c */ /* 0x000fc40003fc6270 */
        /* <DEDUP_REMOVED lines=24> */
[----:B------:R-:W-:Y:S02]  /*3270*/  ISETP.GE.AND P6, PT, R67, 0x71, PT ;  /* 0x000000714300780c */ /* 0x000fe40003fc6270 */
        /* <DEDUP_REMOVED lines=8> */
[----:B------:R-:W-:-:S04]  /*3300*/  ISETP.LT.OR P5, PT, R46, 0x72, P5 ;  /* 0x000000722e00780c */ /* 0x000fc80002fa1670 */
[----:B------:R-:W-:Y:S02]  /*3310*/  FSEL R30, R81, -INF , !P5 ;  /* 0xff800000511e7808 */ /* 0x000fe40006800000 */
[----:B------:R-:W-:-:S04]  /*3320*/  ISETP.GE.AND P5, PT, R67, 0x79, PT ;  /* 0x000000794300780c */ /* 0x000fc80003fa6270 */
[----:B------:R-:W-:-:S04]  /*3330*/  ISETP.GT.AND P6, PT, R50, 0x78, !P5 ;  /* 0x000000783200780c */ /* 0x000fc80006fc4270 */
[----:B------:R-:W-:-:S04]  /*3340*/  ISETP.LT.OR P6, PT, R46, 0x79, P6 ;  /* 0x000000792e00780c */ /* 0x000fc800037c1670 */
[----:B------:R-:W-:Y:S02]  /*3350*/  FSEL R28, R84, -INF , !P6 ;  /* 0xff800000541c7808 */ /* 0x000fe40007000000 */
[----:B------:R-:W-:-:S04]  /*3360*/  ISETP.GE.AND P6, PT, R67, 0x1, PT ;  /* 0x000000014300780c */ /* 0x000fc80003fc6270 */
[----:B------:R-:W-:Y:S02]  /*3370*/  P2R R73, PR, RZ, 0x40 ;  /* 0x00000040ff497803 */ /* 0x000fe40000000000 */
[----:B------:R-:W-:-:S04]  /*3380*/  ISETP.GT.AND P6, PT, R50, RZ, !P6 ;  /* 0x000000ff3200720c */ /* 0x000fc800077c4270 */
[----:B------:R-:W-:-:S04]  /*3390*/  ISETP.LT.OR P6, PT, R46, 0x1, P6 ;  /* 0x000000012e00780c */ /* 0x000fc800037c1670 */
[----:B------:R-:W-:Y:S02]  /*33a0*/  FSEL R132, R4, -INF , !P6 ;  /* 0xff80000004847808 */ /* 0x000fe40007000000 */
[----:B------:R-:W-:Y:S02]  /*33b0*/  ISETP.GE.AND P6, PT, R67, 0x7a, PT ;  /* 0x0000007a4300780c */ /* 0x000fe40003fc6270 */
[----:B------:R-:W0:Y:S02]  /*33c0*/  SHFL.IDX PT, R67, R48, 0x1, 0x1c1f ;  /* 0x003c1f0030437f89 */ /* 0x000e2400000e0000 */
[----:B------:R-:W-:Y:S02]  /*33d0*/  P2R R81, PR, RZ, 0x40 ;  /* 0x00000040ff517803 */ /* 0x000fe40000000000 */
[----:B------:R-:W-:-:S04]  /*33e0*/  ISETP.GT.AND P6, PT, R50, 0x79, !P6 ;  /* 0x000000793200780c */ /* 0x000fc800077c4270 */
[----:B------:R-:W-:-:S04]  /*33f0*/  ISETP.LT.OR P6, PT, R46, 0x7a, P6 ;  /* 0x0000007a2e00780c */ /* 0x000fc800037c1670 */
[----:B------:R-:W-:Y:S02]  /*3400*/  FSEL R4, R85, -INF , !P6 ;  /* 0xff80000055047808 */ /* 0x000fe40007000000 */
[----:B0-----:R-:W-:Y:S01]  /*3410*/  VIADDMNMX R118, R67, R75, R118, PT ;  /* 0x0000004b43767246 */ /* 0x001fe20003800176 */
[----:B------:R-:W-:Y:S01]  /*3420*/  IMAD.IADD R65, R62, 0x1, R67 ;  /* 0x000000013e417824 */ /* 0x000fe200078e0243 */
[----:B------:R-:W-:Y:S06]  /*3430*/  @!P3 BRA `(.L_x_887) ;  /* 0x000000000054b947 */ /* 0x000fec0003800000 */
[----:B------:R-:W-:Y:S01]  /*3440*/  IMAD R40, R16, UR33, R67 ;  /* 0x0000002110287c24 */ /* 0x000fe2000f8e0243 */
        /* <DEDUP_REMOVED lines=11> */
.L_x_889:
[----:B------:R-:W-:-:S13]  /*3500*/  ISETP.NE.AND P6, PT, R21, 0x1, PT ;  /* 0x000000011500780c */ /* 0x000fda0003fc5270 */
[----:B------:R-:W0:Y:S02]  /*3510*/  @P6 LDC.64 R66, c[0x0][0x9e8] ;  /* 0x00027a00ff426b82 */ /* 0x000e240000000a00 */
[----:B0-----:R-:W-:-:S05]  /*3520*/  @P6 IMAD.HI.U32 R42, R40, R66, RZ ;  /* 0x00000042282a6227 */ /* 0x001fca00078e00ff */
[----:B------:R-:W-:-:S07]  /*3530*/  @P6 SHF.R.U32.HI R40, RZ, R67, R42 ;  /* 0x00000043ff286219 */ /* 0x000fce000001162a */
.L_x_890:
[----:B------:R-:W-:Y:S05]  /*3540*/  BSYNC B0 ;  /* 0x0000000000007941 */ /* 0x000fea0003800000 */
.L_x_888:
[----:B------:R-:W-:-:S04]  /*3550*/  IMAD R40, R40, R21, -R58 ;  /* 0x0000001528287224 */ /* 0x000fc800078e0a3a */
[----:B------:R-:W-:-:S05]  /*3560*/  IMAD R40, R3, -0x2, R40 ;  /* 0xfffffffe03287824 */ /* 0x000fca00078e0228 */
[----:B------:R-:W-:Y:S02]  /*3570*/  VIMNMX R65, R65, R40, !PT ;  /* 0x0000002841417248 */ /* 0x000fe40007fe0100 */
[----:B------:R-:W-:-:S07]  /*3580*/  VIADDMNMX R118, R40, R21, R118, PT ;  /* 0x0000001528767246 */ /* 0x000fce0003800176 */
.L_x_887:
[C---:B------:R-:W-:Y:S01]  /*3590*/  ISETP.GT.AND P4, PT, R65.reuse, 0x1, !P4 ;  /* 0x000000014100780c */ /* 0x040fe20006784270 */
[----:B------:R-:W-:Y:S01]  /*35a0*/  ULDC UR4, c[0x0][0x988] ;  /* 0x0002620000047ab9 */ /* 0x000fe20000000800 */
[----:B------:R-:W-:Y:S02]  /*35b0*/  ISETP.NE.AND P6, PT, R78, RZ, PT ;  /* 0x000000ff4e00720c */ /* 0x000fe40003fc5270 */
[----:B------:R-:W-:Y:S02]  /*35c0*/  ISETP.LT.OR P4, PT, R118, 0x2, P4 ;  /* 0x000000027600780c */ /* 0x000fe40002781670 */
[----:B------:R-:W-:Y:S02]  /*35d0*/  ISETP.GT.AND P5, PT, R65, 0x78, !P5 ;  /* 0x000000784100780c */ /* 0x000fe40006fa4270 */
[----:B------:R-:W-:Y:S02]  /*35e0*/  FSEL R40, R5, -INF , !P4 ;  /* 0xff80000005287808 */ /* 0x000fe40006000000 */
[----:B------:R-:W-:-:S02]  /*35f0*/  ISETP.NE.AND P4, PT, R52, RZ, PT ;  /* 0x000000ff3400720c */ /* 0x000fc40003f85270 */
[----:B------:R-:W-:Y:S02]  /*3600*/  FMNMX.FTZ R5, R132, R134, !PT ;  /* 0x0000008684057209 */ /* 0x000fe40007810000 */
[----:B------:R-:W-:Y:S02]  /*3610*/  ISETP.GT.AND P4, PT, R65, 0x8, !P4 ;  /* 0x000000084100780c */ /* 0x000fe40006784270 */
[----:B------:R-:W-:Y:S02]  /*3620*/  FMNMX.FTZ R5, R136, R5, !PT ;  /* 0x0000000588057209 */ /* 0x000fe40007810000 */
[----:B------:R-:W-:Y:S02]  /*3630*/  ISETP.LT.OR P4, PT, R118, 0x9, P4 ;  /* 0x000000097600780c */ /* 0x000fe40002781670 */
[----:B------:R-:W-:Y:S02]  /*3640*/  FMNMX.FTZ R5, R138, R5, !PT ;  /* 0x000000058a057209 */ /* 0x000fe40007810000 */
[----:B------:R-:W-:-:S02]  /*3650*/  FSEL R42, R9, -INF , !P4 ;  /* 0xff800000092a7808 */ /* 0x000fc40006000000 */
[----:B------:R-:W-:Y:S02]  /*3660*/  ISETP.NE.AND P4, PT, R54, RZ, PT ;  /* 0x000000ff3600720c */ /* 0x000fe40003f85270 */
[----:B------:R-:W-:Y:S02]  /*3670*/  FMNMX.FTZ R5, R140, R5, !PT ;  /* 0x000000058c057209 */ /* 0x000fe40007810000 */
[----:B------:R-:W-:Y:S02]  /*3680*/  ISETP.GT.AND P4, PT, R65, 0x9, !P4 ;  /* 0x000000094100780c */ /* 0x000fe40006784270 */
[----:B------:R-:W-:Y:S02]  /*3690*/  FMNMX.FTZ R5, R90, R5, !PT ;  /* 0x000000055a057209 */ /* 0x000fe40007810000 */
[----:B------:R-:W-:Y:S02]  /*36a0*/  ISETP.LT.OR P4, PT, R118, 0xa, P4 ;  /* 0x0000000a7600780c */ /* 0x000fe40002781670 */
[----:B------:R-:W-:-:S02]  /*36b0*/  FMNMX.FTZ R5, R130, R5, !PT ;  /* 0x0000000582057209 */ /* 0x000fc40007810000 */
[----:B------:R-:W-:Y:S02]  /*36c0*/  FSEL R44, R10, -INF , !P4 ;  /* 0xff8000000a2c7808 */ /* 0x000fe40006000000 */
[----:B------:R-:W-:Y:S02]  /*36d0*/  ISETP.NE.AND P4, PT, R70, RZ, PT ;  /* 0x000000ff4600720c */ /* 0x000fe40003f85270 */
[----:B------:R-:W-:Y:S02]  /*36e0*/  FMNMX.FTZ R5, R128, R5, !PT ;  /* 0x0000000580057209 */ /* 0x000fe40007810000 */
[----:B------:R-:W-:Y:S02]  /*36f0*/  ISETP.GT.AND P4, PT, R65, 0x10, !P4 ;  /* 0x000000104100780c */ /* 0x000fe40006784270 */
[----:B------:R-:W-:Y:S02]  /*3700*/  FMNMX.FTZ R5, R126, R5, !PT ;  /* 0x000000057e057209 */ /* 0x000fe40007810000 */
[----:B------:R-:W-:-:S02]  /*3710*/  ISETP.LT.OR P4, PT, R118, 0x11, P4 ;  /* 0x000000117600780c */ /* 0x000fc40002781670 */
[----:B------:R-:W-:Y:S02]  /*3720*/  FMNMX.FTZ R5, R124, R5, !PT ;  /* 0x000000057c057209 */ /* 0x000fe40007810000 */
[----:B------:R-:W-:Y:S02]  /*3730*/  FSEL R46, R11, -INF , !P4 ;  /* 0xff8000000b2e7808 */ /* 0x000fe40006000000 */
[----:B------:R-:W-:Y:S02]  /*3740*/  ISETP.NE.AND P4, PT, R74, RZ, PT ;  /* 0x000000ff4a00720c */ /* 0x000fe40003f85270 */
[----:B------:R-:W-:Y:S02]  /*3750*/  FMNMX.FTZ R5, R122, R5, !PT ;  /* 0x000000057a057209 */ /* 0x000fe40007810000 */
[----:B------:R-:W-:Y:S02]  /*3760*/  ISETP.GT.AND P4, PT, R65, 0x11, !P4 ;  /* 0x000000114100780c */ /* 0x000fe40006784270 */
[----:B------:R-:W-:-:S02]  /*3770*/  FMNMX.FTZ R5, R120, R5, !PT ;  /* 0x0000000578057209 */ /* 0x000fc40007810000 */
[----:B------:R-:W-:Y:S02]  /*3780*/  ISETP.LT.OR P4, PT, R118, 0x12, P4 ;  /* 0x000000127600780c */ /* 0x000fe40002781670 */
[----:B------:R-:W-:Y:S02]  /*3790*/  FMNMX.FTZ R5, R116, R5, !PT ;  /* 0x0000000574057209 */ /* 0x000fe40007810000 */
[----:B------:R-:W-:Y:S02]  /*37a0*/  FSEL R12, R12, -INF , !P4 ;  /* 0xff8000000c0c7808 */ /* 0x000fe40006000000 */
[----:B------:R-:W-:Y:S02]  /*37b0*/  ISETP.GT.AND P4, PT, R65, 0x18, !P6 ;  /* 0x000000184100780c */ /* 0x000fe40007784270 */
[----:B------:R-:W-:Y:S02]  /*37c0*/  ISETP.NE.AND P6, PT, R56, RZ, PT ;  /* 0x000000ff3800720c */ /* 0x000fe40003fc5270 */
        /* <DEDUP_REMOVED lines=9> */
[----:B------:R-:W-:Y:S01]  /*3860*/  FSEL R48, R15, -INF , !P4 ;  /* 0xff8000000f307808 */ /* 0x000fe20006000000 */
[----:B------:R-:W-:Y:S01]  /*3870*/  IMAD.U32 R15, RZ, RZ, UR4 ;  /* 0x00000004ff0f7e24 */ /* 0x000fe2000f8e00ff */
[----:B------:R-:W-:Y:S02]  /*3880*/  ISETP.NE.AND P4, PT, R82, RZ, PT ;  /* 0x000000ff5200720c */ /* 0x000fe40003f85270 */
[----:B------:R-:W-:Y:S02]  /*3890*/  FMNMX.FTZ R5, R106, R5, !PT ;  /* 0x000000056a057209 */ /* 0x000fe40007810000 */
[----:B------:R-:W-:-:S02]  /*38a0*/  ISETP.GT.AND P4, PT, R65, 0x20, !P4 ;  /* 0x000000204100780c */ /* 0x000fc40006784270 */
[----:B------:R-:W-:Y:S02]  /*38b0*/  FMNMX.FTZ R5, R104, R5, !PT ;  /* 0x0000000568057209 */ /* 0x000fe40007810000 */
[----:B------:R-:W-:Y:S02]  /*38c0*/  ISETP.LT.OR P4, PT, R118, 0x21, P4 ;  /* 0x000000217600780c */ /* 0x000fe40002781670 */
[----:B------:R-:W-:Y:S02]  /*38d0*/  FMNMX.FTZ R5, R102, R5, !PT ;  /* 0x0000000566057209 */ /* 0x000fe40007810000 */
[----:B------:R-:W-:Y:S02]  /*38e0*/  FSEL R24, R24, -INF , !P4 ;  /* 0xff80000018187808 */ /* 0x000fe40006000000 */
[----:B------:R-:W-:Y:S02]  /*38f0*/  ISETP.NE.AND P4, PT, R83, RZ, PT ;  /* 0x000000ff5300720c */ /* 0x000fe40003f85270 */
[----:B------:R-:W-:-:S02]  /*3900*/  FMNMX.FTZ R5, R100, R5, !PT ;  /* 0x0000000564057209 */ /* 0x000fc40007810000 */
[----:B------:R-:W-:Y:S02]  /*3910*/  ISETP.GT.AND P4, PT, R65, 0x21, !P4 ;  /* 0x000000214100780c */ /* 0x000fe40006784270 */
[----:B------:R-:W-:Y:S02]  /*3920*/  FMNMX.FTZ R5, R98, R5, !PT ;  /* 0x0000000562057209 */ /* 0x000fe40007810000 */
[----:B------:R-:W-:Y:S02]  /*3930*/  ISETP.LT.OR P4, PT, R118, 0x22, P4 ;  /* 0x000000227600780c */ /* 0x000fe40002781670 */
[----:B------:R-:W-:Y:S02]  /*3940*/  FMNMX.FTZ R5, R96, R5, !PT ;  /* 0x0000000560057209 */ /* 0x000fe40007810000 */
        /* <DEDUP_REMOVED lines=22> */
[----:B------:R-:W-:Y:S01]  /*3ab0*/  ISETP.NE.AND P4, PT, R93, RZ, PT ;  /* 0x000000ff5d00720c */ /* 0x000fe20003f85270 */
[----:B------:R-:W0:Y:S01]  /*3ac0*/  SHFL.BFLY PT, R10, R5, 0x2, 0x1f ;  /* 0x0c401f00050a7f89 */ /* 0x000e2200000e0000 */
[----:B------:R-:W-:Y:S02]  /*3ad0*/  ISETP.LT.OR P5, PT, R118, 0x79, P5 ;  /* 0x000000797600780c */ /* 0x000fe40002fa1670 */
[----:B------:R-:W-:-:S04]  /*3ae0*/  ISETP.GT.AND P4, PT, R65, 0x31, !P4 ;  /* 0x000000314100780c */ /* 0x000fc80006784270 */
[----:B------:R-:W-:-:S04]  /*3af0*/  ISETP.LT.OR P4, PT, R118, 0x32, P4 ;  /* 0x000000327600780c */ /* 0x000fc80002781670 */
[----:B------:R-:W-:Y:S02]  /*3b00*/  FSEL R58, R37, -INF , !P4 ;  /* 0xff800000253a7808 */ /* 0x000fe40006000000 */
[----:B------:R-:W-:-:S04]  /*3b10*/  ISETP.NE.AND P4, PT, R95, RZ, PT ;  /* 0x000000ff5f00720c */ /* 0x000fc80003f85270 */
[----:B------:R-:W-:-:S04]  /*3b20*/  ISETP.GT.AND P4, PT, R65, 0x38, !P4 ;  /* 0x000000384100780c */ /* 0x000fc80006784270 */
[----:B------:R-:W-:Y:S02]  /*3b30*/  ISETP.LT.OR P4, PT, R118, 0x39, P4 ;  /* 0x000000397600780c */ /* 0x000fe40002781670 */
[----:B0-----:R-:W-:Y:S02]  /*3b40*/  FMNMX.FTZ R9, R5, R10, !PT ;  /* 0x0000000a05097209 */ /* 0x001fe40007810000 */
[----:B------:R-:W-:Y:S02]  /*3b50*/  FSEL R60, R39, -INF , !P4 ;  /* 0xff800000273c7808 */ /* 0x000fe40006000000 */
[----:B------:R-:W-:Y:S01]  /*3b60*/  ISETP.NE.AND P4, PT, R97, RZ, PT ;  /* 0x000000ff6100720c */ /* 0x000fe20003f85270 */
[----:B------:R-:W0:Y:S03]  /*3b70*/  SHFL.BFLY PT, R10, R9, 0x1, 0x1f ;  /* 0x0c201f00090a7f89 */ /* 0x000e2600000e0000 */
        /* <DEDUP_REMOVED lines=8> */
[----:B------:R-:W-:Y:S01]  /*3c00*/  ISETP.GT.AND P4, PT, R65, 0x41, !P6 ;  /* 0x000000414100780c */ /* 0x000fe20007784270 */
[----:B------:R-:W-:Y:S01]  /*3c10*/  FFMA.FTZ R11, R10, R15, -8 ;  /* 0xc10000000a0b7423 */ /* 0x000fe2000001000f */
[----:B------:R-:W-:Y:S02]  /*3c20*/  ISETP.NE.AND P6, PT, R72, RZ, PT ;  /* 0x000000ff4800720c */ /* 0x000fe40003fc5270 */
[----:B------:R-:W-:-:S04]  /*3c30*/  ISETP.LT.OR P4, PT, R118, 0x42, P4 ;  /* 0x000000427600780c */ /* 0x000fc80002781670 */
[----:B------:R-:W-:Y:S02]  /*3c40*/  FSEL R66, R45, -INF , !P4 ;  /* 0xff8000002d427808 */ /* 0x000fe40006000000 */
[----:B------:R-:W-:-:S04]  /*3c50*/  ISETP.NE.AND P4, PT, R101, RZ, PT ;  /* 0x000000ff6500720c */ /* 0x000fc80003f85270 */
[----:B------:R-:W-:-:S04]  /*3c60*/  ISETP.GT.AND P4, PT, R65, 0x48, !P4 ;  /* 0x000000484100780c */ /* 0x000fc80006784270 */
        /* <DEDUP_REMOVED lines=38> */
[----:B------:R-:W-:Y:S02]  /*3ed0*/  ISETP.GT.AND P4, PT, R65, 0x70, !P6 ;  /* 0x000000704100780c */ /* 0x000fe40007784270 */
[----:B------:R-:W-:Y:S02]  /*3ee0*/  ISETP.NE.AND P6, PT, R73, RZ, PT ;  /* 0x000000ff4900720c */ /* 0x000fe40003fc5270 */
[----:B------:R-:W-:-:S04]  /*3ef0*/  ISETP.LT.OR P4, PT, R118, 0x71, P4 ;  /* 0x000000717600780c */ /* 0x000fc80002781670 */
[----:B------:R-:W-:Y:S02]  /*3f00*/  FSEL R86, R71, -INF , !P4 ;  /* 0xff80000047567808 */ /* 0x000fe40006000000 */
[----:B------:R-:W-:-:S04]  /*3f10*/  FSETP.NEU.FTZ.AND P4, PT, R10, -INF , PT ;  /* 0xff8000000a00780b */ /* 0x000fc80003f9d000 */
[----:B------:R-:W-:Y:S02]  /*3f20*/  FSEL R33, R11, RZ, P4 ;  /* 0x000000ff0b217208 */ /* 0x000fe40002000000 */
[----:B------:R-:W-:Y:S02]  /*3f30*/  ISETP.GT.AND P4, PT, R65, RZ, !P6 ;  /* 0x000000ff4100720c */ /* 0x000fe40007784270 */
[----:B------:R-:W-:Y:S01]  /*3f40*/  ISETP.NE.AND P6, PT, R81, RZ, PT ;  /* 0x000000ff5100720c */ /* 0x000fe20003fc5270 */
[-CC-:B------:R-:W-:Y:S01]  /*3f50*/  FFMA.FTZ R29, R136, R15.reuse, -R33.reuse ;  /* 0x0000000f881d7223 */ /* 0x180fe20000010821 */
[----:B------:R-:W-:Y:S01]  /*3f60*/  ISETP.LT.OR P4, PT, R118, 0x1, P4 ;  /* 0x000000017600780c */ /* 0x000fe20002781670 */
[-CC-:B------:R-:W-:Y:S01]  /*3f70*/  FFMA.FTZ R110, R110, R15.reuse, -R33.reuse ;  /* 0x0000000f6e6e7223 */ /* 0x180fe20000010821 */
[----:B------:R-:W-:Y:S01]  /*3f80*/  ISETP.GT.AND P6, PT, R65, 0x79, !P6 ;  /* 0x000000794100780c */ /* 0x000fe200077c4270 */
[----:B------:R0:W-:Y:S01]  /*3f90*/  MUFU.EX2 R35, R29 ;  /* 0x0000001d00237308 */ /* 0x0001e20000000800 */
[----:B------:R-:W-:Y:S01]  /*3fa0*/  FSEL R31, R2, -INF , !P4 ;  /* 0xff800000021f7808 */ /* 0x000fe20006000000 */
[-CC-:B------:R-:W-:Y:S01]  /*3fb0*/  FFMA.FTZ R55, R38, R15.reuse, -R33.reuse ;  /* 0x0000000f26377223 */ /* 0x180fe20000010821 */
[----:B------:R-:W-:Y:S01]  /*3fc0*/  ISETP.NE.AND P4, PT, R77, RZ, PT ;  /* 0x000000ff4d00720c */ /* 0x000fe20003f85270 */
[-CC-:B------:R-:W-:Y:S01]  /*3fd0*/  FFMA.FTZ R2, R132, R15.reuse, -R33.reuse ;  /* 0x0000000f84027223 */ /* 0x180fe20000010821 */
[----:B------:R-:W-:Y:S01]  /*3fe0*/  FMNMX.FTZ R9, R31, R40, !PT ;  /* 0x000000281f097209 */ /* 0x000fe20007810000 */
[--C-:B------:R-:W-:Y:S01]  /*3ff0*/  FFMA.FTZ R5, R134, R15, -R33.reuse ;  /* 0x0000000f86057223 */ /* 0x100fe20000010821 */
[----:B------:R-:W-:Y:S01]  /*4000*/  ISETP.GT.AND P4, PT, R65, 0x71, !P4 ;  /* 0x000000714100780c */ /* 0x000fe20006784270 */
[----:B------:R1:W-:Y:S01]  /*4010*/  MUFU.EX2 R45, R110 ;  /* 0x0000006e002d7308 */ /* 0x0003e20000000800 */
[----:B------:R-:W-:Y:S01]  /*4020*/  FMNMX.FTZ R11, R42, R9, !PT ;  /* 0x000000092a0b7209 */ /* 0x000fe20007810000 */
[-CC-:B0-----:R-:W-:Y:S01]  /*4030*/  FFMA.FTZ R29, R108, R15.reuse, -R33.reuse ;  /* 0x0000000f6c1d7223 */ /* 0x181fe20000010821 */
[----:B------:R-:W-:Y:S01]  /*4040*/  ISETP.LT.OR P4, PT, R118, 0x72, P4 ;  /* 0x000000727600780c */ /* 0x000fe20002781670 */
[--C-:B------:R-:W-:Y:S01]  /*4050*/  FFMA.FTZ R114, R114, R15, -R33.reuse ;  /* 0x0000000f72727223 */ /* 0x100fe20000010821 */
[----:B------:R-:W-:Y:S01]  /*4060*/  FMNMX.FTZ R11, R44, R11, !PT ;  /* 0x0000000b2c0b7209 */ /* 0x000fe20007810000 */
[-CC-:B------:R-:W-:Y:S01]  /*4070*/  FFMA.FTZ R37, R138, R15.reuse, -R33.reuse ;  /* 0x0000000f8a257223 */ /* 0x180fe20000010821 */
[----:B------:R-:W-:Y:S01]  /*4080*/  FSEL R108, R25, -INF , !P4 ;  /* 0xff800000196c7808 */ /* 0x000fe20006000000 */
[--C-:B------:R-:W-:Y:S01]  /*4090*/  FFMA.FTZ R25, R106, R15, -R33.reuse ;  /* 0x0000000f6a197223 */ /* 0x100fe20000010821 */
[----:B------:R-:W-:Y:S01]  /*40a0*/  FMNMX.FTZ R11, R46, R11, !PT ;  /* 0x0000000b2e0b7209 */ /* 0x000fe20007810000 */
[----:B------:R-:W-:Y:S01]  /*40b0*/  MUFU.EX2 R43, R114 ;  /* 0x00000072002b7308 */ /* 0x000fe20000000800 */
        /* <DEDUP_REMOVED lines=8> */
[----:B-1----:R-:W-:Y:S01]  /*4140*/  FSEL R110, R26, -INF , !P6 ;  /* 0xff8000001a6e7808 */ /* 0x002fe20007000000 */
[--C-:B------:R-:W-:Y:S01]  /*4150*/  FFMA.FTZ R128, R128, R15, -R33.reuse ;  /* 0x0000000f80807223 */ /* 0x100fe20000010821 */
[----:B------:R-:W-:Y:S01]  /*4160*/  FMNMX.FTZ R11, R48, R11, !PT ;  /* 0x0000000b300b7209 */ /* 0x000fe20007810000 */
[-CC-:B------:R-:W-:Y:S01]  /*4170*/  FFMA.FTZ R126, R126, R15.reuse, -R33.reuse ;  /* 0x0000000f7e7e7223 */ /* 0x180fe20000010821 */
[-CC-:B------:R-:W-:Y:S01]  /*4180*/  FFMA.FTZ R124, R124, R15.reuse, -R33.reuse ;  /* 0x0000000f7c7c7223 */ /* 0x180fe20000010821 */
[--C-:B------:R-:W-:Y:S01]  /*4190*/  FFMA.FTZ R122, R122, R15, -R33.reuse ;  /* 0x0000000f7a7a7223 */ /* 0x100fe20000010821 */
[----:B------:R-:W-:Y:S01]  /*41a0*/  FMNMX.FTZ R11, R24, R11, !PT ;  /* 0x0000000b180b7209 */ /* 0x000fe20007810000 */
[----:B------:R-:W0:Y:S01]  /*41b0*/  MUFU.EX2 R5, R5 ;  /* 0x0000000500057308 */ /* 0x000e220000000800 */
        /* <DEDUP_REMOVED lines=17> */
[--C-:B-1----:R-:W-:Y:S01]  /*42d0*/  FFMA.FTZ R29, R34, R15, -R33.reuse ;  /* 0x0000000f221d7223 */ /* 0x102fe20000010821 */
[----:B------:R-:W-:Y:S01]  /*42e0*/  FMNMX.FTZ R11, R58, R11, !PT ;  /* 0x0000000b3a0b7209 */ /* 0x000fe20007810000 */
[----:B------:R-:W-:-:S03]  /*42f0*/  FFMA.FTZ R4, R4, R15, -R33 ;  /* 0x0000000f04047223 */ /* 0x000fc60000010821 */
[----:B------:R-:W-:Y:S01]  /*4300*/  FMNMX.FTZ R11, R60, R11, !PT ;  /* 0x0000000b3c0b7209 */ /* 0x000fe20007810000 */
[----:B------:R-:W-:Y:S01]  /*4310*/  MUFU.EX2 R132, R37 ;  /* 0x0000002500847308 */ /* 0x000fe20000000800 */
[----:B--2---:R-:W-:Y:S02]  /*4320*/  FFMA.FTZ R25, R30, R15, -R33 ;  /* 0x0000000f1e197223 */ /* 0x004fe40000010821 */
[----:B------:R-:W-:-:S04]  /*4330*/  FMNMX.FTZ R11, R62, R11, !PT ;  /* 0x0000000b3e0b7209 */ /* 0x000fc80007810000 */
[----:B------:R-:W-:Y:S01]  /*4340*/  FMNMX.FTZ R11, R64, R11, !PT ;  /* 0x0000000b400b7209 */ /* 0x000fe20007810000 */
[----:B------:R-:W-:Y:S03]  /*4350*/  MUFU.EX2 R9, R39 ;  /* 0x0000002700097308 */ /* 0x000fe60000000800 */
        /* <DEDUP_REMOVED lines=21> */
[----:B------:R-:W-:-:S05]  /*44b0*/  FMNMX.FTZ R11, R110, R11, !PT ;  /* 0x0000000b6e0b7209 */ /* 0x000fca0007810000 */
[----:B------:R-:W1:Y:S01]  /*44c0*/  SHFL.BFLY PT, R26, R11, 0x2, 0x1f ;  /* 0x0c401f000b1a7f89 */ /* 0x000e6200000e0000 */
[----:B------:R-:W-:Y:S08]  /*44d0*/  MUFU.EX2 R116, R116 ;  /* 0x0000007400747308 */ /* 0x000ff00000000800 */
[----:B------:R-:W-:Y:S08]  /*44e0*/  MUFU.EX2 R112, R112 ;  /* 0x0000007000707308 */ /* 0x000ff00000000800 */
[----:B------:R-:W-:Y:S01]  /*44f0*/  MUFU.EX2 R104, R104 ;  /* 0x0000006800687308 */ /* 0x000fe20000000800 */
[----:B-1----:R-:W-:Y:S01]  /*4500*/  FMNMX.FTZ R27, R11, R26, !PT ;  /* 0x0000001a0b1b7209 */ /* 0x002fe20007810000 */
[----:B------:R-:W-:-:S06]  /*4510*/  FFMA.FTZ R26, R32, R15, -R33 ;  /* 0x0000000f201a7223 */ /* 0x000fcc0000010821 */
[----:B------:R-:W-:Y:S01]  /*4520*/  MUFU.EX2 R49, R102 ;  /* 0x0000006600317308 */ /* 0x000fe20000000800 */
[----:B------:R-:W1:Y:S07]  /*4530*/  SHFL.BFLY PT, R38, R27, 0x1, 0x1f ;  /* 0x0c201f001b267f89 */ /* 0x000e6e00000e0000 */
[----:B------:R-:W-:Y:S08]  /*4540*/  MUFU.EX2 R96, R96 ;  /* 0x0000006000607308 */ /* 0x000ff00000000800 */
[----:B------:R-:W-:Y:S08]  /*4550*/  MUFU.EX2 R53, R94 ;  /* 0x0000005e00357308 */ /* 0x000ff00000000800 */
[----:B------:R-:W-:Y:S01]  /*4560*/  MUFU.EX2 R100, R100 ;  /* 0x0000006400647308 */ /* 0x000fe20000000800 */
[----:B-1----:R-:W-:Y:S01]  /*4570*/  FMNMX.FTZ R11, R27, R38, !PT ;  /* 0x000000261b0b7209 */ /* 0x002fe20007810000 */
[----:B------:R-:W-:-:S03]  /*4580*/  FFMA.FTZ R27, R28, R15, -R33 ;  /* 0x0000000f1c1b7223 */ /* 0x000fc60000010821 */
[C---:B------:R-:W-:Y:S01]  /*4590*/  FSETP.NEU.FTZ.AND P4, PT, R11.reuse, -INF , PT ;  /* 0xff8000000b00780b */ /* 0x040fe20003f9d000 */
[----:B------:R-:W-:Y:S02]  /*45a0*/  FFMA.FTZ R28, R11, R15, -8 ;  /* 0xc10000000b1c7423 */ /* 0x000fe4000001000f */
[----:B------:R-:W-:Y:S03]  /*45b0*/  MUFU.EX2 R51, R98 ;  /* 0x0000006200337308 */ /* 0x000fe60000000800 */
[----:B------:R-:W-:-:S05]  /*45c0*/  FSEL R33, R28, RZ, P4 ;  /* 0x000000ff1c217208 */ /* 0x000fca0002000000 */
[----:B------:R-:W-:Y:S01]  /*45d0*/  MUFU.EX2 R36, R36 ;  /* 0x0000002400247308 */ /* 0x000fe20000000800 */
[-CC-:B------:R-:W-:Y:S01]  /*45e0*/  FFMA.FTZ R31, R31, R15.reuse, -R33.reuse ;  /* 0x0000000f1f1f7223 */ /* 0x180fe20000010821 */
[-CC-:B------:R-:W-:Y:S01]  /*45f0*/  FFMA.FTZ R40, R40, R15.reuse, -R33.reuse ;  /* 0x0000000f28287223 */ /* 0x180fe20000010821 */
[-CC-:B------:R-:W-:Y:S01]  /*4600*/  FFMA.FTZ R42, R42, R15.reuse, -R33.reuse ;  /* 0x0000000f2a2a7223 */ /* 0x180fe20000010821 */
[-CC-:B------:R-:W-:Y:S01]  /*4610*/  FFMA.FTZ R12, R12, R15.reuse, -R33.reuse ;  /* 0x0000000f0c0c7223 */ /* 0x180fe20000010821 */
[-CC-:B------:R-:W-:Y:S01]  /*4620*/  FFMA.FTZ R44, R44, R15.reuse, -R33.reuse ;  /* 0x0000000f2c2c7223 */ /* 0x180fe20000010821 */
[-CC-:B------:R-:W-:Y:S01]  /*4630*/  FFMA.FTZ R46, R46, R15.reuse, -R33.reuse ;  /* 0x0000000f2e2e7223 */ /* 0x180fe20000010821 */
[-CC-:B------:R-:W-:Y:S01]  /*4640*/  FFMA.FTZ R14, R14, R15.reuse, -R33.reuse ;  /* 0x0000000f0e0e7223 */ /* 0x180fe20000010821 */
        /* <DEDUP_REMOVED lines=8> */
[----:B------:R-:W1:Y:S01]  /*46d0*/  MUFU.EX2 R40, R40 ;  /* 0x0000002800287308 */ /* 0x000e620000000800 */
[-CC-:B------:R-:W-:Y:S01]  /*46e0*/  FFMA.FTZ R60, R60, R15.reuse, -R33.reuse ;  /* 0x0000000f3c3c7223 */ /* 0x180fe20000010821 */
[-CC-:B------:R-:W-:Y:S01]  /*46f0*/  FFMA.FTZ R62, R62, R15.reuse, -R33.reuse ;  /* 0x0000000f3e3e7223 */ /* 0x180fe20000010821 */
[-CC-:B------:R-:W-:Y:S01]  /*4700*/  FFMA.FTZ R64, R64, R15.reuse, -R33.reuse ;  /* 0x0000000f40407223 */ /* 0x180fe20000010821 */
[-CC-:B------:R-:W-:Y:S01]  /*4710*/  FFMA.FTZ R66, R66, R15.reuse, -R33.reuse ;  /* 0x0000000f42427223 */ /* 0x180fe20000010821 */
        /* <DEDUP_REMOVED lines=8> */
[-CC-:B------:R-:W-:Y:S01]  /*47a0*/  FFMA.FTZ R82, R82, R15.reuse, -R33.reuse ;  /* 0x0000000f52527223 */ /* 0x180fe20000010821 */
[-CC-:B------:R-:W-:Y:S01]  /*47b0*/  FFMA.FTZ R84, R84, R15.reuse, -R33.reuse ;  /* 0x0000000f54547223 */ /* 0x180fe20000010821 */
[-C--:B------:R-:W-:Y:S01]  /*47c0*/  FFMA.FTZ R88, R88, R15.reuse, -R33 ;  /* 0x0000000f58587223 */ /* 0x080fe20000010821 */
[----:B------:R-:W2:Y:S01]  /*47d0*/  MUFU.EX2 R42, R42 ;  /* 0x0000002a002a7308 */ /* 0x000ea20000000800 */
[----:B0-----:R-:W-:Y:S01]  /*47e0*/  FADD.FTZ R12, R2, R5 ;  /* 0x00000005020c7221 */ /* 0x001fe20000010000 */
[----:B-1----:R-:W-:Y:S01]  /*47f0*/  FADD.FTZ R75, R31, R40 ;  /* 0x000000281f4b7221 */ /* 0x002fe20000010000 */
[-CC-:B------:R-:W-:Y:S01]  /*4800*/  FFMA.FTZ R86, R86, R15.reuse, -R33.reuse ;  /* 0x0000000f56567223 */ /* 0x180fe20000010821 */
[-CC-:B------:R-:W-:Y:S01]  /*4810*/  FFMA.FTZ R108, R108, R15.reuse, -R33.reuse ;  /* 0x0000000f6c6c7223 */ /* 0x180fe20000010821 */
[----:B------:R-:W-:Y:S01]  /*4820*/  FADD.FTZ R73, R35, R12 ;  /* 0x0000000c23497221 */ /* 0x000fe20000010000 */
[-CC-:B------:R-:W-:Y:S01]  /*4830*/  FFMA.FTZ R106, R106, R15.reuse, -R33.reuse ;  /* 0x0000000f6a6a7223 */ /* 0x180fe20000010821 */
[----:B------:R-:W-:Y:S01]  /*4840*/  FFMA.FTZ R110, R110, R15, -R33 ;  /* 0x0000000f6e6e7223 */ /* 0x000fe20000010821 */
[----:B------:R-:W0:Y:S01]  /*4850*/  MUFU.EX2 R57, R44 ;  /* 0x0000002c00397308 */ /* 0x000e220000000800 */
[C---:B------:R-:W-:Y:S01]  /*4860*/  FADD.FTZ R12, R132.reuse, R73 ;  /* 0x00000049840c7221 */ /* 0x040fe20000010000 */
[----:B------:R-:W-:-:S03]  /*4870*/  F2FP.SATFINITE.E4M3.F32.PACK_AB_MERGE_C R132, R132, R35, RZ ;  /* 0x000000238484723e */ /* 0x000fc600048070ff */
[----:B------:R-:W-:Y:S01]  /*4880*/  FADD.FTZ R77, R9, R12 ;  /* 0x0000000c094d7221 */ /* 0x000fe20000010000 */
[----:B------:R-:W-:Y:S02]  /*4890*/  F2FP.SATFINITE.E4M3.F32.PACK_AB_MERGE_C R164, R5, R2, R132 ;  /* 0x0000000205a4723e */ /* 0x000fe40004807084 */
[----:B------:R-:W1:Y:S01]  /*48a0*/  MUFU.EX2 R46, R46 ;  /* 0x0000002e002e7308 */ /* 0x000e620000000800 */
[----:B------:R-:W-:Y:S01]  /*48b0*/  FADD.FTZ R77, R90, R77 ;  /* 0x0000004d5a4d7221 */ /* 0x000fe20000010000 */
[----:B--2---:R-:W-:-:S03]  /*48c0*/  FADD.FTZ R12, R42, R75 ;  /* 0x0000004b2a0c7221 */ /* 0x004fc60000010000 */
[----:B------:R-:W-:Y:S01]  /*48d0*/  FADD.FTZ R28, R130, R77 ;  /* 0x0000004d821c7221 */ /* 0x000fe20000010000 */
[----:B------:R-:W-:Y:S02]  /*48e0*/  F2FP.SATFINITE.E4M3.F32.PACK_AB_MERGE_C R130, R37, R130, RZ ;  /* 0x000000822582723e */ /* 0x000fe400048070ff */
[----:B------:R-:W2:Y:S01]  /*48f0*/  MUFU.EX2 R14, R14 ;  /* 0x0000000e000e7308 */ /* 0x000ea20000000800 */
[----:B0-----:R-:W-:Y:S01]  /*4900*/  FADD.FTZ R75, R57, R12 ;  /* 0x0000000c394b7221 */ /* 0x001fe20000010000 */
[----:B------:R-:W-:Y:S01]  /*4910*/  FADD.FTZ R77, R37, R28 ;  /* 0x0000001c254d7221 */ /* 0x000fe20000010000 */
[----:B------:R-:W-:Y:S02]  /*4920*/  F2FP.SATFINITE.E4M3.F32.PACK_AB_MERGE_C R166, R90, R9, R130 ;  /* 0x000000095aa6723e */ /* 0x000fe40004807082 */
[----:B------:R-:W-:Y:S01]  /*4930*/  F2FP.SATFINITE.E4M3.F32.PACK_AB_MERGE_C R42, R57, R42, RZ ;  /* 0x0000002a392a723e */ /* 0x000fe200048070ff */
[----:B------:R-:W-:Y:S02]  /*4940*/  FADD.FTZ R28, R126, R77 ;  /* 0x0000004d7e1c7221 */ /* 0x000fe40000010000 */
[----:B------:R-:W0:Y:S01]  /*4950*/  MUFU.EX2 R61, R48 ;  /* 0x00000030003d7308 */ /* 0x000e220000000800 */
[----:B-1----:R-:W-:Y:S01]  /*4960*/  FADD.FTZ R12, R46, R75 ;  /* 0x0000004b2e0c7221 */ /* 0x002fe20000010000 */
[----:B------:R-:W-:Y:S01]  /*4970*/  FADD.FTZ R37, R39, R28 ;  /* 0x0000001c27257221 */ /* 0x000fe20000010000 */
[----:B------:R-:W-:-:S02]  /*4980*/  F2FP.SATFINITE.E4M3.F32.PACK_AB_MERGE_C R165, R40, R31, R42 ;  /* 0x0000001f28a5723e */ /* 0x000fc4000480702a */
[----:B------:R-:W-:Y:S01]  /*4990*/  FADD.FTZ R75, R59, R12 ;  /* 0x0000000c3b4b7221 */ /* 0x000fe20000010000 */
[----:B------:R-:W-:Y:S01]  /*49a0*/  FADD.FTZ R2, R122, R37 ;  /* 0x000000257a027221 */ /* 0x000fe20000010000 */
[C---:B------:R-:W-:Y:S01]  /*49b0*/  F2FP.SATFINITE.E4M3.F32.PACK_AB_MERGE_C R122, R41.reuse, R122, RZ ;  /* 0x0000007a297a723e */ /* 0x040fe200048070ff */
[----:B------:R-:W1:Y:S01]  /*49c0*/  MUFU.EX2 R24, R24 ;  /* 0x0000001800187308 */ /* 0x000e620000000800 */
[----:B--2---:R-:W-:Y:S01]  /*49d0*/  FADD.FTZ R12, R14, R75 ;  /* 0x0000004b0e0c7221 */ /* 0x004fe20000010000 */
[----:B------:R-:W-:Y:S01]  /*49e0*/  FADD.FTZ R41, R41, R2 ;  /* 0x0000000229297221 */ /* 0x000fe20000010000 */
[----:B------:R-:W-:-:S05]  /*49f0*/  F2FP.SATFINITE.E4M3.F32.PACK_AB_MERGE_C R160, R39, R126, R122 ;  /* 0x0000007e27a0723e */ /* 0x000fca000480707a */
[----:B------:R-:W2:Y:S01]  /*4a00*/  MUFU.EX2 R63, R50 ;  /* 0x00000032003f7308 */ /* 0x000ea20000000800 */
[C---:B0-----:R-:W-:Y:S01]  /*4a10*/  FADD.FTZ R5, R61.reuse, R12 ;  /* 0x0000000c3d057221 */ /* 0x041fe20000010000 */
[----:B------:R-:W-:Y:S01]  /*4a20*/  FADD.FTZ R12, R116, R41 ;  /* 0x00000029740c7221 */ /* 0x000fe20000010000 */
[----:B------:R-:W-:-:S03]  /*4a30*/  F2FP.SATFINITE.E4M3.F32.PACK_AB_MERGE_C R14, R61, R14, RZ ;  /* 0x0000000e3d0e723e */ /* 0x000fc600048070ff */
[----:B------:R-:W-:Y:S01]  /*4a40*/  FADD.FTZ R37, R43, R12 ;  /* 0x0000000c2b257221 */ /* 0x000fe20000010000 */
[----:B------:R-:W-:Y:S01]  /*4a50*/  F2FP.SATFINITE.E4M3.F32.PACK_AB_MERGE_C R12, R45, R112, RZ ;  /* 0x000000702d0c723e */ /* 0x000fe200048070ff */
[----:B------:R-:W0:Y:S01]  /*4a60*/  MUFU.EX2 R52, R52 ;  /* 0x0000003400347308 */ /* 0x000e220000000800 */
[----:B-1----:R-:W-:Y:S01]  /*4a70*/  FADD.FTZ R2, R24, R5 ;  /* 0x0000000518027221 */ /* 0x002fe20000010000 */
[----:B------:R-:W-:Y:S01]  /*4a80*/  FADD.FTZ R112, R112, R37 ;  /* 0x0000002570707221 */ /* 0x000fe20000010000 */
[----:B------:R-:W-:Y:S02]  /*4a90*/  F2FP.SATFINITE.E4M3.F32.PACK_AB_MERGE_C R162, R43, R116, R12 ;  /* 0x000000742ba2723e */ /* 0x000fe4000480700c */
[----:B------:R-:W-:Y:S01]  /*4aa0*/  F2FP.SATFINITE.E4M3.F32.PACK_AB_MERGE_C R12, R49, R104, RZ ;  /* 0x00000068310c723e */ /* 0x000fe200048070ff */
[----:B------:R-:W-:Y:S01]  /*4ab0*/  FADD.FTZ R112, R45, R112 ;  /* 0x000000702d707221 */ /* 0x000fe20000010000 */
[----:B------:R-:W-:Y:S01]  /*4ac0*/  F2FP.SATFINITE.E4M3.F32.PACK_AB_MERGE_C R167, R59, R46, R14 ;  /* 0x0000002e3ba7723e */ /* 0x000fe2000480700e */
[----:B------:R-:W1:Y:S01]  /*4ad0*/  MUFU.EX2 R65, R54 ;  /* 0x0000003600417308 */ /* 0x000e620000000800 */
[----:B--2---:R-:W-:Y:S01]  /*4ae0*/  FADD.FTZ R9, R63, R2 ;  /* 0x000000023f097221 */ /* 0x004fe20000010000 */
[----:B------:R-:W-:Y:S01]  /*4af0*/  FADD.FTZ R39, R47, R112 ;  /* 0x000000702f277221 */ /* 0x000fe20000010000 */
[----:B------:R-:W-:-:S02]  /*4b00*/  F2FP.SATFINITE.E4M3.F32.PACK_AB_MERGE_C R156, R114, R47, R12 ;  /* 0x0000002f729c723e */ /* 0x000fc4000480700c */
[----:B------:R-:W-:Y:S01]  /*4b10*/  F2FP.SATFINITE.E4M3.F32.PACK_AB_MERGE_C R12, R53, R96, RZ ;  /* 0x00000060350c723e */ /* 0x000fe200048070ff */
[----:B------:R-:W-:Y:S02]  /*4b20*/  FADD.FTZ R39, R114, R39 ;  /* 0x0000002772277221 */ /* 0x000fe40000010000 */
[----:B------:R-:W2:Y:S01]  /*4b30*/  MUFU.EX2 R56, R56 ;  /* 0x0000003800387308 */ /* 0x000ea20000000800 */
[----:B0-----:R-:W-:Y:S01]  /*4b40*/  FADD.FTZ R2, R52, R9 ;  /* 0x0000000934027221 */ /* 0x001fe20000010000 */
[----:B------:R-:W-:Y:S01]  /*4b50*/  FADD.FTZ R104, R104, R39 ;  /* 0x0000002768687221 */ /* 0x000fe20000010000 */
[----:B------:R-:W-:-:S03]  /*4b60*/  F2FP.SATFINITE.E4M3.F32.PACK_AB_MERGE_C R158, R51, R100, R12 ;  /* 0x00000064339e723e */ /* 0x000fc6000480700c */
[----:B------:R-:W-:Y:S02]  /*4b70*/  FADD.FTZ R49, R49, R104 ;  /* 0x0000006831317221 */ /* 0x000fe40000010000 */
[----:B------:R-:W0:Y:S01]  /*4b80*/  MUFU.EX2 R67, R58 ;  /* 0x0000003a00437308 */ /* 0x000e220000000800 */
[C---:B-1----:R-:W-:Y:S01]  /*4b90*/  FADD.FTZ R9, R65.reuse, R2 ;  /* 0x0000000241097221 */ /* 0x042fe20000010000 */
[----:B------:R-:W-:Y:S01]  /*4ba0*/  FADD.FTZ R100, R100, R49 ;  /* 0x0000003164647221 */ /* 0x000fe20000010000 */
[----:B------:R-:W-:-:S03]  /*4bb0*/  F2FP.SATFINITE.E4M3.F32.PACK_AB_MERGE_C R52, R65, R52, RZ ;  /* 0x000000344134723e */ /* 0x000fc600048070ff */
[----:B------:R-:W-:Y:S01]  /*4bc0*/  FADD.FTZ R51, R51, R100 ;  /* 0x0000006433337221 */ /* 0x000fe20000010000 */
[----:B------:R-:W-:Y:S01]  /*4bd0*/  F2FP.SATFINITE.E4M3.F32.PACK_AB_MERGE_C R161, R63, R24, R52 ;  /* 0x000000183fa1723e */ /* 0x000fe20004807034 */
[----:B------:R-:W1:Y:S01]  /*4be0*/  MUFU.EX2 R60, R60 ;  /* 0x0000003c003c7308 */ /* 0x000e620000000800 */
[----:B--2---:R-:W-:Y:S01]  /*4bf0*/  FADD.FTZ R2, R56, R9 ;  /* 0x0000000938027221 */ /* 0x004fe20000010000 */
[----:B------:R-:W-:-:S04]  /*4c00*/  FADD.FTZ R96, R96, R51 ;  /* 0x0000003360607221 */ /* 0x000fc80000010000 */
[----:B------:R-:W-:Y:S02]  /*4c10*/  FADD.FTZ R53, R53, R96 ;  /* 0x0000006035357221 */ /* 0x000fe40000010000 */
[----:B------:R-:W2:Y:S01]  /*4c20*/  MUFU.EX2 R69, R62 ;  /* 0x0000003e00457308 */ /* 0x000ea20000000800 */
[----:B0-----:R-:W-:-:S07]  /*4c30*/  FADD.FTZ R37, R67, R2 ;  /* 0x0000000243257221 */ /* 0x001fce0000010000 */
[----:B------:R-:W0:Y:S01]  /*4c40*/  MUFU.EX2 R64, R64 ;  /* 0x0000004000407308 */ /* 0x000e220000000800 */
[----:B-1----:R-:W-:-:S07]  /*4c50*/  FADD.FTZ R2, R60, R37 ;  /* 0x000000253c027221 */ /* 0x002fce0000010000 */
[----:B------:R-:W1:Y:S01]  /*4c60*/  MUFU.EX2 R71, R66 ;  /* 0x0000004200477308 */ /* 0x000e620000000800 */
[C---:B--2---:R-:W-:Y:S01]  /*4c70*/  FADD.FTZ R37, R69.reuse, R2 ;  /* 0x0000000245257221 */ /* 0x044fe20000010000 */
[----:B------:R-:W-:-:S04]  /*4c80*/  F2FP.SATFINITE.E4M3.F32.PACK_AB_MERGE_C R60, R69, R60, RZ ;  /* 0x0000003c453c723e */ /* 0x000fc800048070ff */
[----:B------:R-:W-:Y:S02]  /*4c90*/  F2FP.SATFINITE.E4M3.F32.PACK_AB_MERGE_C R163, R67, R56, R60 ;  /* 0x0000003843a3723e */ /* 0x000fe4000480703c */
[----:B------:R-:W2:Y:S01]  /*4ca0*/  MUFU.EX2 R68, R68 ;  /* 0x0000004400447308 */ /* 0x000ea20000000800 */
[----:B0-----:R-:W-:-:S07]  /*4cb0*/  FADD.FTZ R2, R64, R37 ;  /* 0x0000002540027221 */ /* 0x001fce0000010000 */
[----:B------:R-:W0:Y:S01]  /*4cc0*/  MUFU.EX2 R73, R70 ;  /* 0x0000004600497308 */ /* 0x000e220000000800 */
[----:B-1----:R-:W-:-:S07]  /*4cd0*/  FADD.FTZ R37, R71, R2 ;  /* 0x0000000247257221 */ /* 0x002fce0000010000 */
[----:B------:R-:W1:Y:S01]  /*4ce0*/  MUFU.EX2 R72, R72 ;  /* 0x0000004800487308 */ /* 0x000e620000000800 */
[----:B--2---:R-:W-:-:S07]  /*4cf0*/  FADD.FTZ R2, R68, R37 ;  /* 0x0000002544027221 */ /* 0x004fce0000010000 */
[----:B------:R-:W2:Y:S01]  /*4d00*/  MUFU.EX2 R35, R74 ;  /* 0x0000004a00237308 */ /* 0x000ea20000000800 */
[C---:B0-----:R-:W-:Y:S01]  /*4d10*/  FADD.FTZ R37, R73.reuse, R2 ;  /* 0x0000000249257221 */ /* 0x041fe20000010000 */
[----:B------:R-:W-:-:S04]  /*4d20*/  F2FP.SATFINITE.E4M3.F32.PACK_AB_MERGE_C R68, R73, R68, RZ ;  /* 0x000000444944723e */ /* 0x000fc800048070ff */
[----:B------:R-:W-:Y:S02]  /*4d30*/  F2FP.SATFINITE.E4M3.F32.PACK_AB_MERGE_C R157, R71, R64, R68 ;  /* 0x00000040479d723e */ /* 0x000fe40004807044 */
[----:B------:R-:W0:Y:S01]  /*4d40*/  MUFU.EX2 R29, R29 ;  /* 0x0000001d001d7308 */ /* 0x000e220000000800 */
[----:B-1----:R-:W-:-:S07]  /*4d50*/  FADD.FTZ R2, R72, R37 ;  /* 0x0000002548027221 */ /* 0x002fce0000010000 */
[----:B------:R-:W1:Y:S01]  /*4d60*/  MUFU.EX2 R76, R76 ;  /* 0x0000004c004c7308 */ /* 0x000e620000000800 */
[----:B--2---:R-:W-:-:S07]  /*4d70*/  FADD.FTZ R39, R35, R2 ;  /* 0x0000000223277221 */ /* 0x004fce0000010000 */
[----:B------:R-:W-:Y:S01]  /*4d80*/  MUFU.EX2 R92, R92 ;  /* 0x0000005c005c7308 */ /* 0x000fe20000000800 */
[----:B0-----:R-:W-:-:S07]  /*4d90*/  F2FP.SATFINITE.E4M3.F32.PACK_AB_MERGE_C R12, R29, R36, RZ ;  /* 0x000000241d0c723e */ /* 0x001fce00048070ff */
[----:B------:R-:W0:Y:S01]  /*4da0*/  MUFU.EX2 R55, R55 ;  /* 0x0000003700377308 */ /* 0x000e220000000800 */
[----:B-1----:R-:W-:Y:S02]  /*4db0*/  FADD.FTZ R2, R76, R39 ;  /* 0x000000274c027221 */ /* 0x002fe40000010000 */
[----:B------:R-:W1:Y:S05]  /*4dc0*/  @P2 LDC R39, c[0x0][0x44c] ;  /* 0x00011300ff272b82 */ /* 0x000e6a0000000800 */
[----:B------:R-:W2:Y:S08]  /*4dd0*/  MUFU.EX2 R5, R78 ;  /* 0x0000004e00057308 */ /* 0x000eb00000000800 */
[----:B------:R-:W3:Y:S01]  /*4de0*/  MUFU.EX2 R80, R80 ;  /* 0x0000005000507308 */ /* 0x000ee20000000800 */
[C---:B0-----:R-:W-:Y:S01]  /*4df0*/  F2FP.SATFINITE.E4M3.F32.PACK_AB_MERGE_C R152, R55.reuse, R92, R12 ;  /* 0x0000005c3798723e */ /* 0x041fe2000480700c */
[----:B------:R-:W-:Y:S01]  /*4e00*/  FADD.FTZ R92, R92, R53 ;  /* 0x000000355c5c7221 */ /* 0x000fe20000010000 */
[----:B------:R-:W0:Y:S03]  /*4e10*/  @P2 LDC R12, c[0x0][0x450] ;  /* 0x00011400ff0c2b82 */ /* 0x000e260000000800 */
[----:B------:R-:W-:-:S02]  /*4e20*/  FADD.FTZ R55, R55, R92 ;  /* 0x0000005c37377221 */ /* 0x000fc40000010000 */
[----:B------:R-:W4:Y:S01]  /*4e30*/  MUFU.EX2 R9, R82 ;  /* 0x0000005200097308 */ /* 0x000f220000000800 */
[C---:B--2---:R-:W-:Y:S01]  /*4e40*/  F2FP.SATFINITE.E4M3.F32.PACK_AB_MERGE_C R76, R5.reuse, R76, RZ ;  /* 0x0000004c054c723e */ /* 0x044fe200048070ff */
[----:B------:R-:W-:Y:S01]  /*4e50*/  FADD.FTZ R5, R5, R2 ;  /* 0x0000000205057221 */ /* 0x000fe20000010000 */
[----:B------:R-:W-:Y:S01]  /*4e60*/  FADD.FTZ R36, R36, R55 ;  /* 0x0000003724247221 */ /* 0x000fe20000010000 */
[----:B-1----:R-:W-:Y:S01]  /*4e70*/  @P2 IMAD.HI.U32 R39, R22, R39, RZ ;  /* 0x0000002716272227 */ /* 0x002fe200078e00ff */
[----:B------:R-:W-:-:S03]  /*4e80*/  F2FP.SATFINITE.E4M3.F32.PACK_AB_MERGE_C R159, R35, R72, R76 ;  /* 0x00000048239f723e */ /* 0x000fc6000480704c */
[----:B------:R-:W-:Y:S01]  /*4e90*/  FADD.FTZ R29, R29, R36 ;  /* 0x000000241d1d7221 */ /* 0x000fe20000010000 */
[----:B------:R-:W1:Y:S01]  /*4ea0*/  MUFU.EX2 R84, R84 ;  /* 0x0000005400547308 */ /* 0x000e620000000800 */
[----:B---3--:R-:W-:-:S07]  /*4eb0*/  FADD.FTZ R2, R80, R5 ;  /* 0x0000000550027221 */ /* 0x008fce0000010000 */
[----:B------:R-:W-:Y:S01]  /*4ec0*/  MUFU.EX2 R27, R27 ;  /* 0x0000001b001b7308 */ /* 0x000fe20000000800 */
[----:B----4-:R-:W-:Y:S01]  /*4ed0*/  FADD.FTZ R5, R9, R2 ;  /* 0x0000000209057221 */ /* 0x010fe20000010000 */
[----:B0-----:R-:W-:-:S06]  /*4ee0*/  @P2 SHF.R.U32.HI R22, RZ, R12, R39 ;  /* 0x0000000cff162219 */ /* 0x001fcc0000011627 */
[----:B------:R-:W0:Y:S01]  /*4ef0*/  MUFU.EX2 R4, R4 ;  /* 0x0000000400047308 */ /* 0x000e220000000800 */
[----:B-1----:R-:W-:Y:S01]  /*4f00*/  FADD.FTZ R2, R84, R5 ;  /* 0x0000000554027221 */ /* 0x002fe20000010000 */
[----:B------:R-:W-:-:S04]  /*4f10*/  IMAD.IADD R89, R89, 0x1, R22 ;  /* 0x0000000159597824 */ /* 0x000fc800078e0216 */
[----:B------:R-:W-:Y:S02]  /*4f20*/  IMAD.IADD R20, R89, 0x1, R20 ;  /* 0x0000000159147824 */ /* 0x000fe400078e0214 */
[----:B------:R-:W1:Y:S08]  /*4f30*/  MUFU.EX2 R33, R88 ;  /* 0x0000005800217308 */ /* 0x000e700000000800 */
[----:B------:R-:W-:Y:S01]  /*4f40*/  MUFU.EX2 R26, R26 ;  /* 0x0000001a001a7308 */ /* 0x000fe20000000800 */
[----:B0-----:R-:W-:-:S07]  /*4f50*/  F2FP.SATFINITE.E4M3.F32.PACK_AB_MERGE_C R5, R4, R27, RZ ;  /* 0x0000001b0405723e */ /* 0x001fce00048070ff */
[----:B------:R-:W0:Y:S01]  /*4f60*/  MUFU.EX2 R25, R25 ;  /* 0x0000001900197308 */ /* 0x000e220000000800 */
[C---:B-1----:R-:W-:Y:S01]  /*4f70*/  F2FP.SATFINITE.E4M3.F32.PACK_AB_MERGE_C R84, R33.reuse, R84, RZ ;  /* 0x000000542154723e */ /* 0x042fe200048070ff */
[----:B------:R-:W-:-:S03]  /*4f80*/  FADD.FTZ R33, R33, R2 ;  /* 0x0000000221217221 */ /* 0x000fc60000010000 */
[----:B------:R-:W-:Y:S01]  /*4f90*/  F2FP.SATFINITE.E4M3.F32.PACK_AB_MERGE_C R153, R9, R80, R84 ;  /* 0x000000500999723e */ /* 0x000fe20004807054 */
[----:B------:R-:W-:Y:S02]  /*4fa0*/  VIADD R9, R23, 0xfffffffe ;  /* 0xfffffffe17097836 */ /* 0x000fe40000000000 */
[----:B------:R-:W1:Y:S08]  /*4fb0*/  MUFU.EX2 R86, R86 ;  /* 0x0000005600567308 */ /* 0x000e700000000800 */
[----:B------:R-:W2:Y:S01]  /*4fc0*/  MUFU.EX2 R37, R108 ;  /* 0x0000006c00257308 */ /* 0x000ea20000000800 */
[----:B0-----:R-:W-:Y:S01]  /*4fd0*/  F2FP.SATFINITE.E4M3.F32.PACK_AB_MERGE_C R154, R25, R26, R5 ;  /* 0x0000001a199a723e */ /* 0x001fe20004807005 */
[----:B------:R-:W-:-:S04]  /*4fe0*/  FADD.FTZ R26, R26, R29 ;  /* 0x0000001d1a1a7221 */ /* 0x000fc80000010000 */
[----:B------:R-:W-:Y:S02]  /*4ff0*/  FADD.FTZ R26, R25, R26 ;  /* 0x0000001a191a7221 */ /* 0x000fe40000010000 */
[----:B------:R-:W-:Y:S01]  /*5000*/  MUFU.EX2 R106, R106 ;  /* 0x0000006a006a7308 */ /* 0x000fe20000000800 */
[----:B-1----:R-:W-:Y:S01]  /*5010*/  FADD.FTZ R2, R86, R33 ;  /* 0x0000002156027221 */ /* 0x002fe20000010000 */
[----:B------:R-:W-:-:S06]  /*5020*/  FADD.FTZ R27, R27, R26 ;  /* 0x0000001a1b1b7221 */ /* 0x000fcc0000010000 */
[----:B------:R-:W0:Y:S01]  /*5030*/  MUFU.EX2 R31, R110 ;  /* 0x0000006e001f7308 */ /* 0x000e220000000800 */
[----:B--2---:R-:W-:Y:S01]  /*5040*/  FADD.FTZ R5, R37, R2 ;  /* 0x0000000225057221 */ /* 0x004fe20000010000 */
[----:B0-----:R-:W-:-:S03]  /*5050*/  F2FP.SATFINITE.E4M3.F32.PACK_AB_MERGE_C R2, R31, R106, RZ ;  /* 0x0000006a1f02723e */ /* 0x001fc600048070ff */
[----:B------:R-:W-:Y:S01]  /*5060*/  FADD.FTZ R106, R106, R5 ;  /* 0x000000056a6a7221 */ /* 0x000fe20000010000 */
[----:B------:R-:W-:Y:S01]  /*5070*/  FADD.FTZ R5, R4, R27 ;  /* 0x0000001b04057221 */ /* 0x000fe20000010000 */
[----:B------:R-:W-:Y:S02]  /*5080*/  F2FP.SATFINITE.E4M3.F32.PACK_AB_MERGE_C R155, R37, R86, R2 ;  /* 0x00000056259b723e */ /* 0x000fe40004807002 */
[----:B------:R-:W-:Y:S01]  /*5090*/  FADD.FTZ R4, R31, R106 ;  /* 0x0000006a1f047221 */ /* 0x000fe20000010000 */
        /* <DEDUP_REMOVED lines=11> */
.L_x_892:
[----:B------:R-:W-:-:S13]  /*5150*/  ISETP.NE.AND P4, PT, R21, 0x1, PT ;  /* 0x000000011500780c */ /* 0x000fda0003f85270 */
[----:B------:R-:W0:Y:S02]  /*5160*/  @P4 LDC.64 R22, c[0x0][0x9e8] ;  /* 0x00027a00ff164b82 */ /* 0x000e240000000a00 */
[----:B0-----:R-:W-:-:S05]  /*5170*/  @P4 IMAD.HI.U32 R12, R2, R22, RZ ;  /* 0x00000016020c4227 */ /* 0x001fca00078e00ff */
[----:B------:R-:W-:-:S07]  /*5180*/  @P4 SHF.R.U32.HI R2, RZ, R23, R12 ;  /* 0x00000017ff024219 */ /* 0x000fce000001160c */
.L_x_893:
[----:B------:R-:W-:-:S05]  /*5190*/  IMAD R21, R2, R21, R21 ;  /* 0x0000001502157224 */ /* 0x000fca00078e0215 */
[----:B------:R-:W-:-:S07]  /*51a0*/  VIMNMX R20, R20, R21, PT ;  /* 0x0000001514147248 */ /* 0x000fce0003fe0100 */
.L_x_891:
[----:B------:R-:W-:Y:S01]  /*51b0*/  SHF.R.S32.HI R21, RZ, 0x1f, R20 ;  /* 0x0000001fff157819 */ /* 0x000fe20000011414 */
[----:B------:R-:W0:Y:S01]  /*51c0*/  S2UR UR32, SR_CgaCtaId ;  /* 0x00000000002079c3 */ /* 0x000e220000008800 */
[----:B------:R-:W-:Y:S01]  /*51d0*/  UMOV UR4, URZ ;  /* 0x0000003f00047c82 */ /* 0x000fe20008000000 */
[----:B------:R-:W-:Y:S01]  /*51e0*/  IMAD.MOV.U32 R2, RZ, RZ, RZ ;  /* 0x000000ffff027224 */ /* 0x000fe200078e00ff */
[----:B------:R-:W-:Y:S02]  /*51f0*/  LEA.HI R21, R21, R20, RZ, 0x7 ;  /* 0x0000001415157211 */ /* 0x000fe400078f38ff */
[----:B------:R-:W-:Y:S02]  /*5200*/  CS2R R88, SRZ ;  /* 0x0000000000587805 */ /* 0x000fe4000001ff00 */
[----:B------:R-:W-:Y:S02]  /*5210*/  CS2R R90, SRZ ;  /* 0x00000000005a7805 */ /* 0x000fe4000001ff00 */
[----:B------:R-:W-:-:S02]  /*5220*/  CS2R R92, SRZ ;  /* 0x00000000005c7805 */ /* 0x000fc4000001ff00 */
[----:B------:R-:W-:Y:S02]  /*5230*/  SHF.R.S32.HI R21, RZ, 0x7, R21 ;  /* 0x00000007ff157819 */ /* 0x000fe40000011415 */
[----:B------:R-:W-:Y:S02]  /*5240*/  CS2R R94, SRZ ;  /* 0x00000000005e7805 */ /* 0x000fe4000001ff00 */
[----:B------:R-:W-:Y:S02]  /*5250*/  CS2R R96, SRZ ;  /* 0x0000000000607805 */ /* 0x000fe4000001ff00 */
[----:B------:R-:W-:Y:S02]  /*5260*/  CS2R R98, SRZ ;  /* 0x0000000000627805 */ /* 0x000fe4000001ff00 */
[----:B------:R-:W-:Y:S02]  /*5270*/  VIMNMX R12, R18, R21, !PT ;  /* 0x00000015120c7248 */ /* 0x000fe40007fe0100 */
[----:B------:R-:W-:-:S02]  /*5280*/  CS2R R100, SRZ ;  /* 0x0000000000647805 */ /* 0x000fc4000001ff00 */
[----:B------:R-:W-:Y:S02]  /*5290*/  CS2R R102, SRZ ;  /* 0x0000000000667805 */ /* 0x000fe4000001ff00 */
[----:B------:R-:W-:Y:S02]  /*52a0*/  CS2R R104, SRZ ;  /* 0x0000000000687805 */ /* 0x000fe4000001ff00 */
[----:B------:R-:W-:Y:S02]  /*52b0*/  ISETP.GE.AND P4, PT, R9, R12, PT ;  /* 0x0000000c0900720c */ /* 0x000fe40003f86270 */
        /* <DEDUP_REMOVED lines=23> */
[----:B0-----:R-:W-:Y:S06]  /*5430*/  @!P4 BRA `(.L_x_894) ;  /* 0x000000380030c947 */ /* 0x001fec0003800000 */
[----:B------:R-:W-:Y:S01]  /*5440*/  IMAD.MOV.U32 R14, RZ, RZ, RZ ;  /* 0x000000ffff0e7224 */ /* 0x000fe200078e00ff */
        /* <DEDUP_REMOVED lines=32> */
[----:B------:R-:W-:Y:S01]  /*5650*/  UMOV UR5, URZ ;  /* 0x0000003f00057c82 */ /* 0x000fe20008000000 */
[----:B------:R-:W-:Y:S01]  /*5660*/  ULDC UR35, c[0x0][0x9e4] ;  /* 0x0002790000237ab9 */ /* 0x000fe20000000800 */
[----:B------:R-:W-:Y:S01]  /*5670*/  ULDC UR33, c[0x0][0x2f0] ;  /* 0x0000bc0000217ab9 */ /* 0x000fe20000000800 */
[----:B------:R-:W-:-:S05]  /*5680*/  ULDC UR34, c[0x0][0x9e0] ;  /* 0x0002780000227ab9 */ /* 0x000fca0000000800 */
.L_x_912:
[----:B------:R-:W-:Y:S01]  /*5690*/  UIADD3 UR4, UR5, 0x1, URZ ;  /* 0x0000000105047890 */ /* 0x000fe2000fffe03f */
[----:B------:R-:W-:-:S03]  /*56a0*/  ISETP.NE.AND P4, PT, RZ, UR37, PT ;  /* 0x00000025ff007c0c */ /* 0x000fc6000bf85270 */
[----:B------:R-:W-:-:S04]  /*56b0*/  UISETP.NE.AND UP0, UPT, UR4, 0x2, UPT ;  /* 0x000000020400788c */ /* 0x000fc8000bf05270 */
[----:B------:R-:W-:Y:S02]  /*56c0*/  USEL UR10, URZ, 0x1, UP0 ;  /* 0x000000013f0a7887 */ /* 0x000fe40008000000 */
[----:B------:R-:W-:-:S04]  /*56d0*/  USEL UR4, UR4, URZ, UP0 ;  /* 0x0000003f04047287 */ /* 0x000fc80008000000 */
[----:B------:R-:W-:Y:S01]  /*56e0*/  LOP3.LUT R2, R14, UR10, RZ, 0x3c, !PT ;  /* 0x0000000a0e027c12 */ /* 0x000fe2000f8e3cff */
[----:B------:R-:W-:Y:S07]  /*56f0*/  @P4 BRA `(.L_x_895) ;  /* 0x0000000000284947 */ /* 0x000fee0003800000 */
[----:B------:R-:W-:Y:S05]  /*5700*/  @!P0 BRA `(.L_x_896) ;  /* 0x0000000000048947 */ /* 0x000fea0003800000 */
[----:B------:R-:W-:Y:S01]  /*5710*/  BPT.TRAP 0x1 ;  /* 0x000000040000795c */ /* 0x000fe20000300000 */
.L_x_896:
[----:B------:R-:W-:Y:S01]  /*5720*/  ULEA UR10, UR4, UR36, 0x3 ;  /* 0x00000024040a7291 */ /* 0x000fe2000f8e183f */
[----:B------:R-:W-:-:S08]  /*5730*/  SHF.L.U32 R13, R2, 0x1f, RZ ;  /* 0x0000001f020d7819 */ /* 0x000fd000000006ff */
[----:B------:R0:W1:Y:S01]  /*5740*/  SYNCS.PHASECHK.TRANS64.TRYWAIT P5, [UR10+0x22830], R13 ;  /* 0x0228300dff0075a7 */ /* 0x00006200080a014a */
[----:B------:R-:W-:Y:S05]  /*5750*/  @!P0 BRA `(.L_x_897) ;  /* 0x0000000000048947 */ /* 0x000fea0003800000 */
[----:B------:R-:W-:Y:S01]  /*5760*/  BPT.TRAP 0x1 ;  /* 0x000000040000795c */ /* 0x000fe20000300000 */
.L_x_897:
[----:B-1----:R-:W-:Y:S05]  /*5770*/  @P5 BRA `(.L_x_895) ;  /* 0x0000000000085947 */ /* 0x002fea0003800000 */
[----:B------:R-:W1:Y:S02]  /*5780*/  SYNCS.PHASECHK.TRANS64.TRYWAIT P5, [UR10+0x22830], R13 ;  /* 0x0228300dff0075a7 */ /* 0x000e6400080a014a */
[----:B-1----:R-:W-:Y:S05]  /*5790*/  @!P5 BRA `(.L_x_898) ;  /* 0x000000fc00a4d947 */ /* 0x002fea0003800000 */
.L_x_895:
[----:B01----:R-:W-:Y:S01]  /*57a0*/  VIADD R13, R19, 0x8 ;  /* 0x00000008130d7836 */ /* 0x003fe20000000000 */
[----:B------:R-:W-:Y:S01]  /*57b0*/  R2UR UR28, R6 ;  /* 0x00000000061c72ca */ /* 0x000fe200000e0000 */
[----:B------:R-:W-:Y:S01]  /*57c0*/  UIMAD UR30, UR4, 0x600, UR6 ;  /* 0x00000600041e78a4 */ /* 0x000fe2000f8e0206 */
[----:B------:R-:W-:Y:S01]  /*57d0*/  R2UR UR29, R7 ;  /* 0x00000000071d72ca */ /* 0x000fe200000e0000 */
[----:B------:R-:W-:Y:S01]  /*57e0*/  UMOV UR31, 0x80000020 ;  /* 0x80000020001f7882 */ /* 0x000fe20000000000 */
[----:B------:R0:W-:Y:S01]  /*57f0*/  BAR.SYNC.DEFER_BLOCKING R13, 0x100 ;  /* 0x0004000d0000751d */ /* 0x0001e20000010000 */
[----:B------:R-:W-:Y:S02]  /*5800*/  UIADD3 UR10, UR30, 0x2, URZ ;  /* 0x000000021e0a7890 */ /* 0x000fe4000fffe03f */
[----:B------:R-:W-:Y:S02]  /*5810*/  UIADD3 UR14, UR30, 0x200, URZ ;  /* 0x000002001e0e7890 */ /* 0x000fe4000fffe03f */
[----:B------:R-:W-:Y:S01]  /*5820*/  UIADD3 UR18, UR30, 0x202, URZ ;  /* 0x000002021e127890 */ /* 0x000fe2000fffe03f */
[----:B------:R-:W-:Y:S01]  /*5830*/  UMOV UR11, 0x80000020 ;  /* 0x80000020000b7882 */ /* 0x000fe20000000000 */
[----:B------:R-:W-:Y:S01]  /*5840*/  UMOV UR15, 0x80000020 ;  /* 0x80000020000f7882 */ /* 0x000fe20000000000 */
[----:B------:R-:W-:Y:S01]  /*5850*/  UMOV UR19, 0x80000020 ;  /* 0x8000002000137882 */ /* 0x000fe20000000000 */
[----:B------:R-:W-:Y:S01]  /*5860*/  UIADD3 UR22, UR30, 0x400, URZ ;  /* 0x000004001e167890 */ /* 0x000fe2000fffe03f */
[----:B------:R-:W-:Y:S01]  /*5870*/  UMOV UR23, 0x80000020 ;  /* 0x8000002000177882 */ /* 0x000fe20000000000 */
[----:B------:R-:W-:Y:S01]  /*5880*/  UIADD3 UR26, UR30, 0x402, URZ ;  /* 0x000004021e1a7890 */ /* 0x000fe2000fffe03f */
[----:B------:R-:W-:Y:S01]  /*5890*/  UMOV UR27, 0x80000020 ;  /* 0x80000020001b7882 */ /* 0x000fe20000000000 */
[----:B------:R-:W-:-:S06]  /*58a0*/  WARPGROUP.ARRIVE ;  /* 0x00000000000079c5 */ /* 0x000fcc0000000000 */
[----:B------:R-:W-:Y:S03]  /*58b0*/  QGMMA.64x128x32.F32.E4M3.E4M3 R24, gdesc[UR28], RZ, !UPT, gsb0 ;  /* 0x01e000001c1879f3 */ /* 0x000fe6000c0008ff */
        /* <DEDUP_REMOVED lines=16> */
[----:B0-----:R-:W-:Y:S05]  /*59c0*/  @P4 BRA `(.L_x_899) ;  /* 0x0000000000284947 */ /* 0x001fea0003800000 */
[----:B------:R-:W-:Y:S05]  /*59d0*/  @!P0 BRA `(.L_x_900) ;  /* 0x0000000000048947 */ /* 0x000fea0003800000 */
[----:B------:R-:W-:Y:S01]  /*59e0*/  BPT.TRAP 0x1 ;  /* 0x000000040000795c */ /* 0x000fe20000300000 */
.L_x_900:
[----:B------:R-:W-:Y:S01]  /*59f0*/  ULEA UR10, UR5, UR36, 0x3 ;  /* 0x00000024050a7291 */ /* 0x000fe2000f8e183f */
[----:B------:R-:W-:-:S08]  /*5a00*/  SHF.L.U32 R13, R14, 0x1f, RZ ;  /* 0x0000001f0e0d7819 */ /* 0x000fd000000006ff */
[----:B------:R0:W1:Y:S01]  /*5a10*/  SYNCS.PHASECHK.TRANS64.TRYWAIT P4, [UR10+0x22850], R13 ;  /* 0x0228500dff0075a7 */ /* 0x000062000808014a */
[----:B------:R-:W-:Y:S05]  /*5a20*/  @!P0 BRA `(.L_x_901) ;  /* 0x0000000000048947 */ /* 0x000fea0003800000 */
[----:B------:R-:W-:Y:S01]  /*5a30*/  BPT.TRAP 0x1 ;  /* 0x000000040000795c */ /* 0x000fe20000300000 */
.L_x_901:
[----:B-1----:R-:W-:Y:S05]  /*5a40*/  @P4 BRA `(.L_x_899) ;  /* 0x0000000000084947 */ /* 0x002fea0003800000 */
[----:B------:R-:W1:Y:S02]  /*5a50*/  SYNCS.PHASECHK.TRANS64.TRYWAIT P4, [UR10+0x22850], R13 ;  /* 0x0228500dff0075a7 */ /* 0x000e64000808014a */
[----:B-1----:R-:W-:Y:S05]  /*5a60*/  @!P4 BRA `(.L_x_902) ;  /* 0x000000fc0008c947 */ /* 0x002fea0003800000 */
.L_x_899:
[----:B------:R-:W-:Y:S01]  /*5a70*/  UIADD3 UR10, UR36, 0x400, URZ ;  /* 0x00000400240a7890 */ /* 0x000fe2000fffe03f */
[----:B------:R-:W-:Y:S01]  /*5a80*/  WARPGROUP.ARRIVE ;  /* 0x00000000000079c5 */ /* 0x000fe20000000000 */
[----:B------:R-:W-:Y:S01]  /*5a90*/  UMOV UR11, 0x40000040 ;  /* 0x40000040000b7882 */ /* 0x000fe20000000000 */
[----:B------:R-:W-:Y:S01]  /*5aa0*/  UMOV UR15, 0x40000040 ;  /* 0x40000040000f7882 */ /* 0x000fe20000000000 */
[----:B------:R-:W-:Y:S01]  /*5ab0*/  USHF.R.U32.HI UR10, URZ, 0x4, UR10 ;  /* 0x000000043f0a7899 */ /* 0x000fe2000801160a */
[----:B01----:R-:W0:Y:S01]  /*5ac0*/  @P2 LDC R13, c[0x0][0x44c] ;  /* 0x00011300ff0d2b82 */ /* 0x003e220000000800 */
[C---:B------:R-:W-:Y:S01]  /*5ad0*/  FMUL.FTZ R168, R0.reuse, R32 ;  /* 0x0000002000a87220 */ /* 0x040fe20000410000 */
[C---:B------:R-:W-:Y:S01]  /*5ae0*/  FMUL.FTZ R32, R0.reuse, R54 ;  /* 0x0000003600207220 */ /* 0x040fe20000410000 */
[----:B------:R-:W-:Y:S01]  /*5af0*/  ULOP3.LUT UR10, UR10, 0x3fff, URZ, 0xc0, !UPT ;  /* 0x00003fff0a0a7892 */ /* 0x000fe2000f8ec03f */
[C---:B------:R-:W-:Y:S01]  /*5b00*/  FMUL.FTZ R169, R0.reuse, R33 ;  /* 0x0000002100a97220 */ /* 0x040fe20000410000 */
[C---:B------:R-:W-:Y:S01]  /*5b10*/  FMUL.FTZ R33, R0.reuse, R55 ;  /* 0x0000003700217220 */ /* 0x040fe20000410000 */
[----:B------:R-:W-:Y:S01]  /*5b20*/  IMAD.U32 R55, RZ, RZ, UR4 ;  /* 0x00000004ff377e24 */ /* 0x000fe2000f8e00ff */
[----:B------:R-:W-:Y:S01]  /*5b30*/  ULOP3.LUT UR10, UR10, 0x10000, URZ, 0xfc, !UPT ;  /* 0x000100000a0a7892 */ /* 0x000fe2000f8efc3f */
[----:B------:R-:W1:Y:S01]  /*5b40*/  @P2 LDC R54, c[0x0][0x450] ;  /* 0x00011400ff362b82 */ /* 0x000e620000000800 */
[C---:B------:R-:W-:Y:S01]  /*5b50*/  FMUL.FTZ R23, R0.reuse, R35 ;  /* 0x0000002300177220 */ /* 0x040fe20000410000 */
[----:B------:R-:W-:Y:S01]  /*5b60*/  FMUL.FTZ R35, R0, R59 ;  /* 0x0000003b00237220 */ /* 0x000fe20000410000 */
[----:B------:R-:W-:Y:S01]  /*5b70*/  ULEA UR10, UR5, UR10, 0xa ;  /* 0x0000000a050a7291 */ /* 0x000fe2000f8e503f */
[----:B------:R-:W-:-:S02]  /*5b80*/  IMAD.SHL.U32 R170, R9, 0x80, RZ ;  /* 0x0000008009aa7824 */ /* 0x000fc400078e00ff */
[C---:B------:R-:W-:Y:S01]  /*5b90*/  FMUL.FTZ R22, R0.reuse, R34 ;  /* 0x0000002200167220 */ /* 0x040fe20000410000 */
[----:B------:R-:W-:Y:S01]  /*5ba0*/  IADD3 R59, -R19, 0xb, RZ ;  /* 0x0000000b133b7810 */ /* 0x000fe20007ffe1ff */
[----:B------:R-:W-:Y:S01]  /*5bb0*/  UIADD3 UR14, UR10, 0x2, URZ ;  /* 0x000000020a0e7890 */ /* 0x000fe2000fffe03f */
[C---:B------:R-:W-:Y:S01]  /*5bc0*/  FMUL.FTZ R34, R0.reuse, R36 ;  /* 0x0000002400227220 */ /* 0x040fe20000410000 */
[C---:B------:R-:W-:Y:S01]  /*5bd0*/  FMUL.FTZ R36, R0.reuse, R58 ;  /* 0x0000003a00247220 */ /* 0x040fe20000410000 */
[C---:B------:R-:W-:Y:S01]  /*5be0*/  FMUL.FTZ R58, R0.reuse, R60 ;  /* 0x0000003c003a7220 */ /* 0x040fe20000410000 */
[C---:B------:R-:W-:Y:S01]  /*5bf0*/  FMUL.FTZ R60, R0.reuse, R61 ;  /* 0x0000003d003c7220 */ /* 0x040fe20000410000 */
[----:B------:R-:W-:Y:S01]  /*5c00*/  QGMMA.64x128x32.F32.E4M3.E4M3 R88, R164, gdesc[UR8], R88, gsb0 ;  /* 0x01e00008a4587df3 */ /* 0x000fe20008000858 */
[----:B------:R-:W-:Y:S01]  /*5c10*/  UMOV UR11, 0x40000040 ;  /* 0x40000040000b7882 */ /* 0x000fe20000000000 */
[C---:B------:R-:W-:Y:S01]  /*5c20*/  FMUL.FTZ R14, R0.reuse, R26 ;  /* 0x0000001a000e7220 */ /* 0x040fe20000410000 */
[----:B------:R-:W-:Y:S01]  /*5c30*/  FMUL.FTZ R15, R0, R27 ;  /* 0x0000001b000f7220 */ /* 0x000fe20000410000 */
[----:B0-----:R-:W-:-:S04]  /*5c40*/  @P2 IMAD.HI.U32 R13, R8, R13, RZ ;  /* 0x0000000d080d2227 */ /* 0x001fc800078e00ff */
        /* <DEDUP_REMOVED lines=28> */
[----:B------:R-:W-:-:S07]  /*5e10*/  FMUL.FTZ R73, R0, R73 ;  /* 0x0000004900497220 */ /* 0x000fce0000410000 */
[----:B------:R-:W2:Y:S08]  /*5e20*/  MUFU.TANH R15, R15 ;  /* 0x0000000f000f7308 */ /* 0x000eb00000002400 */
[----:B------:R-:W3:Y:S08]  /*5e30*/  MUFU.TANH R20, R20 ;  /* 0x0000001400147308 */ /* 0x000ef00000002400 */
        /* <DEDUP_REMOVED lines=10> */
[----:B------:R-:W0:Y:S01]  /*5ee0*/  MUFU.TANH R30, R30 ;  /* 0x0000001e001e7308 */ /* 0x000e220000002400 */
[----:B------:R-:W-:-:S02]  /*5ef0*/  WARPGROUP.DEPBAR.LE gsb0, 0x0 ;  /* 0x00008000000079c5 */ /* 0x000fc40000010000 */
[----:B------:R-:W-:Y:S01]  /*5f00*/  WARPGROUP.ARRIVE ;  /* 0x00000000000079c5 */ /* 0x000fe20000000000 */
[C---:B------:R-:W-:Y:S01]  /*5f10*/  FMUL.FTZ R164, R0.reuse, R24 ;  /* 0x0000001800a47220 */ /* 0x040fe20000410000 */
[C---:B------:R-:W-:Y:S01]  /*5f20*/  FMUL.FTZ R24, R0.reuse, R39 ;  /* 0x0000002700187220 */ /* 0x040fe20000410000 */
[C---:B------:R-:W-:Y:S01]  /*5f30*/  FMUL.FTZ R39, R0.reuse, R67 ;  /* 0x0000004300277220 */ /* 0x040fe20000410000 */
[C---:B------:R-:W-:Y:S01]  /*5f40*/  FMUL.FTZ R67, R0.reuse, R69 ;  /* 0x0000004500437220 */ /* 0x040fe20000410000 */
[----:B------:R-:W-:Y:S01]  /*5f50*/  IMAD.MOV.U32 R69, RZ, RZ, R8 ;  /* 0x000000ffff457224 */ /* 0x000fe200078e0008 */
[----:B------:R-:W-:Y:S01]  /*5f60*/  QGMMA.64x128x32.F32.E4M3.E4M3 R88, R160, gdesc[UR12], R88, gsb0 ;  /* 0x01e0000ca0587df3 */ /* 0x000fe20008000858 */
[----:B------:R-:W-:Y:S01]  /*5f70*/  UIADD3 UR14, UR10, 0x4, URZ ;  /* 0x000000040a0e7890 */ /* 0x000fe2000fffe03f */
[----:B-1----:R-:W-:Y:S01]  /*5f80*/  @P2 SHF.R.U32.HI R69, RZ, R54, R13 ;  /* 0x00000036ff452219 */ /* 0x002fe2000001160d */
[----:B------:R-:W-:Y:S01]  /*5f90*/  UMOV UR15, 0x40000040 ;  /* 0x40000040000f7882 */ /* 0x000fe20000000000 */
[----:B------:R-:W-:Y:S01]  /*5fa0*/  UIADD3 UR10, UR10, 0x6, URZ ;  /* 0x000000060a0a7890 */ /* 0x000fe2000fffe03f */
[----:B------:R-:W-:Y:S01]  /*5fb0*/  @!P1 LEA R54, R55, UR36, 0x3 ;  /* 0x0000002437369c11 */ /* 0x000fe2000f8e18ff */
[----:B------:R-:W1:Y:S01]  /*5fc0*/  LDC R13, c[0x0][0x288] ;  /* 0x0000a200ff0d7b82 */ /* 0x000e620000000800 */
[C---:B------:R-:W-:Y:S01]  /*5fd0*/  FMUL.FTZ R165, R0.reuse, R25 ;  /* 0x0000001900a57220 */ /* 0x040fe20000410000 */
[C---:B------:R-:W-:Y:S01]  /*5fe0*/  FMUL.FTZ R25, R0.reuse, R38 ;  /* 0x0000002600197220 */ /* 0x040fe20000410000 */
[----:B------:R-:W-:Y:S01]  /*5ff0*/  FMUL.FTZ R38, R0, R62 ;  /* 0x0000003e00267220 */ /* 0x000fe20000410000 */
[----:B------:R-:W-:-:S02]  /*6000*/  @!P1 VIADD R54, R54, 0x22840 ;  /* 0x0002284036369836 */ /* 0x000fc40000000000 */
[----:B------:R-:W-:Y:S01]  /*6010*/  FMUL.FTZ R166, R0, R28 ;  /* 0x0000001c00a67220 */ /* 0x000fe20000410000 */
[----:B------:R-:W-:Y:S01]  /*6020*/  IADD3 R62, -R170, 0x1, RZ ;  /* 0x00000001aa3e7810 */ /* 0x000fe20007ffe1ff */
[C---:B------:R-:W-:Y:S01]  /*6030*/  FMUL.FTZ R167, R0.reuse, R29 ;  /* 0x0000001d00a77220 */ /* 0x040fe20000410000 */
[C---:B------:R-:W-:Y:S01]  /*6040*/  FMUL.FTZ R28, R0.reuse, R47 ;  /* 0x0000002f001c7220 */ /* 0x040fe20000410000 */
[----:B------:R-:W-:Y:S01]  /*6050*/  @!P1 PRMT R55, RZ, 0x654, R54 ;  /* 0x00000654ff379816 */ /* 0x000fe20000000036 */
[C---:B------:R-:W-:Y:S01]  /*6060*/  FMUL.FTZ R29, R0.reuse, R46 ;  /* 0x0000002e001d7220 */ /* 0x040fe20000410000 */
[C---:B------:R-:W-:Y:S01]  /*6070*/  FMUL.FTZ R47, R0.reuse, R48 ;  /* 0x00000030002f7220 */ /* 0x040fe20000410000 */
[C---:B------:R-:W-:Y:S01]  /*6080*/  FMUL.FTZ R46, R0.reuse, R75 ;  /* 0x0000004b002e7220 */ /* 0x040fe20000410000 */
[----:B------:R-:W-:Y:S01]  /*6090*/  FMUL.FTZ R48, R0, R78 ;  /* 0x0000004e00307220 */ /* 0x000fe20000410000 */
        /* <DEDUP_REMOVED lines=21> */
[----:B------:R-:W5:Y:S01]  /*61f0*/  SHFL.IDX PT, R66, R69, RZ, 0x1c1f ;  /* 0x001c1fff45427589 */ /* 0x000f6200000e0000 */
[C---:B------:R-:W-:Y:S01]  /*6200*/  FMUL.FTZ R162, R0.reuse, R41 ;  /* 0x0000002900a27220 */ /* 0x040fe20000410000 */
[----:B------:R-:W-:Y:S01]  /*6210*/  QGMMA.64x128x32.F32.E4M3.E4M3 R88, R156, gdesc[UR12], R88, gsb0 ;  /* 0x01e0000c9c587df3 */ /* 0x000fe20008000858 */
[C---:B------:R-:W-:Y:S01]  /*6220*/  FMUL.FTZ R163, R0.reuse, R49 ;  /* 0x0000003100a37220 */ /* 0x040fe20000410000 */
[C---:B------:R-:W-:Y:S01]  /*6230*/  FMUL.FTZ R37, R0.reuse, R63 ;  /* 0x0000003f00257220 */ /* 0x040fe20000410000 */
[C---:B------:R-:W-:Y:S01]  /*6240*/  FMUL.FTZ R41, R0.reuse, R71 ;  /* 0x0000004700297220 */ /* 0x040fe20000410000 */
[----:B------:R-:W-:Y:S01]  /*6250*/  FMUL.FTZ R49, R0, R79 ;  /* 0x0000004f00317220 */ /* 0x000fe20000410000 */
[----:B------:R-:W-:Y:S01]  /*6260*/  IMAD R63, R3, -0x2, R62 ;  /* 0xfffffffe033f7824 */ /* 0x000fe200078e023e */
[----:B------:R-:W0:Y:S03]  /*6270*/  MUFU.TANH R160, R160 ;  /* 0x000000a000a07308 */ /* 0x000e260000002400 */
[----:B------:R-:W-:-:S04]  /*6280*/  IMAD R62, R16, UR33, R63 ;  /* 0x00000021103e7c24 */ /* 0x000fc8000f8e023f */
[----:B-1----:R-:W-:Y:S01]  /*6290*/  IMAD.IADD R62, R62, 0x1, -R13 ;  /* 0x000000013e3e7824 */ /* 0x002fe200078e0a0d */
[----:B------:R-:W1:Y:S08]  /*62a0*/  MUFU.TANH R161, R161 ;  /* 0x000000a100a17308 */ /* 0x000e700000002400 */
        /* <DEDUP_REMOVED lines=16> */
[----:B------:R-:W-:-:S05]  /*63b0*/  WARPGROUP.ARRIVE ;  /* 0x00000000000079c5 */ /* 0x000fca0000000000 */
[----:B------:R-:W0:Y:S01]  /*63c0*/  MUFU.TANH R41, R41 ;  /* 0x0000002900297308 */ /* 0x000e220000002400 */
[----:B------:R-:W-:Y:S07]  /*63d0*/  QGMMA.64x128x32.F32.E4M3.E4M3 R88, R152, gdesc[UR8], R88, gsb0 ;  /* 0x01e0000898587df3 */ /* 0x000fee0008000858 */
        /* <DEDUP_REMOVED lines=14> */
[----:B------:R5:W0:Y:S01]  /*64c0*/  MUFU.TANH R159, R73 ;  /* 0x00000049009f7308 */ /* 0x000a220000002400 */
[----:B------:R-:W-:-:S02]  /*64d0*/  WARPGROUP.DEPBAR.LE gsb0, 0x0 ;  /* 0x00008000000079c5 */ /* 0x000fc40000010000 */
[----:B------:R0:W-:Y:S06]  /*64e0*/  BAR.ARV R59, 0x100 ;  /* 0x0004003b0000751d */ /* 0x0001ec0000002000 */
[----:B------:R2:W-:Y:S01]  /*64f0*/  @!P1 SYNCS.ARRIVE.TRANS64.RED.A1T0 RZ, [R55+URZ], RZ ;  /* 0x000000ff37ff99a7 */ /* 0x0005e2000810043f */
[----:B------:R-:W-:-:S04]  /*6500*/  VIADD R153, R62, UR7 ;  /* 0x000000073e997c36 */ /* 0x000fc80008000000 */
[----:B-----5:R-:W-:Y:S02]  /*6510*/  IMAD.IADD R73, R153, 0x1, R66 ;  /* 0x0000000199497824 */ /* 0x020fe400078e0242 */
[----:B--2---:R-:W-:Y:S01]  /*6520*/  FMUL.FTZ R55, R0, R87 ;  /* 0x0000005700377220 */ /* 0x004fe20000410000 */
[----:B------:R-:W-:-:S04]  /*6530*/  VIADD R87, R62, UR34 ;  /* 0x000000223e577c36 */ /* 0x000fc80008000000 */
[----:B------:R-:W-:Y:S01]  /*6540*/  IMAD.IADD R71, R87, 0x1, R66 ;  /* 0x0000000157477824 */ /* 0x000fe200078e0242 */
[----:B------:R-:W2:Y:S01]  /*6550*/  MUFU.TANH R55, R55 ;  /* 0x0000003700377308 */ /* 0x000ea20000002400 */
[----:B01-34-:R-:W-:Y:S05]  /*6560*/  @!P3 BRA `(.L_x_903) ;  /* 0x00000000005cb947 */ /* 0x01bfea0003800000 */
[----:B------:R-:W-:Y:S01]  /*6570*/  IMAD R62, R16, UR33, R66 ;  /* 0x00000021103e7c24 */ /* 0x000fe2000f8e0242 */
[----:B------:R-:W-:Y:S03]  /*6580*/  BSSY B0, `(.L_x_904) ;  /* 0x0000011000007945 */ /* 0x000fe60003800000 */
[----:B------:R-:W-:-:S05]  /*6590*/  IMAD.IADD R59, R62, 0x1, -R13 ;  /* 0x000000013e3b7824 */ /* 0x000fca00078e0a0d */
[----:B------:R-:W-:-:S13]  /*65a0*/  ISETP.GT.AND P4, PT, R59, -0x1, PT ;  /* 0xffffffff3b00780c */ /* 0x000fda0003f84270 */
[----:B------:R-:W-:Y:S05]  /*65b0*/  @P4 BRA `(.L_x_905) ;  /* 0x0000000000204947 */ /* 0x000fea0003800000 */
[----:B------:R-:W-:Y:S01]  /*65c0*/  IMAD.U32 R66, RZ, RZ, UR35 ;  /* 0x00000023ff427e24 */ /* 0x000fe2000f8e00ff */
[----:B------:R-:W-:-:S04]  /*65d0*/  LOP3.LUT R59, RZ, R59, RZ, 0x33, !PT ;  /* 0x0000003bff3b7212 */ /* 0x000fc800078e33ff */
[----:B------:R-:W-:-:S13]  /*65e0*/  ISETP.NE.AND P4, PT, R66, 0x1, PT ;  /* 0x000000014200780c */ /* 0x000fda0003f85270 */
[----:B------:R-:W0:Y:S02]  /*65f0*/  @P4 LDC.64 R62, c[0x0][0x9e8] ;  /* 0x00027a00ff3e4b82 */ /* 0x000e240000000a00 */
[----:B0-----:R-:W-:-:S05]  /*6600*/  @P4 IMAD.HI.U32 R62, R59, R62, RZ ;  /* 0x0000003e3b3e4227 */ /* 0x001fca00078e00ff */
[----:B------:R-:W-:-:S04]  /*6610*/  @P4 SHF.R.U32.HI R59, RZ, R63, R62 ;  /* 0x0000003fff3b4219 */ /* 0x000fc8000001163e */
[----:B------:R-:W-:Y:S01]  /*6620*/  LOP3.LUT R59, RZ, R59, RZ, 0x33, !PT ;  /* 0x0000003bff3b7212 */ /* 0x000fe200078e33ff */
[----:B------:R-:W-:Y:S06]  /*6630*/  BRA `(.L_x_906) ;  /* 0x0000000000147947 */ /* 0x000fec0003800000 */
.L_x_905:
[----:B------:R-:W-:-:S05]  /*6640*/  IMAD.U32 R66, RZ, RZ, UR35 ;  /* 0x00000023ff427e24 */ /* 0x000fca000f8e00ff */
[----:B------:R-:W-:-:S13]  /*6650*/  ISETP.NE.AND P4, PT, R66, 0x1, PT ;  /* 0x000000014200780c */ /* 0x000fda0003f85270 */
[----:B------:R-:W0:Y:S02]  /*6660*/  @P4 LDC.64 R62, c[0x0][0x9e8] ;  /* 0x00027a00ff3e4b82 */ /* 0x000e240000000a00 */
[----:B0-----:R-:W-:-:S05]  /*6670*/  @P4 IMAD.HI.U32 R62, R59, R62, RZ ;  /* 0x0000003e3b3e4227 */ /* 0x001fca00078e00ff */
[----:B------:R-:W-:-:S07]  /*6680*/  @P4 SHF.R.U32.HI R59, RZ, R63, R62 ;  /* 0x0000003fff3b4219 */ /* 0x000fce000001163e */
.L_x_906:
[----:B------:R-:W-:Y:S05]  /*6690*/  BSYNC B0 ;  /* 0x0000000000007941 */ /* 0x000fea0003800000 */
.L_x_904:
[----:B------:R-:W-:-:S04]  /*66a0*/  IMAD R62, R59, R66, -R170 ;  /* 0x000000423b3e7224 */ /* 0x000fc800078e0aaa */
[----:B------:R-:W-:-:S05]  /*66b0*/  IMAD R62, R3, -0x2, R62 ;  /* 0xfffffffe033e7824 */ /* 0x000fca00078e023e */
[----:B------:R-:W-:Y:S02]  /*66c0*/  VIADDMNMX R71, R62, R66, R71, PT ;  /* 0x000000423e477246 */ /* 0x000fe40003800147 */
[----:B------:R-:W-:-:S07]  /*66d0*/  VIMNMX R73, R73, R62, !PT ;  /* 0x0000003e49497248 */ /* 0x000fce0007fe0100 */
.L_x_903:
[----:B------:R-:W-:-:S04]  /*66e0*/  ISETP.GT.AND P4, PT, R9, -0x1, PT ;  /* 0xffffffff0900780c */ /* 0x000fc80003f84270 */
[C---:B------:R-:W-:Y:S02]  /*66f0*/  ISETP.GT.AND P6, PT, R73.reuse, RZ, P4 ;  /* 0x000000ff4900720c */ /* 0x040fe400027c4270 */
[----:B------:R-:W-:Y:S02]  /*6700*/  ISETP.GT.AND P5, PT, R73, 0x1, P4 ;  /* 0x000000014900780c */ /* 0x000fe400027a4270 */
[C---:B------:R-:W-:Y:S02]  /*6710*/  ISETP.LT.OR P6, PT, R71.reuse, 0x1, P6 ;  /* 0x000000014700780c */ /* 0x040fe400037c1670 */
[----:B------:R-:W-:Y:S02]  /*6720*/  ISETP.LT.OR P5, PT, R71, 0x2, P5 ;  /* 0x000000024700780c */ /* 0x000fe40002fa1670 */
[----:B------:R-:W-:Y:S02]  /*6730*/  FSEL R59, R164, -INF , !P6 ;  /* 0xff800000a43b7808 */ /* 0x000fe40007000000 */
[----:B------:R-:W-:-:S02]  /*6740*/  FSEL R196, R165, -INF , !P5 ;  /* 0xff800000a5c47808 */ /* 0x000fc40006800000 */
[C---:B------:R-:W-:Y:S02]  /*6750*/  ISETP.GT.AND P6, PT, R73.reuse, 0x8, P4 ;  /* 0x000000084900780c */ /* 0x040fe400027c4270 */
        /* <DEDUP_REMOVED lines=17> */
[C---:B------:R-:W-:Y:S01]  /*6870*/  ISETP.GT.AND P6, PT, R73.reuse, 0x20, P4 ;  /* 0x000000204900780c */ /* 0x040fe200027c4270 */
[----:B------:R-:W0:Y:S01]  /*6880*/  SHFL.IDX PT, R160, R69, 0x1, 0x1c1f ;  /* 0x003c1f0045a07f89 */ /* 0x000e2200000e0000 */
        /* <DEDUP_REMOVED lines=11> */
[----:B------:R-:W-:Y:S01]  /*6940*/  ISETP.GT.AND P6, PT, R73, 0x30, P4 ;  /* 0x000000304900780c */ /* 0x000fe200027c4270 */
[--C-:B0-----:R-:W-:Y:S01]  /*6950*/  IMAD.IADD R45, R87, 0x1, R160.reuse ;  /* 0x00000001572d7824 */ /* 0x101fe200078e02a0 */
[----:B------:R-:W-:Y:S02]  /*6960*/  ISETP.GT.AND P5, PT, R73, 0x31, P4 ;  /* 0x000000314900780c */ /* 0x000fe400027a4270 */
[C---:B------:R-:W-:Y:S02]  /*6970*/  ISETP.LT.OR P6, PT, R71.reuse, 0x31, P6 ;  /* 0x000000314700780c */ /* 0x040fe400037c1670 */
[----:B------:R-:W-:Y:S02]  /*6980*/  ISETP.LT.OR P5, PT, R71, 0x32, P5 ;  /* 0x000000324700780c */ /* 0x000fe40002fa1670 */
[----:B------:R-:W-:Y:S01]  /*6990*/  FSEL R152, R47, -INF , !P6 ;  /* 0xff8000002f987808 */ /* 0x000fe20007000000 */
[----:B------:R-:W-:Y:S01]  /*69a0*/  IMAD.IADD R47, R153, 0x1, R160 ;  /* 0x00000001992f7824 */ /* 0x000fe200078e02a0 */
        /* <DEDUP_REMOVED lines=54> */
[----:B------:R-:W-:Y:S01]  /*6d10*/  FSEL R34, R85, -INF , !P5 ;  /* 0xff80000055227808 */ /* 0x000fe20006800000 */
[----:B------:R-:W-:Y:S08]  /*6d20*/  @!P3 BRA `(.L_x_907) ;  /* 0x00000000005cb947 */ /* 0x000ff00003800000 */
        /* <DEDUP_REMOVED lines=13> */
.L_x_909:
[----:B------:R-:W-:-:S05]  /*6e00*/  IMAD.U32 R57, RZ, RZ, UR35 ;  /* 0x00000023ff397e24 */ /* 0x000fca000f8e00ff */
[----:B------:R-:W-:-:S13]  /*6e10*/  ISETP.NE.AND P5, PT, R57, 0x1, PT ;  /* 0x000000013900780c */ /* 0x000fda0003fa5270 */
[----:B------:R-:W0:Y:S02]  /*6e20*/  @P5 LDC.64 R160, c[0x0][0x9e8] ;  /* 0x00027a00ffa05b82 */ /* 0x000e240000000a00 */
[----:B0-----:R-:W-:-:S05]  /*6e30*/  @P5 IMAD.HI.U32 R160, R53, R160, RZ ;  /* 0x000000a035a05227 */ /* 0x001fca00078e00ff */
[----:B------:R-:W-:-:S07]  /*6e40*/  @P5 SHF.R.U32.HI R53, RZ, R161, R160 ;  /* 0x000000a1ff355219 */ /* 0x000fce00000116a0 */
.L_x_910:
[----:B------:R-:W-:Y:S05]  /*6e50*/  BSYNC B0 ;  /* 0x0000000000007941 */ /* 0x000fea0003800000 */
.L_x_908:
[----:B------:R-:W-:-:S04]  /*6e60*/  IMAD R160, R53, R57, -R170 ;  /* 0x0000003935a07224 */ /* 0x000fc800078e0aaa */
[----:B------:R-:W-:-:S05]  /*6e70*/  IMAD R160, R3, -0x2, R160 ;  /* 0xfffffffe03a07824 */ /* 0x000fca00078e02a0 */
[----:B------:R-:W-:Y:S02]  /*6e80*/  VIADDMNMX R45, R160, R57, R45, PT ;  /* 0x00000039a02d7246 */ /* 0x000fe4000380012d */
[----:B------:R-:W-:-:S07]  /*6e90*/  VIMNMX R47, R47, R160, !PT ;  /* 0x000000a02f2f7248 */ /* 0x000fce0007fe0100 */
.L_x_907:
[----:B------:R-:W-:Y:S02]  /*6ea0*/  FMNMX.FTZ R53, R59, R10, !PT ;  /* 0x0000000a3b357209 */ /* 0x000fe40007810000 */
[----:B------:R-:W-:Y:S02]  /*6eb0*/  ISETP.GT.AND P5, PT, R47, 0x8, P4 ;  /* 0x000000082f00780c */ /* 0x000fe400027a4270 */
[----:B------:R-:W-:Y:S02]  /*6ec0*/  FMNMX.FTZ R53, R196, R53, !PT ;  /* 0x00000035c4357209 */ /* 0x000fe40007810000 */
[----:B------:R-:W-:Y:S02]  /*6ed0*/  ISETP.LT.OR P5, PT, R45, 0x9, P5 ;  /* 0x000000092d00780c */ /* 0x000fe40002fa1670 */
[----:B------:R-:W-:Y:S02]  /*6ee0*/  FMNMX.FTZ R53, R194, R53, !PT ;  /* 0x00000035c2357209 */ /* 0x000fe40007810000 */
[----:B------:R-:W-:-:S02]  /*6ef0*/  FSEL R164, R20, -INF , !P5 ;  /* 0xff80000014a47808 */ /* 0x000fc40006800000 */
[----:B------:R-:W-:Y:S02]  /*6f00*/  FMNMX.FTZ R53, R192, R53, !PT ;  /* 0x00000035c0357209 */ /* 0x000fe40007810000 */
[----:B------:R-:W-:Y:S02]  /*6f10*/  ISETP.GT.AND P5, PT, R47, 0x10, P4 ;  /* 0x000000102f00780c */ /* 0x000fe400027a4270 */
[----:B------:R-:W-:Y:S02]  /*6f20*/  FMNMX.FTZ R53, R188, R53, !PT ;  /* 0x00000035bc357209 */ /* 0x000fe40007810000 */
[----:B------:R-:W-:Y:S02]  /*6f30*/  ISETP.LT.OR P5, PT, R45, 0x11, P5 ;  /* 0x000000112d00780c */ /* 0x000fe40002fa1670 */
[----:B------:R-:W-:Y:S02]  /*6f40*/  FMNMX.FTZ R53, R190, R53, !PT ;  /* 0x00000035be357209 */ /* 0x000fe40007810000 */
[----:B------:R-:W-:-:S02]  /*6f50*/  ISETP.GT.AND P6, PT, R47, 0x1, P4 ;  /* 0x000000012f00780c */ /* 0x000fc400027c4270 */
[----:B------:R-:W-:Y:S02]  /*6f60*/  FMNMX.FTZ R53, R186, R53, !PT ;  /* 0x00000035ba357209 */ /* 0x000fe40007810000 */
[----:B------:R-:W-:Y:S02]  /*6f70*/  FSEL R168, R22, -INF , !P5 ;  /* 0xff80000016a87808 */ /* 0x000fe40006800000 */
[----:B------:R-:W-:Y:S02]  /*6f80*/  FMNMX.FTZ R53, R184, R53, !PT ;  /* 0x00000035b8357209 */ /* 0x000fe40007810000 */
[----:B------:R-:W-:Y:S02]  /*6f90*/  ISETP.GT.AND P5, PT, R47, 0x18, P4 ;  /* 0x000000182f00780c */ /* 0x000fe400027a4270 */
[----:B------:R-:W-:Y:S02]  /*6fa0*/  FMNMX.FTZ R53, R158, R53, !PT ;  /* 0x000000359e357209 */ /* 0x000fe40007810000 */
[----:B------:R-:W-:-:S02]  /*6fb0*/  ISETP.LT.OR P6, PT, R45, 0x2, P6 ;  /* 0x000000022d00780c */ /* 0x000fc400037c1670 */
[----:B------:R-:W-:Y:S02]  /*6fc0*/  FMNMX.FTZ R53, R162, R53, !PT ;  /* 0x00000035a2357209 */ /* 0x000fe40007810000 */
[----:B------:R-:W-:Y:S02]  /*6fd0*/  ISETP.LT.OR P5, PT, R45, 0x19, P5 ;  /* 0x000000192d00780c */ /* 0x000fe40002fa1670 */
[----:B------:R-:W-:Y:S02]  /*6fe0*/  FMNMX.FTZ R53, R156, R53, !PT ;  /* 0x000000359c357209 */ /* 0x000fe40007810000 */
[----:B------:R-:W-:Y:S02]  /*6ff0*/  FSEL R160, R15, -INF , !P6 ;  /* 0xff8000000fa07808 */ /* 0x000fe40007000000 */
[----:B------:R-:W-:Y:S01]  /*7000*/  FMNMX.FTZ R53, R154, R53, !PT ;  /* 0x000000359a357209 */ /* 0x000fe20007810000 */
[----:B------:R-:W0:Y:S01]  /*7010*/  LDC R15, c[0x0][0x988] ;  /* 0x00026200ff0f7b82 */ /* 0x000e220000000800 */
        /* <DEDUP_REMOVED lines=38> */
[----:B------:R-:W-:Y:S02]  /*7280*/  ISETP.LT.OR P5, PT, R45, 0x39, P5 ;  /* 0x000000392d00780c */ /* 0x000fe40002fa1670 */
[----:B------:R-:W-:Y:S02]  /*7290*/  FMNMX.FTZ R53, R34, R53, !PT ;  /* 0x0000003522357209 */ /* 0x000fe40007810000 */
[----:B------:R-:W-:Y:S02]  /*72a0*/  FSEL R32, R32, -INF , !P5 ;  /* 0xff80000020207808 */ /* 0x000fe40006800000 */
[----:B------:R-:W-:Y:S01]  /*72b0*/  ISETP.GT.AND P5, PT, R47, 0x40, P4 ;  /* 0x000000402f00780c */ /* 0x000fe200027a4270 */
[----:B------:R-:W1:Y:S03]  /*72c0*/  SHFL.BFLY PT, R174, R53, 0x2, 0x1f ;  /* 0x0c401f0035ae7f89 */ /* 0x000e6600000e0000 */
[----:B------:R-:W-:-:S04]  /*72d0*/  ISETP.LT.OR P5, PT, R45, 0x41, P5 ;  /* 0x000000412d00780c */ /* 0x000fc80002fa1670 */
[----:B------:R-:W-:Y:S02]  /*72e0*/  FSEL R36, R36, -INF , !P5 ;  /* 0xff80000024247808 */ /* 0x000fe40006800000 */
[----:B------:R-:W-:-:S04]  /*72f0*/  ISETP.GT.AND P5, PT, R47, 0x41, P4 ;  /* 0x000000412f00780c */ /* 0x000fc800027a4270 */
[----:B------:R-:W-:-:S04]  /*7300*/  ISETP.LT.OR P5, PT, R45, 0x42, P5 ;  /* 0x000000422d00780c */ /* 0x000fc80002fa1670 */
[----:B------:R-:W-:Y:S02]  /*7310*/  FSEL R182, R35, -INF , !P5 ;  /* 0xff80000023b67808 */ /* 0x000fe40006800000 */
[----:B------:R-:W-:-:S04]  /*7320*/  ISETP.GT.AND P5, PT, R47, 0x48, P4 ;  /* 0x000000482f00780c */ /* 0x000fc800027a4270 */
[----:B------:R-:W-:Y:S02]  /*7330*/  ISETP.LT.OR P5, PT, R45, 0x49, P5 ;  /* 0x000000492d00780c */ /* 0x000fe40002fa1670 */
[----:B-1----:R-:W-:Y:S02]  /*7340*/  FMNMX.FTZ R20, R53, R174, !PT ;  /* 0x000000ae35147209 */ /* 0x002fe40007810000 */
[----:B------:R-:W-:Y:S02]  /*7350*/  FSEL R174, R24, -INF , !P6 ;  /* 0xff80000018ae7808 */ /* 0x000fe40007000000 */
[----:B------:R-:W-:Y:S01]  /*7360*/  ISETP.GT.AND P6, PT, R47, 0x21, P4 ;  /* 0x000000212f00780c */ /* 0x000fe200027c4270 */
[----:B------:R-:W1:Y:S01]  /*7370*/  SHFL.BFLY PT, R21, R20, 0x1, 0x1f ;  /* 0x0c201f0014157f89 */ /* 0x000e6200000e0000 */
[----:B------:R-:W-:Y:S02]  /*7380*/  FSEL R38, R38, -INF , !P5 ;  /* 0xff80000026267808 */ /* 0x000fe40006800000 */
[----:B------:R-:W-:-:S02]  /*7390*/  ISETP.LT.OR P6, PT, R45, 0x22, P6 ;  /* 0x000000222d00780c */ /* 0x000fc400037c1670 */
[----:B------:R-:W-:Y:S02]  /*73a0*/  ISETP.GT.AND P5, PT, R47, RZ, P4 ;  /* 0x000000ff2f00720c */ /* 0x000fe400027a4270 */
[----:B------:R-:W-:Y:S02]  /*73b0*/  FSEL R176, R27, -INF , !P6 ;  /* 0xff8000001bb07808 */ /* 0x000fe40007000000 */
[----:B------:R-:W-:Y:S02]  /*73c0*/  ISETP.GT.AND P6, PT, R47, 0x29, P4 ;  /* 0x000000292f00780c */ /* 0x000fe400027c4270 */
[C---:B------:R-:W-:Y:S02]  /*73d0*/  ISETP.LT.OR P5, PT, R45.reuse, 0x1, P5 ;  /* 0x000000012d00780c */ /* 0x040fe40002fa1670 */
[----:B------:R-:W-:-:S04]  /*73e0*/  ISETP.LT.OR P6, PT, R45, 0x2a, P6 ;  /* 0x0000002a2d00780c */ /* 0x000fc800037c1670 */
[----:B------:R-:W-:Y:S02]  /*73f0*/  FSEL R28, R28, -INF , !P6 ;  /* 0xff8000001c1c7808 */ /* 0x000fe40007000000 */
[----:B------:R-:W-:-:S04]  /*7400*/  ISETP.GT.AND P6, PT, R47, 0x31, P4 ;  /* 0x000000312f00780c */ /* 0x000fc800027c4270 */
[----:B------:R-:W-:Y:S02]  /*7410*/  ISETP.LT.OR P6, PT, R45, 0x32, P6 ;  /* 0x000000322d00780c */ /* 0x000fe400037c1670 */
[----:B-1----:R-:W-:Y:S02]  /*7420*/  FMNMX.FTZ R20, R20, R21, !PT ;  /* 0x0000001514147209 */ /* 0x002fe40007810000 */
[----:B------:R-:W-:Y:S02]  /*7430*/  FSEL R180, R31, -INF , !P6 ;  /* 0xff8000001fb47808 */ /* 0x000fe40007000000 */
[----:B------:R-:W-:Y:S01]  /*7440*/  ISETP.GT.AND P6, PT, R47, 0x39, P4 ;  /* 0x000000392f00780c */ /* 0x000fe200027c4270 */
[----:B0-----:R-:W-:-:S03]  /*7450*/  FFMA.FTZ R31, R20, R15, -8 ;  /* 0xc1000000141f7423 */ /* 0x001fc6000001000f */
[----:B------:R-:W-:-:S04]  /*7460*/  ISETP.LT.OR P6, PT, R45, 0x3a, P6 ;  /* 0x0000003a2d00780c */ /* 0x000fc800037c1670 */
[----:B------:R-:W-:Y:S02]  /*7470*/  FSEL R24, R33, -INF , !P6 ;  /* 0xff80000021187808 */ /* 0x000fe40007000000 */
[----:B------:R-:W-:-:S04]  /*7480*/  FSETP.NEU.FTZ.AND P6, PT, R20, -INF , PT ;  /* 0xff8000001400780b */ /* 0x000fc80003fdd000 */
[----:B------:R-:W-:-:S05]  /*7490*/  FSEL R31, R31, RZ, P6 ;  /* 0x000000ff1f1f7208 */ /* 0x000fca0003000000 */
[-CC-:B------:R-:W-:Y:S01]  /*74a0*/  FFMA.FTZ R29, R192, R15.reuse, -R31.reuse ;  /* 0x0000000fc01d7223 */ /* 0x180fe2000001081f */
[----:B------:R-:W-:Y:S01]  /*74b0*/  FSEL R192, R14, -INF , !P5 ;  /* 0xff8000000ec07808 */ /* 0x000fe20006800000 */
[--C-:B------:R-:W-:Y:S01]  /*74c0*/  FFMA.FTZ R33, R188, R15, -R31.reuse ;  /* 0x0000000fbc217223 */ /* 0x100fe2000001081f */
[----:B------:R-:W-:Y:S01]  /*74d0*/  ISETP.GT.AND P5, PT, R47, 0x49, P4 ;  /* 0x000000492f00780c */ /* 0x000fe200027a4270 */
[----:B------:R0:W-:Y:S01]  /*74e0*/  MUFU.EX2 R14, R29 ;  /* 0x0000001d000e7308 */ /* 0x0001e20000000800 */
[----:B------:R-:W-:Y:S01]  /*74f0*/  FMNMX.FTZ R25, R192, R11, !PT ;  /* 0x0000000bc0197209 */ /* 0x000fe20007810000 */
[-CC-:B------:R-:W-:Y:S01]  /*7500*/  FFMA.FTZ R35, R190, R15.reuse, -R31.reuse ;  /* 0x0000000fbe237223 */ /* 0x180fe2000001081f */
[----:B------:R-:W-:Y:S01]  /*7510*/  ISETP.LT.OR P5, PT, R45, 0x4a, P5 ;  /* 0x0000004a2d00780c */ /* 0x000fe20002fa1670 */
[--C-:B------:R-:W-:Y:S01]  /*7520*/  FFMA.FTZ R152, R152, R15, -R31.reuse ;  /* 0x0000000f98987223 */ /* 0x100fe2000001081f */
[----:B------:R-:W-:Y:S01]  /*7530*/  FMNMX.FTZ R27, R160, R25, !PT ;  /* 0x00000019a01b7209 */ /* 0x000fe20007810000 */
[-CC-:B------:R-:W-:Y:S01]  /*7540*/  FFMA.FTZ R80, R80, R15.reuse, -R31.reuse ;  /* 0x0000000f50507223 */ /* 0x180fe2000001081f */
[----:B------:R-:W-:Y:S01]  /*7550*/  FSEL R188, R37, -INF , !P5 ;  /* 0xff80000025bc7808 */ /* 0x000fe20006800000 */
[--C-:B------:R-:W-:Y:S01]  /*7560*/  FFMA.FTZ R37, R186, R15, -R31.reuse ;  /* 0x0000000fba257223 */ /* 0x100fe2000001081f */
[----:B------:R-:W-:Y:S01]  /*7570*/  FMNMX.FTZ R27, R164, R27, !PT ;  /* 0x0000001ba41b7209 */ /* 0x000fe20007810000 */
[----:B------:R1:W-:Y:S01]  /*7580*/  MUFU.EX2 R25, R33 ;  /* 0x0000002100197308 */ /* 0x0003e20000000800 */
[----:B------:R-:W-:Y:S01]  /*7590*/  ISETP.GT.AND P5, PT, R47, 0x50, P4 ;  /* 0x000000502f00780c */ /* 0x000fe200027a4270 */
[--C-:B------:R-:W-:Y:S01]  /*75a0*/  FFMA.FTZ R70, R70, R15, -R31.reuse ;  /* 0x0000000f46467223 */ /* 0x100fe2000001081f */
[----:B------:R-:W-:Y:S01]  /*75b0*/  FMNMX.FTZ R27, R166, R27, !PT ;  /* 0x0000001ba61b7209 */ /* 0x000fe20007810000 */
[-CC-:B------:R-:W-:Y:S01]  /*75c0*/  FFMA.FTZ R22, R59, R15.reuse, -R31.reuse ;  /* 0x0000000f3b167223 */ /* 0x180fe2000001081f */
[----:B------:R-:W-:Y:S01]  /*75d0*/  ISETP.LT.OR P5, PT, R45, 0x51, P5 ;  /* 0x000000512d00780c */ /* 0x000fe20002fa1670 */
[--C-:B------:R-:W-:Y:S01]  /*75e0*/  FFMA.FTZ R21, R196, R15, -R31.reuse ;  /* 0x0000000fc4157223 */ /* 0x100fe2000001081f */
[----:B------:R-:W-:Y:S01]  /*75f0*/  FMNMX.FTZ R27, R168, R27, !PT ;  /* 0x0000001ba81b7209 */ /* 0x000fe20007810000 */
[--C-:B------:R-:W-:Y:S01]  /*7600*/  FFMA.FTZ R23, R194, R15, -R31.reuse ;  /* 0x0000000fc2177223 */ /* 0x100fe2000001081f */
[----:B------:R-:W-:Y:S01]  /*7610*/  FSEL R190, R40, -INF , !P5 ;  /* 0xff80000028be7808 */ /* 0x000fe20006800000 */
[----:B------:R-:W-:Y:S01]  /*7620*/  MUFU.EX2 R22, R22 ;  /* 0x0000001600167308 */ /* 0x000fe20000000800 */
[----:B0-----:R-:W-:Y:S01]  /*7630*/  FMNMX.FTZ R29, R170, R27, !PT ;  /* 0x0000001baa1d7209 */ /* 0x001fe20007810000 */
[-CC-:B------:R-:W-:Y:S01]  /*7640*/  FFMA.FTZ R184, R184, R15.reuse, -R31.reuse ;  /* 0x0000000fb8b87223 */ /* 0x180fe2000001081f */
[----:B------:R-:W-:Y:S01]  /*7650*/  ISETP.GT.AND P5, PT, R47, 0x51, P4 ;  /* 0x000000512f00780c */ /* 0x000fe200027a4270 */
[--C-:B------:R-:W-:Y:S01]  /*7660*/  FFMA.FTZ R162, R162, R15, -R31.reuse ;  /* 0x0000000fa2a27223 */ /* 0x100fe2000001081f */
[----:B------:R-:W-:Y:S01]  /*7670*/  FMNMX.FTZ R29, R172, R29, !PT ;  /* 0x0000001dac1d7209 */ /* 0x000fe20007810000 */
[--C-:B------:R-:W-:Y:S01]  /*7680*/  FFMA.FTZ R154, R154, R15, -R31.reuse ;  /* 0x0000000f9a9a7223 */ /* 0x100fe2000001081f */
[----:B------:R-:W-:Y:S01]  /*7690*/  ISETP.LT.OR P5, PT, R45, 0x52, P5 ;  /* 0x000000522d00780c */ /* 0x000fe20002fa1670 */
[----:B------:R0:W-:Y:S01]  /*76a0*/  MUFU.EX2 R40, R35 ;  /* 0x0000002300287308 */ /* 0x0001e20000000800 */
[----:B------:R-:W-:Y:S01]  /*76b0*/  FMNMX.FTZ R29, R174, R29, !PT ;  /* 0x0000001dae1d7209 */ /* 0x000fe20007810000 */
[-CC-:B------:R-:W-:Y:S01]  /*76c0*/  FFMA.FTZ R84, R84, R15.reuse, -R31.reuse ;  /* 0x0000000f54547223 */ /* 0x180fe2000001081f */
[----:B------:R-:W-:Y:S01]  /*76d0*/  FSEL R186, R39, -INF , !P5 ;  /* 0xff80000027ba7808 */ /* 0x000fe20006800000 */
[--C-:B------:R-:W-:Y:S01]  /*76e0*/  FFMA.FTZ R78, R78, R15, -R31.reuse ;  /* 0x0000000f4e4e7223 */ /* 0x100fe2000001081f */
[----:B------:R-:W-:Y:S01]  /*76f0*/  FMNMX.FTZ R29, R26, R29, !PT ;  /* 0x0000001d1a1d7209 */ /* 0x000fe20007810000 */
[--C-:B------:R-:W-:Y:S01]  /*7700*/  FFMA.FTZ R74, R74, R15, -R31.reuse ;  /* 0x0000000f4a4a7223 */ /* 0x100fe2000001081f */
[----:B------:R-:W-:Y:S01]  /*7710*/  ISETP.GT.AND P5, PT, R47, 0x58, P4 ;  /* 0x000000582f00780c */ /* 0x000fe200027a4270 */
[----:B------:R3:W-:Y:S01]  /*7720*/  MUFU.EX2 R27, R37 ;  /* 0x00000025001b7308 */ /* 0x0007e20000000800 */
[----:B-1----:R-:W-:Y:S01]  /*7730*/  FMNMX.FTZ R33, R176, R29, !PT ;  /* 0x0000001db0217209 */ /* 0x002fe20007810000 */
[-CC-:B0-----:R-:W-:Y:S01]  /*7740*/  FFMA.FTZ R35, R158, R15.reuse, -R31.reuse ;  /* 0x0000000f9e237223 */ /* 0x181fe2000001081f */
[----:B------:R-:W-:Y:S01]  /*7750*/  ISETP.LT.OR P5, PT, R45, 0x59, P5 ;  /* 0x000000592d00780c */ /* 0x000fe20002fa1670 */
[--C-:B------:R-:W-:Y:S01]  /*7760*/  FFMA.FTZ R60, R60, R15, -R31.reuse ;  /* 0x0000000f3c3c7223 */ /* 0x100fe2000001081f */
[----:B------:R-:W-:Y:S01]  /*7770*/  FMNMX.FTZ R33, R178, R33, !PT ;  /* 0x00000021b2217209 */ /* 0x000fe20007810000 */
[--C-:B------:R-:W-:Y:S01]  /*7780*/  FFMA.FTZ R58, R58, R15, -R31.reuse ;  /* 0x0000000f3a3a7223 */ /* 0x100fe2000001081f */
[----:B------:R-:W-:Y:S01]  /*7790*/  FSEL R42, R42, -INF , !P5 ;  /* 0xff8000002a2a7808 */ /* 0x000fe20006800000 */
[----:B------:R0:W-:Y:S01]  /*77a0*/  MUFU.EX2 R29, R35 ;  /* 0x00000023001d7308 */ /* 0x0001e20000000800 */
[----:B------:R-:W-:Y:S01]  /*77b0*/  FMNMX.FTZ R33, R28, R33, !PT ;  /* 0x000000211c217209 */ /* 0x000fe20007810000 */
[-CC-:B---3--:R-:W-:Y:S01]  /*77c0*/  FFMA.FTZ R37, R156, R15.reuse, -R31.reuse ;  /* 0x0000000f9c257223 */ /* 0x188fe2000001081f */
[----:B------:R-:W-:Y:S01]  /*77d0*/  ISETP.GT.AND P5, PT, R47, 0x59, P4 ;  /* 0x000000592f00780c */ /* 0x000fe200027a4270 */
[----:B------:R-:W-:Y:S01]  /*77e0*/  FFMA.FTZ R52, R52, R15, -R31 ;  /* 0x0000000f34347223 */ /* 0x000fe2000001081f */
[----:B------:R-:W-:-:S02]  /*77f0*/  FMNMX.FTZ R33, R30, R33, !PT ;  /* 0x000000211e217209 */ /* 0x000fc40007810000 */
[----:B------:R-:W-:Y:S01]  /*7800*/  ISETP.LT.OR P5, PT, R45, 0x5a, P5 ;  /* 0x0000005a2d00780c */ /* 0x000fe20002fa1670 */
[----:B------:R-:W-:Y:S01]  /*7810*/  MUFU.EX2 R21, R21 ;  /* 0x0000001500157308 */ /* 0x000fe20000000800 */
[----:B0-----:R-:W-:Y:S02]  /*7820*/  FMNMX.FTZ R35, R180, R33, !PT ;  /* 0x00000021b4237209 */ /* 0x001fe40007810000 */
[----:B------:R-:W-:Y:S02]  /*7830*/  FSEL R158, R41, -INF , !P5 ;  /* 0xff800000299e7808 */ /* 0x000fe40006800000 */
[----:B------:R-:W-:Y:S02]  /*7840*/  ISETP.GT.AND P5, PT, R47, 0x60, P4 ;  /* 0x000000602f00780c */ /* 0x000fe400027a4270 */
[----:B------:R-:W-:Y:S01]  /*7850*/  FMNMX.FTZ R35, R32, R35, !PT ;  /* 0x0000002320237209 */ /* 0x000fe20007810000 */
[----:B------:R0:W-:Y:S01]  /*7860*/  MUFU.EX2 R33, R37 ;  /* 0x0000002500217308 */ /* 0x0001e20000000800 */
[----:B------:R-:W-:-:S02]  /*7870*/  ISETP.LT.OR P5, PT, R45, 0x61, P5 ;  /* 0x000000612d00780c */ /* 0x000fc40002fa1670 */
[----:B------:R-:W-:Y:S02]  /*7880*/  FMNMX.FTZ R35, R24, R35, !PT ;  /* 0x0000002318237209 */ /* 0x000fe40007810000 */
[----:B------:R-:W-:Y:S01]  /*7890*/  FSEL R156, R43, -INF , !P5 ;  /* 0xff8000002b9c7808 */ /* 0x000fe20006800000 */
[----:B------:R-:W-:Y:S01]  /*78a0*/  FFMA.FTZ R43, R86, R15, -R31 ;  /* 0x0000000f562b7223 */ /* 0x000fe2000001081f */
[----:B------:R-:W-:Y:S01]  /*78b0*/  ISETP.GT.AND P5, PT, R47, 0x61, P4 ;  /* 0x000000612f00780c */ /* 0x000fe200027a4270 */
[----:B------:R-:W-:Y:S01]  /*78c0*/  MUFU.EX2 R23, R23 ;  /* 0x0000001700177308 */ /* 0x000fe20000000800 */
[----:B------:R-:W-:Y:S02]  /*78d0*/  FMNMX.FTZ R35, R36, R35, !PT ;  /* 0x0000002324237209 */ /* 0x000fe40007810000 */
[----:B------:R-:W-:Y:S02]  /*78e0*/  ISETP.LT.OR P5, PT, R45, 0x62, P5 ;  /* 0x000000622d00780c */ /* 0x000fe40002fa1670 */
[----:B0-----:R-:W-:-:S02]  /*78f0*/  FMNMX.FTZ R37, R182, R35, !PT ;  /* 0x00000023b6257209 */ /* 0x001fc40007810000 */
[----:B------:R-:W-:Y:S01]  /*7900*/  FSEL R46, R46, -INF , !P5 ;  /* 0xff8000002e2e7808 */ /* 0x000fe20006800000 */
[----:B------:R0:W-:Y:S01]  /*7910*/  MUFU.EX2 R35, R152 ;  /* 0x0000009800237308 */ /* 0x0001e20000000800 */
[----:B------:R-:W-:Y:S02]  /*7920*/  ISETP.GT.AND P5, PT, R47, 0x68, P4 ;  /* 0x000000682f00780c */ /* 0x000fe400027a4270 */
[----:B------:R-:W-:Y:S02]  /*7930*/  FMNMX.FTZ R37, R38, R37, !PT ;  /* 0x0000002526257209 */ /* 0x000fe40007810000 */
[----:B------:R-:W-:Y:S02]  /*7940*/  ISETP.LT.OR P5, PT, R45, 0x69, P5 ;  /* 0x000000692d00780c */ /* 0x000fe40002fa1670 */
[----:B------:R-:W-:Y:S01]  /*7950*/  FMNMX.FTZ R37, R188, R37, !PT ;  /* 0x00000025bc257209 */ /* 0x000fe20007810000 */
[----:B------:R-:W-:Y:S01]  /*7960*/  MUFU.EX2 R184, R184 ;  /* 0x000000b800b87308 */ /* 0x000fe20000000800 */
[----:B------:R-:W-:Y:S01]  /*7970*/  FSEL R48, R48, -INF , !P5 ;  /* 0xff80000030307808 */ /* 0x000fe20006800000 */
[----:B0-----:R-:W-:Y:S01]  /*7980*/  FFMA.FTZ R152, R82, R15, -R31 ;  /* 0x0000000f52987223 */ /* 0x001fe2000001081f */
[----:B------:R-:W-:-:S02]  /*7990*/  FMNMX.FTZ R37, R190, R37, !PT ;  /* 0x00000025be257209 */ /* 0x000fc40007810000 */
[----:B------:R-:W-:Y:S02]  /*79a0*/  ISETP.GT.AND P5, PT, R47, 0x69, P4 ;  /* 0x000000692f00780c */ /* 0x000fe400027a4270 */
[----:B------:R-:W-:Y:S01]  /*79b0*/  FMNMX.FTZ R39, R186, R37, !PT ;  /* 0x00000025ba277209 */ /* 0x000fe20007810000 */
[----:B------:R-:W-:Y:S01]  /*79c0*/  MUFU.EX2 R162, R162 ;  /* 0x000000a200a27308 */ /* 0x000fe20000000800 */
[----:B------:R-:W-:Y:S02]  /*79d0*/  ISETP.LT.OR P5, PT, R45, 0x6a, P5 ;  /* 0x0000006a2d00780c */ /* 0x000fe40002fa1670 */
[----:B------:R-:W-:Y:S02]  /*79e0*/  FMNMX.FTZ R39, R42, R39, !PT ;  /* 0x000000272a277209 */ /* 0x000fe40007810000 */
[----:B------:R-:W-:Y:S02]  /*79f0*/  FSEL R86, R49, -INF , !P5 ;  /* 0xff80000031567808 */ /* 0x000fe40006800000 */
[----:B------:R-:W-:Y:S01]  /*7a00*/  ISETP.GT.AND P5, PT, R47, 0x70, P4 ;  /* 0x000000702f00780c */ /* 0x000fe200027a4270 */
[----:B------:R0:W-:Y:S01]  /*7a10*/  MUFU.EX2 R37, R43 ;  /* 0x0000002b00257308 */ /* 0x0001e20000000800 */
[----:B------:R-:W-:-:S02]  /*7a20*/  FMNMX.FTZ R39, R158, R39, !PT ;  /* 0x000000279e277209 */ /* 0x000fc40007810000 */
[----:B------:R-:W-:Y:S02]  /*7a30*/  ISETP.LT.OR P5, PT, R45, 0x71, P5 ;  /* 0x000000712d00780c */ /* 0x000fe40002fa1670 */
[----:B------:R-:W-:Y:S02]  /*7a40*/  FMNMX.FTZ R39, R156, R39, !PT ;  /* 0x000000279c277209 */ /* 0x000fe40007810000 */
[----:B------:R-:W-:Y:S01]  /*7a50*/  FSEL R82, R51, -INF , !P5 ;  /* 0xff80000033527808 */ /* 0x000fe20006800000 */
[----:B------:R-:W-:-:S01]  /*7a60*/  FFMA.FTZ R51, R56, R15, -R31 ;  /* 0x0000000f38337223 */ /* 0x000fc2000001081f */
[----:B------:R-:W-:Y:S01]  /*7a70*/  ISETP.GT.AND P5, PT, R47, 0x71, P4 ;  /* 0x000000712f00780c */ /* 0x000fe200027a4270 */
[----:B------:R-:W-:-:S01]  /*7a80*/  FFMA.FTZ R56, R44, R15, -R31 ;  /* 0x0000000f2c387223 */ /* 0x000fc2000001081f */
[----:B------:R-:W-:Y:S01]  /*7a90*/  FMNMX.FTZ R41, R46, R39, !PT ;  /* 0x000000272e297209 */ /* 0x000fe20007810000 */
[----:B------:R-:W-:Y:S01]  /*7aa0*/  MUFU.EX2 R154, R154 ;  /* 0x0000009a009a7308 */ /* 0x000fe20000000800 */
[----:B------:R-:W-:-:S02]  /*7ab0*/  ISETP.LT.OR P5, PT, R45, 0x72, P5 ;  /* 0x000000722d00780c */ /* 0x000fc40002fa1670 */
[----:B------:R-:W-:Y:S02]  /*7ac0*/  FMNMX.FTZ R41, R48, R41, !PT ;  /* 0x0000002930297209 */ /* 0x000fe40007810000 */
[----:B------:R-:W-:Y:S02]  /*7ad0*/  FSEL R50, R50, -INF , !P5 ;  /* 0xff80000032327808 */ /* 0x000fe40006800000 */
[C---:B------:R-:W-:Y:S01]  /*7ae0*/  ISETP.GT.AND P5, PT, R47.reuse, 0x78, P4 ;  /* 0x000000782f00780c */ /* 0x040fe200027a4270 */
[----:B------:R1:W-:Y:S01]  /*7af0*/  MUFU.EX2 R39, R80 ;  /* 0x0000005000277308 */ /* 0x0003e20000000800 */
[----:B------:R-:W-:Y:S02]  /*7b00*/  FMNMX.FTZ R41, R86, R41, !PT ;  /* 0x0000002956297209 */ /* 0x000fe40007810000 */
[----:B------:R-:W-:Y:S01]  /*7b10*/  ISETP.GT.AND P4, PT, R47, 0x79, P4 ;  /* 0x000000792f00780c */ /* 0x000fe20002784270 */
[----:B------:R-:W-:-:S01]  /*7b20*/  FFMA.FTZ R47, R64, R15, -R31 ;  /* 0x0000000f402f7223 */ /* 0x000fc2000001081f */
[----:B------:R-:W-:-:S02]  /*7b30*/  ISETP.LT.OR P5, PT, R45, 0x79, P5 ;  /* 0x000000792d00780c */ /* 0x000fc40002fa1670 */
[----:B------:R-:W-:Y:S01]  /*7b40*/  FMNMX.FTZ R41, R82, R41, !PT ;  /* 0x0000002952297209 */ /* 0x000fe20007810000 */
[----:B------:R-:W-:Y:S01]  /*7b50*/  MUFU.EX2 R84, R84 ;  /* 0x0000005400547308 */ /* 0x000fe20000000800 */
[----:B------:R-:W-:Y:S01]  /*7b60*/  ISETP.LT.OR P4, PT, R45, 0x7a, P4 ;  /* 0x0000007a2d00780c */ /* 0x000fe20002781670 */
[----:B------:R-:W-:Y:S01]  /*7b70*/  FFMA.FTZ R45, R76, R15, -R31 ;  /* 0x0000000f4c2d7223 */ /* 0x000fe2000001081f */
[----:B------:R-:W-:Y:S02]  /*7b80*/  FSEL R54, R54, -INF , !P5 ;  /* 0xff80000036367808 */ /* 0x000fe40006800000 */
[----:B0-----:R-:W-:Y:S02]  /*7b90*/  FMNMX.FTZ R43, R50, R41, !PT ;  /* 0x00000029322b7209 */ /* 0x001fe40007810000 */
[----:B--2---:R-:W-:Y:S01]  /*7ba0*/  FSEL R76, R55, -INF , !P4 ;  /* 0xff800000374c7808 */ /* 0x004fe20006000000 */
[----:B------:R-:W-:Y:S01]  /*7bb0*/  MUFU.EX2 R41, R45 ;  /* 0x0000002d00297308 */ /* 0x000fe20000000800 */
[----:B------:R-:W-:-:S02]  /*7bc0*/  FMNMX.FTZ R43, R54, R43, !PT ;  /* 0x0000002b362b7209 */ /* 0x000fc40007810000 */
[----:B------:R-:W-:Y:S02]  /*7bd0*/  FSEL R55, R20, RZ, P6 ;  /* 0x000000ff14377208 */ /* 0x000fe40003000000 */
[----:B------:R-:W-:Y:S01]  /*7be0*/  FMNMX.FTZ R49, R76, R43, !PT ;  /* 0x0000002b4c317209 */ /* 0x000fe20007810000 */
[-CC-:B------:R-:W-:Y:S01]  /*7bf0*/  FFMA.FTZ R43, R66, R15.reuse, -R31.reuse ;  /* 0x0000000f422b7223 */ /* 0x180fe2000001081f */
[----:B------:R-:W-:-:S01]  /*7c00*/  FFMA.FTZ R66, R68, R15, -R31 ;  /* 0x0000000f44427223 */ /* 0x000fc2000001081f */
[----:B------:R0:W-:Y:S01]  /*7c10*/  MUFU.EX2 R45, R70 ;  /* 0x00000046002d7308 */ /* 0x0001e20000000800 */
[----:B------:R-:W-:-:S01]  /*7c20*/  FADD.FTZ R10, -R55, R10 ;  /* 0x0000000a370a7221 */ /* 0x000fc20000010100 */
[----:B-1----:R-:W1:Y:S01]  /*7c30*/  SHFL.BFLY PT, R80, R49, 0x2, 0x1f ;  /* 0x0c401f0031507f89 */ /* 0x002e6200000e0000 */
[----:B------:R-:W-:-:S02]  /*7c40*/  FFMA.FTZ R68, R72, R15, -R31 ;  /* 0x0000000f48447223 */ /* 0x000fc4000001081f */
[----:B------:R-:W-:-:S03]  /*7c50*/  FMUL.FTZ R55, R10, R15 ;  /* 0x0000000f0a377220 */ /* 0x000fc60000410000 */
[----:B------:R-:W-:Y:S08]  /*7c60*/  MUFU.EX2 R152, R152 ;  /* 0x0000009800987308 */ /* 0x000ff00000000800 */
[----:B------:R-:W2:Y:S08]  /*7c70*/  MUFU.EX2 R55, R55 ;  /* 0x0000003700377308 */ /* 0x000eb00000000800 */
[----:B------:R-:W-:Y:S01]  /*7c80*/  MUFU.EX2 R78, R78 ;  /* 0x0000004e004e7308 */ /* 0x000fe20000000800 */
[----:B-1----:R-:W-:Y:S01]  /*7c90*/  FMNMX.FTZ R80, R49, R80, !PT ;  /* 0x0000005031507209 */ /* 0x002fe20007810000 */
[-CC-:B------:R-:W-:Y:S01]  /*7ca0*/  FFMA.FTZ R49, R62, R15.reuse, -R31.reuse ;  /* 0x0000000f3e317223 */ /* 0x180fe2000001081f */
[----:B------:R-:W-:-:S03]  /*7cb0*/  FFMA.FTZ R31, R34, R15, -R31 ;  /* 0x0000000f221f7223 */ /* 0x000fc6000001081f */
[----:B------:R-:W1:Y:S02]  /*7cc0*/  SHFL.BFLY PT, R53, R80, 0x1, 0x1f ;  /* 0x0c201f0050357f89 */ /* 0x000e6400000e0000 */
[----:B------:R-:W-:Y:S08]  /*7cd0*/  MUFU.EX2 R74, R74 ;  /* 0x0000004a004a7308 */ /* 0x000ff00000000800 */
[----:B------:R-:W-:Y:S08]  /*7ce0*/  MUFU.EX2 R43, R43 ;  /* 0x0000002b002b7308 */ /* 0x000ff00000000800 */
[----:B------:R-:W-:Y:S01]  /*7cf0*/  MUFU.EX2 R66, R66 ;  /* 0x0000004200427308 */ /* 0x000fe20000000800 */
[----:B-1----:R-:W-:-:S07]  /*7d00*/  FMNMX.FTZ R44, R80, R53, !PT ;  /* 0x00000035502c7209 */ /* 0x002fce0007810000 */
[----:B------:R-:W-:Y:S01]  /*7d10*/  MUFU.EX2 R68, R68 ;  /* 0x0000004400447308 */ /* 0x000fe20000000800 */
[C---:B------:R-:W-:Y:S01]  /*7d20*/  FSETP.NEU.FTZ.AND P4, PT, R44.reuse, -INF , PT ;  /* 0xff8000002c00780b */ /* 0x040fe20003f9d000 */
[----:B------:R-:W-:-:S03]  /*7d30*/  FFMA.FTZ R53, R44, R15, -8 ;  /* 0xc10000002c357423 */ /* 0x000fc6000001000f */
[----:B0-----:R-:W-:-:S03]  /*7d40*/  FSEL R70, R44, RZ, P4 ;  /* 0x000000ff2c467208 */ /* 0x001fc60002000000 */
[----:B------:R-:W-:Y:S01]  /*7d50*/  MUFU.EX2 R47, R47 ;  /* 0x0000002f002f7308 */ /* 0x000fe20000000800 */
[----:B------:R-:W-:Y:S01]  /*7d60*/  FSEL R53, R53, RZ, P4 ;  /* 0x000000ff35357208 */ /* 0x000fe20002000000 */
[----:B------:R-:W-:-:S04]  /*7d70*/  FADD.FTZ R70, -R70, R11 ;  /* 0x0000000b46467221 */ /* 0x000fc80000010100 */
[-CC-:B------:R-:W-:Y:S01]  /*7d80*/  FFMA.FTZ R72, R32, R15.reuse, -R53.reuse ;  /* 0x0000000f20487223 */ /* 0x180fe20000010835 */
[----:B------:R-:W-:-:S01]  /*7d90*/  FFMA.FTZ R57, R192, R15, -R53 ;  /* 0x0000000fc0397223 */ /* 0x000fc20000010835 */
[-C--:B------:R-:W-:Y:S01]  /*7da0*/  FMUL.FTZ R32, R70, R15.reuse ;  /* 0x0000000f46207220 */ /* 0x080fe20000410000 */
        /* <DEDUP_REMOVED lines=8> */
[----:B--2---:R-:W-:Y:S01]  /*7e30*/  FFMA.FTZ R36, R55, R5, R22 ;  /* 0x0000000537247223 */ /* 0x004fe20000010016 */
[----:B------:R-:W-:-:S01]  /*7e40*/  FFMA.FTZ R63, R172, R15, -R53 ;  /* 0x0000000fac3f7223 */ /* 0x000fc20000010835 */
[-CC-:B------:R-:W-:Y:S01]  /*7e50*/  FFMA.FTZ R64, R174, R15.reuse, -R53.reuse ;  /* 0x0000000fae407223 */ /* 0x180fe20000010835 */
[----:B------:R-:W-:-:S01]  /*7e60*/  FFMA.FTZ R26, R26, R15, -R53 ;  /* 0x0000000f1a1a7223 */ /* 0x000fc20000010835 */
[----:B------:R-:W0:Y:S01]  /*7e70*/  MUFU.EX2 R32, R32 ;  /* 0x0000002000207308 */ /* 0x000e220000000800 */
[----:B------:R-:W-:-:S01]  /*7e80*/  FADD.FTZ R36, R21, R36 ;  /* 0x0000002415247221 */ /* 0x000fc20000010000 */
[-CC-:B------:R-:W-:Y:S01]  /*7e90*/  FFMA.FTZ R65, R176, R15.reuse, -R53.reuse ;  /* 0x0000000fb0417223 */ /* 0x180fe20000010835 */
[----:B------:R-:W-:-:S01]  /*7ea0*/  FFMA.FTZ R67, R178, R15, -R53 ;  /* 0x0000000fb2437223 */ /* 0x000fc20000010835 */
[----:B------:R-:W-:Y:S01]  /*7eb0*/  FFMA.FTZ R28, R28, R15, -R53 ;  /* 0x0000000f1c1c7223 */ /* 0x000fe20000010835 */
[----:B------:R-:W-:-:S01]  /*7ec0*/  FADD.FTZ R73, R23, R36 ;  /* 0x0000002417497221 */ /* 0x000fc20000010000 */
        /* <DEDUP_REMOVED lines=19> */
[----:B-1----:R-:W-:-:S07]  /*8000*/  FADD.FTZ R5, R10, R5 ;  /* 0x000000050a057221 */ /* 0x002fce0000010000 */
[----:B------:R-:W1:Y:S01]  /*8010*/  MUFU.EX2 R61, R61 ;  /* 0x0000003d003d7308 */ /* 0x000e620000000800 */
[----:B--2---:R-:W-:-:S07]  /*8020*/  FADD.FTZ R4, R34, R5 ;  /* 0x0000000522047221 */ /* 0x004fce0000010000 */
[----:B------:R-:W2:Y:S01]  /*8030*/  MUFU.EX2 R62, R62 ;  /* 0x0000003e003e7308 */ /* 0x000ea20000000800 */
[----:B0-----:R-:W-:-:S07]  /*8040*/  FADD.FTZ R4, R59, R4 ;  /* 0x000000043b047221 */ /* 0x001fce0000010000 */
[----:B------:R-:W0:Y:S08]  /*8050*/  MUFU.EX2 R63, R63 ;  /* 0x0000003f003f7308 */ /* 0x000e300000000800 */
[----:B------:R3:W-:Y:S08]  /*8060*/  MUFU.EX2 R11, R72 ;  /* 0x00000048000b7308 */ /* 0x0007f00000000800 */
[----:B------:R-:W4:Y:S01]  /*8070*/  MUFU.EX2 R64, R64 ;  /* 0x0000004000407308 */ /* 0x000f220000000800 */
[----:B---3--:R-:W-:-:S01]  /*8080*/  FADD.FTZ R72, R14, R73 ;  /* 0x000000490e487221 */ /* 0x008fc20000010000 */
[----:B-1----:R-:W-:-:S03]  /*8090*/  FADD.FTZ R73, R61, R4 ;  /* 0x000000043d497221 */ /* 0x002fc60000010000 */
[----:B------:R-:W-:Y:S01]  /*80a0*/  FADD.FTZ R5, R25, R72 ;  /* 0x0000004819057221 */ /* 0x000fe20000010000 */
[----:B--2---:R-:W-:-:S01]  /*80b0*/  FADD.FTZ R72, R62, R73 ;  /* 0x000000493e487221 */ /* 0x004fc20000010000 */
[----:B------:R-:W-:Y:S01]  /*80c0*/  FFMA.FTZ R73, R186, R15, -R53 ;  /* 0x0000000fba497223 */ /* 0x000fe20000010835 */
[----:B------:R-:W1:Y:S01]  /*80d0*/  MUFU.EX2 R26, R26 ;  /* 0x0000001a001a7308 */ /* 0x000e620000000800 */
[----:B------:R-:W-:-:S01]  /*80e0*/  FADD.FTZ R4, R40, R5 ;  /* 0x0000000528047221 */ /* 0x000fc20000010000 */
[----:B0-----:R-:W-:Y:S01]  /*80f0*/  FADD.FTZ R77, R63, R72 ;  /* 0x000000483f4d7221 */ /* 0x001fe20000010000 */
[----:B------:R-:W-:-:S02]  /*8100*/  FFMA.FTZ R53, R76, R15, -R53 ;  /* 0x0000000f4c357223 */ /* 0x000fc40000010835 */
[----:B------:R-:W-:-:S03]  /*8110*/  FADD.FTZ R5, R27, R4 ;  /* 0x000000041b057221 */ /* 0x000fc60000010000 */
[----:B------:R-:W0:Y:S01]  /*8120*/  MUFU.EX2 R65, R65 ;  /* 0x0000004100417308 */ /* 0x000e220000000800 */
[----:B------:R-:W-:-:S01]  /*8130*/  FADD.FTZ R4, R184, R5 ;  /* 0x00000005b8047221 */ /* 0x000fc20000010000 */
[----:B----4-:R-:W-:-:S03]  /*8140*/  FADD.FTZ R77, R64, R77 ;  /* 0x0000004d404d7221 */ /* 0x010fc60000010000 */
[----:B------:R-:W-:-:S03]  /*8150*/  FADD.FTZ R5, R29, R4 ;  /* 0x000000041d057221 */ /* 0x000fc60000010000 */
[----:B------:R-:W2:Y:S01]  /*8160*/  MUFU.EX2 R67, R67 ;  /* 0x0000004300437308 */ /* 0x000ea20000000800 */
[----:B-1----:R-:W-:-:S01]  /*8170*/  FADD.FTZ R4, R26, R77 ;  /* 0x0000004d1a047221 */ /* 0x002fc20000010000 */
[----:B------:R-:W-:-:S04]  /*8180*/  FADD.FTZ R72, R162, R5 ;  /* 0x00000005a2487221 */ /* 0x000fc80000010000 */
[----:B------:R-:W-:Y:S02]  /*8190*/  FADD.FTZ R5, R33, R72 ;  /* 0x0000004821057221 */ /* 0x000fe40000010000 */
[----:B------:R-:W1:Y:S01]  /*81a0*/  MUFU.EX2 R28, R28 ;  /* 0x0000001c001c7308 */ /* 0x000e620000000800 */
[----:B0-----:R-:W-:-:S07]  /*81b0*/  FADD.FTZ R4, R65, R4 ;  /* 0x0000000441047221 */ /* 0x001fce0000010000 */
[----:B------:R-:W0:Y:S01]  /*81c0*/  MUFU.EX2 R30, R30 ;  /* 0x0000001e001e7308 */ /* 0x000e220000000800 */
[----:B--2---:R-:W-:-:S01]  /*81d0*/  FADD.FTZ R77, R67, R4 ;  /* 0x00000004434d7221 */ /* 0x004fc20000010000 */
[----:B------:R-:W-:-:S04]  /*81e0*/  FADD.FTZ R4, R154, R5 ;  /* 0x000000059a047221 */ /* 0x000fc80000010000 */
[----:B------:R-:W-:Y:S02]  /*81f0*/  FADD.FTZ R5, R35, R4 ;  /* 0x0000000423057221 */ /* 0x000fe40000010000 */
[----:B------:R-:W2:Y:S01]  /*8200*/  MUFU.EX2 R69, R69 ;  /* 0x0000004500457308 */ /* 0x000ea20000000800 */
[----:B-1----:R-:W-:-:S07]  /*8210*/  FADD.FTZ R77, R28, R77 ;  /* 0x0000004d1c4d7221 */ /* 0x002fce0000010000 */
[----:B------:R-:W1:Y:S01]  /*8220*/  MUFU.EX2 R70, R70 ;  /* 0x0000004600467308 */ /* 0x000e620000000800 */
[----:B0-----:R-:W-:-:S07]  /*8230*/  FADD.FTZ R4, R30, R77 ;  /* 0x0000004d1e047221 */ /* 0x001fce0000010000 */
[----:B------:R-:W0:Y:S01]  /*8240*/  MUFU.EX2 R24, R24 ;  /* 0x0000001800187308 */ /* 0x000e220000000800 */
[----:B--2---:R-:W-:-:S04]  /*8250*/  FADD.FTZ R4, R69, R4 ;  /* 0x0000000445047221 */ /* 0x004fc80000010000 */
[----:B------:R-:W-:-:S03]  /*8260*/  FADD.FTZ R77, R11, R4 ;  /* 0x000000040b4d7221 */ /* 0x000fc60000010000 */
[----:B------:R2:W-:Y:S01]  /*8270*/  MUFU.EX2 R79, R42 ;  /* 0x0000002a004f7308 */ /* 0x0005e20000000800 */
[----:B-1----:R-:W-:-:S07]  /*8280*/  FADD.FTZ R77, R70, R77 ;  /* 0x0000004d464d7221 */ /* 0x002fce0000010000 */
[----:B------:R-:W1:Y:S01]  /*8290*/  MUFU.EX2 R71, R71 ;  /* 0x0000004700477308 */ /* 0x000e620000000800 */
[----:B--2---:R-:W-:-:S04]  /*82a0*/  FADD.FTZ R42, R84, R5 ;  /* 0x00000005542a7221 */ /* 0x004fc80000010000 */
[----:B------:R-:W-:-:S03]  /*82b0*/  FADD.FTZ R5, R37, R42 ;  /* 0x0000002a25057221 */ /* 0x000fc60000010000 */
[----:B------:R-:W2:Y:S01]  /*82c0*/  MUFU.EX2 R38, R38 ;  /* 0x0000002600267308 */ /* 0x000ea20000000800 */
[----:B------:R-:W-:-:S04]  /*82d0*/  FADD.FTZ R4, R152, R5 ;  /* 0x0000000598047221 */ /* 0x000fc80000010000 */
[----:B------:R-:W-:Y:S01]  /*82e0*/  FADD.FTZ R5, R39, R4 ;  /* 0x0000000427057221 */ /* 0x000fe20000010000 */
[----:B0-----:R-:W-:-:S02]  /*82f0*/  FADD.FTZ R4, R24, R77 ;  /* 0x0000004d18047221 */ /* 0x001fc40000010000 */
[----:B------:R-:W0:Y:S01]  /*8300*/  MUFU.EX2 R75, R75 ;  /* 0x0000004b004b7308 */ /* 0x000e220000000800 */
[----:B------:R-:W-:-:S01]  /*8310*/  FADD.FTZ R42, R78, R5 ;  /* 0x000000054e2a7221 */ /* 0x000fc20000010000 */
[----:B-1----:R-:W-:-:S03]  /*8320*/  FADD.FTZ R5, R71, R4 ;  /* 0x0000000447057221 */ /* 0x002fc60000010000 */
[----:B------:R-:W-:-:S03]  /*8330*/  FADD.FTZ R77, R41, R42 ;  /* 0x0000002a294d7221 */ /* 0x000fc60000010000 */
[----:B------:R-:W1:Y:S01]  /*8340*/  MUFU.EX2 R36, R36 ;  /* 0x0000002400247308 */ /* 0x000e620000000800 */
[----:B--2---:R-:W-:-:S01]  /*8350*/  FADD.FTZ R4, R38, R5 ;  /* 0x0000000526047221 */ /* 0x004fc20000010000 */
[----:B------:R-:W-:-:S04]  /*8360*/  FADD.FTZ R42, R74, R77 ;  /* 0x0000004d4a2a7221 */ /* 0x000fc80000010000 */
[----:B------:R-:W-:Y:S02]  /*8370*/  FADD.FTZ R77, R43, R42 ;  /* 0x0000002a2b4d7221 */ /* 0x000fe40000010000 */
[----:B------:R-:W2:Y:S01]  /*8380*/  MUFU.EX2 R73, R73 ;  /* 0x0000004900497308 */ /* 0x000ea20000000800 */
[----:B0-----:R-:W-:-:S01]  /*8390*/  FADD.FTZ R5, R75, R4 ;  /* 0x000000044b057221 */ /* 0x001fc20000010000 */
[----:B------:R-:W-:-:S06]  /*83a0*/  FADD.FTZ R42, R66, R77 ;  /* 0x0000004d422a7221 */ /* 0x000fcc0000010000 */
[----:B------:R-:W0:Y:S01]  /*83b0*/  MUFU.EX2 R158, R158 ;  /* 0x0000009e009e7308 */ /* 0x000e220000000800 */
[----:B-1----:R-:W-:-:S01]  /*83c0*/  FADD.FTZ R4, R36, R5 ;  /* 0x0000000524047221 */ /* 0x002fc20000010000 */
[----:B------:R-:W-:-:S04]  /*83d0*/  FADD.FTZ R5, R45, R42 ;  /* 0x0000002a2d057221 */ /* 0x000fc80000010000 */
[----:B------:R-:W-:Y:S02]  /*83e0*/  FADD.FTZ R42, R68, R5 ;  /* 0x00000005442a7221 */ /* 0x000fe40000010000 */
[----:B------:R-:W1:Y:S01]  /*83f0*/  MUFU.EX2 R153, R156 ;  /* 0x0000009c00997308 */ /* 0x000e620000000800 */
[----:B--2---:R-:W-:-:S01]  /*8400*/  FADD.FTZ R4, R73, R4 ;  /* 0x0000000449047221 */ /* 0x004fc20000010000 */
[----:B------:R-:W-:-:S03]  /*8410*/  FADD.FTZ R5, R47, R42 ;  /* 0x0000002a2f057221 */ /* 0x000fc60000010000 */
[----:B------:R-:W-:-:S03]  /*8420*/  FADD.FTZ R4, R79, R4 ;  /* 0x000000044f047221 */ /* 0x000fc60000010000 */
        /* <DEDUP_REMOVED lines=28> */
[----:B--2---:R-:W-:-:S03]  /*85f0*/  FADD.FTZ R5, R31, R42 ;  /* 0x0000002a1f057221 */ /* 0x004fc60000010000 */
[----:B0-----:R-:W-:Y:S01]  /*8600*/  FADD.FTZ R4, R53, R4 ;  /* 0x0000000435047221 */ /* 0x001fe20000010000 */
[----:B------:R-:W-:Y:S06]  /*8610*/  @!P0 BRA `(.L_x_911) ;  /* 0x0000000000048947 */ /* 0x000fec0003800000 */
[----:B------:R-:W-:Y:S01]  /*8620*/  BPT.TRAP 0x1 ;  /* 0x000000040000795c */ /* 0x000fe20000300000 */
.L_x_911:
[----:B------:R-:W-:Y:S01]  /*8630*/  ULEA UR5, UR5, UR36, 0x3 ;  /* 0x0000002405057291 */ /* 0x000fe2000f8e183f */
[----:B------:R-:W-:Y:S01]  /*8640*/  ISETP.GT.AND P4, PT, R9, R12, PT ;  /* 0x0000000c0900720c */ /* 0x000fe20003f84270 */
[----:B------:R-:W-:Y:S01]  /*8650*/  FMUL.FTZ R88, R88, R55 ;  /* 0x0000003758587220 */ /* 0x000fe20000410000 */
[----:B------:R-:W-:Y:S01]  /*8660*/  F2FP.SATFINITE.E4M3.F32.PACK_AB_MERGE_C R14, R14, R23, RZ ;  /* 0x000000170e0e723e */ /* 0x000fe200048070ff */
[----:B------:R-:W-:Y:S01]  /*8670*/  UIADD3 UR5, UR5, 0x22860, URZ ;  /* 0x0002286005057890 */ /* 0x000fe2000fffe03f */
[----:B------:R-:W-:Y:S01]  /*8680*/  F2FP.SATFINITE.E4M3.F32.PACK_AB_MERGE_C R34, R59, R34, RZ ;  /* 0x000000223b22723e */ /* 0x000fe200048070ff */
[----:B------:R-:W-:Y:S01]  /*8690*/  FMUL.FTZ R89, R89, R55 ;  /* 0x0000003759597220 */ /* 0x000fe20000410000 */
        /* <DEDUP_REMOVED lines=11> */
[----:B------:R-:W-:Y:S01]  /*8750*/  SYNCS.ARRIVE.TRANS64.RED.A1T0 RZ, [UR5], RZ ;  /* 0x000000ffffff79a7 */ /* 0x000fe20008100405 */
[----:B------:R-:W-:Y:S01]  /*8760*/  F2FP.SATFINITE.E4M3.F32.PACK_AB_MERGE_C R41, R74, R41, RZ ;  /* 0x000000294a29723e */ /* 0x000fe200048070ff */
[----:B------:R-:W-:Y:S01]  /*8770*/  UMOV UR5, UR4 ;  /* 0x0000000400057c82 */ /* 0x000fe20008000000 */
        /* <DEDUP_REMOVED lines=14> */
[----:B------:R-:W-:Y:S01]  /*8860*/  F2FP.SATFINITE.E4M3.F32.PACK_AB_MERGE_C R164, R21, R22, R14 ;  /* 0x0000001615a4723e */ /* 0x000fe2000480700e */
[----:B------:R-:W-:Y:S01]  /*8870*/  FMUL.FTZ R113, R113, R55 ;  /* 0x0000003771717220 */ /* 0x000fe20000410000 */
[----:B------:R-:W-:Y:S01]  /*8880*/  F2FP.SATFINITE.E4M3.F32.PACK_AB_MERGE_C R165, R10, R57, R34 ;  /* 0x000000390aa5723e */ /* 0x000fe20004807022 */
        /* <DEDUP_REMOVED lines=64> */
[----:B------:R-:W-:-:S02]  /*8c90*/  VIADD R9, R9, 0xffffffff ;  /* 0xffffffff09097836 */ /* 0x000fc40000000000 */
[----:B------:R-:W-:Y:S02]  /*8ca0*/  IMAD.MOV.U32 R11, RZ, RZ, R44 ;  /* 0x000000ffff0b7224 */ /* 0x000fe400078e002c */
[----:B------:R-:W-:Y:S02]  /*8cb0*/  IMAD.MOV.U32 R10, RZ, RZ, R20 ;  /* 0x000000ffff0a7224 */ /* 0x000fe400078e0014 */
[----:B------:R-:W-:Y:S01]  /*8cc0*/  IMAD.MOV.U32 R14, RZ, RZ, R2 ;  /* 0x000000ffff0e7224 */ /* 0x000fe200078e0002 */
[----:B------:R-:W-:Y:S06]  /*8cd0*/  @P4 BRA `(.L_x_912) ;  /* 0xffffffc8006c4947 */ /* 0x000fec000383ffff */
[----:B------:R-:W-:Y:S02]  /*8ce0*/  IMAD.MOV.U32 R11, RZ, RZ, R44 ;  /* 0x000000ffff0b7224 */ /* 0x000fe400078e002c */
[----:B------:R-:W-:-:S07]  /*8cf0*/  IMAD.MOV.U32 R10, RZ, RZ, R20 ;  /* 0x000000ffff0a7224 */ /* 0x000fce00078e0014 */
.L_x_894:
[----:B------:R-:W0:Y:S01]  /*8d00*/  LDC R12, c[0x0][0x448] ;  /* 0x00011200ff0c7b82 */ /* 0x000e220000000800 */
[----:B------:R-:W-:-:S05]  /*8d10*/  IADD3 R21, -R13, 0x1, RZ ;  /* 0x000000010d157810 */ /* 0x000fca0007ffe1ff */
[----:B------:R-:W-:Y:S02]  /*8d20*/  IMAD R21, R16, UR33, R21 ;  /* 0x0000002110157c24 */ /* 0x000fe4000f8e0215 */
[----:B------:R-:W1:Y:S08]  /*8d30*/  S2UR UR5, SR_CTAID.X ;  /* 0x00000000000579c3 */ /* 0x000e700000002500 */
[----:B------:R-:W2:Y:S01]  /*8d40*/  LDC R23, c[0x0][0x9e4] ;  /* 0x00027900ff177b82 */ /* 0x000ea20000000800 */
[----:B0-----:R-:W-:Y:S01]  /*8d50*/  ISETP.NE.AND P5, PT, R12, 0x1, PT ;  /* 0x000000010c00780c */ /* 0x001fe20003fa5270 */
[----:B-1----:R-:W-:-:S12]  /*8d60*/  ULEA UR5, UR5, 0x7f, 0x7 ;  /* 0x0000007f05057891 */ /* 0x002fd8000f8e383f */
[----:B------:R-:W0:Y:S01]  /*8d70*/  @P5 LDC R12, c[0x0][0x44c] ;  /* 0x00011300ff0c5b82 */ /* 0x000e220000000800 */
[----:B--2---:R-:W-:-:S07]  /*8d80*/  ISETP.GE.AND P6, PT, R23, 0x1, PT ;  /* 0x000000011700780c */ /* 0x004fce0003fc6270 */
[----:B------:R-:W1:Y:S01]  /*8d90*/  @P5 LDC R14, c[0x0][0x450] ;  /* 0x00011400ff0e5b82 */ /* 0x000e620000000800 */
[----:B0-----:R-:W-:-:S04]  /*8da0*/  @P5 IMAD.HI.U32 R13, R12, UR5, RZ ;  /* 0x000000050c0d5c27 */ /* 0x001fc8000f8e00ff */
[----:B------:R-:W-:Y:S01]  /*8db0*/  IMAD.U32 R12, RZ, RZ, UR5 ;  /* 0x00000005ff0c7e24 */ /* 0x000fe2000f8e00ff */
[----:B------:R-:W-:Y:S01]  /*8dc0*/  ULDC UR5, c[0x0][0x9dc] ;  /* 0x0002770000057ab9 */ /* 0x000fe20000000800 */
        /* <DEDUP_REMOVED lines=13> */
.L_x_914:
[----:B------:R-:W-:-:S13]  /*8ea0*/  ISETP.NE.AND P2, PT, R23, 0x1, PT ;  /* 0x000000011700780c */ /* 0x000fda0003f45270 */
[----:B------:R-:W0:Y:S02]  /*8eb0*/  @P2 LDC.64 R20, c[0x0][0x9e8] ;  /* 0x00027a00ff142b82 */ /* 0x000e240000000a00 */
[----:B0-----:R-:W-:-:S05]  /*8ec0*/  @P2 IMAD.HI.U32 R14, R12, R20, RZ ;  /* 0x000000140c0e2227 */ /* 0x001fca00078e00ff */
[----:B------:R-:W-:-:S07]  /*8ed0*/  @P2 SHF.R.U32.HI R12, RZ, R21, R14 ;  /* 0x00000015ff0c2219 */ /* 0x000fce000001160e */
.L_x_915:
[----:B------:R-:W-:-:S05]  /*8ee0*/  IMAD R12, R12, R23, RZ ;  /* 0x000000170c0c7224 */ /* 0x000fca00078e02ff */
[----:B------:R-:W-:-:S07]  /*8ef0*/  VIMNMX R13, R13, R12, !PT ;  /* 0x0000000c0d0d7248 */ /* 0x000fce0007fe0100 */
.L_x_913:
[----:B------:R-:W-:-:S05]  /*8f00*/  VIADD R13, R13, 0x7f ;  /* 0x0000007f0d0d7836 */ /* 0x000fca0000000000 */
[----:B------:R-:W-:-:S04]  /*8f10*/  SHF.R.S32.HI R12, RZ, 0x1f, R13 ;  /* 0x0000001fff0c7819 */ /* 0x000fc8000001140d */
[----:B------:R-:W-:-:S04]  /*8f20*/  LEA.HI R12, R12, R13, RZ, 0x7 ;  /* 0x0000000d0c0c7211 */ /* 0x000fc800078f38ff */
[----:B------:R-:W-:-:S04]  /*8f30*/  SHF.R.S32.HI R13, RZ, 0x7, R12 ;  /* 0x00000007ff0d7819 */ /* 0x000fc8000001140c */
[----:B------:R-:W-:-:S04]  /*8f40*/  VIMNMX R12, R18, R13, !PT ;  /* 0x0000000d120c7248 */ /* 0x000fc80007fe0100 */
[----:B------:R-:W-:-:S13]  /*8f50*/  ISETP.GE.AND P2, PT, R9, R12, PT ;  /* 0x0000000c0900720c */ /* 0x000fda0003f46270 */
[----:B------:R-:W-:Y:S05]  /*8f60*/  @!P2 BRA `(.L_x_916) ;  /* 0x000000240090a947 */ /* 0x000fea0003800000 */
[----:B------:R-:W-:Y:S02]  /*8f70*/  IMAD.MOV.U32 R21, RZ, RZ, R11 ;  /* 0x000000ffff157224 */ /* 0x000fe400078e000b */
[----:B------:R-:W-:Y:S02]  /*8f80*/  IMAD.MOV.U32 R13, RZ, RZ, R10 ;  /* 0x000000ffff0d7224 */ /* 0x000fe400078e000a */
[----:B------:R-:W-:-:S07]  /*8f90*/  IMAD.MOV.U32 R14, RZ, RZ, R2 ;  /* 0x000000ffff0e7224 */ /* 0x000fce00078e0002 */
.L_x_926:
[----:B------:R-:W-:Y:S01]  /*8fa0*/  ISETP.NE.AND P2, PT, RZ, UR37, PT ;  /* 0x00000025ff007c0c */ /* 0x000fe2000bf45270 */
[----:B------:R-:W-:-:S04]  /*8fb0*/  UISETP.NE.AND UP0, UPT, UR4, 0x1, UPT ;  /* 0x000000010400788c */ /* 0x000fc8000bf05270 */
[----:B------:R-:W-:-:S06]  /*8fc0*/  USEL UR5, URZ, 0x1, UP0 ;  /* 0x000000013f057887 */ /* 0x000fcc0008000000 */
[----:B------:R-:W-:Y:S02]  /*8fd0*/  LOP3.LUT R2, R14, UR5, RZ, 0x3c, !PT ;  /* 0x000000050e027c12 */ /* 0x000fe4000f8e3cff */
[----:B------:R-:W-:Y:S05]  /*8fe0*/  @P2 BRA `(.L_x_917) ;  /* 0x0000000000342947 */ /* 0x000fea0003800000 */
[----:B------:R-:W-:Y:S05]  /*8ff0*/  @!P0 BRA `(.L_x_918) ;  /* 0x0000000000048947 */ /* 0x000fea0003800000 */
[----:B------:R-:W-:Y:S01]  /*9000*/  BPT.TRAP 0x1 ;  /* 0x000000040000795c */ /* 0x000fe20000300000 */
.L_x_918:
        /* <DEDUP_REMOVED lines=8> */
.L_x_919:
[----:B-1----:R-:W-:Y:S05]  /*9090*/  @P3 BRA `(.L_x_917) ;  /* 0x0000000000083947 */ /* 0x002fea0003800000 */
[----:B------:R-:W1:Y:S02]  /*90a0*/  SYNCS.PHASECHK.TRANS64.TRYWAIT P3, [UR5+0x22830], R10 ;  /* 0x0228300aff0075a7 */ /* 0x000e640008060145 */
[----:B-1----:R-:W-:Y:S05]  /*90b0*/  @!P3 BRA `(.L_x_920) ;  /* 0x000000c4008cb947 */ /* 0x002fea0003800000 */
.L_x_917:
[----:B01----:R-:W-:Y:S01]  /*90c0*/  VIADD R10, R19, 0x8 ;  /* 0x00000008130a7836 */ /* 0x003fe20000000000 */
[----:B------:R-:W-:Y:S01]  /*90d0*/  UIADD3 UR5, UR4, 0x1, URZ ;  /* 0x0000000104057890 */ /* 0x000fe2000fffe03f */
[----:B------:R-:W-:Y:S01]  /*90e0*/  R2UR UR28, R6 ;  /* 0x00000000061c72ca */ /* 0x000fe200000e0000 */
[----:B------:R-:W-:Y:S01]  /*90f0*/  UMOV UR31, 0x80000020 ;  /* 0x80000020001f7882 */ /* 0x000fe20000000000 */
[----:B------:R-:W-:Y:S01]  /*9100*/  R2UR UR29, R7 ;  /* 0x00000000071d72ca */ /* 0x000fe200000e0000 */
[----:B------:R0:W-:Y:S01]  /*9110*/  BAR.SYNC.DEFER_BLOCKING R10, 0x100 ;  /* 0x0004000a0000751d */ /* 0x0001e20000010000 */
[----:B------:R-:W-:-:S04]  /*9120*/  UISETP.NE.AND UP0, UPT, UR5, 0x2, UPT ;  /* 0x000000020500788c */ /* 0x000fc8000bf05270 */
[----:B------:R-:W-:Y:S01]  /*9130*/  USEL UR5, UR5, URZ, UP0 ;  /* 0x0000003f05057287 */ /* 0x000fe20008000000 */
[----:B------:R-:W-:Y:S01]  /*9140*/  UMOV UR11, 0x80000020 ;  /* 0x80000020000b7882 */ /* 0x000fe20000000000 */
[----:B------:R-:W-:Y:S02]  /*9150*/  UMOV UR15, 0x80000020 ;  /* 0x80000020000f7882 */ /* 0x000fe40000000000 */
[----:B------:R-:W-:Y:S01]  /*9160*/  UIMAD UR30, UR5, 0x600, UR6 ;  /* 0x00000600051e78a4 */ /* 0x000fe2000f8e0206 */
[----:B------:R-:W-:Y:S01]  /*9170*/  UMOV UR19, 0x80000020 ;  /* 0x8000002000137882 */ /* 0x000fe20000000000 */
[----:B------:R-:W-:Y:S02]  /*9180*/  UMOV UR23, 0x80000020 ;  /* 0x8000002000177882 */ /* 0x000fe40000000000 */
[----:B------:R-:W-:Y:S02]  /*9190*/  UIADD3 UR10, UR30, 0x2, URZ ;  /* 0x000000021e0a7890 */ /* 0x000fe4000fffe03f */
[----:B------:R-:W-:-:S02]  /*91a0*/  UIADD3 UR14, UR30, 0x200, URZ ;  /* 0x000002001e0e7890 */ /* 0x000fc4000fffe03f */
[----:B------:R-:W-:Y:S02]  /*91b0*/  UIADD3 UR18, UR30, 0x202, URZ ;  /* 0x000002021e127890 */ /* 0x000fe4000fffe03f */
[----:B------:R-:W-:Y:S02]  /*91c0*/  UIADD3 UR22, UR30, 0x400, URZ ;  /* 0x000004001e167890 */ /* 0x000fe4000fffe03f */
        /* <DEDUP_REMOVED lines=23> */
.L_x_922:
[----:B------:R-:W-:Y:S01]  /*9340*/  ULEA UR10, UR4, UR36, 0x3 ;  /* 0x00000024040a7291 */ /* 0x000fe2000f8e183f */
[----:B------:R-:W-:-:S08]  /*9350*/  SHF.L.U32 R10, R14, 0x1f, RZ ;  /* 0x0000001f0e0a7819 */ /* 0x000fd000000006ff */
[----:B------:R0:W1:Y:S01]  /*9360*/  SYNCS.PHASECHK.TRANS64.TRYWAIT P2, [UR10+0x22850], R10 ;  /* 0x0228500aff0075a7 */ /* 0x000062000804014a */
[----:B------:R-:W-:Y:S05]  /*9370*/  @!P0 BRA `(.L_x_923) ;  /* 0x0000000000048947 */ /* 0x000fea0003800000 */
[----:B------:R-:W-:Y:S01]  /*9380*/  BPT.TRAP 0x1 ;  /* 0x000000040000795c */ /* 0x000fe20000300000 */
.L_x_923:
[----:B-1----:R-:W-:Y:S05]  /*9390*/  @P2 BRA `(.L_x_921) ;  /* 0x0000000000082947 */ /* 0x002fea0003800000 */
[----:B------:R-:W1:Y:S02]  /*93a0*/  SYNCS.PHASECHK.TRANS64.TRYWAIT P2, [UR10+0x22850], R10 ;  /* 0x0228500aff0075a7 */ /* 0x000e64000804014a */
[----:B-1----:R-:W-:Y:S05]  /*93b0*/  @!P2 BRA `(.L_x_924) ;  /* 0x000000c000e4a947 */ /* 0x002fea0003800000 */
.L_x_921:
[----:B------:R-:W-:Y:S01]  /*93c0*/  UIADD3 UR10, UR36, 0x400, URZ ;  /* 0x00000400240a7890 */ /* 0x000fe2000fffe03f */
[----:B------:R-:W-:Y:S01]  /*93d0*/  WARPGROUP.ARRIVE ;  /* 0x00000000000079c5 */ /* 0x000fe20000000000 */
[----:B------:R-:W-:Y:S01]  /*93e0*/  UMOV UR11, 0x40000040 ;  /* 0x40000040000b7882 */ /* 0x000fe20000000000 */
[C---:B------:R-:W-:Y:S01]  /*93f0*/  FMUL.FTZ R168, R0.reuse, R24 ;  /* 0x0000001800a87220 */ /* 0x040fe20000410000 */
[----:B------:R-:W-:Y:S01]  /*9400*/  USHF.R.U32.HI UR10, URZ, 0x4, UR10 ;  /* 0x000000043f0a7899 */ /* 0x000fe2000801160a */
[C---:B------:R-:W-:Y:S01]  /*9410*/  FMUL.FTZ R14, R0.reuse, R26 ;  /* 0x0000001a000e7220 */ /* 0x040fe20000410000 */
[C---:B------:R-:W-:Y:S01]  /*9420*/  FMUL.FTZ R170, R0.reuse, R25 ;  /* 0x0000001900aa7220 */ /* 0x040fe20000410000 */
[C---:B------:R-:W-:Y:S01]  /*9430*/  FMUL.FTZ R20, R0.reuse, R27 ;  /* 0x0000001b00147220 */ /* 0x040fe20000410000 */
[----:B------:R-:W-:Y:S01]  /*9440*/  ULOP3.LUT UR10, UR10, 0x3fff, URZ, 0xc0, !UPT ;  /* 0x00003fff0a0a7892 */ /* 0x000fe2000f8ec03f */
[----:B------:R-:W1:Y:S01]  /*9450*/  MUFU.TANH R168, R168 ;  /* 0x000000a800a87308 */ /* 0x000e620000002400 */
[C---:B------:R-:W-:Y:S01]  /*9460*/  FMUL.FTZ R172, R0.reuse, R28 ;  /* 0x0000001c00ac7220 */ /* 0x040fe20000410000 */
[C---:B------:R-:W-:Y:S01]  /*9470*/  FMUL.FTZ R22, R0.reuse, R30 ;  /* 0x0000001e00167220 */ /* 0x040fe20000410000 */
[----:B------:R-:W-:Y:S01]  /*9480*/  ULOP3.LUT UR10, UR10, 0x10000, URZ, 0xfc, !UPT ;  /* 0x000100000a0a7892 */ /* 0x000fe2000f8efc3f */
[C---:B------:R-:W-:Y:S01]  /*9490*/  FMUL.FTZ R174, R0.reuse, R29 ;  /* 0x0000001d00ae7220 */ /* 0x040fe20000410000 */
[----:B------:R-:W-:Y:S01]  /*94a0*/  UMOV UR15, 0x40000040 ;  /* 0x40000040000f7882 */ /* 0x000fe20000000000 */
[C---:B------:R-:W-:Y:S01]  /*94b0*/  FMUL.FTZ R24, R0.reuse, R31 ;  /* 0x0000001f00187220 */ /* 0x040fe20000410000 */
[----:B------:R-:W-:Y:S01]  /*94c0*/  ULEA UR10, UR4, UR10, 0xa ;  /* 0x0000000a040a7291 */ /* 0x000fe2000f8e503f */
[----:B------:R-:W2:Y:S01]  /*94d0*/  MUFU.TANH R14, R14 ;  /* 0x0000000e000e7308 */ /* 0x000ea20000002400 */
[C---:B------:R-:W-:Y:S01]  /*94e0*/  FMUL.FTZ R176, R0.reuse, R32 ;  /* 0x0000002000b07220 */ /* 0x040fe20000410000 */
[C---:B------:R-:W-:Y:S01]  /*94f0*/  FMUL.FTZ R26, R0.reuse, R34 ;  /* 0x00000022001a7220 */ /* 0x040fe20000410000 */
[----:B------:R-:W-:Y:S01]  /*9500*/  UIADD3 UR14, UR10, 0x2, URZ ;  /* 0x000000020a0e7890 */ /* 0x000fe2000fffe03f */
[C---:B------:R-:W-:Y:S01]  /*9510*/  FMUL.FTZ R178, R0.reuse, R33 ;  /* 0x0000002100b27220 */ /* 0x040fe20000410000 */
[C---:B------:R-:W-:Y:S01]  /*9520*/  FMUL.FTZ R28, R0.reuse, R35 ;  /* 0x00000023001c7220 */ /* 0x040fe20000410000 */
[C---:B------:R-:W-:Y:S01]  /*9530*/  FMUL.FTZ R180, R0.reuse, R36 ;  /* 0x0000002400b47220 */ /* 0x040fe20000410000 */
[----:B------:R-:W-:Y:S01]  /*9540*/  FMUL.FTZ R30, R0, R38 ;  /* 0x00000026001e7220 */ /* 0x000fe20000410000 */
[----:B------:R-:W-:Y:S01]  /*9550*/  QGMMA.64x128x32.F32.E4M3.E4M3 R88, R164, gdesc[UR8], R88, gsb0 ;  /* 0x01e00008a4587df3 */ /* 0x000fe20008000858 */
[----:B------:R-:W3:Y:S01]  /*9560*/  MUFU.TANH R170, R170 ;  /* 0x000000aa00aa7308 */ /* 0x000ee20000002400 */
        /* <DEDUP_REMOVED lines=16> */
[----:B---3--:R-:W-:Y:S01]  /*9670*/  FMNMX.FTZ R11, R170, R11, !PT ;  /* 0x0000000baa0b7209 */ /* 0x008fe20007810000 */
[C---:B------:R-:W-:Y:S01]  /*9680*/  FMUL.FTZ R194, R0.reuse, R49 ;  /* 0x0000003100c27220 */ /* 0x040fe20000410000 */
[C---:B------:R-:W-:Y:S01]  /*9690*/  FMUL.FTZ R44, R0.reuse, R51 ;  /* 0x00000033002c7220 */ /* 0x040fe20000410000 */
[C---:B------:R-:W-:Y:S01]  /*96a0*/  FMUL.FTZ R196, R0.reuse, R52 ;  /* 0x0000003400c47220 */ /* 0x040fe20000410000 */
[C---:B------:R-:W-:Y:S01]  /*96b0*/  FMUL.FTZ R46, R0.reuse, R54 ;  /* 0x00000036002e7220 */ /* 0x040fe20000410000 */
[C---:B------:R-:W-:Y:S01]  /*96c0*/  FMUL.FTZ R198, R0.reuse, R53 ;  /* 0x0000003500c67220 */ /* 0x040fe20000410000 */
[----:B------:R-:W-:Y:S01]  /*96d0*/  FMUL.FTZ R48, R0, R55 ;  /* 0x0000003700307220 */ /* 0x000fe20000410000 */
        /* <DEDUP_REMOVED lines=43> */
[----:B------:R-:W-:Y:S01]  /*9990*/  FMUL.FTZ R84, R0, R87 ;  /* 0x0000005700547220 */ /* 0x000fe20000410000 */
[----:B------:R-:W-:-:S04]  /*99a0*/  UMOV UR11, 0x40000040 ;  /* 0x40000040000b7882 */ /* 0x000fc80000000000 */
[----:B------:R-:W3:Y:S01]  /*99b0*/  MUFU.TANH R28, R28 ;  /* 0x0000001c001c7308 */ /* 0x000ee20000002400 */
[----:B-1----:R-:W-:-:S07]  /*99c0*/  FMNMX.FTZ R15, R26, R15, !PT ;  /* 0x0000000f1a0f7209 */ /* 0x002fce0007810000 */
[----:B------:R-:W1:Y:S01]  /*99d0*/  MUFU.TANH R180, R180 ;  /* 0x000000b400b47308 */ /* 0x000e620000002400 */
[----:B--2---:R-:W-:-:S07]  /*99e0*/  FMNMX.FTZ R11, R178, R11, !PT ;  /* 0x0000000bb20b7209 */ /* 0x004fce0007810000 */
[----:B------:R-:W2:Y:S01]  /*99f0*/  MUFU.TANH R30, R30 ;  /* 0x0000001e001e7308 */ /* 0x000ea20000002400 */
[----:B---3--:R-:W-:-:S07]  /*9a00*/  FMNMX.FTZ R15, R28, R15, !PT ;  /* 0x0000000f1c0f7209 */ /* 0x008fce0007810000 */
        /* <DEDUP_REMOVED lines=11> */
[----:B---3--:R-:W-:Y:S01]  /*9ac0*/  FMNMX.FTZ R15, R34, R15, !PT ;  /* 0x0000000f220f7209 */ /* 0x008fe20007810000 */
[----:B------:R-:W-:Y:S02]  /*9ad0*/  WARPGROUP.DEPBAR.LE gsb0, 0x0 ;  /* 0x00008000000079c5 */ /* 0x000fe40000010000 */
[----:B------:R-:W-:-:S04]  /*9ae0*/  WARPGROUP.ARRIVE ;  /* 0x00000000000079c5 */ /* 0x000fc80000000000 */
[----:B------:R-:W3:Y:S01]  /*9af0*/  MUFU.TANH R188, R188 ;  /* 0x000000bc00bc7308 */ /* 0x000ee20000002400 */
[----:B-1----:R-:W-:Y:S01]  /*9b00*/  FMNMX.FTZ R11, R186, R11, !PT ;  /* 0x0000000bba0b7209 */ /* 0x002fe20007810000 */
[----:B------:R-:W-:Y:S01]  /*9b10*/  QGMMA.64x128x32.F32.E4M3.E4M3 R88, R160, gdesc[UR12], R88, gsb0 ;  /* 0x01e0000ca0587df3 */ /* 0x000fe20008000858 */
[----:B------:R-:W-:-:S05]  /*9b20*/  UIADD3 UR14, UR10, 0x4, URZ ;  /* 0x000000040a0e7890 */ /* 0x000fca000fffe03f */
[----:B------:R-:W1:Y:S01]  /*9b30*/  MUFU.TANH R38, R38 ;  /* 0x0000002600267308 */ /* 0x000e620000002400 */
[----:B--2---:R-:W-:Y:S01]  /*9b40*/  FMNMX.FTZ R15, R36, R15, !PT ;  /* 0x0000000f240f7209 */ /* 0x004fe20007810000 */
[----:B------:R-:W-:Y:S01]  /*9b50*/  UMOV UR15, 0x40000040 ;  /* 0x40000040000f7882 */ /* 0x000fe20000000000 */
[----:B------:R-:W-:-:S05]  /*9b60*/  UIADD3 UR10, UR10, 0x6, URZ ;  /* 0x000000060a0a7890 */ /* 0x000fca000fffe03f */
        /* <DEDUP_REMOVED lines=33> */
[----:B-1----:R-:W-:Y:S01]  /*9d80*/  FMNMX.FTZ R11, R204, R11, !PT ;  /* 0x0000000bcc0b7209 */ /* 0x002fe20007810000 */
[----:B------:R-:W-:Y:S02]  /*9d90*/  WARPGROUP.DEPBAR.LE gsb0, 0x0 ;  /* 0x00008000000079c5 */ /* 0x000fe40000010000 */
[----:B------:R-:W-:-:S04]  /*9da0*/  WARPGROUP.ARRIVE ;  /* 0x00000000000079c5 */ /* 0x000fc80000000000 */
[----:B------:R-:W1:Y:S01]  /*9db0*/  MUFU.TANH R56, R56 ;  /* 0x0000003800387308 */ /* 0x000e620000002400 */
[----:B--2---:R-:W-:Y:S01]  /*9dc0*/  FMNMX.FTZ R15, R54, R15, !PT ;  /* 0x0000000f360f7209 */ /* 0x004fe20007810000 */
[----:B------:R-:W-:Y:S06]  /*9dd0*/  QGMMA.64x128x32.F32.E4M3.E4M3 R88, R156, gdesc[UR12], R88, gsb0 ;  /* 0x01e0000c9c587df3 */ /* 0x000fec0008000858 */
        /* <DEDUP_REMOVED lines=35> */
[----:B--2---:R-:W-:Y:S01]  /*a010*/  FMNMX.FTZ R15, R74, R15, !PT ;  /* 0x0000000f4a0f7209 */ /* 0x004fe20007810000 */
[----:B------:R-:W-:Y:S02]  /*a020*/  WARPGROUP.DEPBAR.LE gsb0, 0x0 ;  /* 0x00008000000079c5 */ /* 0x000fe40000010000 */
[----:B------:R-:W-:-:S04]  /*a030*/  WARPGROUP.ARRIVE ;  /* 0x00000000000079c5 */ /* 0x000fc80000000000 */
[----:B------:R-:W2:Y:S01]  /*a040*/  MUFU.TANH R222, R222 ;  /* 0x000000de00de7308 */ /* 0x000ea20000002400 */
[----:B---3--:R-:W-:Y:S01]  /*a050*/  FMNMX.FTZ R11, R220, R11, !PT ;  /* 0x0000000bdc0b7209 */ /* 0x008fe20007810000 */
[----:B------:R-:W-:Y:S06]  /*a060*/  QGMMA.64x128x32.F32.E4M3.E4M3 R88, R152, gdesc[UR8], R88, gsb0 ;  /* 0x01e0000898587df3 */ /* 0x000fec0008000858 */
        /* <DEDUP_REMOVED lines=9> */
[----:B--2---:R-:W-:Y:S02]  /*a100*/  FMNMX.FTZ R15, R82, R15, !PT ;  /* 0x0000000f520f7209 */ /* 0x004fe40007810000 */
[----:B---3--:R-:W-:-:S05]  /*a110*/  FMNMX.FTZ R23, R226, R11, !PT ;  /* 0x0000000be2177209 */ /* 0x008fca0007810000 */
[----:B0-----:R-:W0:Y:S01]  /*a120*/  SHFL.BFLY PT, R10, R23, 0x2, 0x1f ;  /* 0x0c401f00170a7f89 */ /* 0x001e2200000e0000 */
[----:B-1----:R-:W-:Y:S02]  /*a130*/  FMNMX.FTZ R25, R84, R15, !PT ;  /* 0x0000000f54197209 */ /* 0x002fe40007810000 */
[----:B------:R-:W1:Y:S03]  /*a140*/  LDC R15, c[0x0][0x988] ;  /* 0x00026200ff0f7b82 */ /* 0x000e660000000800 */
[----:B------:R-:W2:Y:S01]  /*a150*/  SHFL.BFLY PT, R86, R25, 0x2, 0x1f ;  /* 0x0c401f0019567f89 */ /* 0x000ea200000e0000 */
[----:B0-----:R-:W-:-:S05]  /*a160*/  FMNMX.FTZ R27, R23, R10, !PT ;  /* 0x0000000a171b7209 */ /* 0x001fca0007810000 */
[----:B------:R-:W0:Y:S01]  /*a170*/  SHFL.BFLY PT, R10, R27, 0x1, 0x1f ;  /* 0x0c201f001b0a7f89 */ /* 0x000e2200000e0000 */
[----:B--2---:R-:W-:-:S05]  /*a180*/  FMNMX.FTZ R86, R25, R86, !PT ;  /* 0x0000005619567209 */ /* 0x004fca0007810000 */
[----:B------:R-:W2:Y:S01]  /*a190*/  SHFL.BFLY PT, R11, R86, 0x1, 0x1f ;  /* 0x0c201f00560b7f89 */ /* 0x000ea200000e0000 */
[----:B0-----:R-:W-:-:S05]  /*a1a0*/  FMNMX.FTZ R10, R27, R10, !PT ;  /* 0x0000000a1b0a7209 */ /* 0x001fca0007810000 */
[C---:B-1----:R-:W-:Y:S01]  /*a1b0*/  FFMA.FTZ R53, R10.reuse, R15, -8 ;  /* 0xc10000000a357423 */ /* 0x042fe2000001000f */
[----:B------:R-:W-:-:S01]  /*a1c0*/  FADD.FTZ R228, -R10, R13 ;  /* 0x0000000d0ae47221 */ /* 0x000fc20000010100 */
[----:B--2---:R-:W-:Y:S02]  /*a1d0*/  FMNMX.FTZ R11, R86, R11, !PT ;  /* 0x0000000b560b7209 */ /* 0x004fe40007810000 */
[----:B------:R-:W-:-:S01]  /*a1e0*/  FFMA.FTZ R164, R170, R15, -R53 ;  /* 0x0000000faaa47223 */ /* 0x000fc20000010835 */
[-CC-:B------:R-:W-:Y:S01]  /*a1f0*/  FFMA.FTZ R23, R172, R15.reuse, -R53.reuse ;  /* 0x0000000fac177223 */ /* 0x180fe20000010835 */
[----:B------:R-:W-:-:S01]  /*a200*/  FFMA.FTZ R166, R174, R15, -R53 ;  /* 0x0000000faea67223 */ /* 0x000fc20000010835 */
[----:B------:R-:W-:Y:S01]  /*a210*/  FFMA.FTZ R25, R176, R15, -R53 ;  /* 0x0000000fb0197223 */ /* 0x000fe20000010835 */
[----:B------:R-:W-:-:S01]  /*a220*/  FADD.FTZ R230, -R11, R21 ;  /* 0x000000150be67221 */ /* 0x000fc20000010100 */
        /* <DEDUP_REMOVED lines=30> */
[-C--:B------:R-:W-:Y:S01]  /*a410*/  FMUL.FTZ R228, R228, R15.reuse ;  /* 0x0000000fe4e47220 */ /* 0x080fe20000410000 */
        /* <DEDUP_REMOVED lines=28> */
[----:B------:R-:W-:-:S02]  /*a5e0*/  WARPGROUP.DEPBAR.LE gsb0, 0x0 ;  /* 0x00008000000079c5 */ /* 0x000fc40000010000 */
[----:B------:R-:W-:-:S01]  /*a5f0*/  FFMA.FTZ R68, R68, R15, -R53 ;  /* 0x0000000f44447223 */ /* 0x000fc20000010835 */
[-CC-:B------:R-:W-:Y:S01]  /*a600*/  FFMA.FTZ R70, R70, R15.reuse, -R53.reuse ;  /* 0x0000000f46467223 */ /* 0x180fe20000010835 */
[----:B------:R-:W0:Y:S01]  /*a610*/  MUFU.EX2 R164, R164 ;  /* 0x000000a400a47308 */ /* 0x000e220000000800 */
[----:B------:R-:W-:-:S01]  /*a620*/  FFMA.FTZ R74, R74, R15, -R53 ;  /* 0x0000000f4a4a7223 */ /* 0x000fc20000010835 */
[----:B------:R-:W-:Y:S02]  /*a630*/  IMAD.U32 R44, RZ, RZ, UR5 ;  /* 0x00000005ff2c7e24 */ /* 0x000fe4000f8e00ff */
[----:B------:R-:W-:-:S01]  /*a640*/  FFMA.FTZ R78, R78, R15, -R53 ;  /* 0x0000000f4e4e7223 */ /* 0x000fc20000010835 */
[----:B------:R-:W-:Y:S01]  /*a650*/  IADD3 R42, -R19, 0xb, RZ ;  /* 0x0000000b132a7810 */ /* 0x000fe20007ffe1ff */
[----:B------:R-:W-:-:S01]  /*a660*/  FFMA.FTZ R80, R80, R15, -R53 ;  /* 0x0000000f50507223 */ /* 0x000fc20000010835 */
[----:B------:R-:W-:Y:S01]  /*a670*/  FFMA.FTZ R82, R82, R15, -R53 ;  /* 0x0000000f52527223 */ /* 0x000fe20000010835 */
[----:B------:R-:W-:Y:S01]  /*a680*/  @!P1 LEA R44, R44, UR36, 0x3 ;  /* 0x000000242c2c9c11 */ /* 0x000fe2000f8e18ff */
[----:B------:R-:W2:Y:S01]  /*a690*/  MUFU.EX2 R55, R55 ;  /* 0x0000003700377308 */ /* 0x000ea20000000800 */
[----:B-1----:R-:W-:-:S07]  /*a6a0*/  FFMA.FTZ R4, R13, R4, R14 ;  /* 0x000000040d047223 */ /* 0x002fce000001000e */
        /* <DEDUP_REMOVED lines=97> */
[----:B------:R0:W-:Y:S06]  /*acc0*/  BAR.ARV R42, 0x100 ;  /* 0x0004002a0000751d */ /* 0x0001ec0000002000 */
[----:B------:R-:W2:Y:S01]  /*acd0*/  MUFU.EX2 R81, R68 ;  /* 0x0000004400517308 */ /* 0x000ea20000000800 */
[----:B-1----:R-:W-:-:S01]  /*ace0*/  FADD.FTZ R40, R153, R4 ;  /* 0x0000000499287221 */ /* 0x002fc20000010000 */
[----:B------:R-:W-:-:S05]  /*acf0*/  @!P1 VIADD R4, R44, 0x22840 ;  /* 0x000228402c049836 */ /* 0x000fca0000000000 */
[----:B------:R-:W-:Y:S01]  /*ad00*/  @!P1 PRMT R4, RZ, 0x654, R4 ;  /* 0x00000654ff049816 */ /* 0x000fe20000000004 */
[----:B------:R-:W1:Y:S01]  /*ad10*/  MUFU.EX2 R47, R47 ;  /* 0x0000002f002f7308 */ /* 0x000e620000000800 */
[----:B0-----:R-:W-:-:S02]  /*ad20*/  FADD.FTZ R42, R72, R5 ;  /* 0x00000005482a7221 */ /* 0x001fc40000010000 */
[----:B------:R0:W-:Y:S05]  /*ad30*/  @!P1 SYNCS.ARRIVE.TRANS64.RED.A1T0 RZ, [R4+URZ], RZ ;  /* 0x000000ff04ff99a7 */ /* 0x0001ea000810043f */
[----:B------:R-:W3:Y:S01]  /*ad40*/  MUFU.EX2 R83, R70 ;  /* 0x0000004600537308 */ /* 0x000ee20000000800 */
[----:B--2---:R-:W-:-:S07]  /*ad50*/  FADD.FTZ R40, R81, R40 ;  /* 0x0000002851287221 */ /* 0x004fce0000010000 */
[----:B------:R-:W0:Y:S01]  /*ad60*/  MUFU.EX2 R76, R76 ;  /* 0x0000004c004c7308 */ /* 0x000e220000000800 */
[----:B-1----:R-:W-:-:S07]  /*ad70*/  FADD.FTZ R5, R47, R42 ;  /* 0x0000002a2f057221 */ /* 0x002fce0000010000 */
[----:B------:R-:W1:Y:S01]  /*ad80*/  MUFU.EX2 R74, R74 ;  /* 0x0000004a004a7308 */ /* 0x000e620000000800 */
[----:B---3--:R-:W-:-:S07]  /*ad90*/  FADD.FTZ R40, R83, R40 ;  /* 0x0000002853287221 */ /* 0x008fce0000010000 */
        /* <DEDUP_REMOVED lines=20> */
.L_x_925:
        /* <DEDUP_REMOVED lines=11> */
[----:B------:R-:W-:Y:S01]  /*af90*/  F2FP.SATFINITE.E4M3.F32.PACK_AB_MERGE_C R35, R176, R33, R35 ;  /* 0x00000021b023723e */ /* 0x000fe20004807023 */
[----:B------:R-:W-:Y:S01]  /*afa0*/  FMUL.FTZ R95, R95, R13 ;  /* 0x0000000d5f5f7220 */ /* 0x000fe20000410000 */
[----:B------:R-:W-:Y:S01]  /*afb0*/  F2FP.SATFINITE.E4M3.F32.PACK_AB_MERGE_C R27, R170, R27, RZ ;  /* 0x0000001baa1b723e */ /* 0x000fe200048070ff */
[-C--:B------:R-:W-:Y:S01]  /*afc0*/  FMUL.FTZ R98, R98, R13.reuse ;  /* 0x0000000d62627220 */ /* 0x080fe20000410000 */
        /* <DEDUP_REMOVED lines=90> */
[----:B------:R-:W-:Y:S02]  /*b570*/  IMAD.MOV.U32 R14, RZ, RZ, R2 ;  /* 0x000000ffff0e7224 */ /* 0x000fe400078e0002 */
[----:B------:R-:W-:Y:S01]  /*b580*/  IMAD.MOV.U32 R162, RZ, RZ, R35 ;  /* 0x000000ffffa27224 */ /* 0x000fe200078e0023 */
[----:B------:R-:W-:Y:S06]  /*b590*/  @P2 BRA `(.L_x_926) ;  /* 0xffffffd800802947 */ /* 0x000fec000383ffff */
[----:B------:R-:W-:-:S05]  /*b5a0*/  UMOV UR4, UR5 ;  /* 0x0000000500047c82 */ /* 0x000fca0008000000 */
.L_x_916:
[----:B------:R-:W-:-:S13]  /*b5b0*/  ISETP.GE.AND P2, PT, R9, R18, PT ;  /* 0x000000120900720c */ /* 0x000fda0003f46270 */
[----:B------:R-:W-:Y:S05]  /*b5c0*/  @!P2 BRA `(.L_x_927) ;  /* 0x0000003400b4a947 */ /* 0x000fea0003800000 */
[C---:B------:R-:W-:Y:S01]  /*b5d0*/  VIADD R12, R19.reuse, 0x8 ;  /* 0x00000008130c7836 */ /* 0x040fe20000000000 */
[----:B------:R-:W-:Y:S01]  /*b5e0*/  IADD3 R19, -R19, 0xb, RZ ;  /* 0x0000000b13137810 */ /* 0x000fe20007ffe1ff */
[----:B------:R-:W-:Y:S01]  /*b5f0*/  IMAD.MOV.U32 R14, RZ, RZ, R11 ;  /* 0x000000ffff0e7224 */ /* 0x000fe200078e000b */
[----:B------:R-:W-:Y:S01]  /*b600*/  UMOV UR5, UR4 ;  /* 0x0000000400057c82 */ /* 0x000fe20008000000 */
[----:B------:R-:W-:Y:S01]  /*b610*/  IMAD.MOV.U32 R13, RZ, RZ, R10 ;  /* 0x000000ffff0d7224 */ /* 0x000fe200078e000a */
[----:B------:R-:W-:Y:S01]  /*b620*/  ULDC UR33, c[0x0][0x9e4] ;  /* 0x0002790000217ab9 */ /* 0x000fe20000000800 */
[----:B------:R-:W-:Y:S01]  /*b630*/  IMAD.MOV.U32 R20, RZ, RZ, R2 ;  /* 0x000000ffff147224 */ /* 0x000fe200078e0002 */
[----:B------:R-:W-:Y:S01]  /*b640*/  ULDC UR34, c[0x0][0x288] ;  /* 0x0000a20000227ab9 */ /* 0x000fe20000000800 */
[----:B------:R-:W-:Y:S01]  /*b650*/  ULDC UR35, c[0x0][0x2f0] ;  /* 0x0000bc0000237ab9 */ /* 0x000fe20000000800 */
[----:B------:R-:W-:-:S05]  /*b660*/  ULDC UR42, c[0x0][0x9e0] ;  /* 0x00027800002a7ab9 */ /* 0x000fca0000000800 */
.L_x_945:
        /* <DEDUP_REMOVED lines=9> */
.L_x_929:
[----:B------:R-:W-:Y:S01]  /*b700*/  ULEA UR10, UR4, UR36, 0x3 ;  /* 0x00000024040a7291 */ /* 0x000fe2000f8e183f */
[----:B------:R-:W-:-:S08]  /*b710*/  SHF.L.U32 R10, R2, 0x1f, RZ ;  /* 0x0000001f020a7819 */ /* 0x000fd000000006ff */
[----:B------:R0:W1:Y:S01]  /*b720*/  SYNCS.PHASECHK.TRANS64.TRYWAIT P3, [UR10+0x22830], R10 ;  /* 0x0228300aff0075a7 */ /* 0x000062000806014a */
[----:B------:R-:W-:Y:S05]  /*b730*/  @!P0 BRA `(.L_x_930) ;  /* 0x0000000000048947 */ /* 0x000fea0003800000 */
[----:B------:R-:W-:Y:S01]  /*b740*/  BPT.TRAP 0x1 ;  /* 0x000000040000795c */ /* 0x000fe20000300000 */
.L_x_930:
[----:B-1----:R-:W-:Y:S05]  /*b750*/  @P3 BRA `(.L_x_928) ;  /* 0x0000000000083947 */ /* 0x002fea0003800000 */
[----:B------:R-:W1:Y:S02]  /*b760*/  SYNCS.PHASECHK.TRANS64.TRYWAIT P3, [UR10+0x22830], R10 ;  /* 0x0228300aff0075a7 */ /* 0x000e64000806014a */
[----:B-1----:R-:W-:Y:S05]  /*b770*/  @!P3 BRA `(.L_x_931) ;  /* 0x000000a0000cb947 */ /* 0x002fea0003800000 */
.L_x_928:
[----:B------:R2:W-:Y:S01]  /*b780*/  BAR.SYNC.DEFER_BLOCKING R12, 0x100 ;  /* 0x0004000c0000751d */ /* 0x0005e20000010000 */
[----:B------:R-:W-:Y:S01]  /*b790*/  R2UR UR28, R6 ;  /* 0x00000000061c72ca */ /* 0x000fe200000e0000 */
[----:B------:R-:W-:Y:S01]  /*b7a0*/  UIMAD UR30, UR4, 0x600, UR6 ;  /* 0x00000600041e78a4 */ /* 0x000fe2000f8e0206 */
[----:B------:R-:W-:-:S03]  /*b7b0*/  R2UR UR29, R7 ;  /* 0x00000000071d72ca */ /* 0x000fc600000e0000 */
[----:B------:R-:W-:Y:S01]  /*b7c0*/  UMOV UR31, 0x80000020 ;  /* 0x80000020001f7882 */ /* 0x000fe20000000000 */
[----:B------:R-:W-:Y:S01]  /*b7d0*/  UIADD3 UR10, UR30, 0x2, URZ ;  /* 0x000000021e0a7890 */ /* 0x000fe2000fffe03f */
        /* <DEDUP_REMOVED lines=27> */
[----:B--2---:R-:W-:Y:S05]  /*b990*/  @P2 BRA `(.L_x_932) ;  /* 0x0000000000282947 */ /* 0x004fea0003800000 */
[----:B------:R-:W-:Y:S05]  /*b9a0*/  @!P0 BRA `(.L_x_933) ;  /* 0x0000000000048947 */ /* 0x000fea0003800000 */
[----:B------:R-:W-:Y:S01]  /*b9b0*/  BPT.TRAP 0x1 ;  /* 0x000000040000795c */ /* 0x000fe20000300000 */
.L_x_933:
[----:B------:R-:W-:Y:S01]  /*b9c0*/  ULEA UR10, UR5, UR36, 0x3 ;  /* 0x00000024050a7291 */ /* 0x000fe2000f8e183f */
[----:B01----:R-:W-:-:S08]  /*b9d0*/  SHF.L.U32 R10, R20, 0x1f, RZ ;  /* 0x0000001f140a7819 */ /* 0x003fd000000006ff */
[----:B------:R0:W1:Y:S01]  /*b9e0*/  SYNCS.PHASECHK.TRANS64.TRYWAIT P2, [UR10+0x22850], R10 ;  /* 0x0228500aff0075a7 */ /* 0x000062000804014a */
[----:B------:R-:W-:Y:S05]  /*b9f0*/  @!P0 BRA `(.L_x_934) ;  /* 0x0000000000048947 */ /* 0x000fea0003800000 */
[----:B------:R-:W-:Y:S01]  /*ba00*/  BPT.TRAP 0x1 ;  /* 0x000000040000795c */ /* 0x000fe20000300000 */
.L_x_934:
[----:B-1----:R-:W-:Y:S05]  /*ba10*/  @P2 BRA `(.L_x_932) ;  /* 0x0000000000082947 */ /* 0x002fea0003800000 */
[----:B------:R-:W1:Y:S02]  /*ba20*/  SYNCS.PHASECHK.TRANS64.TRYWAIT P2, [UR10+0x22850], R10 ;  /* 0x0228500aff0075a7 */ /* 0x000e64000804014a */
[----:B-1----:R-:W-:Y:S05]  /*ba30*/  @!P2 BRA `(.L_x_935) ;  /* 0x0000009c0074a947 */ /* 0x002fea0003800000 */
.L_x_932:
[----:B------:R-:W-:Y:S01]  /*ba40*/  UIADD3 UR10, UR36, 0x400, URZ ;  /* 0x00000400240a7890 */ /* 0x000fe2000fffe03f */
[----:B------:R-:W-:Y:S01]  /*ba50*/  WARPGROUP.ARRIVE ;  /* 0x00000000000079c5 */ /* 0x000fe20000000000 */
[----:B------:R-:W-:Y:S01]  /*ba60*/  UMOV UR11, 0x40000040 ;  /* 0x40000040000b7882 */ /* 0x000fe20000000000 */
[C---:B------:R-:W-:Y:S01]  /*ba70*/  FMUL.FTZ R21, R0.reuse, R34 ;  /* 0x0000002200157220 */ /* 0x040fe20000410000 */
[----:B------:R-:W-:Y:S01]  /*ba80*/  USHF.R.U32.HI UR10, URZ, 0x4, UR10 ;  /* 0x000000043f0a7899 */ /* 0x000fe2000801160a */
[C---:B------:R-:W-:Y:S01]  /*ba90*/  FMUL.FTZ R34, R0.reuse, R55 ;  /* 0x0000003700227220 */ /* 0x040fe20000410000 */
[C---:B------:R-:W-:Y:S01]  /*baa0*/  FMUL.FTZ R22, R0.reuse, R35 ;  /* 0x0000002300167220 */ /* 0x040fe20000410000 */
[----:B------:R-:W2:Y:S01]  /*bab0*/  @P5 LDC R55, c[0x0][0x44c] ;  /* 0x00011300ff375b82 */ /* 0x000ea20000000800 */
[----:B------:R-:W-:Y:S01]  /*bac0*/  ULOP3.LUT UR10, UR10, 0x3fff, URZ, 0xc0, !UPT ;  /* 0x00003fff0a0a7892 */ /* 0x000fe2000f8ec03f */
[C---:B------:R-:W-:Y:S01]  /*bad0*/  FMUL.FTZ R35, R0.reuse, R36 ;  /* 0x0000002400237220 */ /* 0x040fe20000410000 */
[C---:B------:R-:W-:Y:S01]  /*bae0*/  FMUL.FTZ R36, R0.reuse, R58 ;  /* 0x0000003a00247220 */ /* 0x040fe20000410000 */
[----:B------:R-:W-:Y:S01]  /*baf0*/  FMUL.FTZ R58, R0, R60 ;  /* 0x0000003c003a7220 */ /* 0x000fe20000410000 */
[----:B------:R-:W-:Y:S01]  /*bb00*/  ULOP3.LUT UR10, UR10, 0x10000, URZ, 0xfc, !UPT ;  /* 0x000100000a0a7892 */ /* 0x000fe2000f8efc3f */
[----:B------:R-:W-:-:S02]  /*bb10*/  IMAD.U32 R60, RZ, RZ, UR4 ;  /* 0x00000004ff3c7e24 */ /* 0x000fc4000f8e00ff */
[C---:B------:R-:W-:Y:S01]  /*bb20*/  FMUL.FTZ R23, R0.reuse, R38 ;  /* 0x0000002600177220 */ /* 0x040fe20000410000 */
[C---:B------:R-:W-:Y:S01]  /*bb30*/  FMUL.FTZ R38, R0.reuse, R63 ;  /* 0x0000003f00267220 */ /* 0x040fe20000410000 */
[----:B------:R-:W-:Y:S01]  /*bb40*/  ULEA UR14, UR5, UR10, 0xa ;  /* 0x0000000a050e7291 */ /* 0x000fe2000f8e503f */
[C---:B------:R-:W-:Y:S01]  /*bb50*/  FMUL.FTZ R63, R0.reuse, R65 ;  /* 0x00000041003f7220 */ /* 0x040fe20000410000 */
[----:B------:R-:W-:Y:S02]  /*bb60*/  IMAD.MOV.U32 R65, RZ, RZ, R8 ;  /* 0x000000ffff417224 */ /* 0x000fe400078e0008 */
[C---:B-1----:R-:W-:Y:S01]  /*bb70*/  FMUL.FTZ R11, R0.reuse, R26 ;  /* 0x0000001a000b7220 */ /* 0x042fe20000410000 */
[C---:B0-----:R-:W-:Y:S01]  /*bb80*/  FMUL.FTZ R10, R0.reuse, R27 ;  /* 0x0000001b000a7220 */ /* 0x041fe20000410000 */
[C---:B------:R-:W-:Y:S01]  /*bb90*/  FMUL.FTZ R15, R0.reuse, R30 ;  /* 0x0000001e000f7220 */ /* 0x040fe20000410000 */
[C---:B------:R-:W-:Y:S01]  /*bba0*/  FMUL.FTZ R20, R0.reuse, R31 ;  /* 0x0000001f00147220 */ /* 0x040fe20000410000 */
[----:B------:R-:W-:Y:S01]  /*bbb0*/  UMOV UR10, UR14 ;  /* 0x0000000e000a7c82 */ /* 0x000fe20008000000 */
[C---:B------:R-:W-:Y:S01]  /*bbc0*/  FMUL.FTZ R26, R0.reuse, R43 ;  /* 0x0000002b001a7220 */ /* 0x040fe20000410000 */
[----:B------:R-:W-:Y:S01]  /*bbd0*/  QGMMA.64x128x32.F32.E4M3.E4M3 R88, R164, gdesc[UR8], R88, gsb0 ;  /* 0x01e00008a4587df3 */ /* 0x000fe20008000858 */
[----:B------:R-:W-:Y:S01]  /*bbe0*/  UIADD3 UR10, UR14, 0x2, URZ ;  /* 0x000000020e0a7890 */ /* 0x000fe2000fffe03f */
[C---:B------:R-:W-:Y:S01]  /*bbf0*/  FMUL.FTZ R27, R0.reuse, R46 ;  /* 0x0000002e001b7220 */ /* 0x040fe20000410000 */
[----:B------:R-:W-:Y:S01]  /*bc00*/  UMOV UR11, 0x40000040 ;  /* 0x40000040000b7882 */ /* 0x000fe20000000000 */
        /* <DEDUP_REMOVED lines=26> */
[----:B------:R-:W1:Y:S08]  /*bdb0*/  MUFU.TANH R10, R10 ;  /* 0x0000000a000a7308 */ /* 0x000e700000002400 */
        /* <DEDUP_REMOVED lines=19> */
[C---:B------:R-:W-:Y:S01]  /*bef0*/  FMUL.FTZ R64, R0.reuse, R68 ;  /* 0x0000004400407220 */ /* 0x040fe20000410000 */
[----:B------:R-:W-:Y:S01]  /*bf00*/  QGMMA.64x128x32.F32.E4M3.E4M3 R88, R160, gdesc[UR8], R88, gsb0 ;  /* 0x01e00008a0587df3 */ /* 0x000fe20008000858 */
[----:B------:R-:W-:Y:S01]  /*bf10*/  UIADD3 UR10, UR14, 0x4, URZ ;  /* 0x000000040e0a7890 */ /* 0x000fe2000fffe03f */
[----:B------:R-:W5:Y:S01]  /*bf20*/  @P5 LDC R68, c[0x0][0x450] ;  /* 0x00011400ff445b82 */ /* 0x000f620000000800 */
        /* <DEDUP_REMOVED lines=31> */
[----:B------:R-:W-:Y:S01]  /*c120*/  FMUL.FTZ R59, R0, R61 ;  /* 0x0000003d003b7220 */ /* 0x000fe20000410000 */
[----:B--2---:R-:W-:Y:S01]  /*c130*/  @P5 IMAD.HI.U32 R61, R8, R55, RZ ;  /* 0x00000037083d5227 */ /* 0x004fe200078e00ff */
[----:B------:R-:W-:Y:S01]  /*c140*/  @!P1 LEA R55, R60, UR36, 0x3 ;  /* 0x000000243c379c11 */ /* 0x000fe2000f8e18ff */
[----:B------:R-:W-:Y:S01]  /*c150*/  QGMMA.64x128x32.F32.E4M3.E4M3 R88, R156, gdesc[UR8], R88, gsb0 ;  /* 0x01e000089c587df3 */ /* 0x000fe20008000858 */
[----:B------:R-:W-:Y:S01]  /*c160*/  UIADD3 UR10, UR14, 0x6, URZ ;  /* 0x000000060e0a7890 */ /* 0x000fe2000fffe03f */
[----:B------:R-:W-:Y:S01]  /*c170*/  FMUL.FTZ R161, R0, R40 ;  /* 0x0000002800a17220 */ /* 0x000fe20000410000 */
[----:B------:R-:W-:Y:S01]  /*c180*/  UMOV UR11, 0x40000040 ;  /* 0x40000040000b7882 */ /* 0x000fe20000000000 */
[----:B-----5:R-:W-:Y:S01]  /*c190*/  @P5 SHF.R.U32.HI R65, RZ, R68, R61 ;  /* 0x00000044ff415219 */ /* 0x020fe2000001163d */
[----:B------:R-:W-:-:S02]  /*c1a0*/  @!P1 VIADD R55, R55, 0x22840 ;  /* 0x0002284037379836 */ /* 0x000fc40000000000 */
[C---:B------:R-:W-:Y:S01]  /*c1b0*/  FMUL.FTZ R162, R0.reuse, R41 ;  /* 0x0000002900a27220 */ /* 0x040fe20000410000 */
[C---:B------:R-:W-:Y:S01]  /*c1c0*/  FMUL.FTZ R163, R0.reuse, R52 ;  /* 0x0000003400a37220 */ /* 0x040fe20000410000 */
[C---:B------:R-:W-:Y:S01]  /*c1d0*/  FMUL.FTZ R41, R0.reuse, R66 ;  /* 0x0000004200297220 */ /* 0x040fe20000410000 */
[C---:B------:R-:W-:Y:S01]  /*c1e0*/  FMUL.FTZ R40, R0.reuse, R67 ;  /* 0x0000004300287220 */ /* 0x040fe20000410000 */
[----:B------:R-:W-:Y:S01]  /*c1f0*/  @!P1 PRMT R55, RZ, 0x654, R55 ;  /* 0x00000654ff379816 */ /* 0x000fe20000000037 */
[----:B------:R-:W-:Y:S01]  /*c200*/  FMUL.FTZ R52, R0, R83 ;  /* 0x0000005300347220 */ /* 0x000fe20000410000 */
[----:B------:R-:W2:Y:S08]  /*c210*/  MUFU.TANH R160, R160 ;  /* 0x000000a000a07308 */ /* 0x000eb00000002400 */
        /* <DEDUP_REMOVED lines=18> */
[----:B------:R-:W-:-:S04]  /*c340*/  IMAD.SHL.U32 R158, R9, 0x80, RZ ;  /* 0x00000080099e7824 */ /* 0x000fc800078e00ff */
[----:B------:R-:W0:Y:S01]  /*c350*/  MUFU.TANH R156, R72 ;  /* 0x00000048009c7308 */ /* 0x000e220000002400 */
[----:B------:R-:W-:Y:S01]  /*c360*/  QGMMA.64x128x32.F32.E4M3.E4M3 R88, R152, gdesc[UR8], R88, gsb0 ;  /* 0x01e0000898587df3 */ /* 0x000fe20008000858 */
[----:B------:R-:W-:-:S05]  /*c370*/  IADD3 R60, -R158, 0x1, RZ ;  /* 0x000000019e3c7810 */ /* 0x000fca0007ffe1ff */
[----:B------:R-:W-:Y:S01]  /*c380*/  IMAD R61, R3, -0x2, R60 ;  /* 0xfffffffe033d7824 */ /* 0x000fe200078e023c */
[----:B------:R-:W0:Y:S01]  /*c390*/  MUFU.TANH R47, R47 ;  /* 0x0000002f002f7308 */ /* 0x000e220000002400 */
[----:B------:R-:W5:Y:S02]  /*c3a0*/  SHFL.IDX PT, R60, R65, RZ, 0x1c1f ;  /* 0x001c1fff413c7589 */ /* 0x000f6400000e0000 */
[----:B------:R-:W-:-:S04]  /*c3b0*/  IMAD R61, R16, UR35, R61 ;  /* 0x00000023103d7c24 */ /* 0x000fc8000f8e023d */
[----:B------:R-:W-:Y:S01]  /*c3c0*/  VIADD R61, R61, -UR34 ;  /* 0x800000223d3d7c36 */ /* 0x000fe20008000000 */
        /* <DEDUP_REMOVED lines=17> */
[----:B-1----:R-:W-:Y:S01]  /*c4e0*/  FMUL.FTZ R55, R0, R87 ;  /* 0x0000005700377220 */ /* 0x002fe20000410000 */
[----:B------:R-:W-:-:S04]  /*c4f0*/  VIADD R87, R61, UR42 ;  /* 0x0000002a3d577c36 */ /* 0x000fc80008000000 */
[----:B------:R-:W-:Y:S01]  /*c500*/  IMAD.IADD R67, R87, 0x1, R60 ;  /* 0x0000000157437824 */ /* 0x000fe200078e023c */
[----:B------:R-:W1:Y:S01]  /*c510*/  MUFU.TANH R55, R55 ;  /* 0x0000003700377308 */ /* 0x000e620000002400 */
[----:B0-234-:R-:W-:Y:S05]  /*c520*/  @!P6 BRA `(.L_x_936) ;  /* 0x00000000005ce947 */ /* 0x01dfea0003800000 */
[----:B------:R-:W-:Y:S01]  /*c530*/  IMAD R60, R16, UR35, R60 ;  /* 0x00000023103c7c24 */ /* 0x000fe2000f8e023c */
[----:B------:R-:W-:Y:S03]  /*c540*/  BSSY B0, `(.L_x_937) ;  /* 0x0000011000007945 */ /* 0x000fe60003800000 */
[----:B------:R-:W-:-:S05]  /*c550*/  VIADD R71, R60, -UR34 ;  /* 0x800000223c477c36 */ /* 0x000fca0008000000 */
        /* <DEDUP_REMOVED lines=10> */
.L_x_938:
[----:B------:R-:W-:-:S05]  /*c600*/  IMAD.U32 R68, RZ, RZ, UR33 ;  /* 0x00000021ff447e24 */ /* 0x000fca000f8e00ff */
[----:B------:R-:W-:-:S13]  /*c610*/  ISETP.NE.AND P2, PT, R68, 0x1, PT ;  /* 0x000000014400780c */ /* 0x000fda0003f45270 */
[----:B------:R-:W0:Y:S02]  /*c620*/  @P2 LDC.64 R60, c[0x0][0x9e8] ;  /* 0x00027a00ff3c2b82 */ /* 0x000e240000000a00 */
[----:B0-----:R-:W-:-:S05]  /*c630*/  @P2 IMAD.HI.U32 R60, R71, R60, RZ ;  /* 0x0000003c473c2227 */ /* 0x001fca00078e00ff */
[----:B------:R-:W-:-:S07]  /*c640*/  @P2 SHF.R.U32.HI R71, RZ, R61, R60 ;  /* 0x0000003dff472219 */ /* 0x000fce000001163c */
.L_x_939:
[----:B------:R-:W-:Y:S05]  /*c650*/  BSYNC B0 ;  /* 0x0000000000007941 */ /* 0x000fea0003800000 */
.L_x_937:
[----:B------:R-:W-:-:S04]  /*c660*/  IMAD R60, R71, R68, -R158 ;  /* 0x00000044473c7224 */ /* 0x000fc800078e0a9e */
[----:B------:R-:W-:-:S05]  /*c670*/  IMAD R60, R3, -0x2, R60 ;  /* 0xfffffffe033c7824 */ /* 0x000fca00078e023c */
[----:B------:R-:W-:Y:S02]  /*c680*/  VIADDMNMX R67, R60, R68, R67, PT ;  /* 0x000000443c437246 */ /* 0x000fe40003800143 */
[----:B------:R-:W-:-:S07]  /*c690*/  VIMNMX R69, R69, R60, !PT ;  /* 0x0000003c45457248 */ /* 0x000fce0007fe0100 */
.L_x_936:
        /* <DEDUP_REMOVED lines=79> */
[----:B------:R-:W0:Y:S01]  /*cb90*/  SHFL.IDX PT, R156, R65, 0x1, 0x1c1f ;  /* 0x003c1f00419c7f89 */ /* 0x000e2200000e0000 */
[----:B------:R-:W-:-:S02]  /*cba0*/  ISETP.GT.AND P4, PT, R69, 0x68, P2 ;  /* 0x000000684500780c */ /* 0x000fc40001784270 */
[----:B------:R-:W-:Y:S02]  /*cbb0*/  ISETP.GT.AND P3, PT, R69, 0x69, P2 ;  /* 0x000000694500780c */ /* 0x000fe40001764270 */
[C---:B------:R-:W-:Y:S02]  /*cbc0*/  ISETP.LT.OR P4, PT, R67.reuse, 0x69, P4 ;  /* 0x000000694300780c */ /* 0x040fe40002781670 */
[----:B------:R-:W-:Y:S02]  /*cbd0*/  ISETP.LT.OR P3, PT, R67, 0x6a, P3 ;  /* 0x0000006a4300780c */ /* 0x000fe40001f61670 */
[----:B------:R-:W-:Y:S02]  /*cbe0*/  FSEL R60, R75, -INF , !P4 ;  /* 0xff8000004b3c7808 */ /* 0x000fe40006000000 */
[----:B------:R-:W-:Y:S02]  /*cbf0*/  FSEL R58, R77, -INF , !P3 ;  /* 0xff8000004d3a7808 */ /* 0x000fe40005800000 */
[----:B------:R-:W-:-:S02]  /*cc00*/  ISETP.GT.AND P4, PT, R69, 0x70, P2 ;  /* 0x000000704500780c */ /* 0x000fc40001784270 */
[----:B------:R-:W-:Y:S02]  /*cc10*/  ISETP.GT.AND P3, PT, R69, 0x71, P2 ;  /* 0x000000714500780c */ /* 0x000fe40001764270 */
[C---:B------:R-:W-:Y:S02]  /*cc20*/  ISETP.LT.OR P4, PT, R67.reuse, 0x71, P4 ;  /* 0x000000714300780c */ /* 0x040fe40002781670 */
[----:B------:R-:W-:Y:S02]  /*cc30*/  ISETP.LT.OR P3, PT, R67, 0x72, P3 ;  /* 0x000000724300780c */ /* 0x000fe40001f61670 */
[----:B------:R-:W-:Y:S02]  /*cc40*/  FSEL R56, R79, -INF , !P4 ;  /* 0xff8000004f387808 */ /* 0x000fe40006000000 */
[----:B------:R-:W-:Y:S01]  /*cc50*/  FSEL R44, R81, -INF , !P3 ;  /* 0xff800000512c7808 */ /* 0x000fe20005800000 */
[--C-:B0-----:R-:W-:Y:S01]  /*cc60*/  IMAD.IADD R29, R87, 0x1, R156.reuse ;  /* 0x00000001571d7824 */ /* 0x101fe200078e029c */
[----:B------:R-:W-:Y:S01]  /*cc70*/  ISETP.GT.AND P4, PT, R69, 0x78, P2 ;  /* 0x000000784500780c */ /* 0x000fe20001784270 */
[----:B------:R-:W-:Y:S01]  /*cc80*/  IMAD.IADD R35, R153, 0x1, R156 ;  /* 0x0000000199237824 */ /* 0x000fe200078e029c */
[----:B------:R-:W-:-:S02]  /*cc90*/  ISETP.GT.AND P3, PT, R69, 0x79, P2 ;  /* 0x000000794500780c */ /* 0x000fc40001764270 */
[C---:B------:R-:W-:Y:S02]  /*cca0*/  ISETP.LT.OR P4, PT, R67.reuse, 0x79, P4 ;  /* 0x000000794300780c */ /* 0x040fe40002781670 */
[----:B------:R-:W-:Y:S02]  /*ccb0*/  ISETP.LT.OR P3, PT, R67, 0x7a, P3 ;  /* 0x0000007a4300780c */ /* 0x000fe40001f61670 */
[----:B------:R-:W-:Y:S02]  /*ccc0*/  FSEL R48, R83, -INF , !P4 ;  /* 0xff80000053307808 */ /* 0x000fe40006000000 */
[----:B------:R-:W-:Y:S01]  /*ccd0*/  FSEL R32, R85, -INF , !P3 ;  /* 0xff80000055207808 */ /* 0x000fe20005800000 */
[----:B------:R-:W-:Y:S08]  /*cce0*/  @!P6 BRA `(.L_x_940) ;  /* 0x00000000005ce947 */ /* 0x000ff00003800000 */
        /* <DEDUP_REMOVED lines=13> */
.L_x_942:
[----:B------:R-:W-:-:S05]  /*cdc0*/  IMAD.U32 R49, RZ, RZ, UR33 ;  /* 0x00000021ff317e24 */ /* 0x000fca000f8e00ff */
[----:B------:R-:W-:-:S13]  /*cdd0*/  ISETP.NE.AND P3, PT, R49, 0x1, PT ;  /* 0x000000013100780c */ /* 0x000fda0003f65270 */
[----:B------:R-:W0:Y:S02]  /*cde0*/  @P3 LDC.64 R156, c[0x0][0x9e8] ;  /* 0x00027a00ff9c3b82 */ /* 0x000e240000000a00 */
[----:B0-----:R-:W-:-:S05]  /*cdf0*/  @P3 IMAD.HI.U32 R156, R45, R156, RZ ;  /* 0x0000009c2d9c3227 */ /* 0x001fca00078e00ff */
[----:B------:R-:W-:-:S07]  /*ce00*/  @P3 SHF.R.U32.HI R45, RZ, R157, R156 ;  /* 0x0000009dff2d3219 */ /* 0x000fce000001169c */
.L_x_943:
[----:B------:R-:W-:Y:S05]  /*ce10*/  BSYNC B0 ;  /* 0x0000000000007941 */ /* 0x000fea0003800000 */
.L_x_941:
[----:B------:R-:W-:-:S04]  /*ce20*/  IMAD R156, R45, R49, -R158 ;  /* 0x000000312d9c7224 */ /* 0x000fc800078e0a9e */
[----:B------:R-:W-:-:S05]  /*ce30*/  IMAD R156, R3, -0x2, R156 ;  /* 0xfffffffe039c7824 */ /* 0x000fca00078e029c */
[----:B------:R-:W-:Y:S02]  /*ce40*/  VIADDMNMX R29, R156, R49, R29, PT ;  /* 0x000000319c1d7246 */ /* 0x000fe4000380011d */
[----:B------:R-:W-:-:S07]  /*ce50*/  VIMNMX R35, R35, R156, !PT ;  /* 0x0000009c23237248 */ /* 0x000fce0007fe0100 */
.L_x_940:
[----:B------:R-:W-:Y:S02]  /*ce60*/  FMNMX.FTZ R45, R180, R13, !PT ;  /* 0x0000000db42d7209 */ /* 0x000fe40007810000 */
[C---:B------:R-:W-:Y:S02]  /*ce70*/  ISETP.GT.AND P4, PT, R35.reuse, 0x1, P2 ;  /* 0x000000012300780c */ /* 0x040fe40001784270 */
        /* <DEDUP_REMOVED lines=12> */
[----:B------:R-:W-:Y:S01]  /*cf40*/  FMNMX.FTZ R45, R186, R45, !PT ;  /* 0x0000002dba2d7209 */ /* 0x000fe20007810000 */
[----:B------:R-:W0:Y:S01]  /*cf50*/  LDC R15, c[0x0][0x988] ;  /* 0x00026200ff0f7b82 */ /* 0x000e220000000800 */
        /* <DEDUP_REMOVED lines=49> */
[C---:B------:R-:W-:Y:S01]  /*d270*/  ISETP.LT.OR P4, PT, R29.reuse, 0x2a, P4 ;  /* 0x0000002a1d00780c */ /* 0x040fe20002781670 */
[----:B------:R-:W2:Y:S01]  /*d280*/  SHFL.BFLY PT, R10, R45, 0x2, 0x1f ;  /* 0x0c401f002d0a7f89 */ /* 0x000ea200000e0000 */
[----:B------:R-:W-:-:S02]  /*d290*/  ISETP.LT.OR P3, PT, R29, 0x31, P3 ;  /* 0x000000311d00780c */ /* 0x000fc40001f61670 */
[----:B------:R-:W-:Y:S02]  /*d2a0*/  FSEL R28, R28, -INF , !P4 ;  /* 0xff8000001c1c7808 */ /* 0x000fe40006000000 */
[C---:B------:R-:W-:Y:S02]  /*d2b0*/  ISETP.GT.AND P4, PT, R35.reuse, 0x31, P2 ;  /* 0x000000312300780c */ /* 0x040fe40001784270 */
[----:B------:R-:W-:Y:S02]  /*d2c0*/  FSEL R30, R30, -INF , !P3 ;  /* 0xff8000001e1e7808 */ /* 0x000fe40005800000 */
[----:B------:R-:W-:Y:S02]  /*d2d0*/  ISETP.GT.AND P3, PT, R35, 0x38, P2 ;  /* 0x000000382300780c */ /* 0x000fe40001764270 */
[C---:B------:R-:W-:Y:S02]  /*d2e0*/  ISETP.LT.OR P4, PT, R29.reuse, 0x32, P4 ;  /* 0x000000321d00780c */ /* 0x040fe40002781670 */
[----:B------:R-:W-:-:S02]  /*d2f0*/  ISETP.LT.OR P3, PT, R29, 0x39, P3 ;  /* 0x000000391d00780c */ /* 0x000fc40001f61670 */
[----:B------:R-:W-:Y:S02]  /*d300*/  FSEL R176, R31, -INF , !P4 ;  /* 0xff8000001fb07808 */ /* 0x000fe40006000000 */
[----:B------:R-:W-:Y:S02]  /*d310*/  ISETP.GT.AND P4, PT, R35, 0x39, P2 ;  /* 0x000000392300780c */ /* 0x000fe40001784270 */
[----:B------:R-:W-:Y:S02]  /*d320*/  FSEL R178, R33, -INF , !P3 ;  /* 0xff80000021b27808 */ /* 0x000fe40005800000 */
[----:B------:R-:W-:Y:S02]  /*d330*/  ISETP.GT.AND P3, PT, R35, 0x40, P2 ;  /* 0x000000402300780c */ /* 0x000fe40001764270 */
[----:B------:R-:W-:Y:S02]  /*d340*/  ISETP.LT.OR P4, PT, R29, 0x3a, P4 ;  /* 0x0000003a1d00780c */ /* 0x000fe40002781670 */
[----:B--2---:R-:W-:-:S02]  /*d350*/  FMNMX.FTZ R10, R45, R10, !PT ;  /* 0x0000000a2d0a7209 */ /* 0x004fc40007810000 */
[----:B------:R-:W-:Y:S02]  /*d360*/  ISETP.LT.OR P3, PT, R29, 0x41, P3 ;  /* 0x000000411d00780c */ /* 0x000fe40001f61670 */
[----:B------:R-:W-:Y:S01]  /*d370*/  FSEL R34, R34, -INF , !P4 ;  /* 0xff80000022227808 */ /* 0x000fe20006000000 */
[----:B------:R-:W2:Y:S01]  /*d380*/  SHFL.BFLY PT, R21, R10, 0x1, 0x1f ;  /* 0x0c201f000a157f89 */ /* 0x000ea200000e0000 */
[----:B------:R-:W-:Y:S02]  /*d390*/  FSEL R36, R36, -INF , !P3 ;  /* 0xff80000024247808 */ /* 0x000fe40005800000 */
[----:B------:R-:W-:-:S04]  /*d3a0*/  ISETP.GT.AND P3, PT, R35, 0x41, P2 ;  /* 0x000000412300780c */ /* 0x000fc80001764270 */
[----:B------:R-:W-:Y:S02]  /*d3b0*/  ISETP.LT.OR P3, PT, R29, 0x42, P3 ;  /* 0x000000421d00780c */ /* 0x000fe40001f61670 */
[----:B--2---:R-:W-:-:S04]  /*d3c0*/  FMNMX.FTZ R10, R10, R21, !PT ;  /* 0x000000150a0a7209 */ /* 0x004fc80007810000 */
[C---:B------:R-:W-:Y:S01]  /*d3d0*/  FSETP.NEU.FTZ.AND P4, PT, R10.reuse, -INF , PT ;  /* 0xff8000000a00780b */ /* 0x040fe20003f9d000 */
[----:B0-----:R-:W-:-:S05]  /*d3e0*/  FFMA.FTZ R33, R10, R15, -8 ;  /* 0xc10000000a217423 */ /* 0x001fca000001000f */
[----:B------:R-:W-:-:S05]  /*d3f0*/  FSEL R33, R33, RZ, P4 ;  /* 0x000000ff21217208 */ /* 0x000fca0002000000 */
[-CC-:B------:R-:W-:Y:S01]  /*d400*/  FFMA.FTZ R20, R180, R15.reuse, -R33.reuse ;  /* 0x0000000fb4147223 */ /* 0x180fe20000010821 */
[----:B------:R-:W-:Y:S01]  /*d410*/  FSEL R180, R37, -INF , !P3 ;  /* 0xff80000025b47808 */ /* 0x000fe20005800000 */
[-CC-:B------:R-:W-:Y:S01]  /*d420*/  FFMA.FTZ R21, R184, R15.reuse, -R33.reuse ;  /* 0x0000000fb8157223 */ /* 0x180fe20000010821 */
[----:B------:R-:W-:Y:S01]  /*d430*/  ISETP.GT.AND P3, PT, R35, 0x48, P2 ;  /* 0x000000482300780c */ /* 0x000fe20001764270 */
[-CC-:B------:R-:W-:Y:S01]  /*d440*/  FFMA.FTZ R25, R192, R15.reuse, -R33.reuse ;  /* 0x0000000fc0197223 */ /* 0x180fe20000010821 */
[----:B------:R-:W-:-:S01]  /*d450*/  FFMA.FTZ R31, R182, R15, -R33 ;  /* 0x0000000fb61f7223 */ /* 0x000fc20000010821 */
[-CC-:B------:R-:W-:Y:S01]  /*d460*/  FFMA.FTZ R182, R162, R15.reuse, -R33.reuse ;  /* 0x0000000fa2b67223 */ /* 0x180fe20000010821 */
[----:B------:R-:W-:Y:S01]  /*d470*/  ISETP.LT.OR P3, PT, R29, 0x49, P3 ;  /* 0x000000491d00780c */ /* 0x000fe20001f61670 */
[-CC-:B------:R-:W-:Y:S01]  /*d480*/  FFMA.FTZ R45, R80, R15.reuse, -R33.reuse ;  /* 0x0000000f502d7223 */ /* 0x180fe20000010821 */
[----:B------:R-:W-:-:S01]  /*d490*/  FFMA.FTZ R22, R196, R15, -R33 ;  /* 0x0000000fc4167223 */ /* 0x000fc20000010821 */
[-CC-:B------:R-:W-:Y:S01]  /*d4a0*/  FFMA.FTZ R23, R194, R15.reuse, -R33.reuse ;  /* 0x0000000fc2177223 */ /* 0x180fe20000010821 */
[----:B------:R-:W-:Y:S01]  /*d4b0*/  FSEL R184, R39, -INF , !P3 ;  /* 0xff80000027b87808 */ /* 0x000fe20005800000 */
[-CC-:B------:R-:W-:Y:S01]  /*d4c0*/  FFMA.FTZ R39, R154, R15.reuse, -R33.reuse ;  /* 0x0000000f9a277223 */ /* 0x180fe20000010821 */
[----:B------:R-:W-:Y:S01]  /*d4d0*/  ISETP.GT.AND P3, PT, R35, RZ, P2 ;  /* 0x000000ff2300720c */ /* 0x000fe20001764270 */
        /* <DEDUP_REMOVED lines=9> */
[----:B------:R-:W-:Y:S01]  /*d570*/  ISETP.GT.AND P3, PT, R35, 0x49, P2 ;  /* 0x000000492300780c */ /* 0x000fe20001764270 */
[-CC-:B------:R-:W-:Y:S01]  /*d580*/  FFMA.FTZ R74, R74, R15.reuse, -R33.reuse ;  /* 0x0000000f4a4a7223 */ /* 0x180fe20000010821 */
        /* <DEDUP_REMOVED lines=9> */
[-CC-:B------:R-:W-:Y:S01]  /*d620*/  FFMA.FTZ R44, R44, R15.reuse, -R33.reuse ;  /* 0x0000000f2c2c7223 */ /* 0x180fe20000010821 */
[----:B------:R-:W-:Y:S01]  /*d630*/  ISETP.GT.AND P3, PT, R35, 0x50, P2 ;  /* 0x000000502300780c */ /* 0x000fe20001764270 */
[----:B------:R-:W-:Y:S01]  /*d640*/  FFMA.FTZ R48, R48, R15, -R33 ;  /* 0x0000000f30307223 */ /* 0x000fe20000010821 */
[----:B------:R-:W-:Y:S01]  /*d650*/  FMNMX.FTZ R11, R160, R11, !PT ;  /* 0x0000000ba00b7209 */ /* 0x000fe20007810000 */
[----:B------:R-:W-:Y:S01]  /*d660*/  MUFU.EX2 R20, R20 ;  /* 0x0000001400147308 */ /* 0x000fe20000000800 */
[----:B------:R-:W-:-:S02]  /*d670*/  ISETP.LT.OR P3, PT, R29, 0x51, P3 ;  /* 0x000000511d00780c */ /* 0x000fc40001f61670 */
[----:B------:R-:W-:Y:S02]  /*d680*/  FMNMX.FTZ R11, R164, R11, !PT ;  /* 0x0000000ba40b7209 */ /* 0x000fe40007810000 */
[----:B------:R-:W-:Y:S01]  /*d690*/  FSEL R192, R41, -INF , !P3 ;  /* 0xff80000029c07808 */ /* 0x000fe20005800000 */
[----:B------:R-:W-:Y:S01]  /*d6a0*/  FFMA.FTZ R41, R86, R15, -R33 ;  /* 0x0000000f56297223 */ /* 0x000fe20000010821 */
[----:B------:R-:W-:Y:S01]  /*d6b0*/  FMNMX.FTZ R11, R166, R11, !PT ;  /* 0x0000000ba60b7209 */ /* 0x000fe20007810000 */
[----:B------:R-:W-:Y:S01]  /*d6c0*/  MUFU.EX2 R21, R21 ;  /* 0x0000001500157308 */ /* 0x000fe20000000800 */
[----:B------:R-:W-:Y:S02]  /*d6d0*/  ISETP.GT.AND P3, PT, R35, 0x51, P2 ;  /* 0x000000512300780c */ /* 0x000fe40001764270 */
[----:B------:R-:W-:Y:S02]  /*d6e0*/  FMNMX.FTZ R11, R170, R11, !PT ;  /* 0x0000000baa0b7209 */ /* 0x000fe40007810000 */
[----:B------:R-:W-:-:S02]  /*d6f0*/  ISETP.LT.OR P3, PT, R29, 0x52, P3 ;  /* 0x000000521d00780c */ /* 0x000fc40001f61670 */
[----:B------:R-:W-:Y:S01]  /*d700*/  FMNMX.FTZ R11, R24, R11, !PT ;  /* 0x0000000b180b7209 */ /* 0x000fe20007810000 */
[----:B------:R-:W-:Y:S01]  /*d710*/  MUFU.EX2 R22, R22 ;  /* 0x0000001600167308 */ /* 0x000fe20000000800 */
[----:B------:R-:W-:Y:S02]  /*d720*/  FSEL R40, R40, -INF , !P3 ;  /* 0xff80000028287808 */ /* 0x000fe40005800000 */
[----:B------:R-:W-:Y:S02]  /*d730*/  FMNMX.FTZ R11, R172, R11, !PT ;  /* 0x0000000bac0b7209 */ /* 0x000fe40007810000 */
[----:B------:R-:W-:Y:S02]  /*d740*/  ISETP.GT.AND P3, PT, R35, 0x58, P2 ;  /* 0x000000582300780c */ /* 0x000fe40001764270 */
[----:B------:R-:W-:Y:S01]  /*d750*/  FMNMX.FTZ R11, R26, R11, !PT ;  /* 0x0000000b1a0b7209 */ /* 0x000fe20007810000 */
[----:B------:R-:W-:Y:S01]  /*d760*/  MUFU.EX2 R23, R23 ;  /* 0x0000001700177308 */ /* 0x000fe20000000800 */
[----:B------:R-:W-:-:S02]  /*d770*/  ISETP.LT.OR P3, PT, R29, 0x59, P3 ;  /* 0x000000591d00780c */ /* 0x000fc40001f61670 */
[----:B------:R-:W-:Y:S02]  /*d780*/  FMNMX.FTZ R11, R174, R11, !PT ;  /* 0x0000000bae0b7209 */ /* 0x000fe40007810000 */
[----:B------:R-:W-:Y:S02]  /*d790*/  FSEL R42, R42, -INF , !P3 ;  /* 0xff8000002a2a7808 */ /* 0x000fe40005800000 */
[----:B------:R-:W-:Y:S01]  /*d7a0*/  FMNMX.FTZ R11, R28, R11, !PT ;  /* 0x0000000b1c0b7209 */ /* 0x000fe20007810000 */
[----:B------:R-:W-:Y:S01]  /*d7b0*/  MUFU.EX2 R25, R25 ;  /* 0x0000001900197308 */ /* 0x000fe20000000800 */
[----:B------:R-:W-:Y:S02]  /*d7c0*/  ISETP.GT.AND P3, PT, R35, 0x59, P2 ;  /* 0x000000592300780c */ /* 0x000fe40001764270 */
[----:B------:R-:W-:Y:S02]  /*d7d0*/  FMNMX.FTZ R11, R30, R11, !PT ;  /* 0x0000000b1e0b7209 */ /* 0x000fe40007810000 */
[----:B------:R-:W-:-:S02]  /*d7e0*/  ISETP.LT.OR P3, PT, R29, 0x5a, P3 ;  /* 0x0000005a1d00780c */ /* 0x000fc40001f61670 */
[----:B------:R-:W-:Y:S01]  /*d7f0*/  FMNMX.FTZ R11, R176, R11, !PT ;  /* 0x0000000bb00b7209 */ /* 0x000fe20007810000 */
[----:B------:R-:W-:Y:S01]  /*d800*/  MUFU.EX2 R190, R190 ;  /* 0x000000be00be7308 */ /* 0x000fe20000000800 */
[----:B------:R-:W-:Y:S01]  /*d810*/  FSEL R162, R43, -INF , !P3 ;  /* 0xff8000002ba27808 */ /* 0x000fe20005800000 */
[----:B------:R-:W-:Y:S01]  /*d820*/  FFMA.FTZ R43, R84, R15, -R33 ;  /* 0x0000000f542b7223 */ /* 0x000fe20000010821 */
[----:B------:R-:W-:Y:S02]  /*d830*/  ISETP.GT.AND P3, PT, R35, 0x60, P2 ;  /* 0x000000602300780c */ /* 0x000fe40001764270 */
[----:B------:R-:W-:Y:S02]  /*d840*/  FMNMX.FTZ R11, R178, R11, !PT ;  /* 0x0000000bb20b7209 */ /* 0x000fe40007810000 */
[----:B------:R-:W-:Y:S01]  /*d850*/  ISETP.LT.OR P3, PT, R29, 0x61, P3 ;  /* 0x000000611d00780c */ /* 0x000fe20001f61670 */
[----:B------:R-:W-:Y:S01]  /*d860*/  MUFU.EX2 R27, R27 ;  /* 0x0000001b001b7308 */ /* 0x000fe20000000800 */
[----:B------:R-:W-:-:S02]  /*d870*/  FMNMX.FTZ R11, R34, R11, !PT ;  /* 0x0000000b220b7209 */ /* 0x000fc40007810000 */
[----:B------:R-:W-:Y:S02]  /*d880*/  FSEL R46, R46, -INF , !P3 ;  /* 0xff8000002e2e7808 */ /* 0x000fe40005800000 */
[----:B------:R-:W-:Y:S02]  /*d890*/  ISETP.GT.AND P3, PT, R35, 0x61, P2 ;  /* 0x000000612300780c */ /* 0x000fe40001764270 */
[----:B------:R-:W-:Y:S01]  /*d8a0*/  FMNMX.FTZ R11, R36, R11, !PT ;  /* 0x0000000b240b7209 */ /* 0x000fe20007810000 */
[----:B------:R-:W-:Y:S01]  /*d8b0*/  MUFU.EX2 R186, R186 ;  /* 0x000000ba00ba7308 */ /* 0x000fe20000000800 */
[----:B------:R-:W-:Y:S02]  /*d8c0*/  ISETP.LT.OR P3, PT, R29, 0x62, P3 ;  /* 0x000000621d00780c */ /* 0x000fe40001f61670 */
[----:B------:R-:W-:Y:S02]  /*d8d0*/  FMNMX.FTZ R11, R180, R11, !PT ;  /* 0x0000000bb40b7209 */ /* 0x000fe40007810000 */
[----:B------:R-:W-:Y:S01]  /*d8e0*/  FSEL R154, R47, -INF , !P3 ;  /* 0xff8000002f9a7808 */ /* 0x000fe20005800000 */
[----:B------:R-:W-:Y:S01]  /*d8f0*/  FFMA.FTZ R47, R72, R15, -R33 ;  /* 0x0000000f482f7223 */ /* 0x000fe20000010821 */
[----:B------:R-:W-:Y:S01]  /*d900*/  ISETP.GT.AND P3, PT, R35, 0x68, P2 ;  /* 0x000000682300780c */ /* 0x000fe20001764270 */
[----:B------:R-:W-:Y:S01]  /*d910*/  MUFU.EX2 R31, R31 ;  /* 0x0000001f001f7308 */ /* 0x000fe20000000800 */
[----:B------:R-:W-:-:S02]  /*d920*/  FMNMX.FTZ R11, R184, R11, !PT ;  /* 0x0000000bb80b7209 */ /* 0x000fc40007810000 */
[----:B------:R-:W-:Y:S02]  /*d930*/  ISETP.LT.OR P3, PT, R29, 0x69, P3 ;  /* 0x000000691d00780c */ /* 0x000fe40001f61670 */
[----:B------:R-:W-:Y:S02]  /*d940*/  FMNMX.FTZ R11, R38, R11, !PT ;  /* 0x0000000b260b7209 */ /* 0x000fe40007810000 */
[----:B------:R-:W-:Y:S01]  /*d950*/  FSEL R50, R50, -INF , !P3 ;  /* 0xff80000032327808 */ /* 0x000fe20005800000 */
[----:B------:R-:W-:Y:S01]  /*d960*/  MUFU.EX2 R182, R182 ;  /* 0x000000b600b67308 */ /* 0x000fe20000000800 */
[----:B------:R-:W-:Y:S02]  /*d970*/  FMNMX.FTZ R11, R192, R11, !PT ;  /* 0x0000000bc00b7209 */ /* 0x000fe40007810000 */
[----:B------:R-:W-:Y:S02]  /*d980*/  ISETP.GT.AND P3, PT, R35, 0x69, P2 ;  /* 0x000000692300780c */ /* 0x000fe40001764270 */
[----:B------:R-:W-:-:S02]  /*d990*/  FMNMX.FTZ R11, R40, R11, !PT ;  /* 0x0000000b280b7209 */ /* 0x000fc40007810000 */
[----:B------:R-:W-:Y:S01]  /*d9a0*/  ISETP.LT.OR P3, PT, R29, 0x6a, P3 ;  /* 0x0000006a1d00780c */ /* 0x000fe20001f61670 */
[----:B------:R-:W-:Y:S01]  /*d9b0*/  MUFU.EX2 R39, R39 ;  /* 0x0000002700277308 */ /* 0x000fe20000000800 */
[----:B------:R-:W-:Y:S02]  /*d9c0*/  FMNMX.FTZ R11, R42, R11, !PT ;  /* 0x0000000b2a0b7209 */ /* 0x000fe40007810000 */
[----:B------:R-:W-:Y:S01]  /*d9d0*/  FSEL R84, R51, -INF , !P3 ;  /* 0xff80000033547808 */ /* 0x000fe20005800000 */
[----:B------:R-:W-:-:S01]  /*d9e0*/  FFMA.FTZ R51, R60, R15, -R33 ;  /* 0x0000000f3c337223 */ /* 0x000fc20000010821 */
[----:B------:R-:W-:Y:S02]  /*d9f0*/  ISETP.GT.AND P3, PT, R35, 0x70, P2 ;  /* 0x000000702300780c */ /* 0x000fe40001764270 */
[----:B------:R-:W-:Y:S01]  /*da00*/  FMNMX.FTZ R11, R162, R11, !PT ;  /* 0x0000000ba20b7209 */ /* 0x000fe20007810000 */
[----:B------:R-:W-:Y:S01]  /*da10*/  MUFU.EX2 R152, R152 ;  /* 0x0000009800987308 */ /* 0x000fe20000000800 */
        /* <DEDUP_REMOVED lines=8> */
[----:B------:R-:W-:-:S02]  /*daa0*/  FMNMX.FTZ R11, R50, R11, !PT ;  /* 0x0000000b320b7209 */ /* 0x000fc40007810000 */
[----:B------:R-:W-:Y:S01]  /*dab0*/  FSEL R52, R52, -INF , !P3 ;  /* 0xff80000034347808 */ /* 0x000fe20005800000 */
[----:B------:R-:W-:Y:S01]  /*dac0*/  MUFU.EX2 R82, R82 ;  /* 0x0000005200527308 */ /* 0x000fe20000000800 */
[C---:B------:R-:W-:Y:S02]  /*dad0*/  ISETP.GT.AND P3, PT, R35.reuse, 0x78, P2 ;  /* 0x000000782300780c */ /* 0x040fe40001764270 */
[----:B------:R-:W-:Y:S02]  /*dae0*/  FMNMX.FTZ R11, R84, R11, !PT ;  /* 0x0000000b540b7209 */ /* 0x000fe40007810000 */
[----:B------:R-:W-:Y:S01]  /*daf0*/  ISETP.GT.AND P2, PT, R35, 0x79, P2 ;  /* 0x000000792300780c */ /* 0x000fe20001744270 */
[-CC-:B------:R-:W-:Y:S01]  /*db00*/  FFMA.FTZ R35, R68, R15.reuse, -R33.reuse ;  /* 0x0000000f44237223 */ /* 0x180fe20000010821 */
[C---:B------:R-:W-:Y:S01]  /*db10*/  ISETP.LT.OR P3, PT, R29.reuse, 0x79, P3 ;  /* 0x000000791d00780c */ /* 0x040fe20001f61670 */
[--C-:B------:R-:W-:Y:S01]  /*db20*/  FFMA.FTZ R68, R70, R15, -R33.reuse ;  /* 0x0000000f46447223 */ /* 0x100fe20000010821 */
[----:B------:R-:W-:Y:S01]  /*db30*/  FMNMX.FTZ R11, R86, R11, !PT ;  /* 0x0000000b560b7209 */ /* 0x000fe20007810000 */
[----:B------:R-:W-:Y:S01]  /*db40*/  MUFU.EX2 R43, R43 ;  /* 0x0000002b002b7308 */ /* 0x000fe20000000800 */
[----:B------:R-:W-:Y:S01]  /*db50*/  ISETP.LT.OR P2, PT, R29, 0x7a, P2 ;  /* 0x0000007a1d00780c */ /* 0x000fe20001741670 */
[----:B------:R-:W-:Y:S01]  /*db60*/  FFMA.FTZ R29, R76, R15, -R33 ;  /* 0x0000000f4c1d7223 */ /* 0x000fe20000010821 */
[----:B------:R-:W-:-:S02]  /*db70*/  FSEL R54, R54, -INF , !P3 ;  /* 0xff80000036367808 */ /* 0x000fc40005800000 */
[----:B------:R-:W-:Y:S02]  /*db80*/  FMNMX.FTZ R11, R52, R11, !PT ;  /* 0x0000000b340b7209 */ /* 0x000fe40007810000 */
[----:B-1----:R-:W-:Y:S01]  /*db90*/  FSEL R76, R55, -INF , !P2 ;  /* 0xff800000374c7808 */ /* 0x002fe20005000000 */
[----:B------:R-:W-:Y:S01]  /*dba0*/  MUFU.EX2 R168, R168 ;  /* 0x000000a800a87308 */ /* 0x000fe20000000800 */
[----:B------:R-:W-:Y:S02]  /*dbb0*/  FMNMX.FTZ R11, R54, R11, !PT ;  /* 0x0000000b360b7209 */ /* 0x000fe40007810000 */
[----:B------:R-:W-:Y:S02]  /*dbc0*/  FSEL R56, R10, RZ, P4 ;  /* 0x000000ff0a387208 */ /* 0x000fe40002000000 */
[----:B------:R-:W-:-:S03]  /*dbd0*/  FMNMX.FTZ R11, R76, R11, !PT ;  /* 0x0000000b4c0b7209 */ /* 0x000fc60007810000 */
[----:B------:R-:W-:Y:S01]  /*dbe0*/  FADD.FTZ R56, -R56, R13 ;  /* 0x0000000d38387221 */ /* 0x000fe20000010100 */
[----:B------:R-:W-:-:S01]  /*dbf0*/  FFMA.FTZ R13, R32, R15, -R33 ;  /* 0x0000000f200d7223 */ /* 0x000fc20000010821 */
[----:B------:R-:W0:Y:S01]  /*dc00*/  SHFL.BFLY PT, R80, R11, 0x2, 0x1f ;  /* 0x0c401f000b507f89 */ /* 0x000e2200000e0000 */
[----:B------:R-:W-:Y:S01]  /*dc10*/  MUFU.EX2 R45, R45 ;  /* 0x0000002d002d7308 */ /* 0x000fe20000000800 */
[----:B------:R-:W-:-:S07]  /*dc20*/  FMUL.FTZ R55, R56, R15 ;  /* 0x0000000f38377220 */ /* 0x000fce0000410000 */
[----:B------:R-:W1:Y:S08]  /*dc30*/  MUFU.EX2 R55, R55 ;  /* 0x0000003700377308 */ /* 0x000e700000000800 */
[----:B------:R-:W-:Y:S01]  /*dc40*/  MUFU.EX2 R78, R78 ;  /* 0x0000004e004e7308 */ /* 0x000fe20000000800 */
[----:B0-----:R-:W-:-:S07]  /*dc50*/  FMNMX.FTZ R80, R11, R80, !PT ;  /* 0x000000500b507209 */ /* 0x001fce0007810000 */
[----:B------:R-:W-:Y:S01]  /*dc60*/  MUFU.EX2 R29, R29 ;  /* 0x0000001d001d7308 */ /* 0x000fe20000000800 */
[----:B------:R-:W0:Y:S07]  /*dc70*/  SHFL.BFLY PT, R11, R80, 0x1, 0x1f ;  /* 0x0c201f00500b7f89 */ /* 0x000e2e00000e0000 */
[----:B------:R-:W-:Y:S08]  /*dc80*/  MUFU.EX2 R74, R74 ;  /* 0x0000004a004a7308 */ /* 0x000ff00000000800 */
[----:B------:R-:W-:Y:S08]  /*dc90*/  MUFU.EX2 R35, R35 ;  /* 0x0000002300237308 */ /* 0x000ff00000000800 */
[----:B------:R-:W-:Y:S01]  /*dca0*/  MUFU.EX2 R68, R68 ;  /* 0x0000004400447308 */ /* 0x000fe20000000800 */
[----:B0-----:R-:W-:-:S04]  /*dcb0*/  FMNMX.FTZ R11, R80, R11, !PT ;  /* 0x0000000b500b7209 */ /* 0x001fc80007810000 */
[C---:B------:R-:W-:Y:S01]  /*dcc0*/  FSETP.NEU.FTZ.AND P2, PT, R11.reuse, -INF , PT ;  /* 0xff8000000b00780b */ /* 0x040fe20003f5d000 */
[----:B------:R-:W-:-:S02]  /*dcd0*/  FFMA.FTZ R33, R11, R15, -8 ;  /* 0xc10000000b217423 */ /* 0x000fc4000001000f */
[----:B------:R-:W-:Y:S01]  /*dce0*/  MUFU.EX2 R47, R47 ;  /* 0x0000002f002f7308 */ /* 0x000fe20000000800 */
[----:B------:R-:W-:Y:S02]  /*dcf0*/  FSEL R69, R11, RZ, P2 ;  /* 0x000000ff0b457208 */ /* 0x000fe40001000000 */
[----:B------:R-:W-:-:S05]  /*dd00*/  FSEL R33, R33, RZ, P2 ;  /* 0x000000ff21217208 */ /* 0x000fca0001000000 */
[----:B------:R-:W-:Y:S01]  /*dd10*/  MUFU.EX2 R66, R66 ;  /* 0x0000004200427308 */ /* 0x000fe20000000800 */
[----:B------:R-:W-:-:S01]  /*dd20*/  FFMA.FTZ R65, R28, R15, -R33 ;  /* 0x0000000f1c417223 */ /* 0x000fc20000010821 */
[----:B------:R-:W-:Y:S01]  /*dd30*/  FFMA.FTZ R28, R30, R15, -R33 ;  /* 0x0000000f1e1c7223 */ /* 0x000fe20000010821 */
[----:B------:R-:W-:-:S01]  /*dd40*/  FADD.FTZ R30, -R69, R14 ;  /* 0x0000000e451e7221 */ /* 0x000fc20000010100 */
[-CC-:B------:R-:W-:Y:S01]  /*dd50*/  FFMA.FTZ R37, R37, R15.reuse, -R33.reuse ;  /* 0x0000000f25257223 */ /* 0x180fe20000010821 */
[----:B------:R-:W-:-:S01]  /*dd60*/  FFMA.FTZ R32, R156, R15, -R33 ;  /* 0x0000000f9c207223 */ /* 0x000fc20000010821 */
[-CC-:B------:R-:W-:Y:S01]  /*dd70*/  FFMA.FTZ R56, R158, R15.reuse, -R33.reuse ;  /* 0x0000000f9e387223 */ /* 0x180fe20000010821 */
[-C--:B------:R-:W-:Y:S01]  /*dd80*/  FMUL.FTZ R30, R30, R15.reuse ;  /* 0x0000000f1e1e7220 */ /* 0x080fe20000410000 */
[-CC-:B------:R-:W-:Y:S01]  /*dd90*/  FFMA.FTZ R57, R160, R15.reuse, -R33.reuse ;  /* 0x0000000fa0397223 */ /* 0x180fe20000010821 */
[----:B------:R-:W-:-:S01]  /*dda0*/  FFMA.FTZ R59, R164, R15, -R33 ;  /* 0x0000000fa43b7223 */ /* 0x000fc20000010821 */
[----:B------:R-:W-:Y:S01]  /*ddb0*/  MUFU.EX2 R37, R37 ;  /* 0x0000002500257308 */ /* 0x000fe20000000800 */
[----:B------:R-:W-:-:S01]  /*ddc0*/  FFMA.FTZ R60, R166, R15, -R33 ;  /* 0x0000000fa63c7223 */ /* 0x000fc20000010821 */
[-CC-:B------:R-:W-:Y:S01]  /*ddd0*/  FFMA.FTZ R71, R34, R15.reuse, -R33.reuse ;  /* 0x0000000f22477223 */ /* 0x180fe20000010821 */
[----:B------:R-:W-:-:S01]  /*dde0*/  FFMA.FTZ R34, R36, R15, -R33 ;  /* 0x0000000f24227223 */ /* 0x000fc20000010821 */
[----:B-1----:R-:W-:Y:S01]  /*ddf0*/  FFMA.FTZ R36, R55, R5, R20 ;  /* 0x0000000537247223 */ /* 0x002fe20000010014 */
[----:B------:R-:W-:-:S01]  /*de00*/  FFMA.FTZ R61, R170, R15, -R33 ;  /* 0x0000000faa3d7223 */ /* 0x000fc20000010821 */
[-CC-:B------:R-:W-:Y:S01]  /*de10*/  FFMA.FTZ R24, R24, R15.reuse, -R33.reuse ;  /* 0x0000000f18187223 */ /* 0x180fe20000010821 */
[----:B------:R-:W-:-:S01]  /*de20*/  FFMA.FTZ R63, R172, R15, -R33 ;  /* 0x0000000fac3f7223 */ /* 0x000fc20000010821 */
[----:B------:R-:W0:Y:S01]  /*de30*/  MUFU.EX2 R30, R30 ;  /* 0x0000001e001e7308 */ /* 0x000e220000000800 */
[----:B------:R-:W-:-:S01]  /*de40*/  FADD.FTZ R73, R21, R36 ;  /* 0x0000002415497221 */ /* 0x000fc20000010000 */
        /* <DEDUP_REMOVED lines=16> */
[----:B------:R-:W-:Y:S01]  /*df50*/  FADD.FTZ R4, R22, R73 ;  /* 0x0000004916047221 */ /* 0x000fe20000010000 */
[----:B------:R-:W-:-:S01]  /*df60*/  FFMA.FTZ R86, R86, R15, -R33 ;  /* 0x0000000f56567223 */ /* 0x000fc20000010821 */
[-CC-:B------:R-:W-:Y:S01]  /*df70*/  FFMA.FTZ R52, R52, R15.reuse, -R33.reuse ;  /* 0x0000000f34347223 */ /* 0x180fe20000010821 */
[----:B------:R-:W-:-:S01]  /*df80*/  FFMA.FTZ R54, R54, R15, -R33 ;  /* 0x0000000f36367223 */ /* 0x000fc20000010821 */
[----:B------:R-:W-:-:S02]  /*df90*/  FADD.FTZ R4, R23, R4 ;  /* 0x0000000417047221 */ /* 0x000fc40000010000 */
[----:B------:R-:W0:Y:S01]  /*dfa0*/  MUFU.EX2 R57, R57 ;  /* 0x0000003900397308 */ /* 0x000e220000000800 */
[----:B-1----:R-:W-:-:S07]  /*dfb0*/  FADD.FTZ R5, R32, R5 ;  /* 0x0000000520057221 */ /* 0x002fce0000010000 */
[----:B------:R-:W1:Y:S01]  /*dfc0*/  MUFU.EX2 R59, R59 ;  /* 0x0000003b003b7308 */ /* 0x000e620000000800 */
[----:B--2---:R-:W-:-:S01]  /*dfd0*/  FADD.FTZ R36, R56, R5 ;  /* 0x0000000538247221 */ /* 0x004fc20000010000 */
[----:B------:R-:W-:-:S04]  /*dfe0*/  FADD.FTZ R5, R25, R4 ;  /* 0x0000000419057221 */ /* 0x000fc80000010000 */
[----:B------:R-:W-:Y:S02]  /*dff0*/  FADD.FTZ R4, R190, R5 ;  /* 0x00000005be047221 */ /* 0x000fe40000010000 */
[----:B------:R-:W2:Y:S01]  /*e000*/  MUFU.EX2 R60, R60 ;  /* 0x0000003c003c7308 */ /* 0x000ea20000000800 */
[----:B0-----:R-:W-:-:S01]  /*e010*/  FADD.FTZ R38, R57, R36 ;  /* 0x0000002439267221 */ /* 0x001fc20000010000 */
[----:B------:R-:W-:Y:S01]  /*e020*/  FADD.FTZ R5, R27, R4 ;  /* 0x000000041b057221 */ /* 0x000fe20000010000 */
[----:B------:R-:W-:-:S03]  /*e030*/  FFMA.FTZ R36, R192, R15, -R33 ;  /* 0x0000000fc0247223 */ /* 0x000fc60000010821 */
[----:B------:R-:W-:Y:S02]  /*e040*/  FADD.FTZ R4, R186, R5 ;  /* 0x00000005ba047221 */ /* 0x000fe40000010000 */
[----:B------:R-:W0:Y:S01]  /*e050*/  MUFU.EX2 R61, R61 ;  /* 0x0000003d003d7308 */ /* 0x000e220000000800 */
[----:B-1----:R-:W-:-:S01]  /*e060*/  FADD.FTZ R73, R59, R38 ;  /* 0x000000263b497221 */ /* 0x002fc20000010000 */
[----:B------:R-:W-:-:S04]  /*e070*/  FADD.FTZ R5, R31, R4 ;  /* 0x000000041f057221 */ /* 0x000fc80000010000 */
[----:B------:R-:W-:Y:S02]  /*e080*/  FADD.FTZ R4, R182, R5 ;  /* 0x00000005b6047221 */ /* 0x000fe40000010000 */
[----:B------:R-:W1:Y:S01]  /*e090*/  MUFU.EX2 R24, R24 ;  /* 0x0000001800187308 */ /* 0x000e620000000800 */
[----:B--2---:R-:W-:-:S01]  /*e0a0*/  FADD.FTZ R38, R60, R73 ;  /* 0x000000493c267221 */ /* 0x004fc20000010000 */
[----:B------:R-:W-:Y:S01]  /*e0b0*/  FADD.FTZ R5, R39, R4 ;  /* 0x0000000427057221 */ /* 0x000fe20000010000 */
[----:B------:R-:W-:-:S01]  /*e0c0*/  FFMA.FTZ R73, R40, R15, -R33 ;  /* 0x0000000f28497223 */ /* 0x000fc20000010821 */
[----:B------:R-:W-:-:S04]  /*e0d0*/  FFMA.FTZ R33, R76, R15, -R33 ;  /* 0x0000000f4c217223 */ /* 0x000fc80000010821 */
[----:B------:R-:W2:Y:S01]  /*e0e0*/  MUFU.EX2 R63, R63 ;  /* 0x0000003f003f7308 */ /* 0x000ea20000000800 */
[----:B0-----:R-:W-:-:S07]  /*e0f0*/  FADD.FTZ R77, R61, R38 ;  /* 0x000000263d4d7221 */ /* 0x001fce0000010000 */
[----:B------:R-:W0:Y:S01]  /*e100*/  MUFU.EX2 R26, R26 ;  /* 0x0000001a001a7308 */ /* 0x000e220000000800 */
[----:B-1----:R-:W-:-:S07]  /*e110*/  FADD.FTZ R38, R24, R77 ;  /* 0x0000004d18267221 */ /* 0x002fce0000010000 */
[----:B------:R-:W1:Y:S01]  /*e120*/  MUFU.EX2 R64, R64 ;  /* 0x0000004000407308 */ /* 0x000e620000000800 */
[----:B--2---:R-:W-:-:S01]  /*e130*/  FADD.FTZ R77, R63, R38 ;  /* 0x000000263f4d7221 */ /* 0x004fc20000010000 */
[----:B------:R-:W-:-:S06]  /*e140*/  FADD.FTZ R38, R152, R5 ;  /* 0x0000000598267221 */ /* 0x000fcc0000010000 */
[----:B------:R-:W2:Y:S01]  /*e150*/  MUFU.EX2 R65, R65 ;  /* 0x0000004100417308 */ /* 0x000ea20000000800 */
[----:B0-----:R-:W-:-:S07]  /*e160*/  FADD.FTZ R77, R26, R77 ;  /* 0x0000004d1a4d7221 */ /* 0x001fce0000010000 */
[----:B------:R-:W0:Y:S01]  /*e170*/  MUFU.EX2 R28, R28 ;  /* 0x0000001c001c7308 */ /* 0x000e220000000800 */
[----:B-1----:R-:W-:-:S01]  /*e180*/  FADD.FTZ R4, R64, R77 ;  /* 0x0000004d40047221 */ /* 0x002fc20000010000 */
[----:B------:R-:W-:-:S04]  /*e190*/  FADD.FTZ R77, R41, R38 ;  /* 0x00000026294d7221 */ /* 0x000fc80000010000 */
[----:B------:R-:W-:Y:S02]  /*e1a0*/  FADD.FTZ R38, R82, R77 ;  /* 0x0000004d52267221 */ /* 0x000fe40000010000 */
[----:B------:R-:W1:Y:S01]  /*e1b0*/  MUFU.EX2 R67, R67 ;  /* 0x0000004300437308 */ /* 0x000e620000000800 */
[----:B--2---:R-:W-:-:S01]  /*e1c0*/  FADD.FTZ R5, R65, R4 ;  /* 0x0000000441057221 */ /* 0x004fc20000010000 */
[----:B------:R-:W-:-:S04]  /*e1d0*/  FADD.FTZ R77, R43, R38 ;  /* 0x000000262b4d7221 */ /* 0x000fc80000010000 */
[----:B------:R-:W-:Y:S02]  /*e1e0*/  FADD.FTZ R38, R168, R77 ;  /* 0x0000004da8267221 */ /* 0x000fe40000010000 */
[----:B------:R-:W2:Y:S01]  /*e1f0*/  MUFU.EX2 R14, R178 ;  /* 0x000000b2000e7308 */ /* 0x000ea20000000800 */
[----:B0-----:R-:W-:-:S01]  /*e200*/  FADD.FTZ R4, R28, R5 ;  /* 0x000000051c047221 */ /* 0x001fc20000010000 */
[----:B------:R-:W-:-:S04]  /*e210*/  FADD.FTZ R77, R45, R38 ;  /* 0x000000262d4d7221 */ /* 0x000fc80000010000 */
[----:B------:R-:W-:Y:S02]  /*e220*/  FADD.FTZ R38, R78, R77 ;  /* 0x0000004d4e267221 */ /* 0x000fe40000010000 */
        /* <DEDUP_REMOVED lines=60> */
.L_x_944:
[----:B------:R-:W-:Y:S01]  /*e5f0*/  ULEA UR5, UR5, UR36, 0x3 ;  /* 0x0000002405057291 */ /* 0x000fe2000f8e183f */
[----:B------:R-:W-:Y:S01]  /*e600*/  ISETP.GT.AND P2, PT, R9, R18, PT ;  /* 0x000000120900720c */ /* 0x000fe20003f44270 */
[-C--:B------:R-:W-:Y:S01]  /*e610*/  FMUL.FTZ R88, R88, R55.reuse ;  /* 0x0000003758587220 */ /* 0x080fe20000410000 */
[----:B------:R-:W-:Y:S01]  /*e620*/  F2FP.SATFINITE.E4M3.F32.PACK_AB_MERGE_C R22, R23, R22, RZ ;  /* 0x000000161716723e */ /* 0x000fe200048070ff */
[----:B------:R-:W-:Y:S01]  /*e630*/  UIADD3 UR5, UR5, 0x22860, URZ ;  /* 0x0002286005057890 */ /* 0x000fe2000fffe03f */
[----:B------:R-:W-:Y:S01]  /*e640*/  F2FP.SATFINITE.E4M3.F32.PACK_AB_MERGE_C R14, R71, R14, RZ ;  /* 0x0000000e470e723e */ /* 0x000fe200048070ff */
[-C--:B------:R-:W-:Y:S01]  /*e650*/  FMUL.FTZ R89, R89, R55.reuse ;  /* 0x0000003759597220 */ /* 0x080fe20000410000 */
        /* <DEDUP_REMOVED lines=100> */
.L_x_927:
[----:B------:R-:W-:Y:S06]  /*eca0*/  BAR.ARV 0x8, 0x180 ;  /* 0x0206000000007b1d */ /* 0x000fec0000002000 */
[----:B------:R-:W-:Y:S05]  /*ecb0*/  @!P0 BRA `(.L_x_946) ;  /* 0x0000000000048947 */ /* 0x000fea0003800000 */
[----:B------:R-:W-:Y:S01]  /*ecc0*/  BPT.TRAP 0x1 ;  /* 0x000000040000795c */ /* 0x000fe20000300000 */
.L_x_946:
[----:B------:R-:W-:Y:S01]  /*ecd0*/  ULEA UR5, UR4, UR36, 0x3 ;  /* 0x0000002404057291 */ /* 0x000fe2000f8e183f */
[----:B------:R-:W-:-:S08]  /*ece0*/  SHF.L.U32 R2, R2, 0x1f, RZ ;  /* 0x0000001f02027819 */ /* 0x000fd000000006ff */
[----:B------:R0:W1:Y:S01]  /*ecf0*/  SYNCS.PHASECHK.TRANS64.TRYWAIT P1, [UR5+0x22850], R2 ;  /* 0x02285002ff0075a7 */ /* 0x0000620008020145 */
[----:B------:R-:W-:Y:S05]  /*ed00*/  @!P0 BRA `(.L_x_947) ;  /* 0x0000000000048947 */ /* 0x000fea0003800000 */
[----:B------:R-:W-:Y:S01]  /*ed10*/  BPT.TRAP 0x1 ;  /* 0x000000040000795c */ /* 0x000fe20000300000 */
.L_x_947:
[----:B-1----:R-:W-:Y:S05]  /*ed20*/  @P1 BRA `(.L_x_948) ;  /* 0x0000000000081947 */ /* 0x002fea0003800000 */
[----:B------:R-:W1:Y:S02]  /*ed30*/  SYNCS.PHASECHK.TRANS64.TRYWAIT P1, [UR5+0x22850], R2 ;  /* 0x02285002ff0075a7 */ /* 0x000e640008020145 */
[----:B-1----:R-:W-:Y:S05]  /*ed40*/  @!P1 BRA `(.L_x_949) ;  /* 0x0000006800c89947 */ /* 0x002fea0003800000 */
.L_x_948:
[----:B------:R-:W-:Y:S01]  /*ed50*/  UIADD3 UR36, UR36, 0x400, URZ ;  /* 0x0000040024247890 */ /* 0x000fe2000fffe03f */
[----:B------:R-:W-:Y:S01]  /*ed60*/  WARPGROUP.ARRIVE ;  /* 0x00000000000079c5 */ /* 0x000fe20000000000 */
[----:B------:R-:W-:Y:S01]  /*ed70*/  UMOV UR7, 0x40000040 ;  /* 0x4000004000077882 */ /* 0x000fe20000000000 */
[----:B------:R-:W2:Y:S01]  /*ed80*/  LDC.64 R8, c[0x0][0x9a0] ;  /* 0x00026800ff087b82 */ /* 0x000ea20000000a00 */
[----:B------:R-:W-:-:S04]  /*ed90*/  USHF.R.U32.HI UR36, URZ, 0x4, UR36 ;  /* 0x000000043f247899 */ /* 0x000fc80008011624 */
[----:B------:R-:W-:-:S04]  /*eda0*/  ULOP3.LUT UR36, UR36, 0x3fff, URZ, 0xc0, !UPT ;  /* 0x00003fff24247892 */ /* 0x000fc8000f8ec03f */
[----:B------:R-:W-:-:S04]  /*edb0*/  ULOP3.LUT UR36, UR36, 0x10000, URZ, 0xfc, !UPT ;  /* 0x0001000024247892 */ /* 0x000fc8000f8efc3f */
[----:B------:R-:W-:-:S07]  /*edc0*/  ULEA UR4, UR4, UR36, 0xa ;  /* 0x0000002404047291 */ /* 0x000fce000f8e503f */
[----:B------:R-:W-:Y:S02]  /*edd0*/  UMOV UR6, UR4 ;  /* 0x0000000400067c82 */ /* 0x000fe40008000000 */
[----:B------:R-:W-:Y:S01]  /*ede0*/  QGMMA.64x128x32.F32.E4M3.E4M3 R88, R164, gdesc[UR4], R88, gsb0 ;  /* 0x01e00004a4587df3 */ /* 0x000fe20008000858 */
[----:B--2---:R-:W-:-:S04]  /*edf0*/  ISETP.NE.U32.AND P1, PT, R8, RZ, PT ;  /* 0x000000ff0800720c */ /* 0x004fc80003f25070 */
[----:B------:R-:W-:-:S13]  /*ee00*/  ISETP.NE.AND.EX P1, PT, R9, RZ, PT, P1 ;  /* 0x000000ff0900720c */ /* 0x000fda0003f25310 */
[----:B------:R-:W2:Y:S01]  /*ee10*/  @P1 LDC.64 R6, c[0x0][0x9c8] ;  /* 0x00027200ff061b82 */ /* 0x000ea20000000a00 */
[----:B------:R-:W-:-:S07]  /*ee20*/  @P1 SHF.R.S32.HI R19, RZ, 0x1f, R17 ;  /* 0x0000001fff131819 */ /* 0x000fce0000011411 */
[----:B------:R-:W3:Y:S01]  /*ee30*/  @P1 LDC.64 R12, c[0x0][0x9d0] ;  /* 0x00027400ff0c1b82 */ /* 0x000ee20000000a00 */
[----:B------:R-:W-:Y:S01]  /*ee40*/  UIADD3 UR6, UR4, 0x2, URZ ;  /* 0x0000000204067890 */ /* 0x000fe2000fffe03f */
[----:B------:R-:W-:Y:S01]  /*ee50*/  UMOV UR7, 0x40000040 ;  /* 0x4000004000077882 */ /* 0x000fe20000000000 */
[C---:B--2---:R-:W-:Y:S02]  /*ee60*/  @P1 IMAD R0, R6.reuse, UR38, RZ ;  /* 0x0000002606001c24 */ /* 0x044fe4000f8e02ff */
[----:B01----:R-:W-:-:S04]  /*ee70*/  @P1 IMAD.WIDE.U32 R2, R6, UR39, RZ ;  /* 0x0000002706021c25 */ /* 0x003fc8000f8e00ff */
[----:B------:R-:W-:Y:S02]  /*ee80*/  @P1 IMAD R7, R7, UR39, R0 ;  /* 0x0000002707071c24 */ /* 0x000fe4000f8e0200 */
[-C--:B---3--:R-:W-:Y:S02]  /*ee90*/  @P1 IMAD R0, R19, R12.reuse, RZ ;  /* 0x0000000c13001224 */ /* 0x088fe400078e02ff */
[----:B------:R-:W-:Y:S02]  /*eea0*/  @P1 IMAD.IADD R3, R3, 0x1, R7 ;  /* 0x0000000103031824 */ /* 0x000fe400078e0207 */
[C---:B------:R-:W-:Y:S02]  /*eeb0*/  @P1 IMAD R7, R17.reuse, R13, R0 ;  /* 0x0000000d11071224 */ /* 0x040fe400078e0200 */
[----:B------:R-:W-:-:S04]  /*eec0*/  @P1 IMAD.WIDE.U32 R2, R17, R12, R2 ;  /* 0x0000000c11021225 */ /* 0x000fc800078e0002 */
[----:B------:R-:W-:Y:S01]  /*eed0*/  @P1 IMAD.IADD R0, R3, 0x1, R7 ;  /* 0x0000000103001824 */ /* 0x000fe200078e0207 */
[----:B------:R-:W-:Y:S01]  /*eee0*/  @P1 LEA R6, P2, R2, R8, 0x2 ;  /* 0x0000000802061211 */ /* 0x000fe200078410ff */
[----:B------:R-:W-:-:S03]  /*eef0*/  IMAD.MOV.U32 R3, RZ, RZ, 0x3f800000 ;  /* 0x3f800000ff037424 */ /* 0x000fc600078e00ff */
[----:B------:R-:W-:-:S05]  /*ef00*/  @P1 LEA.HI.X R7, R2, R9, R0, 0x2, P2 ;  /* 0x0000000902071211 */ /* 0x000fca00010f1400 */
[----:B------:R0:W2:Y:S01]  /*ef10*/  @P1 LDG.E R3, desc[UR40][R6.64] ;  /* 0x0000002806031981 */ /* 0x0000a2000c1e1900 */
[----:B------:R-:W-:Y:S02]  /*ef20*/  WARPGROUP.DEPBAR.LE gsb0, 0x0 ;  /* 0x00008000000079c5 */ /* 0x000fe40000010000 */
[----:B------:R-:W-:-:S06]  /*ef30*/  WARPGROUP.ARRIVE ;  /* 0x00000000000079c5 */ /* 0x000fcc0000000000 */
        /* <DEDUP_REMOVED lines=13> */
[----:B0-----:R-:W0:Y:S04]  /*f010*/  SHFL.BFLY PT, R7, R0, 0x1, 0x1f ;  /* 0x0c201f0000077f89 */ /* 0x001e2800000e0000 */
[----:B------:R-:W1:Y:S01]  /*f020*/  SHFL.BFLY PT, R2, R9, 0x1, 0x1f ;  /* 0x0c201f0009027f89 */ /* 0x000e6200000e0000 */
[----:B------:R-:W-:Y:S02]  /*f030*/  IMAD.MOV.U32 R4, RZ, RZ, RZ ;  /* 0x000000ffff047224 */ /* 0x000fe400078e00ff */
[----:B0-----:R-:W-:Y:S01]  /*f040*/  FADD.FTZ R12, R0, R7 ;  /* 0x00000007000c7221 */ /* 0x001fe20000010000 */
[----:B-1----:R-:W-:-:S04]  /*f050*/  FADD.FTZ R13, R9, R2 ;  /* 0x00000002090d7221 */ /* 0x002fc80000010000 */
[C---:B------:R-:W-:Y:S01]  /*f060*/  FSETP.NE.FTZ.AND P1, PT, R12.reuse, RZ, PT ;  /* 0x000000ff0c00720b */ /* 0x040fe20003f35000 */
[----:B------:R-:W-:Y:S01]  /*f070*/  FMUL.FTZ R14, R12, 0.00390625 ;  /* 0x3b8000000c0e7820 */ /* 0x000fe20000410000 */
[----:B------:R-:W-:-:S04]  /*f080*/  FMUL.FTZ R7, R13, 0.00390625 ;  /* 0x3b8000000d077820 */ /* 0x000fc80000410000 */
        /* <DEDUP_REMOVED lines=24> */
.L_x_950:
        /* <DEDUP_REMOVED lines=68> */
.L_x_876:
[----:B------:R-:W-:Y:S05]  /*f650*/  @P0 BRA `(.L_x_951) ;  /* 0x0000002000540947 */ /* 0x000fea0003800000 */
[----:B------:R-:W0:Y:S01]  /*f660*/  S2R R8, SR_TID.X ;  /* 0x0000000000087919 */ /* 0x000e220000002100 */
[----:B------:R-:W-:Y:S01]  /*f670*/  ULDC.64 UR4, c[0x4][0x40] ;  /* 0x0100100000047ab9 */ /* 0x000fe20000000a00 */
[----:B------:R-:W1:Y:S01]  /*f680*/  LDC R82, c[0x0][0xbe8] ;  /* 0x0002fa00ff527b82 */ /* 0x000e620000000800 */
[----:B------:R-:W-:Y:S01]  /*f690*/  ULDC.64 UR6, c[0x0][0xb38] ;  /* 0x0002ce0000067ab9 */ /* 0x000fe20000000a00 */
[----:B------:R-:W2:Y:S01]  /*f6a0*/  S2R R75, SR_CTAID.X ;  /* 0x00000000004b7919 */ /* 0x000ea20000002500 */
[----:B------:R-:W-:-:S05]  /*f6b0*/  ULDC.64 UR8, c[0x0][0xb28] ;  /* 0x0002ca0000087ab9 */ /* 0x000fca0000000a00 */
[----:B------:R-:W3:Y:S08]  /*f6c0*/  LDC.64 R86, c[0x0][0xbd8] ;  /* 0x0002f600ff567b82 */ /* 0x000ef00000000a00 */
[----:B------:R-:W4:Y:S01]  /*f6d0*/  LDC.64 R88, c[0x0][0xb40] ;  /* 0x0002d000ff587b82 */ /* 0x000f220000000a00 */
[----:B0-----:R-:W-:-:S05]  /*f6e0*/  IMAD.SHL.U32 R4, R8, 0x4, RZ ;  /* 0x0000000408047824 */ /* 0x001fca00078e00ff */
[----:B------:R-:W-:Y:S02]  /*f6f0*/  LOP3.LUT R4, R4, 0xc, RZ, 0xc0, !PT ;  /* 0x0000000c04047812 */ /* 0x000fe400078ec0ff */
[----:B------:R-:W-:Y:S02]  /*f700*/  BAR.SYNC.DEFER_BLOCKING 0x1, 0x100 ;  /* 0x0044000000007b1d */ /* 0x000fe40000010000 */
[----:B------:R-:W-:-:S05]  /*f710*/  IADD3 R4, P0, R4, UR4, RZ ;  /* 0x0000000404047c10 */ /* 0x000fca000ff1e0ff */
[----:B------:R-:W-:Y:S01]  /*f720*/  IMAD.X R5, RZ, RZ, UR5, P0 ;  /* 0x00000005ff057e24 */ /* 0x000fe200080e06ff */
[----:B------:R-:W-:-:S05]  /*f730*/  ULDC.64 UR4, c[0x0][0xbd0] ;  /* 0x0002f40000047ab9 */ /* 0x000fca0000000a00 */
[----:B------:R0:W5:Y:S01]  /*f740*/  LDG.E.CONSTANT R5, desc[UR40][R4.64] ;  /* 0x0000002804057981 */ /* 0x000162000c1e9900 */
[C---:B------:R-:W-:Y:S01]  /*f750*/  LOP3.LUT P0, R7, R8.reuse, 0x3, RZ, 0xc0, !PT ;  /* 0x0000000308077812 */ /* 0x040fe2000780c0ff */
[----:B------:R-:W-:Y:S01]  /*f760*/  VIADD R8, R8, 0xffffff80 ;  /* 0xffffff8008087836 */ /* 0x000fe20000000000 */
[----:B-1----:R-:W-:Y:S01]  /*f770*/  ISETP.NE.AND P2, PT, R82, 0x1, PT ;  /* 0x000000015200780c */ /* 0x002fe20003f45270 */
[----:B------:R-:W-:Y:S01]  /*f780*/  IMAD.WIDE.U32 R38, R17, UR6, RZ ;  /* 0x0000000611267c25 */ /* 0x000fe2000f8e00ff */
[----:B------:R-:W-:Y:S01]  /*f790*/  ISETP.EQ.OR P0, PT, R7, 0x3, !P0 ;  /* 0x000000030700780c */ /* 0x000fe20004702670 */
[----:B------:R-:W-:Y:S03]  /*f7a0*/  BSSY B0, `(.L_x_952) ;  /* 0x0000186000007945 */ /* 0x000fe60003800000 */
[----:B------:R-:W-:Y:S02]  /*f7b0*/  SEL R76, R3, R6, P0 ;  /* 0x00000006034c7207 */ /* 0x000fe40000000000 */
[----:B------:R-:W-:-:S02]  /*f7c0*/  SEL R9, R6, R3, P0 ;  /* 0x0000000306097207 */ /* 0x000fc40000000000 */
[----:B------:R-:W-:Y:S02]  /*f7d0*/  SHF.R.S32.HI R3, RZ, 0x1f, R8 ;  /* 0x0000001fff037819 */ /* 0x000fe40000011408 */
[----:B------:R-:W-:Y:S01]  /*f7e0*/  SEL R12, R94, R95, P0 ;  /* 0x0000005f5e0c7207 */ /* 0x000fe20000000000 */
[----:B------:R-:W1:Y:S01]  /*f7f0*/  @P2 LDC R84, c[0x0][0xbec] ;  /* 0x0002fb00ff542b82 */ /* 0x000e620000000800 */
[CC--:B0-----:R-:W-:Y:S02]  /*f800*/  LEA.HI R4, R3.reuse, R8.reuse, RZ, 0x7 ;  /* 0x0000000803047211 */ /* 0x0c1fe400078f38ff */
[----:B------:R-:W-:Y:S02]  /*f810*/  LEA.HI R25, R3, R8, RZ, 0x2 ;  /* 0x0000000803197211 */ /* 0x000fe400078f10ff */
[----:B------:R-:W-:Y:S02]  /*f820*/  LOP3.LUT R7, R4, 0xffffff80, RZ, 0xc0, !PT ;  /* 0xffffff8004077812 */ /* 0x000fe400078ec0ff */
[----:B------:R-:W-:Y:S01]  /*f830*/  SHF.R.S32.HI R6, RZ, 0x7, R4 ;  /* 0x00000007ff067819 */ /* 0x000fe20000011404 */
[----:B------:R-:W0:Y:S01]  /*f840*/  @P2 LDC R83, c[0x0][0xbf0] ;  /* 0x0002fc00ff532b82 */ /* 0x000e220000000800 */
[----:B------:R-:W-:Y:S01]  /*f850*/  LOP3.LUT R25, R25, 0xfffffffc, RZ, 0xc0, !PT ;  /* 0xfffffffc19197812 */ /* 0x000fe200078ec0ff */
[----:B------:R-:W-:Y:S01]  /*f860*/  IMAD.IADD R68, R8, 0x1, -R7 ;  /* 0x0000000108447824 */ /* 0x000fe200078e0a07 */
[----:B------:R-:W-:-:S02]  /*f870*/  LEA.HI R3, R4, R6, RZ, 0x1 ;  /* 0x0000000604037211 */ /* 0x000fc400078f08ff */
[----:B------:R-:W-:Y:S01]  /*f880*/  SEL R78, R92, R93, P0 ;  /* 0x0000005d5c4e7207 */ /* 0x000fe20000000000 */
[----:B------:R-:W-:Y:S01]  /*f890*/  IMAD.IADD R25, R8, 0x1, -R25 ;  /* 0x0000000108197824 */ /* 0x000fe200078e0a19 */
[----:B------:R-:W-:Y:S01]  /*f8a0*/  SHF.R.S32.HI R7, RZ, 0x1f, R68 ;  /* 0x0000001fff077819 */ /* 0x000fe20000011444 */
[----:B------:R-:W0:Y:S01]  /*f8b0*/  @P2 LDC R85, c[0x0][0xbf0] ;  /* 0x0002fc00ff552b82 */ /* 0x000e220000000800 */
[----:B------:R-:W-:Y:S02]  /*f8c0*/  LOP3.LUT R3, R3, 0x3fffffe, RZ, 0xc0, !PT ;  /* 0x03fffffe03037812 */ /* 0x000fe400078ec0ff */
[----:B------:R-:W-:Y:S02]  /*f8d0*/  LEA.HI R13, R7, R68, RZ, 0x2 ;  /* 0x00000044070d7211 */ /* 0x000fe400078f10ff */
[----:B------:R-:W-:Y:S01]  /*f8e0*/  SHF.R.S32.HI R8, RZ, 0x1f, R17 ;  /* 0x0000001fff087819 */ /* 0x000fe20000011411 */
[----:B------:R-:W-:Y:S01]  /*f8f0*/  IMAD.IADD R3, R6, 0x1, -R3 ;  /* 0x0000000106037824 */ /* 0x000fe200078e0a03 */
[----:B------:R-:W-:-:S02]  /*f900*/  SHF.R.S32.HI R11, RZ, 0x2, R13 ;  /* 0x00000002ff0b7819 */ /* 0x000fc4000001140d */
[----:B------:R-:W-:Y:S01]  /*f910*/  SHF.R.S32.HI R32, RZ, 0x1f, R13 ;  /* 0x0000001fff207819 */ /* 0x000fe2000001140d */
[----:B------:R-:W-:Y:S01]  /*f920*/  IMAD R6, R8, UR4, RZ ;  /* 0x0000000408067c24 */ /* 0x000fe2000f8e02ff */
[----:B------:R-:W-:Y:S02]  /*f930*/  LEA.HI R7, R7, R68, RZ, 0x5 ;  /* 0x0000004407077211 */ /* 0x000fe400078f28ff */
[----:B------:R-:W-:Y:S02]  /*f940*/  LEA.HI R32, R32, R11, RZ, 0x3 ;  /* 0x0000000b20207211 */ /* 0x000fe400078f18ff */
[----:B------:R-:W-:Y:S02]  /*f950*/  SEL R10, R102, R103, P0 ;  /* 0x00000067660a7207 */ /* 0x000fe40000000000 */
[----:B------:R-:W-:Y:S01]  /*f960*/  LOP3.LUT R4, R32, 0xfffffff8, RZ, 0xc0, !PT ;  /* 0xfffffff820047812 */ /* 0x000fe200078ec0ff */
[----:B------:R-:W-:Y:S01]  /*f970*/  IMAD.WIDE.U32 R32, R17, UR4, RZ ;  /* 0x0000000411207c25 */ /* 0x000fe2000f8e00ff */
[----:B------:R-:W-:Y:S01]  /*f980*/  SEL R93, R93, R92, P0 ;  /* 0x0000005c5d5d7207 */ /* 0x000fe20000000000 */
[----:B------:R-:W0:Y:S01]  /*f990*/  S2UR UR4, SR_CTAID.Y ;  /* 0x00000000000479c3 */ /* 0x000e220000002600 */
[----:B------:R-:W-:Y:S01]  /*f9a0*/  SEL R14, R96, R97, P0 ;  /* 0x00000061600e7207 */ /* 0x000fe20000000000 */
[----:B------:R-:W-:Y:S01]  /*f9b0*/  IMAD.IADD R4, R11, 0x1, -R4 ;  /* 0x000000010b047824 */ /* 0x000fe200078e0a04 */
[----:B------:R-:W-:Y:S01]  /*f9c0*/  SHF.R.S32.HI R11, RZ, 0x5, R7 ;  /* 0x00000005ff0b7819 */ /* 0x000fe20000011407 */
[----:B------:R-:W-:Y:S01]  /*f9d0*/  IMAD R7, R17, UR5, R6 ;  /* 0x0000000511077c24 */ /* 0x000fe2000f8e0206 */
[----:B------:R-:W-:Y:S01]  /*f9e0*/  SEL R15, R97, R96, P0 ;  /* 0x00000060610f7207 */ /* 0x000fe20000000000 */
[----:B------:R-:W-:Y:S01]  /*f9f0*/  IMAD R6, R8, UR6, RZ ;  /* 0x0000000608067c24 */ /* 0x000fe2000f8e02ff */
[----:B------:R-:W-:Y:S01]  /*fa00*/  LEA.HI R8, R25, R25, RZ, 0x1 ;  /* 0x0000001919087211 */ /* 0x000fe200078f08ff */
[----:B------:R-:W-:Y:S01]  /*fa10*/  IMAD R4, R11, 0x10, R4 ;  /* 0x000000100b047824 */ /* 0x000fe200078e0204 */
[----:B------:R-:W-:Y:S01]  /*fa20*/  SEL R22, R104, R105, P0 ;  /* 0x0000006968167207 */ /* 0x000fe20000000000 */
[----:B------:R-:W-:Y:S01]  /*fa30*/  IMAD R11, R17, UR7, R6 ;  /* 0x00000007110b7c24 */ /* 0x000fe2000f8e0206 */
[----:B------:R-:W-:Y:S01]  /*fa40*/  LOP3.LUT R6, R8, 0x1ffffffe, RZ, 0xc0, !PT ;  /* 0x1ffffffe08067812 */ /* 0x000fe200078ec0ff */
[----:B------:R-:W-:Y:S01]  /*fa50*/  IMAD R3, R3, 0x40, R4 ;  /* 0x0000004003037824 */ /* 0x000fe200078e0204 */
[----:B------:R-:W-:Y:S01]  /*fa60*/  SEL R8, R150, R151, P0 ;  /* 0x0000009796087207 */ /* 0x000fe20000000000 */
[----:B------:R-:W-:Y:S01]  /*fa70*/  IMAD.IADD R33, R33, 0x1, R7 ;  /* 0x0000000121217824 */ /* 0x000fe200078e0207 */
[----:B------:R-:W-:Y:S01]  /*fa80*/  SEL R151, R151, R150, P0 ;  /* 0x0000009697977207 */ /* 0x000fe20000000000 */
[----:B------:R-:W-:Y:S01]  /*fa90*/  IMAD.IADD R6, R25, 0x1, -R6 ;  /* 0x0000000119067824 */ /* 0x000fe200078e0a06 */
[----:B------:R-:W-:Y:S01]  /*faa0*/  SEL R23, R105, R104, P0 ;  /* 0x0000006869177207 */ /* 0x000fe20000000000 */
[--C-:B--2---:R-:W-:Y:S01]  /*fab0*/  IMAD R70, R75, 0x80, R3.reuse ;  /* 0x000000804b467824 */ /* 0x104fe200078e0203 */
[----:B------:R-:W-:Y:S01]  /*fac0*/  SEL R30, R120, R121, P0 ;  /* 0x00000079781e7207 */ /* 0x000fe20000000000 */
[----:B------:R-:W-:Y:S01]  /*fad0*/  IMAD R4, R6, 0x8, R3 ;  /* 0x0000000806047824 */ /* 0x000fe200078e0203 */
[----:B------:R-:W-:Y:S01]  /*fae0*/  SEL R31, R121, R120, P0 ;  /* 0x00000078791f7207 */ /* 0x000fe20000000000 */
[----:B------:R-:W2:Y:S01]  /*faf0*/  @P2 LDC R92, c[0x0][0xbec] ;  /* 0x0002fb00ff5c2b82 */ /* 0x000ea20000000800 */
[----:B------:R-:W-:Y:S01]  /*fb00*/  SEL R74, R100, R101, P0 ;  /* 0x00000065644a7207 */ /* 0x000fe20000000000 */
[----:B------:R-:W-:Y:S01]  /*fb10*/  IMAD R75, R75, 0x80, R4 ;  /* 0x000000804b4b7824 */ /* 0x000fe200078e0204 */
[----:B------:R-:W-:Y:S01]  /*fb20*/  SEL R24, R112, R113, P0 ;  /* 0x0000007170187207 */ /* 0x000fe20000000000 */
[----:B------:R-:W-:Y:S01]  /*fb30*/  IMAD.IADD R39, R39, 0x1, R11 ;  /* 0x0000000127277824 */ /* 0x000fe200078e020b */
[----:B------:R-:W-:Y:S01]  /*fb40*/  SEL R21, R113, R112, P0 ;  /* 0x0000007071157207 */ /* 0x000fe20000000000 */
[----:B------:R-:W-:Y:S01]  /*fb50*/  ULDC.64 UR6, c[0x0][0xb48] ;  /* 0x0002d20000067ab9 */ /* 0x000fe20000000a00 */
[----:B------:R-:W-:Y:S01]  /*fb60*/  SEL R16, R144, R145, P0 ;  /* 0x0000009190107207 */ /* 0x000fe20000000000 */
[----:B----4-:R-:W-:Y:S01]  /*fb70*/  IMAD.WIDE.U32 R38, R88, UR39, R38 ;  /* 0x0000002758267c25 */ /* 0x010fe2000f8e0026 */
[----:B------:R-:W-:-:S02]  /*fb80*/  LOP3.LUT R13, R13, 0x7ffffffc, RZ, 0xc0, !PT ;  /* 0x7ffffffc0d0d7812 */ /* 0x000fc400078ec0ff */
[----:B------:R-:W-:Y:S02]  /*fb90*/  SEL R101, R101, R100, P0 ;  /* 0x0000006465657207 */ /* 0x000fe40000000000 */
[----:B------:R-:W-:Y:S02]  /*fba0*/  SEL R18, R108, R109, P0 ;  /* 0x0000006d6c127207 */ /* 0x000fe40000000000 */
[----:B------:R-:W-:Y:S02]  /*fbb0*/  SEL R19, R109, R108, P0 ;  /* 0x0000006c6d137207 */ /* 0x000fe40000000000 */
[----:B------:R-:W-:Y:S02]  /*fbc0*/  SEL R58, R124, R125, P0 ;  /* 0x0000007d7c3a7207 */ /* 0x000fe40000000000 */
[----:B------:R-:W-:Y:S02]  /*fbd0*/  SEL R44, R128, R129, P0 ;  /* 0x00000081802c7207 */ /* 0x000fe40000000000 */
[----:B------:R-:W-:-:S02]  /*fbe0*/  SEL R72, R116, R117, P0 ;  /* 0x0000007574487207 */ /* 0x000fc40000000000 */
[----:B------:R-:W-:Y:S01]  /*fbf0*/  SEL R125, R125, R124, P0 ;  /* 0x0000007c7d7d7207 */ /* 0x000fe20000000000 */
[----:B--2---:R-:W-:Y:S01]  /*fc00*/  @P2 IMAD.HI.U32 R92, R75, R92, RZ ;  /* 0x0000005c4b5c2227 */ /* 0x004fe200078e00ff */
[----:B------:R-:W-:Y:S02]  /*fc10*/  SEL R54, R132, R133, P0 ;  /* 0x0000008584367207 */ /* 0x000fe40000000000 */
[----:B------:R-:W-:Y:S02]  /*fc20*/  SEL R55, R133, R132, P0 ;  /* 0x0000008485377207 */ /* 0x000fe40000000000 */
[----:B------:R-:W-:Y:S02]  /*fc30*/  SEL R26, R148, R149, P0 ;  /* 0x00000095941a7207 */ /* 0x000fe40000000000 */
[----:B------:R-:W-:Y:S02]  /*fc40*/  SEL R117, R117, R116, P0 ;  /* 0x0000007475757207 */ /* 0x000fe40000000000 */
[C---:B------:R-:W-:Y:S01]  /*fc50*/  LOP3.LUT P1, RZ, R68.reuse, 0x3, RZ, 0xc0, !PT ;  /* 0x0000000344ff7812 */ /* 0x040fe2000782c0ff */
[----:B------:R-:W-:Y:S01]  /*fc60*/  IMAD.IADD R68, R68, 0x1, -R13 ;  /* 0x0000000144447824 */ /* 0x000fe200078e0a0d */
[----:B------:R-:W-:-:S02]  /*fc70*/  SEL R129, R129, R128, P0 ;  /* 0x0000008081817207 */ /* 0x000fc40000000000 */
[----:B------:R-:W-:Y:S02]  /*fc80*/  SEL R62, R136, R137, P0 ;  /* 0x00000089883e7207 */ /* 0x000fe40000000000 */
[----:B------:R-:W-:Y:S02]  /*fc90*/  SEL R63, R137, R136, P0 ;  /* 0x00000088893f7207 */ /* 0x000fe40000000000 */
[----:B------:R-:W-:Y:S02]  /*fca0*/  SEL R42, R90, R91, P0 ;  /* 0x0000005b5a2a7207 */ /* 0x000fe40000000000 */
[----:B------:R-:W-:Y:S02]  /*fcb0*/  SEL R77, R91, R90, P0 ;  /* 0x0000005a5b4d7207 */ /* 0x000fe40000000000 */
[----:B------:R-:W-:Y:S01]  /*fcc0*/  SEL R48, R98, R99, P0 ;  /* 0x0000006362307207 */ /* 0x000fe20000000000 */
[----:B------:R-:W2:Y:S01]  /*fcd0*/  LDC R90, c[0x0][0xc50] ;  /* 0x00031400ff5a7b82 */ /* 0x000ea20000000800 */
        /* <DEDUP_REMOVED lines=28> */
[----:B------:R-:W-:Y:S01]  /*fea0*/  SEL R103, R103, R102, P0 ;  /* 0x0000006667677207 */ /* 0x000fe20000000000 */
[----:B-----5:R4:W-:Y:S04]  /*feb0*/  SHFL.IDX PT, R43, R12, R5, 0x1c1f ;  /* 0x001c1f050c2b7589 */ /* 0x0209e800000e0000 */
[----:B------:R-:W-:Y:S04]  /*fec0*/  SHFL.IDX PT, R3, R8, R5, 0x1c1f ;  /* 0x001c1f0508037589 */ /* 0x000fe800000e0000 */
[----:B------:R-:W-:Y:S01]  /*fed0*/  SHFL.IDX PT, R6, R76, R5, 0x1c1f ;  /* 0x001c1f054c067589 */ /* 0x000fe200000e0000 */
[----:B----4-:R-:W-:-:S03]  /*fee0*/  LOP3.LUT R12, R5, 0x2, RZ, 0x3c, !PT ;  /* 0x00000002050c7812 */ /* 0x010fc600078e3cff */
[----:B------:R-:W-:Y:S04]  /*fef0*/  SHFL.IDX PT, R49, R10, R5, 0x1c1f ;  /* 0x001c1f050a317589 */ /* 0x000fe800000e0000 */
        /* <DEDUP_REMOVED lines=14> */
[----:B------:R-:W4:Y:S04]  /*ffe0*/  SHFL.IDX PT, R16, R101, R12, 0x1c1f ;  /* 0x001c1f0c65107589 */ /* 0x000f2800000e0000 */
[----:B------:R-:W-:Y:S04]  /*fff0*/  SHFL.IDX PT, R21, R21, R12, 0x1c1f ;  /* 0x001c1f0c15157589 */ /* 0x000fe800000e0000 */
[----:B------:R-:W-:Y:S04]  /*10000*/  SHFL.IDX PT, R18, R18, R5, 0x1c1f ;  /* 0x001c1f0512127589 */ /* 0x000fe800000e0000 */
[----:B------:R-:W-:Y:S04]  /*10010*/  SHFL.IDX PT, R27, R58, R5, 0x1c1f ;  /* 0x001c1f053a1b7589 */ /* 0x000fe800000e0000 */
[----:B------:R-:W-:Y:S04]  /*10020*/  SHFL.IDX PT, R71, R26, R5, 0x1c1f ;  /* 0x001c1f051a477589 */ /* 0x000fe800000e0000 */
[----:B------:R-:W-:Y:S04]  /*10030*/  SHFL.IDX PT, R19, R19, R12, 0x1c1f ;  /* 0x001c1f0c13137589 */ /* 0x000fe800000e0000 */
[----:B------:R-:W5:Y:S01]  /*10040*/  SHFL.IDX PT, R44, R125, R12, 0x1c1f ;  /* 0x001c1f0c7d2c7589 */ /* 0x000f6200000e0000 */
[----:B----4-:R-:W-:-:S03]  /*10050*/  SEL R11, R13, R16, P0 ;  /* 0x000000100d0b7207 */ /* 0x010fc60000000000 */
[----:B------:R-:W-:Y:S04]  /*10060*/  SHFL.IDX PT, R25, R72, R5, 0x1c1f ;  /* 0x001c1f0548197589 */ /* 0x000fe800000e0000 */
[----:B------:R-:W-:Y:S04]  /*10070*/  SHFL.IDX PT, R54, R54, R5, 0x1c1f ;  /* 0x001c1f0536367589 */ /* 0x000fe800000e0000 */
[----:B------:R-:W-:Y:S04]  /*10080*/  SHFL.IDX PT, R26, R117, R12, 0x1c1f ;  /* 0x001c1f0c751a7589 */ /* 0x000fe800000e0000 */
[----:B------:R-:W4:Y:S04]  /*10090*/  SHFL.IDX PT, R55, R55, R12, 0x1c1f ;  /* 0x001c1f0c37377589 */ /* 0x000f2800000e0000 */
[----:B------:R-:W1:Y:S04]  /*100a0*/  SHFL.IDX PT, R58, R129, R12, 0x1c1f ;  /* 0x001c1f0c813a7589 */ /* 0x000e6800000e0000 */
[----:B------:R-:W-:Y:S01]  /*100b0*/  SHFL.IDX PT, R62, R62, R5, 0x1c1f ;  /* 0x001c1f053e3e7589 */ /* 0x000fe200000e0000 */
[----:B-----5:R-:W-:-:S03]  /*100c0*/  SEL R29, R27, R44, P0 ;  /* 0x0000002c1b1d7207 */ /* 0x020fc60000000000 */
[----:B------:R-:W5:Y:S04]  /*100d0*/  SHFL.IDX PT, R63, R63, R12, 0x1c1f ;  /* 0x001c1f0c3f3f7589 */ /* 0x000f6800000e0000 */
[----:B------:R3:W-:Y:S04]  /*100e0*/  SHFL.IDX PT, R59, R28, R5, 0x1c1f ;  /* 0x001c1f051c3b7589 */ /* 0x0007e800000e0000 */
[----:B------:R-:W-:Y:S04]  /*100f0*/  SHFL.IDX PT, R42, R42, R5, 0x1c1f ;  /* 0x001c1f052a2a7589 */ /* 0x000fe800000e0000 */
[----:B------:R-:W-:Y:S01]  /*10100*/  SHFL.IDX PT, R48, R48, R5, 0x1c1f ;  /* 0x001c1f0530307589 */ /* 0x000fe200000e0000 */
[----:B---3--:R-:W-:-:S03]  /*10110*/  SEL R28, R30, R31, P0 ;  /* 0x0000001f1e1c7207 */ /* 0x008fc60000000000 */
[----:B------:R-:W-:Y:S01]  /*10120*/  SHFL.IDX PT, R66, R66, R5, 0x1c1f ;  /* 0x001c1f0542427589 */ /* 0x000fe200000e0000 */
[----:B------:R-:W-:Y:S02]  /*10130*/  SEL R30, R31, R30, P0 ;  /* 0x0000001e1f1e7207 */ /* 0x000fe40000000000 */
[----:B------:R-:W-:Y:S01]  /*10140*/  SEL R31, R44, R27, P0 ;  /* 0x0000001b2c1f7207 */ /* 0x000fe20000000000 */
[----:B------:R-:W-:Y:S01]  /*10150*/  SHFL.IDX PT, R64, R64, R5, 0x1c1f ;  /* 0x001c1f0540407589 */ /* 0x000fe200000e0000 */
[----:B----4-:R-:W-:-:S03]  /*10160*/  SEL R27, R55, R54, P0 ;  /* 0x00000036371b7207 */ /* 0x010fc60000000000 */
[----:B------:R-:W-:Y:S04]  /*10170*/  SHFL.IDX PT, R60, R60, R5, 0x1c1f ;  /* 0x001c1f053c3c7589 */ /* 0x000fe800000e0000 */
[----:B------:R-:W-:Y:S04]  /*10180*/  SHFL.IDX PT, R56, R56, R5, 0x1c1f ;  /* 0x001c1f0538387589 */ /* 0x000fe800000e0000 */
[----:B------:R-:W-:Y:S04]  /*10190*/  SHFL.IDX PT, R52, R52, R5, 0x1c1f ;  /* 0x001c1f0534347589 */ /* 0x000fe800000e0000 */
[----:B------:R-:W-:Y:S04]  /*101a0*/  SHFL.IDX PT, R50, R50, R5, 0x1c1f ;  /* 0x001c1f0532327589 */ /* 0x000fe800000e0000 */
[----:B------:R-:W-:Y:S04]  /*101b0*/  SHFL.IDX PT, R46, R46, R5, 0x1c1f ;  /* 0x001c1f052e2e7589 */ /* 0x000fe800000e0000 */
[----:B------:R-:W-:Y:S04]  /*101c0*/  SHFL.IDX PT, R40, R40, R5, 0x1c1f ;  /* 0x001c1f0528287589 */ /* 0x000fe800000e0000 */
[----:B------:R-:W-:Y:S04]  /*101d0*/  SHFL.IDX PT, R36, R36, R5, 0x1c1f ;  /* 0x001c1f0524247589 */ /* 0x000fe800000e0000 */
[----:B------:R3:W-:Y:S04]  /*101e0*/  SHFL.IDX PT, R4, R20, R5, 0x1c1f ;  /* 0x001c1f0514047589 */ /* 0x0007e800000e0000 */
[----:B------:R4:W-:Y:S04]  /*101f0*/  SHFL.IDX PT, R34, R34, R5, 0x1c1f ;  /* 0x001c1f0522227589 */ /* 0x0009e800000e0000 */
[----:B------:R-:W0:Y:S01]  /*10200*/  SHFL.IDX PT, R72, R141, R12, 0x1c1f ;  /* 0x001c1f0c8d487589 */ /* 0x000e2200000e0000 */
[----:B---3--:R-:W-:-:S03]  /*10210*/  SEL R20, R24, R21, P0 ;  /* 0x0000001518147207 */ /* 0x008fc60000000000 */
[----:B------:R-:W-:Y:S01]  /*10220*/  SHFL.IDX PT, R76, R149, R12, 0x1c1f ;  /* 0x001c1f0c954c7589 */ /* 0x000fe200000e0000 */
[----:B------:R-:W-:Y:S02]  /*10230*/  SEL R24, R21, R24, P0 ;  /* 0x0000001815187207 */ /* 0x000fe40000000000 */
[----:B----4-:R-:W-:Y:S01]  /*10240*/  SEL R5, R3, R8, P0 ;  /* 0x0000000803057207 */ /* 0x010fe20000000000 */
[----:B------:R-:W3:Y:S01]  /*10250*/  SHFL.IDX PT, R74, R145, R12, 0x1c1f ;  /* 0x001c1f0c914a7589 */ /* 0x000ee200000e0000 */
[----:B------:R-:W-:Y:S02]  /*10260*/  SEL R3, R8, R3, P0 ;  /* 0x0000000308037207 */ /* 0x000fe40000000000 */
[----:B------:R-:W-:Y:S01]  /*10270*/  SEL R8, R6, R9, P0 ;  /* 0x0000000906087207 */ /* 0x000fe20000000000 */
[----:B------:R-:W-:Y:S01]  /*10280*/  SHFL.IDX PT, R78, R95, R12, 0x1c1f ;  /* 0x001c1f0c5f4e7589 */ /* 0x000fe200000e0000 */
[----:B------:R-:W-:Y:S02]  /*10290*/  SEL R6, R9, R6, P0 ;  /* 0x0000000609067207 */ /* 0x000fe40000000000 */
[----:B------:R-:W-:Y:S01]  /*102a0*/  SEL R9, R7, R10, P0 ;  /* 0x0000000a07097207 */ /* 0x000fe20000000000 */
[----:B------:R-:W4:Y:S01]  /*102b0*/  SHFL.IDX PT, R77, R77, R12, 0x1c1f ;  /* 0x001c1f0c4d4d7589 */ /* 0x000f2200000e0000 */
[----:B------:R-:W-:-:S02]  /*102c0*/  SEL R7, R10, R7, P0 ;  /* 0x000000070a077207 */ /* 0x000fc40000000000 */
[----:B------:R-:W-:Y:S01]  /*102d0*/  SEL R10, R14, R15, P0 ;  /* 0x0000000f0e0a7207 */ /* 0x000fe20000000000 */
[----:B------:R-:W-:Y:S01]  /*102e0*/  SHFL.IDX PT, R80, R103, R12, 0x1c1f ;  /* 0x001c1f0c67507589 */ /* 0x000fe200000e0000 */
[----:B------:R-:W-:Y:S02]  /*102f0*/  SEL R14, R15, R14, P0 ;  /* 0x0000000e0f0e7207 */ /* 0x000fe40000000000 */
[----:B------:R-:W-:Y:S01]  /*10300*/  SEL R15, R16, R13, P0 ;  /* 0x0000000d100f7207 */ /* 0x000fe20000000000 */
[----:B------:R-:W4:Y:S01]  /*10310*/  SHFL.IDX PT, R79, R79, R12, 0x1c1f ;  /* 0x001c1f0c4f4f7589 */ /* 0x000f2200000e0000 */
[----:B------:R-:W-:Y:S01]  /*10320*/  SEL R13, R18, R19, P0 ;  /* 0x00000013120d7207 */ /* 0x000fe20000000000 */
[----:B------:R-:W-:Y:S01]  /*10330*/  IMAD R16, R86, UR38, RZ ;  /* 0x0000002656107c24 */ /* 0x000fe2000f8e02ff */
[----:B------:R-:W-:Y:S01]  /*10340*/  SEL R21, R25, R26, P0 ;  /* 0x0000001a19157207 */ /* 0x000fe20000000000 */
[----:B------:R-:W-:Y:S01]  /*10350*/  SHFL.IDX PT, R67, R67, R12, 0x1c1f ;  /* 0x001c1f0c43437589 */ /* 0x000fe200000e0000 */
[----:B------:R-:W-:Y:S01]  /*10360*/  SEL R25, R26, R25, P0 ;  /* 0x000000191a197207 */ /* 0x000fe20000000000 */
[----:B------:R-:W-:Y:S01]  /*10370*/  IMAD R81, R87, UR39, R16 ;  /* 0x0000002757517c24 */ /* 0x000fe2000f8e0210 */
[----:B-1----:R-:W-:Y:S01]  /*10380*/  SEL R26, R58, R45, P0 ;  /* 0x0000002d3a1a7207 */ /* 0x002fe20000000000 */
[----:B------:R-:W-:Y:S01]  /*10390*/  SHFL.IDX PT, R69, R69, R12, 0x1c1f ;  /* 0x001c1f0c45457589 */ /* 0x000fe200000e0000 */
[----:B-----5:R-:W-:-:S03]  /*103a0*/  SEL R16, R62, R63, P0 ;  /* 0x0000003f3e107207 */ /* 0x020fc60000000000 */
        /* <DEDUP_REMOVED lines=8> */
[----:B------:R1:W-:Y:S02]  /*10430*/  SHFL.IDX PT, R37, R37, R12, 0x1c1f ;  /* 0x001c1f0c25257589 */ /* 0x0003e400000e0000 */
[----:B-1----:R-:W-:-:S02]  /*10440*/  SEL R12, R22, R23, P0 ;  /* 0x00000017160c7207 */ /* 0x002fc40000000000 */
[----:B------:R-:W-:Y:S02]  /*10450*/  SEL R22, R23, R22, P0 ;  /* 0x0000001617167207 */ /* 0x000fe40000000000 */
[----:B------:R-:W-:Y:S02]  /*10460*/  SEL R23, R19, R18, P0 ;  /* 0x0000001213177207 */ /* 0x000fe40000000000 */
[----:B------:R-:W-:Y:S01]  /*10470*/  SEL R19, R54, R55, P0 ;  /* 0x0000003736137207 */ /* 0x000fe20000000000 */
[----:B------:R-:W-:Y:S01]  /*10480*/  @P2 IMAD.HI.U32 R54, R75, R84, RZ ;  /* 0x000000544b362227 */ /* 0x000fe200078e00ff */
[----:B------:R-:W-:-:S03]  /*10490*/  SEL R18, R45, R58, P0 ;  /* 0x0000003a2d127207 */ /* 0x000fc60000000000 */
[----:B------:R-:W-:Y:S01]  /*104a0*/  IMAD.WIDE.U32 R44, R86, UR39, R32 ;  /* 0x00000027562c7c25 */ /* 0x000fe2000f8e0020 */
[----:B------:R-:W-:Y:S02]  /*104b0*/  SEL R32, R63, R62, P0 ;  /* 0x0000003e3f207207 */ /* 0x000fe40000000000 */
[----:B0-----:R-:W-:Y:S01]  /*104c0*/  SEL R33, R72, R59, P0 ;  /* 0x0000003b48217207 */ /* 0x001fe20000000000 */
[----:B------:R-:W-:Y:S01]  /*104d0*/  IMAD.MOV R55, RZ, RZ, -R17 ;  /* 0x000000ffff377224 */ /* 0x000fe200078e0a11 */
[----:B------:R-:W-:Y:S01]  /*104e0*/  SEL R17, R59, R72, P0 ;  /* 0x000000483b117207 */ /* 0x000fe20000000000 */
[----:B------:R-:W-:Y:S01]  /*104f0*/  IMAD.MOV.U32 R63, RZ, RZ, R75 ;  /* 0x000000ffff3f7224 */ /* 0x000fe200078e004b */
[----:B------:R-:W-:Y:S01]  /*10500*/  @P2 SHF.R.U32.HI R63, RZ, R83, R54 ;  /* 0x00000053ff3f2219 */ /* 0x000fe20000011636 */
[----:B--2---:R-:W-:Y:S01]  /*10510*/  IMAD R83, R90, R55, UR4 ;  /* 0x000000045a537e24 */ /* 0x004fe2000f8e0237 */
[----:B------:R-:W-:Y:S01]  /*10520*/  ULDC.64 UR4, c[0x0][0xbe0] ;  /* 0x0002f80000047ab9 */ /* 0x000fe20000000a00 */
[----:B------:R-:W-:-:S02]  /*10530*/  IMAD R58, R88, UR38, RZ ;  /* 0x00000026583a7c24 */ /* 0x000fc4000f8e02ff */
[----:B------:R-:W-:Y:S01]  /*10540*/  IMAD.IADD R45, R45, 0x1, R81 ;  /* 0x000000012d2d7824 */ /* 0x000fe200078e0251 */
[----:B------:R-:W-:Y:S01]  /*10550*/  SHF.R.S32.HI R62, RZ, 0x1f, R83 ;  /* 0x0000001fff3e7819 */ /* 0x000fe20000011453 */
[----:B------:R-:W-:Y:S02]  /*10560*/  IMAD R55, R89, UR39, R58 ;  /* 0x0000002759377c24 */ /* 0x000fe4000f8e023a */
[----:B------:R-:W-:Y:S02]  /*10570*/  IMAD.MOV.U32 R54, RZ, RZ, R38 ;  /* 0x000000ffff367224 */ /* 0x000fe400078e0026 */
[----:B------:R-:W-:Y:S02]  /*10580*/  IMAD.IADD R55, R39, 0x1, R55 ;  /* 0x0000000127377824 */ /* 0x000fe400078e0237 */
[----:B------:R-:W-:Y:S02]  /*10590*/  IMAD R39, R62, UR4, RZ ;  /* 0x000000043e277c24 */ /* 0x000fe4000f8e02ff */
[----:B------:R-:W-:Y:S01]  /*105a0*/  IMAD.MOV.U32 R59, RZ, RZ, R75 ;  /* 0x000000ffff3b7224 */ /* 0x000fe200078e004b */
[----:B------:R-:W-:Y:S01]  /*105b0*/  @P2 SHF.R.U32.HI R59, RZ, R85, R92 ;  /* 0x00000055ff3b2219 */ /* 0x000fe2000001165c */
[----:B------:R-:W-:-:S02]  /*105c0*/  IMAD R58, R83, UR5, R39 ;  /* 0x00000005533a7c24 */ /* 0x000fc4000f8e0227 */
[----:B------:R-:W-:Y:S01]  /*105d0*/  IMAD.WIDE.U32 R38, R83, UR4, R44 ;  /* 0x0000000453267c25 */ /* 0x000fe2000f8e002c */
[----:B------:R-:W-:-:S03]  /*105e0*/  ULDC.64 UR4, c[0x0][0xb30] ;  /* 0x0002cc0000047ab9 */ /* 0x000fc60000000a00 */
[----:B------:R-:W-:Y:S01]  /*105f0*/  IMAD R62, R62, UR6, RZ ;  /* 0x000000063e3e7c24 */ /* 0x000fe2000f8e02ff */
[----:B------:R-:W-:Y:S01]  /*10600*/  IADD3 R38, P2, R63, R38, RZ ;  /* 0x000000263f267210 */ /* 0x000fe20007f5e0ff */
[C---:B------:R-:W-:Y:S01]  /*10610*/  IMAD.WIDE.U32 R44, R83.reuse, UR6, R54 ;  /* 0x00000006532c7c25 */ /* 0x040fe2000f8e0036 */
[----:B------:R-:W-:Y:S02]  /*10620*/  SHF.R.S32.HI R55, RZ, 0x1f, R63 ;  /* 0x0000001fff377819 */ /* 0x000fe4000001143f */
[----:B------:R-:W-:Y:S01]  /*10630*/  SHF.R.S32.HI R54, RZ, 0x1f, R59 ;  /* 0x0000001fff367819 */ /* 0x000fe2000001143b */
[----:B------:R-:W-:Y:S01]  /*10640*/  IMAD R81, R83, UR7, R62 ;  /* 0x0000000753517c24 */ /* 0x000fe2000f8e023e */
[----:B------:R-:W-:Y:S01]  /*10650*/  IADD3.X R39, R55, R39, R58, P2, !PT ;  /* 0x0000002737277210 */ /* 0x000fe200017fe43a */
[----:B------:R-:W-:Y:S01]  /*10660*/  IMAD.MOV R62, RZ, RZ, -R63 ;  /* 0x000000ffff3e7224 */ /* 0x000fe200078e0a3f */
[----:B------:R-:W-:Y:S01]  /*10670*/  ULDC.64 UR6, c[0x0][0xbc8] ;  /* 0x0002f20000067ab9 */ /* 0x000fe20000000a00 */
[----:B------:R-:W-:-:S02]  /*10680*/  IMAD.MOV R63, RZ, RZ, -R59 ;  /* 0x000000ffff3f7224 */ /* 0x000fc400078e0a3b */
[----:B------:R-:W-:Y:S02]  /*10690*/  IMAD R54, R54, UR4, RZ ;  /* 0x0000000436367c24 */ /* 0x000fe4000f8e02ff */
[C-C-:B------:R-:W-:Y:S02]  /*106a0*/  IMAD R55, R82.reuse, R62, R75.reuse ;  /* 0x0000003e52377224 */ /* 0x140fe400078e024b */
        /* <DEDUP_REMOVED lines=17> */
[----:B---3--:R-:W-:Y:S01]  /*107c0*/  SEL R54, R73, R74, P0 ;  /* 0x0000004a49367207 */ /* 0x008fe20000000000 */
        /* <DEDUP_REMOVED lines=9> */
[C---:B------:R-:W-:Y:S01]  /*10860*/  VIADD R82, R70.reuse, 0x8 ;  /* 0x0000000846527836 */ /* 0x040fe20000000000 */
[----:B------:R-:W-:Y:S01]  /*10870*/  UIADD3 UR4, UR4, 0x22820, URZ ;  /* 0x0002282004047890 */ /* 0x000fe2000fffe03f */
[-C--:B------:R-:W-:Y:S01]  /*10880*/  ISETP.GE.OR P2, PT, R70, R81.reuse, P1 ;  /* 0x000000514600720c */ /* 0x080fe20000f46670 */
[----:B------:R-:W0:Y:S01]  /*10890*/  SHFL.IDX PT, R73, R45, RZ, 0x1c1f ;  /* 0x001c1fff2d497589 */ /* 0x000e2200000e0000 */
[----:B------:R-:W-:Y:S01]  /*108a0*/  ULDC.64 UR8, c[0x0][0xb00] ;  /* 0x0002c00000087ab9 */ /* 0x000fe20000000a00 */
[----:B------:R-:W-:Y:S01]  /*108b0*/  ISETP.GE.OR P1, PT, R82, R81, P1 ;  /* 0x000000515200720c */ /* 0x000fe20000f26670 */
[----:B------:R-:W-:Y:S01]  /*108c0*/  UPRMT UR4, URZ, 0x654, UR4 ;  /* 0x000006543f047896 */ /* 0x000fe20008000004 */
[----:B------:R1:W2:Y:S01]  /*108d0*/  SHFL.IDX PT, R75, R45, 0x1, 0x1c1f ;  /* 0x003c1f002d4b7f89 */ /* 0x0002a200000e0000 */
[----:B------:R-:W-:-:S02]  /*108e0*/  LEA R84, P3, R44, UR8, 0x2 ;  /* 0x000000082c547c11 */ /* 0x000fc4000f8610ff */
[----:B------:R-:W-:Y:S02]  /*108f0*/  SEL R55, R71, R76, P0 ;  /* 0x0000004c47377207 */ /* 0x000fe40000000000 */
[----:B------:R-:W-:Y:S01]  /*10900*/  LEA.HI.X R85, R44, UR9, R39, 0x2, P3 ;  /* 0x000000092c557c11 */ /* 0x000fe200098f1427 */
[----:B------:R3:W3:Y:S01]  /*10910*/  SHFL.IDX PT, R62, R84, RZ, 0x1c1f ;  /* 0x001c1fff543e7589 */ /* 0x0006e200000e0000 */
[----:B------:R-:W-:Y:S01]  /*10920*/  ISETP.GE.AND P3, PT, R70, R81, PT ;  /* 0x000000514600720c */ /* 0x000fe20003f66270 */
[----:B------:R-:W-:Y:S01]  /*10930*/  SYNCS.ARRIVE.TRANS64.RED.A1T0 RZ, [UR4], RZ ;  /* 0x000000ffffff79a7 */ /* 0x000fe20008100404 */
[----:B------:R-:W-:Y:S01]  /*10940*/  SEL R59, R76, R71, P0 ;  /* 0x000000474c3b7207 */ /* 0x000fe20000000000 */
[----:B------:R0:W3:Y:S01]  /*10950*/  SHFL.IDX PT, R63, R85, RZ, 0x1c1f ;  /* 0x001c1fff553f7589 */ /* 0x0000e200000e0000 */
[----:B----4-:R-:W-:Y:S01]  /*10960*/  SEL R38, R42, R77, P0 ;  /* 0x0000004d2a267207 */ /* 0x010fe20000000000 */
[----:B------:R-:W-:Y:S01]  /*10970*/  IMAD.SHL.U32 R71, R68, 0x2, RZ ;  /* 0x0000000244477824 */ /* 0x000fe200078e00ff */
[----:B------:R-:W-:-:S02]  /*10980*/  SEL R39, R43, R78, P0 ;  /* 0x0000004e2b277207 */ /* 0x000fc40000000000 */
[----:B------:R-:W-:Y:S02]  /*10990*/  SEL R44, R48, R79, P0 ;  /* 0x0000004f302c7207 */ /* 0x000fe40000000000 */
[----:B-1----:R-:W-:Y:S02]  /*109a0*/  SEL R45, R49, R80, P0 ;  /* 0x00000050312d7207 */ /* 0x002fe40000000000 */
[----:B------:R-:W-:Y:S01]  /*109b0*/  SEL R42, R77, R42, P0 ;  /* 0x0000002a4d2a7207 */ /* 0x000fe20000000000 */
[----:B0-----:R0:W-:Y:S01]  /*109c0*/  @!P2 ST.E desc[UR40][R72.64], R0 ;  /* 0x000000004800a985 */ /* 0x0011e2000c101928 */
[----:B------:R-:W-:Y:S02]  /*109d0*/  SEL R43, R78, R43, P0 ;  /* 0x0000002b4e2b7207 */ /* 0x000fe40000000000 */
[----:B------:R-:W-:Y:S01]  /*109e0*/  SEL R48, R79, R48, P0 ;  /* 0x000000304f307207 */ /* 0x000fe20000000000 */
[----:B--2---:R0:W-:Y:S01]  /*109f0*/  @!P1 ST.E desc[UR40][R74.64], R2 ;  /* 0x000000024a009985 */ /* 0x0041e2000c101928 */
[----:B------:R-:W-:Y:S01]  /*10a00*/  SEL R49, R80, R49, P0 ;  /* 0x0000003150317207 */ /* 0x000fe20000000000 */
        /* <DEDUP_REMOVED lines=10> */
[----:B------:R-:W-:-:S04]  /*10ab0*/  ISETP.GE.AND P1, PT, R70, UR4, PT ;  /* 0x0000000446007c0c */ /* 0x000fc8000bf26270 */
[----:B------:R-:W-:-:S03]  /*10ac0*/  ISETP.GE.AND P5, PT, R79, UR4, PT ;  /* 0x000000044f007c0c */ /* 0x000fc6000bfa6270 */
[C-C-:B---3--:R-:W-:Y:S02]  /*10ad0*/  @!P2 IMAD.WIDE R72, R71.reuse, 0x4, R62.reuse ;  /* 0x000000044748a825 */ /* 0x148fe400078e023e */
[----:B------:R-:W-:Y:S02]  /*10ae0*/  @!P3 LEA.HI R0, R0, R0, RZ, 0x1 ;  /* 0x000000000000b211 */ /* 0x000fe400078f08ff */
[----:B------:R-:W-:Y:S01]  /*10af0*/  @!P4 LEA.HI R68, R68, R68, RZ, 0x1 ;  /* 0x000000444444c211 */ /* 0x000fe200078f08ff */
[----:B------:R0:W-:Y:S01]  /*10b00*/  @!P2 ST.E.64 desc[UR40][R72.64], R8 ;  /* 0x000000084800a985 */ /* 0x0001e2000c101b28 */
[----:B------:R-:W-:Y:S01]  /*10b10*/  @!P3 LOP3.LUT R75, R0, 0xfffffffe, RZ, 0xc0, !PT ;  /* 0xfffffffe004bb812 */ /* 0x000fe200078ec0ff */
[----:B------:R-:W-:Y:S01]  /*10b20*/  VIADD R0, R71, 0x28 ;  /* 0x0000002847007836 */ /* 0x000fe20000000000 */
[----:B------:R-:W-:Y:S02]  /*10b30*/  @!P1 LEA.HI R70, R70, R70, RZ, 0x1 ;  /* 0x0000004646469211 */ /* 0x000fe400078f08ff */
[----:B------:R-:W-:Y:S01]  /*10b40*/  @!P4 LOP3.LUT R77, R68, 0xfffffffe, RZ, 0xc0, !PT ;  /* 0xfffffffe444dc812 */ /* 0x000fe200078ec0ff */
[----:B------:R-:W-:Y:S01]  /*10b50*/  @!P3 IMAD.WIDE R74, R75, 0x4, R62 ;  /* 0x000000044b4ab825 */ /* 0x000fe200078e023e */
[----:B------:R-:W-:-:S02]  /*10b60*/  ISETP.GE.AND P2, PT, R78, UR4, PT ;  /* 0x000000044e007c0c */ /* 0x000fc4000bf46270 */
[----:B------:R-:W-:Y:S01]  /*10b70*/  @!P5 LEA.HI R79, R79, R79, RZ, 0x1 ;  /* 0x0000004f4f4fd211 */ /* 0x000fe200078f08ff */
[----:B------:R-:W-:Y:S01]  /*10b80*/  VIADD R68, R71, 0x30 ;  /* 0x0000003047447836 */ /* 0x000fe20000000000 */
[----:B------:R1:W-:Y:S01]  /*10b90*/  @!P3 ST.E.64 desc[UR40][R74.64], R6 ;  /* 0x000000064a00b985 */ /* 0x0003e2000c101b28 */
[----:B------:R-:W-:Y:S01]  /*10ba0*/  @!P4 IMAD.WIDE R76, R77, 0x4, R62 ;  /* 0x000000044d4cc825 */ /* 0x000fe200078e023e */
[----:B------:R-:W-:Y:S02]  /*10bb0*/  ISETP.GE.AND P3, PT, R0, UR4, PT ;  /* 0x0000000400007c0c */ /* 0x000fe4000bf66270 */
[----:B0-----:R-:W-:Y:S01]  /*10bc0*/  @!P1 LOP3.LUT R9, R70, 0xfffffffe, RZ, 0xc0, !PT ;  /* 0xfffffffe46099812 */ /* 0x001fe200078ec0ff */
[C---:B------:R-:W-:Y:S01]  /*10bd0*/  VIADD R72, R71.reuse, 0x40 ;  /* 0x0000004047487836 */ /* 0x040fe20000000000 */
[----:B------:R-:W-:Y:S01]  /*10be0*/  ISETP.GE.AND P6, PT, R68, UR4, PT ;  /* 0x0000000444007c0c */ /* 0x000fe2000bfc6270 */
[----:B------:R-:W-:Y:S01]  /*10bf0*/  VIADD R70, R71, 0x48 ;  /* 0x0000004847467836 */ /* 0x000fe20000000000 */
[----:B------:R0:W-:Y:S01]  /*10c00*/  @!P4 ST.E.64 desc[UR40][R76.64], R10 ;  /* 0x0000000a4c00c985 */ /* 0x0001e2000c101b28 */
[----:B------:R-:W-:-:S02]  /*10c10*/  @!P2 LEA.HI R78, R78, R78, RZ, 0x1 ;  /* 0x0000004e4e4ea211 */ /* 0x000fc400078f08ff */
[----:B------:R-:W-:Y:S01]  /*10c20*/  ISETP.GE.AND P4, PT, R72, UR4, PT ;  /* 0x0000000448007c0c */ /* 0x000fe2000bf86270 */
[--C-:B-1----:R-:W-:Y:S01]  /*10c30*/  @!P1 IMAD.WIDE R6, R9, 0x4, R62.reuse ;  /* 0x0000000409069825 */ /* 0x102fe200078e023e */
[----:B------:R-:W-:Y:S02]  /*10c40*/  @!P2 LOP3.LUT R9, R78, 0xfffffffe, RZ, 0xc0, !PT ;  /* 0xfffffffe4e09a812 */ /* 0x000fe400078ec0ff */
[----:B------:R-:W-:Y:S02]  /*10c50*/  @!P3 LEA.HI R0, R0, R0, RZ, 0x1 ;  /* 0x000000000000b211 */ /* 0x000fe400078f08ff */
[----:B------:R1:W-:Y:S01]  /*10c60*/  @!P1 ST.E.64 desc[UR40][R6.64], R14 ;  /* 0x0000000e06009985 */ /* 0x0003e2000c101b28 */
[----:B------:R-:W-:Y:S01]  /*10c70*/  ISETP.GE.AND P1, PT, R70, UR4, PT ;  /* 0x0000000446007c0c */ /* 0x000fe2000bf26270 */
[--C-:B------:R-:W-:Y:S01]  /*10c80*/  @!P2 IMAD.WIDE R8, R9, 0x4, R62.reuse ;  /* 0x000000040908a825 */ /* 0x100fe200078e023e */
[----:B------:R-:W-:Y:S02]  /*10c90*/  @!P6 LEA.HI R68, R68, R68, RZ, 0x1 ;  /* 0x000000444444e211 */ /* 0x000fe400078f08ff */
[----:B0-----:R-:W-:Y:S01]  /*10ca0*/  @!P3 LOP3.LUT R11, R0, 0xfffffffe, RZ, 0xc0, !PT ;  /* 0xfffffffe000bb812 */ /* 0x001fe200078ec0ff */
[----:B------:R-:W-:Y:S01]  /*10cb0*/  VIADD R0, R71, 0x50 ;  /* 0x0000005047007836 */ /* 0x000fe20000000000 */
[----:B------:R-:W-:Y:S01]  /*10cc0*/  @!P6 LOP3.LUT R73, R68, 0xfffffffe, RZ, 0xc0, !PT ;  /* 0xfffffffe4449e812 */ /* 0x000fe200078ec0ff */
[----:B------:R0:W-:Y:S01]  /*10cd0*/  @!P2 ST.E.64 desc[UR40][R8.64], R12 ;  /* 0x0000000c0800a985 */ /* 0x0001e2000c101b28 */
[----:B------:R-:W-:Y:S01]  /*10ce0*/  @!P4 LEA.HI R72, R72, R72, RZ, 0x1 ;  /* 0x000000484848c211 */ /* 0x000fe200078f08ff */
[----:B------:R-:W-:-:S04]  /*10cf0*/  @!P3 IMAD.WIDE R10, R11, 0x4, R62 ;  /* 0x000000040b0ab825 */ /* 0x000fc800078e023e */
[----:B------:R-:W-:Y:S01]  /*10d00*/  @!P1 LEA.HI R70, R70, R70, RZ, 0x1 ;  /* 0x0000004646469211 */ /* 0x000fe200078f08ff */
[----:B-1----:R-:W-:Y:S01]  /*10d10*/  @!P6 IMAD.WIDE R6, R73, 0x4, R62 ;  /* 0x000000044906e825 */ /* 0x002fe200078e023e */
[----:B------:R-:W-:Y:S01]  /*10d20*/  @!P5 LOP3.LUT R15, R79, 0xfffffffe, RZ, 0xc0, !PT ;  /* 0xfffffffe4f0fd812 */ /* 0x000fe200078ec0ff */
[----:B------:R1:W-:Y:S01]  /*10d30*/  @!P3 ST.E.64 desc[UR40][R10.64], R22 ;  /* 0x000000160a00b985 */ /* 0x0003e2000c101b28 */
[----:B------:R-:W-:-:S03]  /*10d40*/  @!P4 LOP3.LUT R73, R72, 0xfffffffe, RZ, 0xc0, !PT ;  /* 0xfffffffe4849c812 */ /* 0x000fc600078ec0ff */
[--C-:B------:R-:W-:Y:S01]  /*10d50*/  @!P5 IMAD.WIDE R14, R15, 0x4, R62.reuse ;  /* 0x000000040f0ed825 */ /* 0x100fe200078e023e */
[----:B0-----:R-:W-:Y:S01]  /*10d60*/  @!P1 LOP3.LUT R13, R70, 0xfffffffe, RZ, 0xc0, !PT ;  /* 0xfffffffe460d9812 */ /* 0x001fe200078ec0ff */
[----:B------:R0:W-:Y:S02]  /*10d70*/  @!P6 ST.E.64 desc[UR40][R6.64], R20 ;  /* 0x000000140600e985 */ /* 0x0001e4000c101b28 */
[--C-:B------:R-:W-:Y:S02]  /*10d80*/  @!P4 IMAD.WIDE R8, R73, 0x4, R62.reuse ;  /* 0x000000044908c825 */ /* 0x100fe400078e023e */
[----:B------:R-:W-:Y:S02]  /*10d90*/  @!P5 ST.E.64 desc[UR40][R14.64], R24 ;  /* 0x000000180e00d985 */ /* 0x000fe4000c101b28 */
[----:B------:R-:W-:Y:S02]  /*10da0*/  VIADD R12, R71, 0x58 ;  /* 0x00000058470c7836 */ /* 0x000fe40000000000 */
[----:B-1----:R-:W-:Y:S01]  /*10db0*/  @!P1 IMAD.WIDE R10, R13, 0x4, R62 ;  /* 0x000000040d0a9825 */ /* 0x002fe200078e023e */
[----:B------:R1:W-:Y:S02]  /*10dc0*/  @!P4 ST.E.64 desc[UR40][R8.64], R28 ;  /* 0x0000001c0800c985 */ /* 0x0003e4000c101b28 */
[----:B------:R-:W-:Y:S01]  /*10dd0*/  ISETP.GE.AND P2, PT, R12, UR4, PT ;  /* 0x000000040c007c0c */ /* 0x000fe2000bf46270 */
[C---:B------:R-:W-:Y:S01]  /*10de0*/  VIADD R13, R71.reuse, 0x60 ;  /* 0x00000060470d7836 */ /* 0x040fe20000000000 */
[----:B------:R2:W-:Y:S01]  /*10df0*/  @!P1 ST.E.64 desc[UR40][R10.64], R30 ;  /* 0x0000001e0a009985 */ /* 0x0005e2000c101b28 */
[C---:B------:R-:W-:Y:S01]  /*10e00*/  VIADD R22, R71.reuse, 0x68 ;  /* 0x0000006847167836 */ /* 0x040fe20000000000 */
[----:B------:R-:W-:Y:S01]  /*10e10*/  ISETP.GE.AND P1, PT, R0, UR4, PT ;  /* 0x0000000400007c0c */ /* 0x000fe2000bf26270 */
[----:B0-----:R-:W-:Y:S01]  /*10e20*/  VIADD R7, R71, 0x78 ;  /* 0x0000007847077836 */ /* 0x001fe20000000000 */
[----:B------:R-:W-:Y:S01]  /*10e30*/  ISETP.GE.AND P3, PT, R13, UR4, PT ;  /* 0x000000040d007c0c */ /* 0x000fe2000bf66270 */
[----:B------:R-:W-:Y:S01]  /*10e40*/  VIADD R6, R71, 0x70 ;  /* 0x0000007047067836 */ /* 0x000fe20000000000 */
[----:B------:R-:W-:-:S02]  /*10e50*/  ISETP.GE.AND P4, PT, R22, UR4, PT ;  /* 0x0000000416007c0c */ /* 0x000fc4000bf86270 */
[----:B------:R-:W-:Y:S02]  /*10e60*/  ISETP.GE.AND P6, PT, R7, UR4, PT ;  /* 0x0000000407007c0c */ /* 0x000fe4000bfc6270 */
[----:B------:R-:W-:Y:S02]  /*10e70*/  ISETP.GE.AND P5, PT, R6, UR4, PT ;  /* 0x0000000406007c0c */ /* 0x000fe4000bfa6270 */
[----:B------:R-:W-:-:S03]  /*10e80*/  @!P2 LEA.HI R12, R12, R12, RZ, 0x1 ;  /* 0x0000000c0c0ca211 */ /* 0x000fc600078f08ff */
[----:B------:R-:W-:Y:S02]  /*10e90*/  @!P1 LEA.HI R0, R0, R0, RZ, 0x1 ;  /* 0x0000000000009211 */ /* 0x000fe400078f08ff */
[----:B------:R-:W-:Y:S02]  /*10ea0*/  @!P3 LEA.HI R13, R13, R13, RZ, 0x1 ;  /* 0x0000000d0d0db211 */ /* 0x000fe400078f08ff */
[----:B------:R-:W-:Y:S02]  /*10eb0*/  @!P4 LEA.HI R22, R22, R22, RZ, 0x1 ;  /* 0x000000161616c211 */ /* 0x000fe400078f08ff */
[----:B-1----:R-:W-:Y:S02]  /*10ec0*/  @!P6 LEA.HI R8, R7, R7, RZ, 0x1 ;  /* 0x000000070708e211 */ /* 0x002fe400078f08ff */
[----:B------:R-:W-:Y:S02]  /*10ed0*/  @!P5 LEA.HI R6, R6, R6, RZ, 0x1 ;  /* 0x000000060606d211 */ /* 0x000fe400078f08ff */
[----:B------:R-:W-:-:S02]  /*10ee0*/  @!P1 LOP3.LUT R7, R0, 0xfffffffe, RZ, 0xc0, !PT ;  /* 0xfffffffe00079812 */ /* 0x000fc400078ec0ff */
[----:B------:R-:W-:Y:S02]  /*10ef0*/  @!P2 LOP3.LUT R9, R12, 0xfffffffe, RZ, 0xc0, !PT ;  /* 0xfffffffe0c09a812 */ /* 0x000fe400078ec0ff */
[----:B--2---:R-:W-:Y:S02]  /*10f00*/  @!P3 LOP3.LUT R11, R13, 0xfffffffe, RZ, 0xc0, !PT ;  /* 0xfffffffe0d0bb812 */ /* 0x004fe400078ec0ff */
[----:B------:R-:W-:Y:S02]  /*10f10*/  @!P4 LOP3.LUT R13, R22, 0xfffffffe, RZ, 0xc0, !PT ;  /* 0xfffffffe160dc812 */ /* 0x000fe400078ec0ff */
        /* <DEDUP_REMOVED lines=14> */
.L_x_953:
[----:B------:R-:W-:Y:S05]  /*11000*/  BSYNC B0 ;  /* 0x0000000000007941 */ /* 0x000fea0003800000 */
.L_x_952:
[----:B------:R-:W-:Y:S01]  /*11010*/  ISETP.GE.AND P1, PT, R82, R81, PT ;  /* 0x000000515200720c */ /* 0x000fe20003f26270 */
[----:B-1----:R1:W2:Y:S01]  /*11020*/  SHFL.IDX PT, R27, R85, 0x1, 0x1c1f ;  /* 0x003c1f00551b7f89 */ /* 0x0022a200000e0000 */
        /* <DEDUP_REMOVED lines=22> */
[----:B0-----:R-:W-:Y:S01]  /*11190*/  SEL R2, R37, R34, P0 ;  /* 0x0000002225027207 */ /* 0x001fe20000000000 */
[----:B-12-4-:R-:W-:Y:S06]  /*111a0*/  @P1 BRA `(.L_x_868) ;  /* 0x0000004000e81947 */ /* 0x016fec0003800000 */
[C---:B------:R-:W-:Y:S01]  /*111b0*/  VIADD R0, R71.reuse, 0x8 ;  /* 0x0000000847007836 */ /* 0x040fe20000000000 */
        /* <DEDUP_REMOVED lines=10> */
[----:B------:R-:W-:Y:S01]  /*11260*/  ISETP.GE.AND P3, PT, R12, UR4, PT ;  /* 0x000000040c007c0c */ /* 0x000fe2000bf66270 */
[----:B------:R-:W-:Y:S01]  /*11270*/  VIADD R30, R71, 0x38 ;  /* 0x00000038471e7836 */ /* 0x000fe20000000000 */
[----:B------:R-:W-:-:S03]  /*11280*/  ISETP.GE.AND P5, PT, R28, UR4, PT ;  /* 0x000000041c007c0c */ /* 0x000fc6000bfa6270 */
[--C-:B------:R-:W-:Y:S02]  /*11290*/  @!P0 IMAD.WIDE R6, R71, 0x4, R26.reuse ;  /* 0x0000000447068825 */ /* 0x100fe400078e021a */
[----:B------:R-:W-:Y:S02]  /*112a0*/  @!P4 LEA.HI R0, R0, R0, RZ, 0x1 ;  /* 0x000000000000c211 */ /* 0x000fe400078f08ff */
[----:B------:R-:W-:Y:S01]  /*112b0*/  @!P1 LEA.HI R10, R10, R10, RZ, 0x1 ;  /* 0x0000000a0a0a9211 */ /* 0x000fe200078f08ff */
[----:B------:R0:W-:Y:S01]  /*112c0*/  @!P0 ST.E.64 desc[UR40][R6.64], R38 ;  /* 0x0000002606008985 */ /* 0x0001e2000c101b28 */
[----:B------:R-:W-:Y:S02]  /*112d0*/  @!P4 LOP3.LUT R9, R0, 0xfffffffe, RZ, 0xc0, !PT ;  /* 0xfffffffe0009c812 */ /* 0x000fe400078ec0ff */
[----:B------:R-:W-:Y:S02]  /*112e0*/  ISETP.GE.AND P0, PT, R30, UR4, PT ;  /* 0x000000041e007c0c */ /* 0x000fe4000bf06270 */
[----:B------:R-:W-:Y:S01]  /*112f0*/  @!P2 LEA.HI R0, R11, R11, RZ, 0x1 ;  /* 0x0000000b0b00a211 */ /* 0x000fe200078f08ff */
[----:B------:R-:W-:Y:S01]  /*11300*/  @!P4 IMAD.WIDE R8, R9, 0x4, R26 ;  /* 0x000000040908c825 */ /* 0x000fe200078e021a */
[----:B------:R-:W-:-:S02]  /*11310*/  @!P1 LOP3.LUT R11, R10, 0xfffffffe, RZ, 0xc0, !PT ;  /* 0xfffffffe0a0b9812 */ /* 0x000fc400078ec0ff */
[----:B------:R-:W-:Y:S01]  /*11320*/  @!P2 LOP3.LUT R13, R0, 0xfffffffe, RZ, 0xc0, !PT ;  /* 0xfffffffe000da812 */ /* 0x000fe200078ec0ff */
[----:B------:R-:W-:Y:S01]  /*11330*/  VIADD R0, R71, 0x40 ;  /* 0x0000004047007836 */ /* 0x000fe20000000000 */
[----:B------:R1:W-:Y:S01]  /*11340*/  @!P4 ST.E.64 desc[UR40][R8.64], R42 ;  /* 0x0000002a0800c985 */ /* 0x0003e2000c101b28 */
[----:B------:R-:W-:Y:S02]  /*11350*/  ISETP.GE.AND P4, PT, R29, UR4, PT ;  /* 0x000000041d007c0c */ /* 0x000fe4000bf86270 */
[----:B------:R-:W-:Y:S01]  /*11360*/  @!P3 LEA.HI R12, R12, R12, RZ, 0x1 ;  /* 0x0000000c0c0cb211 */ /* 0x000fe200078f08ff */
[--C-:B0-----:R-:W-:Y:S01]  /*11370*/  @!P1 IMAD.WIDE R6, R11, 0x4, R26.reuse ;  /* 0x000000040b069825 */ /* 0x101fe200078e021a */
[----:B------:R-:W-:Y:S02]  /*11380*/  @!P5 LEA.HI R28, R28, R28, RZ, 0x1 ;  /* 0x0000001c1c1cd211 */ /* 0x000fe400078f08ff */
[----:B------:R-:W-:Y:S02]  /*11390*/  @!P3 LOP3.LUT R11, R12, 0xfffffffe, RZ, 0xc0, !PT ;  /* 0xfffffffe0c0bb812 */ /* 0x000fe400078ec0ff */
[----:B------:R-:W-:Y:S01]  /*113a0*/  @!P0 LEA.HI R30, R30, R30, RZ, 0x1 ;  /* 0x0000001e1e1e8211 */ /* 0x000fe200078f08ff */
[----:B------:R0:W-:Y:S01]  /*113b0*/  @!P1 ST.E.64 desc[UR40][R6.64], R44 ;  /* 0x0000002c06009985 */ /* 0x0001e2000c101b28 */
[----:B------:R-:W-:Y:S01]  /*113c0*/  ISETP.GE.AND P1, PT, R0, UR4, PT ;  /* 0x0000000400007c0c */ /* 0x000fe2000bf26270 */
[----:B------:R-:W-:Y:S01]  /*113d0*/  @!P3 IMAD.WIDE R10, R11, 0x4, R26 ;  /* 0x000000040b0ab825 */ /* 0x000fe200078e021a */
[----:B------:R-:W-:-:S02]  /*113e0*/  @!P0 LOP3.LUT R31, R30, 0xfffffffe, RZ, 0xc0, !PT ;  /* 0xfffffffe1e1f8812 */ /* 0x000fc400078ec0ff */
[----:B------:R-:W-:Y:S01]  /*113f0*/  @!P4 LEA.HI R29, R29, R29, RZ, 0x1 ;  /* 0x0000001d1d1dc211 */ /* 0x000fe200078f08ff */
[--C-:B-1----:R-:W-:Y:S01]  /*11400*/  @!P2 IMAD.WIDE R8, R13, 0x4, R26.reuse ;  /* 0x000000040d08a825 */ /* 0x102fe200078e021a */
[----:B------:R-:W-:Y:S02]  /*11410*/  @!P5 LOP3.LUT R13, R28, 0xfffffffe, RZ, 0xc0, !PT ;  /* 0xfffffffe1c0dd812 */ /* 0x000fe400078ec0ff */
[----:B------:R-:W-:Y:S01]  /*11420*/  @!P4 LOP3.LUT R29, R29, 0xfffffffe, RZ, 0xc0, !PT ;  /* 0xfffffffe1d1dc812 */ /* 0x000fe200078ec0ff */
[----:B------:R-:W-:Y:S01]  /*11430*/  VIADD R28, R71, 0x48 ;  /* 0x00000048471c7836 */ /* 0x000fe20000000000 */
[----:B------:R1:W-:Y:S01]  /*11440*/  @!P2 ST.E.64 desc[UR40][R8.64], R48 ;  /* 0x000000300800a985 */ /* 0x0003e2000c101b28 */
[--C-:B------:R-:W-:Y:S02]  /*11450*/  @!P5 IMAD.WIDE R12, R13, 0x4, R26.reuse ;  /* 0x000000040d0cd825 */ /* 0x100fe400078e021a */
[----:B------:R-:W-:Y:S01]  /*11460*/  @!P1 LEA.HI R0, R0, R0, RZ, 0x1 ;  /* 0x0000000000009211 */ /* 0x000fe200078f08ff */
[----:B------:R2:W-:Y:S01]  /*11470*/  @!P3 ST.E.64 desc[UR40][R10.64], R14 ;  /* 0x0000000e0a00b985 */ /* 0x0005e2000c101b28 */
[----:B0-----:R-:W-:Y:S01]  /*11480*/  @!P4 IMAD.WIDE R6, R29, 0x4, R26 ;  /* 0x000000041d06c825 */ /* 0x001fe200078e021a */
[----:B------:R-:W-:-:S02]  /*11490*/  ISETP.GE.AND P2, PT, R28, UR4, PT ;  /* 0x000000041c007c0c */ /* 0x000fc4000bf46270 */
[----:B------:R0:W-:Y:S04]  /*114a0*/  @!P5 ST.E.64 desc[UR40][R12.64], R66 ;  /* 0x000000420c00d985 */ /* 0x0001e8000c101b28 */
[----:B------:R-:W-:Y:S01]  /*114b0*/  @!P4 ST.E.64 desc[UR40][R6.64], R16 ;  /* 0x000000100600c985 */ /* 0x000fe2000c101b28 */
[----:B-1----:R-:W-:-:S04]  /*114c0*/  @!P0 IMAD.WIDE R8, R31, 0x4, R26 ;  /* 0x000000041f088825 */ /* 0x002fc800078e021a */
[C---:B--2---:R-:W-:Y:S01]  /*114d0*/  VIADD R10, R71.reuse, 0x50 ;  /* 0x00000050470a7836 */ /* 0x044fe20000000000 */
        /* <DEDUP_REMOVED lines=29> */
[----:B------:R2:W-:Y:S01]  /*116b0*/  @!P3 ST.E.64 desc[UR40][R10.64], R20 ;  /* 0x000000140a00b985 */ /* 0x0005e2000c101b28 */
[----:B0-----:R-:W-:Y:S02]  /*116c0*/  @!P6 LOP3.LUT R19, R16, 0xfffffffe, RZ, 0xc0, !PT ;  /* 0xfffffffe1013e812 */ /* 0x001fe400078ec0ff */
[----:B------:R-:W-:Y:S01]  /*116d0*/  @!P4 IMAD.WIDE R6, R15, 0x4, R26 ;  /* 0x000000040f06c825 */ /* 0x000fe200078e021a */
[----:B------:R2:W-:Y:S01]  /*116e0*/  @!P0 ST.E.64 desc[UR40][R12.64], R46 ;  /* 0x0000002e0c008985 */ /* 0x0005e2000c101b28 */
[----:B------:R-:W-:-:S02]  /*116f0*/  ISETP.GE.AND P0, PT, R71, UR4, PT ;  /* 0x0000000447007c0c */ /* 0x000fc4000bf06270 */
[--C-:B-1----:R-:W-:Y:S01]  /*11700*/  @!P5 IMAD.WIDE R8, R17, 0x4, R26.reuse ;  /* 0x000000041108d825 */ /* 0x102fe200078e021a */
[----:B------:R2:W-:Y:S03]  /*11710*/  @!P4 ST.E.64 desc[UR40][R6.64], R22 ;  /* 0x000000160600c985 */ /* 0x0005e6000c101b28 */
[----:B------:R-:W-:Y:S01]  /*11720*/  @!P6 IMAD.WIDE R14, R19, 0x4, R26 ;  /* 0x00000004130ee825 */ /* 0x000fe200078e021a */
[----:B------:R2:W-:Y:S04]  /*11730*/  @!P5 ST.E.64 desc[UR40][R8.64], R24 ;  /* 0x000000180800d985 */ /* 0x0005e8000c101b28 */
[----:B------:R2:W-:Y:S02]  /*11740*/  @!P6 ST.E.64 desc[UR40][R14.64], R4 ;  /* 0x000000040e00e985 */ /* 0x0005e4000c101b28 */
[----:B------:R-:W-:Y:S05]  /*11750*/  @P0 BRA `(.L_x_868) ;  /* 0x0000003c007c0947 */ /* 0x000fea0003800000 */
[----:B------:R-:W-:-:S04]  /*11760*/  LEA.HI R71, R71, R71, RZ, 0x1 ;  /* 0x0000004747477211 */ /* 0x000fc800078f08ff */
[----:B--2---:R-:W-:-:S05]  /*11770*/  LOP3.LUT R5, R71, 0xfffffffe, RZ, 0xc0, !PT ;  /* 0xfffffffe47057812 */ /* 0x004fca00078ec0ff */
[----:B------:R-:W-:-:S05]  /*11780*/  IMAD.WIDE R4, R5, 0x4, R26 ;  /* 0x0000000405047825 */ /* 0x000fca00078e021a */
[----:B------:R0:W-:Y:S01]  /*11790*/  ST.E.64 desc[UR40][R4.64], R2 ;  /* 0x0000000204007985 */ /* 0x0001e2000c101b28 */
[----:B------:R-:W-:Y:S05]  /*117a0*/  BRA `(.L_x_868) ;  /* 0x0000003c00687947 */ /* 0x000fea0003800000 */
.L_x_951:
        /* <DEDUP_REMOVED lines=14> */
[----:B------:R-:W-:Y:S01]  /*11890*/  SHF.R.S32.HI R4, RZ, 0x1f, R17 ;  /* 0x0000001fff047819 */ /* 0x000fe20000011411 */
[----:B------:R-:W-:Y:S02]  /*118a0*/  ULDC.64 UR4, c[0x0][0xbd0] ;  /* 0x0002f40000047ab9 */ /* 0x000fe40000000a00 */
[----:B------:R-:W-:-:S04]  /*118b0*/  IMAD.WIDE.U32 R2, R17, UR4, RZ ;  /* 0x0000000411027c25 */ /* 0x000fc8000f8e00ff */
[----:B------:R-:W1:Y:S01]  /*118c0*/  S2UR UR6, SR_CTAID.Y ;  /* 0x00000000000679c3 */ /* 0x000e620000002600 */
[----:B------:R-:W-:-:S04]  /*118d0*/  IMAD R4, R4, UR4, RZ ;  /* 0x0000000404047c24 */ /* 0x000fc8000f8e02ff */
[----:B------:R-:W-:Y:S01]  /*118e0*/  IMAD R5, R17, UR5, R4 ;  /* 0x0000000511057c24 */ /* 0x000fe2000f8e0204 */
[----:B------:R-:W-:Y:S01]  /*118f0*/  ULDC.64 UR4, c[0x0][0xbe0] ;  /* 0x0002f80000047ab9 */ /* 0x000fe20000000a00 */
[----:B------:R-:W-:Y:S01]  /*11900*/  IMAD.MOV R17, RZ, RZ, -R17 ;  /* 0x000000ffff117224 */ /* 0x000fe200078e0a11 */
        /* <DEDUP_REMOVED lines=12> */
[----:B0-----:R-:W-:Y:S02]  /*119d0*/  @P0 SHF.R.U32.HI R5, RZ, R9, R4 ;  /* 0x00000009ff050219 */ /* 0x001fe40000011604 */
[----:B------:R-:W-:Y:S02]  /*119e0*/  SHF.R.S32.HI R4, RZ, 0x1f, R17 ;  /* 0x0000001fff047819 */ /* 0x000fe40000011411 */
[--C-:B------:R-:W-:Y:S01]  /*119f0*/  SHF.R.S32.HI R9, RZ, 0x1f, R5.reuse ;  /* 0x0000001fff097819 */ /* 0x100fe20000011405 */
[----:B------:R-:W-:Y:S01]  /*11a00*/  IMAD.MOV R7, RZ, RZ, -R5 ;  /* 0x000000ffff077224 */ /* 0x000fe200078e0a05 */
[----:B------:R-:W-:Y:S01]  /*11a10*/  IADD3 R2, P0, R5, R2, RZ ;  /* 0x0000000205027210 */ /* 0x000fe20007f1e0ff */
[----:B------:R-:W-:Y:S02]  /*11a20*/  IMAD R4, R4, UR4, RZ ;  /* 0x0000000404047c24 */ /* 0x000fe4000f8e02ff */
[----:B------:R-:W-:-:S02]  /*11a30*/  IMAD R7, R6, R7, R0 ;  /* 0x0000000706077224 */ /* 0x000fc400078e0200 */
[----:B------:R-:W-:Y:S01]  /*11a40*/  IMAD R4, R17, UR5, R4 ;  /* 0x0000000511047c24 */ /* 0x000fe2000f8e0204 */
[----:B------:R-:W-:Y:S02]  /*11a50*/  ULDC.64 UR4, c[0x0][0xbc8] ;  /* 0x0002f20000047ab9 */ /* 0x000fe40000000a00 */
        /* <DEDUP_REMOVED lines=12> */
.L_x_866:
        /* <DEDUP_REMOVED lines=18> */
.L_x_954:
[----:B------:R-:W-:Y:S01]  /*11c40*/  ULDC UR8, c[0x0][0xc50] ;  /* 0x0003140000087ab9 */ /* 0x000fe20000000800 */
[----:B------:R-:W-:Y:S01]  /*11c50*/  UMOV UR36, UR7 ;  /* 0x0000000700247c82 */ /* 0x000fe20008000000 */
[----:B------:R-:W-:-:S11]  /*11c60*/  UISETP.NE.AND UP0, UPT, UR8, 0x1, UPT ;  /* 0x000000010800788c */ /* 0x000fd6000bf05270 */
[----:B------:R-:W-:Y:S01]  /*11c70*/  @UP0 ULDC UR4, c[0x0][0xc54] ;  /* 0x0003150000040ab9 */ /* 0x000fe20000000800 */
[----:B------:R-:W-:Y:S01]  /*11c80*/  @UP0 ULDC UR6, c[0x0][0xc58] ;  /* 0x0003160000060ab9 */ /* 0x000fe20000000800 */
[----:B------:R-:W-:-:S04]  /*11c90*/  UIMAD.WIDE.U32 UR4, UR7, UR4, URZ ;  /* 0x00000004070472a5 */ /* 0x000fc8000f8e003f */
[----:B------:R-:W-:-:S12]  /*11ca0*/  @UP0 USHF.R.U32.HI UR36, URZ, UR6, UR5 ;  /* 0x000000063f240299 */ /* 0x000fd80008011605 */
.L_x_955:
[----:B------:R-:W-:Y:S01]  /*11cb0*/  ISETP.GE.AND P0, PT, R19, RZ, PT ;  /* 0x000000ff1300720c */ /* 0x000fe20003f06270 */
[----:B------:R-:W-:Y:S01]  /*11cc0*/  UIADD3 UR6, -UR36, URZ, URZ ;  /* 0x0000003f24067290 */ /* 0x000fe2000fffe13f */
[----:B------:R-:W-:Y:S02]  /*11cd0*/  IMAD.MOV.U32 R20, RZ, RZ, 0x1 ;  /* 0x00000001ff147424 */ /* 0x000fe400078e00ff */
[----:B------:R-:W-:Y:S01]  /*11ce0*/  IMAD.MOV.U32 R0, RZ, RZ, RZ ;  /* 0x000000ffff007224 */ /* 0x000fe200078e00ff */
[----:B------:R-:W-:Y:S01]  /*11cf0*/  UIMAD UR6, UR8, UR6, UR7 ;  /* 0x00000006080672a4 */ /* 0x000fe2000f8e0207 */
[----:B------:R-:W-:-:S07]  /*11d00*/  IMAD.MOV.U32 R2, RZ, RZ, 0x1 ;  /* 0x00000001ff027424 */ /* 0x000fce00078e00ff */
[----:B------:R-:W-:Y:S05]  /*11d10*/  @!P0 BRA `(.L_x_956) ;  /* 0x0000003400408947 */ /* 0x000fea0003800000 */
[----:B------:R-:W0:Y:S01]  /*11d20*/  S2UR UR39, SR_CTAID.X ;  /* 0x00000000002779c3 */ /* 0x000e220000002500 */
[----:B------:R-:W-:Y:S01]  /*11d30*/  ULDC.64 UR4, c[0x0][0x418] ;  /* 0x0001060000047ab9 */ /* 0x000fe20000000a00 */
[----:B------:R-:W-:Y:S01]  /*11d40*/  ULDC UR7, c[0x0][0x448] ;  /* 0x0001120000077ab9 */ /* 0x000fe20000000800 */
[----:B------:R-:W-:Y:S02]  /*11d50*/  UISETP.NE.U32.AND UP0, UPT, UR4, URZ, UPT ;  /* 0x0000003f0400728c */ /* 0x000fe4000bf05070 */
[----:B------:R-:W-:Y:S02]  /*11d60*/  UISETP.NE.AND UP1, UPT, UR7, 0x1, UPT ;  /* 0x000000010700788c */ /* 0x000fe4000bf25270 */
[----:B------:R-:W-:Y:S01]  /*11d70*/  UISETP.NE.AND.EX UP0, UPT, UR5, URZ, UPT, UP0 ;  /* 0x0000003f0500728c */ /* 0x000fe2000bf05300 */
[----:B------:R-:W-:Y:S01]  /*11d80*/  ULDC UR4, c[0x0][0x424] ;  /* 0x0001090000047ab9 */ /* 0x000fe20000000800 */
[----:B------:R-:W-:Y:S02]  /*11d90*/  ULDC UR12, c[0x0][0x288] ;  /* 0x0000a200000c7ab9 */ /* 0x000fe40000000800 */
[----:B------:R-:W-:-:S02]  /*11da0*/  USEL UR11, UR4, 0x1, UP0 ;  /* 0x00000001040b7887 */ /* 0x000fc40008000000 */
[----:B------:R-:W-:Y:S01]  /*11db0*/  UIADD3 UR10, -UR12, 0x1, URZ ;  /* 0x000000010c0a7890 */ /* 0x000fe2000fffe13f */
[----:B------:R-:W-:Y:S02]  /*11dc0*/  ULDC.64 UR4, c[0x0][0x9e0] ;  /* 0x0002780000047ab9 */ /* 0x000fe40000000a00 */
[----:B------:R-:W-:Y:S01]  /*11dd0*/  @UP1 ULDC UR8, c[0x0][0x44c] ;  /* 0x0001130000081ab9 */ /* 0x000fe20000000800 */
[----:B------:R-:W-:Y:S01]  /*11de0*/  UISETP.GE.AND UP0, UPT, UR5, 0x1, UPT ;  /* 0x000000010500788c */ /* 0x000fe2000bf06270 */
[----:B------:R-:W-:Y:S01]  /*11df0*/  ULDC UR13, c[0x0][0x2f0] ;  /* 0x0000bc00000d7ab9 */ /* 0x000fe20000000800 */
[----:B------:R-:W-:Y:S01]  /*11e00*/  @UP1 ULDC UR14, c[0x0][0x450] ;  /* 0x00011400000e1ab9 */ /* 0x000fe20000000800 */
[----:B------:R-:W-:-:S03]  /*11e10*/  UIMAD UR10, UR11, UR13, UR10 ;  /* 0x0000000d0b0a72a4 */ /* 0x000fc6000f8e020a */
[----:B------:R-:W-:Y:S01]  /*11e20*/  PLOP3.LUT P1, PT, PT, PT, UP0, 0x80, 0x0 ;  /* 0x000000000000781c */ /* 0x000fe20003f2f008 */
[----:B0-----:R-:W-:-:S04]  /*11e30*/  USHF.L.U32 UR39, UR39, 0x7, URZ ;  /* 0x0000000727277899 */ /* 0x001fc8000800063f */
[----:B------:R-:W-:-:S04]  /*11e40*/  UIADD3 UR7, UR39, 0x7f, URZ ;  /* 0x0000007f27077890 */ /* 0x000fc8000fffe03f */
[----:B------:R-:W-:-:S04]  /*11e50*/  UIMAD.WIDE.U32 UR8, UR7, UR8, URZ ;  /* 0x00000008070872a5 */ /* 0x000fc8000f8e003f */
[----:B------:R-:W-:-:S04]  /*11e60*/  @UP1 USHF.R.U32.HI UR7, URZ, UR14, UR9 ;  /* 0x0000000e3f071299 */ /* 0x000fc80008011609 */
[----:B------:R-:W-:-:S04]  /*11e70*/  UIADD3 UR8, UR10, UR7, URZ ;  /* 0x000000070a087290 */ /* 0x000fc8000fffe03f */
[----:B------:R-:W-:Y:S01]  /*11e80*/  UIADD3 UR4, UR8, UR4, URZ ;  /* 0x0000000408047290 */ /* 0x000fe2000fffe03f */
[----:B------:R-:W-:Y:S11]  /*11e90*/  @!P1 BRA `(.L_x_957) ;  /* 0x0000000000449947 */ /* 0x000ff60003800000 */
[----:B------:R-:W-:Y:S01]  /*11ea0*/  ISETP.LT.AND P0, PT, RZ, UR8, PT ;  /* 0x00000008ff007c0c */ /* 0x000fe2000bf01270 */
[----:B------:R-:W-:-:S12]  /*11eb0*/  UIADD3 UR7, UR8, -0x1, URZ ;  /* 0xffffffff08077890 */ /* 0x000fd8000fffe03f */
[----:B------:R-:W-:Y:S05]  /*11ec0*/  @P0 BRA `(.L_x_958) ;  /* 0x00000000001c0947 */ /* 0x000fea0003800000 */
[----:B------:R-:W-:Y:S02]  /*11ed0*/  UISETP.NE.AND UP0, UPT, UR5, 0x1, UPT ;  /* 0x000000010500788c */ /* 0x000fe4000bf05270 */
[----:B------:R-:W-:-:S09]  /*11ee0*/  UIADD3 UR7, -UR8, URZ, URZ ;  /* 0x0000003f08077290 */ /* 0x000fd2000fffe13f */
[----:B------:R-:W-:Y:S02]  /*11ef0*/  @UP0 ULDC.64 UR14, c[0x0][0x9e8] ;  /* 0x00027a00000e0ab9 */ /* 0x000fe40000000a00 */
[----:B------:R-:W-:-:S04]  /*11f00*/  UIMAD.WIDE.U32 UR8, UR7, UR14, URZ ;  /* 0x0000000e070872a5 */ /* 0x000fc8000f8e003f */
[----:B------:R-:W-:-:S04]  /*11f10*/  @UP0 USHF.R.U32.HI UR7, URZ, UR15, UR9 ;  /* 0x0000000f3f070299 */ /* 0x000fc80008011609 */
[----:B------:R-:W-:Y:S01]  /*11f20*/  ULOP3.LUT UR7, URZ, UR7, URZ, 0x33, !UPT ;  /* 0x000000073f077292 */ /* 0x000fe2000f8e333f */
[----:B------:R-:W-:Y:S11]  /*11f30*/  BRA `(.L_x_959) ;  /* 0x0000000000107947 */ /* 0x000ff60003800000 */
.L_x_958:
[----:B------:R-:W-:-:S11]  /*11f40*/  UISETP.NE.AND UP0, UPT, UR5, 0x1, UPT ;  /* 0x000000010500788c */ /* 0x000fd6000bf05270 */
[----:B------:R-:W-:Y:S02]  /*11f50*/  @UP0 ULDC.64 UR14, c[0x0][0x9e8] ;  /* 0x00027a00000e0ab9 */ /* 0x000fe40000000a00 */
[----:B------:R-:W-:-:S04]  /*11f60*/  UIMAD.WIDE.U32 UR8, UR7, UR14, URZ ;  /* 0x0000000e070872a5 */ /* 0x000fc8000f8e003f */
[----:B------:R-:W-:-:S12]  /*11f70*/  @UP0 USHF.R.U32.HI UR7, URZ, UR15, UR9 ;  /* 0x0000000f3f070299 */ /* 0x000fd80008011609 */
.L_x_959:
[----:B------:R-:W-:-:S04]  /*11f80*/  UIMAD UR7, UR7, UR5, UR5 ;  /* 0x00000005070772a4 */ /* 0x000fc8000f8e0205 */
[----:B------:R-:W-:-:S04]  /*11f90*/  UISETP.LT.AND UP0, UPT, UR4, UR7, UPT ;  /* 0x000000070400728c */ /* 0x000fc8000bf01270 */
[----:B------:R-:W-:-:S12]  /*11fa0*/  USEL UR4, UR4, UR7, UP0 ;  /* 0x0000000704047287 */ /* 0x000fd80008000000 */
.L_x_957:
[----:B------:R-:W-:Y:S02]  /*11fb0*/  UIMAD UR14, UR11, UR13, 0x7f ;  /* 0x0000007f0b0e74a4 */ /* 0x000fe4000f8e020d */
[----:B------:R-:W-:Y:S02]  /*11fc0*/  UIADD3 UR4, UR4, 0x7f, URZ ;  /* 0x0000007f04047890 */ /* 0x000fe4000fffe03f */
[----:B------:R-:W-:Y:S02]  /*11fd0*/  USHF.R.S32.HI UR15, URZ, 0x1f, UR14 ;  /* 0x0000001f3f0f7899 */ /* 0x000fe4000801140e */
[----:B------:R-:W-:Y:S01]  /*11fe0*/  USHF.R.S32.HI UR7, URZ, 0x1f, UR4 ;  /* 0x0000001f3f077899 */ /* 0x000fe20008011404 */
[----:B------:R-:W-:Y:S01]  /*11ff0*/  @UP1 ULDC UR8, c[0x0][0x44c] ;  /* 0x0001130000081ab9 */ /* 0x000fe20000000800 */
[----:B------:R-:W-:Y:S02]  /*12000*/  ULEA.HI UR15, UR15, UR14, URZ, 0x7 ;  /* 0x0000000e0f0f7291 */ /* 0x000fe4000f8f383f */
[----:B------:R-:W-:-:S02]  /*12010*/  ULEA.HI UR7, UR7, UR4, URZ, 0x7 ;  /* 0x0000000407077291 */ /* 0x000fc4000f8f383f */
[----:B------:R-:W-:Y:S01]  /*12020*/  UIMAD.WIDE.U32 UR8, UR39, UR8, URZ ;  /* 0x00000008270872a5 */ /* 0x000fe2000f8e003f */
[----:B------:R-:W-:Y:S01]  /*12030*/  @UP1 ULDC UR16, c[0x0][0x450] ;  /* 0x0001140000101ab9 */ /* 0x000fe20000000800 */
[----:B------:R-:W-:Y:S01]  /*12040*/  UMOV UR10, UR39 ;  /* 0x00000027000a7c82 */ /* 0x000fe20008000000 */
[----:B------:R-:W-:Y:S02]  /*12050*/  USHF.R.S32.HI UR15, URZ, 0x7, UR15 ;  /* 0x000000073f0f7899 */ /* 0x000fe4000801140f */
[----:B------:R-:W-:Y:S02]  /*12060*/  USHF.R.S32.HI UR7, URZ, 0x7, UR7 ;  /* 0x000000073f077899 */ /* 0x000fe40008011407 */
[----:B------:R-:W-:Y:S02]  /*12070*/  UIMAD UR4, UR11, UR13, -UR12 ;  /* 0x0000000d0b0472a4 */ /* 0x000fe4000f8e0a0c */
[----:B------:R-:W-:Y:S02]  /*12080*/  @UP1 USHF.R.U32.HI UR10, URZ, UR16, UR9 ;  /* 0x000000103f0a1299 */ /* 0x000fe40008011609 */
[----:B------:R-:W-:-:S02]  /*12090*/  UISETP.LT.AND UP0, UPT, UR15, UR7, UPT ;  /* 0x000000070f00728c */ /* 0x000fc4000bf01270 */
[----:B------:R-:W-:Y:S01]  /*120a0*/  UIADD3 UR4, UR4, UR10, URZ ;  /* 0x0000000a04047290 */ /* 0x000fe2000fffe03f */
[----:B------:R-:W-:Y:S01]  /*120b0*/  ULDC UR8, c[0x0][0x9dc] ;  /* 0x0002770000087ab9 */ /* 0x000fe20000000800 */
[----:B------:R-:W-:Y:S02]  /*120c0*/  USEL UR10, UR15, UR7, UP0 ;  /* 0x000000070f0a7287 */ /* 0x000fe40008000000 */
[----:B------:R-:W-:Y:S01]  /*120d0*/  UIADD3 UR7, UR4, -UR8, URZ ;  /* 0x8000000804077290 */ /* 0x000fe2000fffe03f */
[----:B------:R-:W-:Y:S11]  /*120e0*/  @!P1 BRA `(.L_x_960) ;  /* 0x0000000000449947 */ /* 0x000ff60003800000 */
[----:B------:R-:W-:-:S06]  /*120f0*/  UISETP.GT.AND UP0, UPT, UR4, -0x1, UPT ;  /* 0xffffffff0400788c */ /* 0x000fcc000bf04270 */
[----:B------:R-:W-:-:S13]  /*12100*/  PLOP3.LUT P0, PT, PT, PT, UP0, 0x80, 0x0 ;  /* 0x000000000000781c */ /* 0x000fda0003f0f008 */
[----:B------:R-:W-:Y:S05]  /*12110*/  @P0 BRA `(.L_x_961) ;  /* 0x00000000001c0947 */ /* 0x000fea0003800000 */
[----:B------:R-:W-:Y:S02]  /*12120*/  UISETP.NE.AND UP0, UPT, UR5, 0x1, UPT ;  /* 0x000000010500788c */ /* 0x000fe4000bf05270 */
[----:B------:R-:W-:-:S09]  /*12130*/  ULOP3.LUT UR4, URZ, UR4, URZ, 0x33, !UPT ;  /* 0x000000043f047292 */ /* 0x000fd2000f8e333f */
[----:B------:R-:W-:Y:S02]  /*12140*/  @UP0 ULDC.64 UR12, c[0x0][0x9e8] ;  /* 0x00027a00000c0ab9 */ /* 0x000fe40000000a00 */
[----:B------:R-:W-:-:S04]  /*12150*/  UIMAD.WIDE.U32 UR8, UR4, UR12, URZ ;  /* 0x0000000c040872a5 */ /* 0x000fc8000f8e003f */
[----:B------:R-:W-:-:S04]  /*12160*/  @UP0 USHF.R.U32.HI UR4, URZ, UR13, UR9 ;  /* 0x0000000d3f040299 */ /* 0x000fc80008011609 */
[----:B------:R-:W-:Y:S01]  /*12170*/  ULOP3.LUT UR4, URZ, UR4, URZ, 0x33, !UPT ;  /* 0x000000043f047292 */ /* 0x000fe2000f8e333f */
[----:B------:R-:W-:Y:S11]  /*12180*/  BRA `(.L_x_962) ;  /* 0x0000000000107947 */ /* 0x000ff60003800000 */
.L_x_961:
[----:B------:R-:W-:-:S11]  /*12190*/  UISETP.NE.AND UP0, UPT, UR5, 0x1, UPT ;  /* 0x000000010500788c */ /* 0x000fd6000bf05270 */
[----:B------:R-:W-:Y:S02]  /*121a0*/  @UP0 ULDC.64 UR12, c[0x0][0x9e8] ;  /* 0x00027a00000c0ab9 */ /* 0x000fe40000000a00 */
[----:B------:R-:W-:-:S04]  /*121b0*/  UIMAD.WIDE.U32 UR8, UR4, UR12, URZ ;  /* 0x0000000c040872a5 */ /* 0x000fc8000f8e003f */
[----:B------:R-:W-:-:S12]  /*121c0*/  @UP0 USHF.R.U32.HI UR4, URZ, UR13, UR9 ;  /* 0x0000000d3f040299 */ /* 0x000fd80008011609 */
.L_x_962:
[----:B------:R-:W-:-:S04]  /*121d0*/  UIMAD UR4, UR4, UR5, URZ ;  /* 0x00000005040472a4 */ /* 0x000fc8000f8e023f */
[----:B------:R-:W-:-:S04]  /*121e0*/  UISETP.LT.AND UP0, UPT, UR7, UR4, UPT ;  /* 0x000000040700728c */ /* 0x000fc8000bf01270 */
[----:B------:R-:W-:-:S12]  /*121f0*/  USEL UR7, UR7, UR4, !UP0 ;  /* 0x0000000407077287 */ /* 0x000fd8000c000000 */
.L_x_960:
[----:B------:R-:W-:Y:S01]  /*12200*/  USHF.R.S32.HI UR4, URZ, 0x1f, UR7 ;  /* 0x0000001f3f047899 */ /* 0x000fe20008011407 */
[----:B------:R-:W-:Y:S01]  /*12210*/  IMAD.MOV.U32 R17, RZ, RZ, RZ ;  /* 0x000000ffff117224 */ /* 0x000fe200078e00ff */
[----:B------:R-:W-:Y:S02]  /*12220*/  USHF.R.U32.HI UR5, URZ, 0x10, UR6 ;  /* 0x000000103f057899 */ /* 0x000fe40008011606 */
[----:B------:R-:W-:Y:S02]  /*12230*/  ULEA.HI UR4, UR4, UR7, URZ, 0x7 ;  /* 0x0000000704047291 */ /* 0x000fe4000f8f383f */
[----:B------:R-:W-:Y:S02]  /*12240*/  UISETP.NE.AND UP0, UPT, UR5, URZ, UPT ;  /* 0x0000003f0500728c */ /* 0x000fe4000bf05270 */
[----:B------:R-:W-:Y:S02]  /*12250*/  USHF.R.S32.HI UR4, URZ, 0x7, UR4 ;  /* 0x000000073f047899 */ /* 0x000fe40008011404 */
[----:B------:R-:W-:-:S04]  /*12260*/  ULOP3.LUT UR6, UR6, 0xffff, URZ, 0xc0, !UPT ;  /* 0x0000ffff06067892 */ /* 0x000fc8000f8ec03f */
[----:B------:R-:W-:-:S03]  /*12270*/  VIMNMX R0, RZ, UR4, !PT ;  /* 0x00000004ff007c48 */ /* 0x000fc6000ffe0100 */
[----:B------:R-:W-:Y:S01]  /*12280*/  @!UP0 ULDC UR5, c[0x0][0x9f0] ;  /* 0x00027c0000058ab9 */ /* 0x000fe20000000800 */
[----:B------:R-:W-:-:S13]  /*12290*/  ISETP.LT.AND P0, PT, R0, UR10, PT ;  /* 0x0000000a00007c0c */ /* 0x000fda000bf01270 */
[----:B------:R-:W-:Y:S05]  /*122a0*/  @!P0 BRA `(.L_x_963) ;  /* 0x0000000000708947 */ /* 0x000fea0003800000 */
[----:B------:R-:W-:Y:S01]  /*122b0*/  IMAD.U32 R8, RZ, RZ, UR5 ;  /* 0x00000005ff087e24 */ /* 0x000fe2000f8e00ff */
[----:B------:R-:W-:Y:S01]  /*122c0*/  UIADD3 UR4, UR5, -0x1, UR10 ;  /* 0xffffffff05047890 */ /* 0x000fe2000fffe00a */
[----:B------:R-:W-:-:S03]  /*122d0*/  IMAD.MOV.U32 R2, RZ, RZ, RZ ;  /* 0x000000ffff027224 */ /* 0x000fc600078e00ff */
[-C--:B------:R-:W-:Y:S02]  /*122e0*/  IABS R4, R8.reuse ;  /* 0x0000000800047213 */ /* 0x080fe40000000000 */
[----:B------:R-:W-:Y:S02]  /*122f0*/  IABS R8, R8 ;  /* 0x0000000800087213 */ /* 0x000fe40000000000 */
[----:B------:R-:W0:Y:S08]  /*12300*/  I2F.RP R5, R4 ;  /* 0x0000000400057306 */ /* 0x000e300000209400 */
[----:B0-----:R-:W0:Y:S02]  /*12310*/  MUFU.RCP R5, R5 ;  /* 0x0000000500057308 */ /* 0x001e240000001000 */
[----:B0-----:R-:W-:-:S02]  /*12320*/  VIADD R3, R5, 0xffffffe ;  /* 0x0ffffffe05037836 */ /* 0x001fc40000000000 */
[----:B------:R-:W-:-:S04]  /*12330*/  IMAD.MOV R5, RZ, RZ, -R8 ;  /* 0x000000ffff057224 */ /* 0x000fc800078e0a08 */
[----:B------:R-:W0:Y:S02]  /*12340*/  F2I.FTZ.U32.TRUNC.NTZ R3, R3 ;  /* 0x0000000300037305 */ /* 0x000e24000021f000 */
[----:B0-----:R-:W-:-:S04]  /*12350*/  IMAD.MOV R7, RZ, RZ, -R3 ;  /* 0x000000ffff077224 */ /* 0x001fc800078e0a03 */
[----:B------:R-:W-:-:S04]  /*12360*/  IMAD R7, R7, R4, RZ ;  /* 0x0000000407077224 */ /* 0x000fc800078e02ff */
[----:B------:R-:W-:Y:S01]  /*12370*/  IMAD.HI.U32 R6, R3, R7, R2 ;  /* 0x0000000703067227 */ /* 0x000fe200078e0002 */
[----:B------:R-:W-:-:S04]  /*12380*/  IADD3 R2, -R0, UR4, RZ ;  /* 0x0000000400027c10 */ /* 0x000fc8000fffe1ff */
[----:B------:R-:W-:Y:S02]  /*12390*/  IABS R3, R2 ;  /* 0x0000000200037213 */ /* 0x000fe40000000000 */
[----:B------:R-:W-:-:S03]  /*123a0*/  LOP3.LUT R2, R2, UR5, RZ, 0x3c, !PT ;  /* 0x0000000502027c12 */ /* 0x000fc6000f8e3cff */
[----:B------:R-:W-:Y:S01]  /*123b0*/  IMAD.HI.U32 R6, R6, R3, RZ ;  /* 0x0000000306067227 */ /* 0x000fe200078e00ff */
[----:B------:R-:W-:-:S03]  /*123c0*/  ISETP.GE.AND P2, PT, R2, RZ, PT ;  /* 0x000000ff0200720c */ /* 0x000fc60003f46270 */
        /* <DEDUP_REMOVED lines=10> */
.L_x_963:
[----:B------:R-:W-:Y:S02]  /*12470*/  IMAD R0, R17, UR6, R0 ;  /* 0x0000000611007c24 */ /* 0x000fe4000f8e0200 */
[----:B------:R-:W-:Y:S02]  /*12480*/  IMAD.MOV.U32 R20, RZ, RZ, 0x1 ;  /* 0x00000001ff147424 */ /* 0x000fe400078e00ff */
[----:B------:R-:W-:Y:S01]  /*12490*/  IMAD.MOV.U32 R2, RZ, RZ, 0x1 ;  /* 0x00000001ff027424 */ /* 0x000fe200078e00ff */
[----:B------:R-:W-:Y:S01]  /*124a0*/  VIADDMNMX R17, R0, R17, UR10, PT ;  /* 0x0000000a00117e46 */ /* 0x000fe2000b800111 */
[----:B------:R0:W-:Y:S03]  /*124b0*/  STL [R1+0x10], R0 ;  /* 0x0000100001007387 */ /* 0x0001e60000100800 */
[----:B------:R-:W-:Y:S01]  /*124c0*/  ISETP.GT.AND P0, PT, R17, R0, PT ;  /* 0x000000001100720c */ /* 0x000fe20003f04270 */
[----:B0-----:R-:W-:-:S12]  /*124d0*/  IMAD.MOV.U32 R0, RZ, RZ, RZ ;  /* 0x000000ffff007224 */ /* 0x001fd800078e00ff */
        /* <DEDUP_REMOVED lines=24> */
.L_x_964:
        /* <DEDUP_REMOVED lines=20> */
.L_x_965:
        /* <DEDUP_REMOVED lines=20> */
.L_x_966:
        /* <DEDUP_REMOVED lines=18> */
.L_x_967:
[----:B------:R-:W0:Y:S01]  /*12a00*/  LDC.64 R2, c[0x0][0x9f8] ;  /* 0x00027e00ff027b82 */ /* 0x000e220000000a00 */
[----:B------:R-:W-:Y:S01]  /*12a10*/  LOP3.LUT R8, R18, 0x7f, RZ, 0xc0, !PT ;  /* 0x0000007f12087812 */ /* 0x000fe200078ec0ff */
[----:B------:R-:W-:Y:S01]  /*12a20*/  IMAD.MOV.U32 R9, RZ, RZ, R19 ;  /* 0x000000ffff097224 */ /* 0x000fe200078e0013 */
[----:B0-----:R-:W-:-:S04]  /*12a30*/  ISETP.NE.U32.AND P0, PT, R2, RZ, PT ;  /* 0x000000ff0200720c */ /* 0x001fc80003f05070 */
[----:B------:R-:W-:-:S13]  /*12a40*/  ISETP.NE.AND.EX P0, PT, R3, RZ, PT, P0 ;  /* 0x000000ff0300720c */ /* 0x000fda0003f05300 */
[----:B------:R-:W0:Y:S01]  /*12a50*/  @P0 LDC.64 R2, c[0x0][0x9f8] ;  /* 0x00027e00ff020b82 */ /* 0x000e220000000a00 */
[----:B------:R-:W-:Y:S01]  /*12a60*/  IMAD.SHL.U32 R0, R18, 0x80, RZ ;  /* 0x0000008012007824 */ /* 0x000fe200078e00ff */
[----:B------:R-:W-:-:S04]  /*12a70*/  SHF.R.U32.HI R7, RZ, 0x5, R8 ;  /* 0x00000005ff077819 */ /* 0x000fc80000011608 */
[----:B------:R-:W-:-:S04]  /*12a80*/  LOP3.LUT R5, R0, 0x380, RZ, 0xc0, !PT ;  /* 0x0000038000057812 */ /* 0x000fc800078ec0ff */
[----:B------:R-:W-:Y:S01]  /*12a90*/  LOP3.LUT R6, R5, 0x10, R18, 0xf8, !PT ;  /* 0x0000001005067812 */ /* 0x000fe200078ef812 */
[----:B------:R-:W-:Y:S01]  /*12aa0*/  IMAD R4, R7, 0x10, R5 ;  /* 0x0000001007047824 */ /* 0x000fe200078e0205 */
[----:B------:R-:W-:-:S05]  /*12ab0*/  LOP3.LUT R5, R0, 0x400, RZ, 0xc0, !PT ;  /* 0x0000040000057812 */ /* 0x000fca00078ec0ff */
[----:B------:R-:W-:Y:S02]  /*12ac0*/  IMAD R7, R7, 0x800, R5 ;  /* 0x0000080007077824 */ /* 0x000fe400078e0205 */
[----:B0-----:R-:W-:-:S04]  /*12ad0*/  @P0 IMAD.WIDE R2, R19, 0x4, R2 ;  /* 0x0000000413020825 */ /* 0x001fc800078e0202 */
[----:B------:R-:W-:Y:S01]  /*12ae0*/  IMAD.SHL.U32 R19, R18, 0x10, RZ ;  /* 0x0000001012137824 */ /* 0x000fe200078e00ff */
[----:B------:R0:W2:Y:S04]  /*12af0*/  @P0 LDG.E R9, desc[UR40][R2.64] ;  /* 0x0000002802090981 */ /* 0x0000a8000c1e1900 */
[--C-:B------:R-:W-:Y:S02]  /*12b00*/  LOP3.LUT R5, R4, 0x70, R19.reuse, 0x78, !PT ;  /* 0x0000007004057812 */ /* 0x100fe400078e7813 */
[----:B------:R-:W-:Y:S02]  /*12b10*/  LOP3.LUT R6, R6, 0x70, R19, 0x78, !PT ;  /* 0x0000007006067812 */ /* 0x000fe400078e7813 */
[----:B------:R-:W-:Y:S02]  /*12b20*/  LOP3.LUT R4, R5, 0xc00, R0, 0xf8, !PT ;  /* 0x00000c0005047812 */ /* 0x000fe400078ef800 */
[----:B------:R-:W3:Y:S01]  /*12b30*/  LDL.LU R5, [R1] ;  /* 0x0000000001057983 */ /* 0x000ee20000300800 */
[----:B0-----:R-:W0:Y:S01]  /*12b40*/  LDC.64 R2, c[0x0][0x418] ;  /* 0x00010600ff027b82 */ /* 0x001e220000000a00 */
[----:B------:R-:W-:-:S02]  /*12b50*/  IMAD.IADD R0, R7, 0x1, R6 ;  /* 0x0000000107007824 */ /* 0x000fc400078e0206 */
[----:B------:R-:W-:Y:S04]  /*12b60*/  STL [R1+0x18], R4 ;  /* 0x0000180401007387 */ /* 0x000fe80000100800 */
[----:B------:R1:W-:Y:S01]  /*12b70*/  STL [R1+0x1c], R0 ;  /* 0x00001c0001007387 */ /* 0x0003e20000100800 */
[----:B0-----:R-:W-:-:S04]  /*12b80*/  ISETP.NE.U32.AND P0, PT, R2, RZ, PT ;  /* 0x000000ff0200720c */ /* 0x001fc80003f05070 */
[----:B------:R-:W-:Y:S02]  /*12b90*/  R2P PR, R18, 0x6 ;  /* 0x0000000612007804 */ /* 0x000fe40000000000 */
[----:B------:R-:W-:Y:S01]  /*12ba0*/  ISETP.NE.AND.EX P3, PT, R3, RZ, PT, P0 ;  /* 0x000000ff0300720c */ /* 0x000fe20003f65300 */
[----:B-1----:R-:W-:Y:S02]  /*12bb0*/  IMAD.MOV.U32 R0, RZ, RZ, 0x40 ;  /* 0x00000040ff007424 */ /* 0x002fe400078e00ff */
[----:B------:R-:W-:-:S03]  /*12bc0*/  IMAD.MOV.U32 R4, RZ, RZ, 0x20 ;  /* 0x00000020ff047424 */ /* 0x000fc600078e00ff */
[----:B------:R-:W-:-:S05]  /*12bd0*/  SEL R0, R0, 0xffffffc0, !P2 ;  /* 0xffffffc000007807 */ /* 0x000fca0005000000 */
[----:B------:R0:W-:Y:S02]  /*12be0*/  STL [R1+0xc], R0 ;  /* 0x00000c0001007387 */ /* 0x0001e40000100800 */
[----:B0-----:R-:W-:Y:S01]  /*12bf0*/  SEL R0, R4, 0xffffffe0, !P1 ;  /* 0xffffffe004007807 */ /* 0x001fe20004800000 */
[----:B------:R-:W-:Y:S01]  /*12c00*/  UMOV UR4, 0xffffffff ;  /* 0xffffffff00047882 */ /* 0x000fe20000000000 */
[----:B------:R-:W-:-:S04]  /*12c10*/  SHF.R.U32.HI R6, RZ, 0x5, R18 ;  /* 0x00000005ff067819 */ /* 0x000fc80000011612 */
[----:B------:R-:W-:Y:S02]  /*12c20*/  LOP3.LUT R6, R6, 0x3, RZ, 0xc0, !PT ;  /* 0x0000000306067812 */ /* 0x000fe400078ec0ff */
[----:B--2---:R-:W-:Y:S01]  /*12c30*/  SHF.R.S32.HI R10, RZ, 0x1f, R9 ;  /* 0x0000001fff0a7819 */ /* 0x004fe20000011409 */
[----:B------:R0:W-:Y:S01]  /*12c40*/  STL [R1+0x4], R9 ;  /* 0x0000040901007387 */ /* 0x0001e20000100800 */
[----:B---3--:R-:W-:-:S04]  /*12c50*/  LOP3.LUT R5, R5, 0xfffffffe, RZ, 0xc0, !PT ;  /* 0xfffffffe05057812 */ /* 0x008fc800078ec0ff */
[----:B------:R-:W-:-:S05]  /*12c60*/  @P3 LOP3.LUT R5, R5, 0x1, RZ, 0xfc, !PT ;  /* 0x0000000105053812 */ /* 0x000fca00078efcff */
[----:B------:R0:W-:Y:S04]  /*12c70*/  STL [R1], R5 ;  /* 0x0000000501007387 */ /* 0x0001e80000100800 */
[----:B------:R0:W-:Y:S04]  /*12c80*/  STL [R1+0x8], R0 ;  /* 0x0000080001007387 */ /* 0x0001e80000100800 */
[----:B------:R0:W-:Y:S01]  /*12c90*/  STL [R1+0x14], R10 ;  /* 0x0000140a01007387 */ /* 0x0001e20000100800 */
[----:B------:R-:W-:Y:S01]  /*12ca0*/  SEL R16, R9, RZ, !P3 ;  /* 0x000000ff09107207 */ /* 0x000fe20005800000 */
[----:B------:R-:W-:Y:S06]  /*12cb0*/  BRA.DIV UR4, `(.L_x_968) ;  /* 0x0000002e04047947 */ /* 0x000fec000b800000 */
[----:B------:R1:W2:Y:S02]  /*12cc0*/  SHFL.IDX PT, R14, R6, RZ, 0x1f ;  /* 0x00001fff060e7589 */ /* 0x0002a400000e0000 */
.L_x_1021:
        /* <DEDUP_REMOVED lines=11> */
.L_x_1024:
        /* <DEDUP_REMOVED lines=20> */
.L_x_971:
[----:B0-----:R-:W-:Y:S01]  /*12ec0*/  IMAD.MOV.U32 R2, RZ, RZ, 0x1 ;  /* 0x00000001ff027424 */ /* 0x001fe200078e00ff */
[----:B------:R-:W-:-:S04]  /*12ed0*/  ISETP.NE.AND P1, PT, R8, RZ, PT ;  /* 0x000000ff0800720c */ /* 0x000fc80003f25270 */
[----:B------:R-:W-:-:S04]  /*12ee0*/  SHF.L.U32 R2, R2, 0x1f, RZ ;  /* 0x0000001f02027819 */ /* 0x000fc800000006ff */
[----:B------:R-:W0:Y:S02]  /*12ef0*/  SYNCS.PHASECHK.TRANS64.TRYWAIT P0, [UR38+0x22880], R2 ;  /* 0x02288002ff0075a7 */ /* 0x000e240008000166 */
[----:B0-----:R-:W-:Y:S05]  /*12f00*/  @!P0 BRA `(.L_x_972) ;  /* 0x0000002800b08947 */ /* 0x001fea0003800000 */
.L_x_1025:
[----:B------:R-:W-:Y:S05]  /*12f10*/  @P1 BRA `(.L_x_973) ;  /* 0x0000000000141947 */ /* 0x000fea0003800000 */
[----:B------:R-:W-:Y:S01]  /*12f20*/  LOP3.LUT P0, RZ, R18, 0x1f, RZ, 0xc0, !PT ;  /* 0x0000001f12ff7812 */ /* 0x000fe2000780c0ff */
[----:B0-----:R-:W-:-:S04]  /*12f30*/  IMAD.MOV.U32 R3, RZ, RZ, 0x4000 ;  /* 0x00004000ff037424 */ /* 0x001fc800078e00ff */
[----:B------:R2:W-:Y:S08]  /*12f40*/  SYNCS.ARRIVE.TRANS64 RZ, [UR38+0x22870], R3 ;  /* 0x02287003ffff79a7 */ /* 0x0005f00008000026 */
[----:B--2---:R-:W-:Y:S05]  /*12f50*/  @!P0 BRA `(.L_x_973) ;  /* 0x0000000000048947 */ /* 0x004fea0003800000 */
[----:B------:R-:W-:Y:S01]  /*12f60*/  BPT.TRAP 0x1 ;  /* 0x000000040000795c */ /* 0x000fe20000300000 */
.L_x_973:
[----:B------:R-:W-:Y:S01]  /*12f70*/  IMAD.SHL.U32 R0, R0, 0x80, RZ ;  /* 0x0000008000007824 */ /* 0x000fe200078e00ff */
        /* <DEDUP_REMOVED lines=14> */
.L_x_1026:
[----:B------:R-:W-:Y:S05]  /*13060*/  @P1 BRA `(.L_x_975) ;  /* 0x0000000000141947 */ /* 0x000fea0003800000 */
[----:B------:R-:W-:Y:S01]  /*13070*/  LOP3.LUT P0, RZ, R18, 0x1f, RZ, 0xc0, !PT ;  /* 0x0000001f12ff7812 */ /* 0x000fe2000780c0ff */
[----:B0-----:R-:W-:-:S04]  /*13080*/  IMAD.MOV.U32 R2, RZ, RZ, 0x6000 ;  /* 0x00006000ff027424 */ /* 0x001fc800078e00ff */
[----:B------:R2:W-:Y:S08]  /*13090*/  SYNCS.ARRIVE.TRANS64 RZ, [UR38+0x22830], R2 ;  /* 0x02283002ffff79a7 */ /* 0x0005f00008000026 */
[----:B--2---:R-:W-:Y:S05]  /*130a0*/  @!P0 BRA `(.L_x_975) ;  /* 0x0000000000048947 */ /* 0x004fea0003800000 */
[----:B------:R-:W-:Y:S01]  /*130b0*/  BPT.TRAP 0x1 ;  /* 0x000000040000795c */ /* 0x000fe20000300000 */
.L_x_975:
        /* <DEDUP_REMOVED lines=31> */
.L_x_969:
        /* <DEDUP_REMOVED lines=11> */
[----:B------:R-:W2:Y:S01]  /*13360*/  LDC.64 R2, c[0x4][R2] ;  /* 0x0100000002027b82 */ /* 0x000ea20000000a00 */
[----:B------:R-:W-:Y:S02]  /*13370*/  IMAD.U32 R5, RZ, RZ, UR7 ;  /* 0x00000007ff057e24 */ /* 0x000fe4000f8e00ff */
[----:B-1----:R-:W-:Y:S02]  /*13380*/  IMAD.U32 R6, RZ, RZ, UR8 ;  /* 0x00000008ff067e24 */ /* 0x002fe4000f8e00ff */
[----:B------:R-:W-:-:S02]  /*13390*/  IMAD.U32 R7, RZ, RZ, UR9 ;  /* 0x00000009ff077e24 */ /* 0x000fc4000f8e00ff */
[----:B------:R-:W-:Y:S02]  /*133a0*/  IMAD.U32 R10, RZ, RZ, UR4 ;  /* 0x00000004ff0a7e24 */ /* 0x000fe4000f8e00ff */
[----:B------:R-:W-:Y:S02]  /*133b0*/  IMAD.U32 R11, RZ, RZ, UR5 ;  /* 0x00000005ff0b7e24 */ /* 0x000fe4000f8e00ff */
[----:B------:R-:W-:Y:S02]  /*133c0*/  IMAD.MOV.U32 R8, RZ, RZ, 0x70 ;  /* 0x00000070ff087424 */ /* 0x000fe400078e00ff */
[----:B------:R-:W-:Y:S02]  /*133d0*/  IMAD.MOV.U32 R12, RZ, RZ, 0x1 ;  /* 0x00000001ff0c7424 */ /* 0x000fe400078e00ff */
[----:B------:R-:W-:-:S07]  /*133e0*/  IMAD.MOV.U32 R13, RZ, RZ, RZ ;  /* 0x000000ffff0d7224 */ /* 0x000fce00078e00ff */
[----:B------:R-:W-:-:S07]  /*133f0*/  LEPC R20, `(.L_x_976) ;  /* 0x000000001014794e */ /* 0x000fce0000000000 */
[----:B0-2---:R-:W-:Y:S05]  /*13400*/  CALL.ABS.NOINC R2 ;  /* 0x0000000002007343 */ /* 0x005fea0003c00000 */
.L_x_976:
[----:B------:R-:W-:Y:S01]  /*13410*/  SHF.R.U32.HI R4, RZ, 0x3, R18 ;  /* 0x00000003ff047819 */ /* 0x000fe20000011612 */
[----:B-1----:R-:W1:Y:S01]  /*13420*/  S2R R6, SR_CTAID.Z ;  /* 0x0000000000067919 */ /* 0x002e620000002700 */
[----:B------:R-:W-:Y:S01]  /*13430*/  LOP3.LUT R3, R18, 0x7f, RZ, 0xc0, !PT ;  /* 0x0000007f12037812 */ /* 0x000fe200078ec0ff */
[----:B------:R-:W2:Y:S01]  /*13440*/  LDC R10, c[0x0][0x448] ;  /* 0x00011200ff0a7b82 */ /* 0x000ea20000000800 */
[----:B------:R-:W-:Y:S01]  /*13450*/  USHF.R.S32.HI UR4, URZ, 0x1f, UR36 ;  /* 0x0000001f3f047899 */ /* 0x000fe20008011424 */
[----:B0-----:R-:W-:Y:S01]  /*13460*/  IMAD.SHL.U32 R0, R4, 0x80, RZ ;  /* 0x0000008004007824 */ /* 0x001fe200078e00ff */
[----:B------:R-:W-:Y:S01]  /*13470*/  ULDC.64 UR8, c[0x0][0x2d8] ;  /* 0x0000b60000087ab9 */ /* 0x000fe20000000a00 */
[----:B------:R-:W-:Y:S01]  /*13480*/  LOP3.LUT R8, R18, 0x7f, RZ, 0xc0, !PT ;  /* 0x0000007f12087812 */ /* 0x000fe200078ec0ff */
[----:B------:R-:W-:Y:S02]  /*13490*/  UIMAD UR6, UR4, UR8, URZ ;  /* 0x00000008040672a4 */ /* 0x000fe4000f8e023f */
[----:B------:R-:W-:Y:S01]  /*134a0*/  LOP3.LUT R2, R0, 0x180, RZ, 0xc0, !PT ;  /* 0x0000018000027812 */ /* 0x000fe200078ec0ff */
[----:B------:R-:W-:Y:S01]  /*134b0*/  IMAD.SHL.U32 R0, R4, 0x10, RZ ;  /* 0x0000001004007824 */ /* 0x000fe200078e00ff */
[----:B------:R-:W-:Y:S01]  /*134c0*/  SHF.R.U32.HI R4, RZ, 0x5, R3 ;  /* 0x00000005ff047819 */ /* 0x000fe20000011603 */
[----:B------:R-:W-:Y:S01]  /*134d0*/  UIMAD.WIDE.U32 UR4, UR36, UR8, URZ ;  /* 0x00000008240472a5 */ /* 0x000fe2000f8e003f */
[----:B------:R-:W-:Y:S01]  /*134e0*/  LOP3.LUT R3, R2, 0x30, R19, 0xf8, !PT ;  /* 0x0000003002037812 */ /* 0x000fe200078ef813 */
[----:B------:R-:W-:Y:S01]  /*134f0*/  UIMAD UR6, UR36, UR9, UR6 ;  /* 0x00000009240672a4 */ /* 0x000fe2000f8e0206 */
[----:B------:R-:W-:-:S02]  /*13500*/  LOP3.LUT R2, R19, 0x40, RZ, 0xc0, !PT ;  /* 0x0000004013027812 */ /* 0x000fc400078ec0ff */
[----:B------:R-:W-:Y:S01]  /*13510*/  LOP3.LUT R0, R3, 0x30, R0, 0x78, !PT ;  /* 0x0000003003007812 */ /* 0x000fe200078e7800 */
[----:B------:R-:W-:Y:S01]  /*13520*/  UIADD3 UR5, UR5, UR6, URZ ;  /* 0x0000000605057290 */ /* 0x000fe2000fffe03f */
[----:B------:R-:W-:Y:S01]  /*13530*/  SHF.R.U32.HI R9, RZ, 0x2, R8 ;  /* 0x00000002ff097819 */ /* 0x000fe20000011608 */
[----:B------:R-:W-:Y:S01]  /*13540*/  IMAD R5, R4, 0x200, R2 ;  /* 0x0000020004057824 */ /* 0x000fe200078e0202 */
[----:B------:R-:W-:Y:S01]  /*13550*/  LOP3.LUT R8, R19, 0x30, RZ, 0xc0, !PT ;  /* 0x0000003013087812 */ /* 0x000fe200078ec0ff */
[----:B------:R-:W0:Y:S02]  /*13560*/  LDC.64 R2, c[0x0][0x2e0] ;  /* 0x0000b800ff027b82 */ /* 0x000e240000000a00 */
[----:B------:R-:W-:Y:S01]  /*13570*/  IMAD.IADD R0, R5, 0x1, R0 ;  /* 0x0000000105007824 */ /* 0x000fe200078e0200 */
[----:B--2---:R-:W-:Y:S02]  /*13580*/  ISETP.NE.AND P0, PT, R10, 0x1, PT ;  /* 0x000000010a00780c */ /* 0x004fe40003f05270 */
[----:B-1----:R-:W-:-:S11]  /*13590*/  SHF.R.S32.HI R5, RZ, 0x1f, R6 ;  /* 0x0000001fff057819 */ /* 0x002fd60000011406 */
[----:B------:R-:W1:Y:S01]  /*135a0*/  @P0 LDC R7, c[0x0][0x44c] ;  /* 0x00011300ff070b82 */ /* 0x000e620000000800 */
[----:B0-----:R-:W-:-:S04]  /*135b0*/  IMAD R4, R5, R2, RZ ;  /* 0x0000000205047224 */ /* 0x001fc800078e02ff */
[C---:B------:R-:W-:Y:S02]  /*135c0*/  IMAD R4, R6.reuse, R3, R4 ;  /* 0x0000000306047224 */ /* 0x040fe400078e0204 */
[----:B------:R-:W-:Y:S01]  /*135d0*/  IMAD.WIDE.U32 R2, R6, R2, UR4 ;  /* 0x0000000406027e25 */ /* 0x000fe2000f8e0002 */
[----:B------:R-:W-:-:S03]  /*135e0*/  ULDC.64 UR4, c[0x0][0x2d0] ;  /* 0x0000b40000047ab9 */ /* 0x000fc60000000a00 */
[----:B------:R-:W-:Y:S02]  /*135f0*/  IMAD.IADD R3, R3, 0x1, R4 ;  /* 0x0000000103037824 */ /* 0x000fe400078e0204 */
[----:B------:R-:W0:Y:S01]  /*13600*/  @P0 LDC R4, c[0x0][0x450] ;  /* 0x00011400ff040b82 */ /* 0x000e220000000800 */
[----:B------:R-:W-:-:S05]  /*13610*/  IMAD.SHL.U32 R6, R18, 0x20, RZ ;  /* 0x0000002012067824 */ /* 0x000fca00078e00ff */
[----:B------:R-:W-:-:S05]  /*13620*/  LOP3.LUT R6, R9, 0x60, R6, 0xf8, !PT ;  /* 0x0000006009067812 */ /* 0x000fca00078ef806 */
[----:B------:R-:W-:-:S04]  /*13630*/  VIADD R6, R6, UR39 ;  /* 0x0000002706067c36 */ /* 0x000fc80008000000 */
[----:B-1----:R-:W-:-:S04]  /*13640*/  @P0 IMAD.HI.U32 R7, R6, R7, RZ ;  /* 0x0000000706070227 */ /* 0x002fc800078e00ff */
[----:B------:R-:W-:Y:S01]  /*13650*/  IMAD.MOV.U32 R5, RZ, RZ, R6 ;  /* 0x000000ffff057224 */ /* 0x000fe200078e0006 */
[----:B0-----:R-:W-:-:S05]  /*13660*/  @P0 SHF.R.U32.HI R5, RZ, R4, R7 ;  /* 0x00000004ff050219 */ /* 0x001fca0000011607 */
[----:B------:R-:W-:Y:S02]  /*13670*/  IMAD.MOV R4, RZ, RZ, -R5 ;  /* 0x000000ffff047224 */ /* 0x000fe400078e0a05 */
[----:B------:R-:W-:-:S04]  /*13680*/  IMAD.WIDE.U32 R2, R5, UR4, R2 ;  /* 0x0000000405027c25 */ /* 0x000fc8000f8e0002 */
[----:B------:R-:W-:Y:S01]  /*13690*/  IMAD R4, R10, R4, R6 ;  /* 0x000000040a047224 */ /* 0x000fe200078e0206 */
[----:B------:R-:W-:-:S05]  /*136a0*/  SHF.R.S32.HI R6, RZ, 0x1f, R5 ;  /* 0x0000001fff067819 */ /* 0x000fca0000011405 */
[----:B------:R-:W-:-:S04]  /*136b0*/  IMAD R6, R6, UR4, RZ ;  /* 0x0000000406067c24 */ /* 0x000fc8000f8e02ff */
[----:B------:R-:W-:Y:S01]  /*136c0*/  IMAD R6, R5, UR5, R6 ;  /* 0x0000000505067c24 */ /* 0x000fe2000f8e0206 */
[----:B------:R-:W-:Y:S01]  /*136d0*/  SHF.R.S32.HI R5, RZ, 0x1f, R4 ;  /* 0x0000001fff057819 */ /* 0x000fe20000011404 */
[----:B------:R-:W-:Y:S02]  /*136e0*/  ULDC.64 UR4, c[0x0][0x2c8] ;  /* 0x0000b20000047ab9 */ /* 0x000fe40000000a00 */
[----:B------:R-:W-:Y:S02]  /*136f0*/  IMAD.IADD R3, R3, 0x1, R6 ;  /* 0x0000000103037824 */ /* 0x000fe400078e0206 */
[----:B------:R-:W-:Y:S02]  /*13700*/  IMAD R5, R5, UR4, RZ ;  /* 0x0000000405057c24 */ /* 0x000fe4000f8e02ff */
[----:B------:R-:W-:-:S04]  /*13710*/  IMAD.WIDE.U32 R2, R4, UR4, R2 ;  /* 0x0000000404027c25 */ /* 0x000fc8000f8e0002 */
[----:B------:R-:W-:Y:S01]  /*13720*/  IMAD R4, R4, UR5, R5 ;  /* 0x0000000504047c24 */ /* 0x000fe2000f8e0205 */
[----:B------:R-:W-:Y:S02]  /*13730*/  ULDC.64 UR4, c[0x0][0x280] ;  /* 0x0000a00000047ab9 */ /* 0x000fe40000000a00 */
[----:B------:R-:W-:Y:S01]  /*13740*/  IADD3 R5, P0, R2, UR4, RZ ;  /* 0x0000000402057c10 */ /* 0x000fe2000ff1e0ff */
[----:B------:R-:W-:Y:S01]  /*13750*/  ULDC UR4, c[0x0][0x2b8] ;  /* 0x0000ae0000047ab9 */ /* 0x000fe20000000800 */
[----:B------:R-:W-:Y:S02]  /*13760*/  LOP3.LUT R2, R8, 0x40, RZ, 0xfc, !PT ;  /* 0x0000004008027812 */ /* 0x000fe400078efcff */
[----:B------:R-:W-:Y:S02]  /*13770*/  IADD3.X R4, R3, UR5, R4, P0, !PT ;  /* 0x0000000503047c10 */ /* 0x000fe400087fe404 */
[----:B------:R-:W-:Y:S02]  /*13780*/  ISETP.GE.AND P0, PT, R2, UR4, PT ;  /* 0x0000000402007c0c */ /* 0x000fe4000bf06270 */
[----:B------:R-:W-:-:S02]  /*13790*/  LOP3.LUT R2, R8, 0x80, RZ, 0xfc, !PT ;  /* 0x0000008008027812 */ /* 0x000fc400078efcff */
[----:B------:R-:W-:Y:S02]  /*137a0*/  ISETP.GE.AND P2, PT, R8, UR4, PT ;  /* 0x0000000408007c0c */ /* 0x000fe4000bf46270 */
[----:B------:R-:W-:Y:S01]  /*137b0*/  ISETP.GE.AND P1, PT, R2, UR4, PT ;  /* 0x0000000402007c0c */ /* 0x000fe2000bf26270 */
[----:B------:R-:W-:-:S03]  /*137c0*/  UMOV UR4, 0xffffffff ;  /* 0xffffffff00047882 */ /* 0x000fc60000000000 */
[----:B------:R-:W-:Y:S09]  /*137d0*/  BRA.DIV UR4, `(.L_x_977) ;  /* 0x0000002204ac7947 */ /* 0x000ff2000b800000 */
[----:B------:R-:W0:Y:S01]  /*137e0*/  SHFL.IDX PT, R7, R5, RZ, 0x1c1f ;  /* 0x001c1fff05077589 */ /* 0x000e2200000e0000 */
[----:B------:R-:W-:Y:S01]  /*137f0*/  ULDC UR4, c[0x0][0x288] ;  /* 0x0000a20000047ab9 */ /* 0x000fe20000000800 */
[----:B------:R-:W-:Y:S02]  /*13800*/  VIADD R2, R9, UR39 ;  /* 0x0000002709027c36 */ /* 0x000fe40008000000 */
[----:B------:R-:W1:Y:S01]  /*13810*/  SHFL.IDX PT, R6, R4, RZ, 0x1c1f ;  /* 0x001c1fff04067589 */ /* 0x000e6200000e0000 */
[----:B------:R-:W-:Y:S02]  /*13820*/  IMAD R3, R10, UR4, RZ ;  /* 0x000000040a037c24 */ /* 0x000fe4000f8e02ff */
[C---:B------:R-:W-:Y:S01]  /*13830*/  VIADD R10, R2.reuse, 0x20 ;  /* 0x00000020020a7836 */ /* 0x040fe20000000000 */
[----:B------:R-:W-:Y:S02]  /*13840*/  SHFL.IDX PT, R14, R5, 0x3, 0x1c1f ;  /* 0x007c1f00050e7f89 */ /* 0x000fe400000e0000 */
        /* <DEDUP_REMOVED lines=13> */
[----:B------:R-:W-:-:S03]  /*13920*/  @!P3 VIADD R9, R0, UR38 ;  /* 0x000000260009bc36 */ /* 0x000fc60008000000 */
[----:B------:R-:W1:Y:S01]  /*13930*/  SHFL.IDX PT, R6, R4, 0x1, 0x1c1f ;  /* 0x003c1f0004067f89 */ /* 0x000e6200000e0000 */
[----:B0-----:R-:W-:-:S05]  /*13940*/  @!P3 IADD3 R7, P4, R8, R7, RZ ;  /* 0x000000070807b210 */ /* 0x001fca0007f9e0ff */
[----:B-1----:R-:W-:-:S05]  /*13950*/  @!P3 IMAD.X R6, RZ, RZ, R6, P4 ;  /* 0x000000ffff06b224 */ /* 0x002fca00020e0606 */
        /* <DEDUP_REMOVED lines=8> */
[----:B------:R-:W-:Y:S01]  /*139e0*/  @!P3 VIADD R19, R0, UR38 ;  /* 0x000000260013bc36 */ /* 0x000fe20008000000 */
[----:B------:R-:W1:Y:S04]  /*139f0*/  SHFL.IDX PT, R6, R4, 0x2, 0x1c1f ;  /* 0x005c1f0004067f89 */ /* 0x000e6800000e0000 */
[----:B------:R-:W2:Y:S01]  /*13a00*/  SHFL.IDX PT, R4, R4, 0x3, 0x1c1f ;  /* 0x007c1f0004047f89 */ /* 0x000ea200000e0000 */
[----:B0-----:R-:W-:-:S05]  /*13a10*/  @!P3 IADD3 R7, P4, R8, R7, RZ ;  /* 0x000000070807b210 */ /* 0x001fca0007f9e0ff */
[----:B-1----:R-:W-:-:S05]  /*13a20*/  @!P3 IMAD.X R6, RZ, RZ, R6, P4 ;  /* 0x000000ffff06b224 */ /* 0x002fca00020e0606 */
[----:B------:R-:W-:-:S04]  /*13a30*/  @!P3 LOP3.LUT R7, R7, R6, RZ, 0x3c, !PT ;  /* 0x000000060707b212 */ /* 0x000fc800078e3cff */
[----:B------:R-:W-:-:S04]  /*13a40*/  @!P3 LOP3.LUT R6, R7, R6, RZ, 0x3c, !PT ;  /* 0x000000060706b212 */ /* 0x000fc800078e3cff */
[----:B------:R-:W-:-:S05]  /*13a50*/  @!P3 LOP3.LUT R7, R7, R6, RZ, 0x3c, !PT ;  /* 0x000000060707b212 */ /* 0x000fca00078e3cff */
[----:B------:R0:W-:Y:S04]  /*13a60*/  @!P3 LDGSTS.E.BYPASS.LTC128B.128 [R19+0x11400], desc[UR40][R6.64], !P2 ;  /* 0x114000000613bfae */ /* 0x0001e8000d101d68 */
[----:B------:R0:W-:Y:S04]  /*13a70*/  @!P3 LDGSTS.E.BYPASS.LTC128B.128 [R19+0x13400], desc[UR40][R6.64+0x40], !P0 ;  /* 0x134000400613bfae */ /* 0x0001e8000c101d68 */
[----:B--2---:R0:W-:Y:S02]  /*13a80*/  @!P3 LDGSTS.E.BYPASS.LTC128B.128 [R19+0x15400], desc[UR40][R6.64+0x80], !P1 ;  /* 0x154000800613bfae */ /* 0x0041e4000c901d68 */
.L_x_1035:
[----:B------:R-:W-:Y:S01]  /*13a90*/  VIADD R2, R2, 0x60 ;  /* 0x0000006002027836 */ /* 0x000fe20000000000 */
[----:B------:R-:W-:Y:S04]  /*13aa0*/  BSSY B0, `(.L_x_978) ;  /* 0x000000c000007945 */ /* 0x000fe80003800000 */
[----:B------:R-:W-:-:S13]  /*13ab0*/  ISETP.GE.AND P3, PT, R2, R3, PT ;  /* 0x000000030200720c */ /* 0x000fda0003f66270 */
[----:B------:R-:W-:Y:S05]  /*13ac0*/  @P3 BRA `(.L_x_979) ;  /* 0x0000000000243947 */ /* 0x000fea0003800000 */
[----:B------:R-:W-:Y:S01]  /*13ad0*/  IADD3 R2, P3, R8, R14, RZ ;  /* 0x0000000e08027210 */ /* 0x000fe20007f7e0ff */
[----:B------:R-:W-:-:S04]  /*13ae0*/  VIADD R5, R0, UR38 ;  /* 0x0000002600057c36 */ /* 0x000fc80008000000 */
[----:B------:R-:W-:-:S05]  /*13af0*/  IMAD.X R3, RZ, RZ, R4, P3 ;  /* 0x000000ffff037224 */ /* 0x000fca00018e0604 */
[----:B------:R-:W-:Y:S01]  /*13b00*/  @!PT LDS RZ, [RZ] ;  /* 0x00000000fffff984 */ /* 0x000fe20000000800 */
[----:B------:R-:W-:Y:S01]  /*13b10*/  @!PT LDS RZ, [RZ] ;  /* 0x00000000fffff984 */ /* 0x000fe20000000800 */
[----:B------:R-:W-:Y:S01]  /*13b20*/  @!PT LDS RZ, [RZ] ;  /* 0x00000000fffff984 */ /* 0x000fe20000000800 */
[----:B------:R1:W-:Y:S04]  /*13b30*/  LDGSTS.E.BYPASS.LTC128B.128 [R5+0x11c00], desc[UR40][R2.64], !P2 ;  /* 0x11c0000002057fae */ /* 0x0003e8000d101d68 */
[----:B------:R1:W-:Y:S04]  /*13b40*/  LDGSTS.E.BYPASS.LTC128B.128 [R5+0x13c00], desc[UR40][R2.64+0x40], !P0 ;  /* 0x13c0004002057fae */ /* 0x0003e8000c101d68 */
[----:B------:R1:W-:Y:S02]  /*13b50*/  LDGSTS.E.BYPASS.LTC128B.128 [R5+0x15c00], desc[UR40][R2.64+0x80], !P1 ;  /* 0x15c0008002057fae */ /* 0x0003e4000c901d68 */
.L_x_979:
[----:B------:R-:W-:Y:S05]  /*13b60*/  BSYNC B0 ;  /* 0x0000000000007941 */ /* 0x000fea0003800000 */
.L_x_978:
[----:B------:R-:W-:Y:S01]  /*13b70*/  NOP ;  /* 0x0000000000007918 */ /* 0x000fe20000000000 */
[----:B------:R-:W-:Y:S01]  /*13b80*/  SYNCS.ARRIVE.TRANS64.RED.A0T1 RZ, [UR38+0x22800], RZ ;  /* 0x022800ffffff79a7 */ /* 0x000fe20008200426 */
[----:B-1----:R-:W-:Y:S01]  /*13b90*/  IMAD.MOV.U32 R2, RZ, RZ, 0x1 ;  /* 0x00000001ff027424 */ /* 0x002fe200078e00ff */
[----:B------:R-:W-:Y:S04]  /*13ba0*/  ARRIVES.LDGSTSBAR.64.TRANSCNT [UR38+0x22800] ;  /* 0x02280000ff0079b0 */ /* 0x000fe80008000aa6 */
[----:B------:R-:W-:Y:S01]  /*13bb0*/  SHF.L.U32 R2, R2, 0x1f, RZ ;  /* 0x0000001f02027819 */ /* 0x000fe200000006ff */
[----:B------:R-:W-:Y:S01]  /*13bc0*/  NOP ;  /* 0x0000000000007918 */ /* 0x000fe20000000000 */
[----:B------:R-:W2:Y:S01]  /*13bd0*/  LDL R3, [R1+0x10] ;  /* 0x0000100001037983 */ /* 0x000ea20000100800 */
[----:B------:R-:W-:Y:S01]  /*13be0*/  SYNCS.ARRIVE.TRANS64.A1T0 RZ, [UR38+0x22800], RZ ;  /* 0x022800ffffff79a7 */ /* 0x000fe20008100026 */
[----:B------:R-:W-:Y:S01]  /*13bf0*/  VIADD R0, R17, 0xfffffffe ;  /* 0xfffffffe11007836 */ /* 0x000fe20000000000 */
[----:B------:R-:W1:Y:S04]  /*13c00*/  SYNCS.PHASECHK.TRANS64.TRYWAIT P0, [UR38+0x22820], R2 ;  /* 0x02282002ff0075a7 */ /* 0x000e680008000166 */
[----:B--2---:R-:W-:Y:S01]  /*13c10*/  ISETP.GE.AND P1, PT, R0, R3, PT ;  /* 0x000000030000720c */ /* 0x004fe20003f26270 */
[----:B-1----:R-:W-:-:S12]  /*13c20*/  @!P0 BRA `(.L_x_980) ;  /* 0x0000002400008947 */ /* 0x002fd80003800000 */
.L_x_1036:
[----:B------:R-:W-:Y:S01]  /*13c30*/  IMAD.MOV.U32 R20, RZ, RZ, 0x1 ;  /* 0x00000001ff147424 */ /* 0x000fe200078e00ff */
[----:B------:R-:W-:Y:S06]  /*13c40*/  @!P1 BRA `(.L_x_981) ;  /* 0x0000000c00d89947 */ /* 0x000fec0003800000 */
[----:B-1----:R-:W2:Y:S01]  /*13c50*/  LDL R3, [R1+0x20] ;  /* 0x0000200001037983 */ /* 0x002ea20000100800 */
[----:B0-----:R-:W-:Y:S02]  /*13c60*/  IMAD.MOV.U32 R6, RZ, RZ, 0x1 ;  /* 0x00000001ff067424 */ /* 0x001fe400078e00ff */
[----:B------:R-:W-:Y:S01]  /*13c70*/  IMAD.MOV.U32 R7, RZ, RZ, RZ ;  /* 0x000000ffff077224 */ /* 0x000fe200078e00ff */
[C---:B--2---:R-:W-:Y:S02]  /*13c80*/  LOP3.LUT R4, R3.reuse, 0x1, RZ, 0xfc, !PT ;  /* 0x0000000103047812 */ /* 0x044fe400078efcff */
[----:B------:R-:W-:-:S03]  /*13c90*/  LOP3.LUT R2, R3, 0x2, RZ, 0xfc, !PT ;  /* 0x0000000203027812 */ /* 0x000fc600078efcff */
[----:B------:R0:W-:Y:S04]  /*13ca0*/  STL [R1+0x28], R4 ;  /* 0x0000280401007387 */ /* 0x0001e80000100800 */
[----:B------:R0:W-:Y:S02]  /*13cb0*/  STL [R1+0x24], R2 ;  /* 0x0000240201007387 */ /* 0x0001e40000100800 */
.L_x_1000:
[----:B0-----:R-:W2:Y:S01]  /*13cc0*/  LDL R2, [R1] ;  /* 0x0000000001027983 */ /* 0x001ea20000100800 */
[----:B------:R-:W-:Y:S01]  /*13cd0*/  VIADD R17, R7, 0x1 ;  /* 0x0000000107117836 */ /* 0x000fe20000000000 */
[----:B------:R-:W-:Y:S04]  /*13ce0*/  BSSY B0, `(.L_x_982) ;  /* 0x0000080000007945 */ /* 0x000fe80003800000 */
        /* <DEDUP_REMOVED lines=29> */
.L_x_984:
[----:B0-----:R-:W-:Y:S01]  /*13ec0*/  LEA R4, R17, UR38, 0x3 ;  /* 0x0000002611047c11 */ /* 0x001fe2000f8e18ff */
[----:B------:R-:W0:Y:S01]  /*13ed0*/  S2R R3, SR_TID.X ;  /* 0x0000000000037919 */ /* 0x000e220000002100 */
[----:B------:R-:W-:-:S04]  /*13ee0*/  SHF.L.U32 R2, R20, 0x1f, RZ ;  /* 0x0000001f14027819 */ /* 0x000fc800000006ff */
[----:B------:R-:W1:Y:S01]  /*13ef0*/  SYNCS.PHASECHK.TRANS64.TRYWAIT P0, [R4+URZ+0x22880], R2 ;  /* 0x02288002040075a7 */ /* 0x000e62000800017f */
[----:B0-----:R-:W-:-:S04]  /*13f00*/  LOP3.LUT R3, R3, 0x7f, RZ, 0xc0, !PT ;  /* 0x0000007f03037812 */ /* 0x001fc800078ec0ff */
[----:B------:R-:W-:Y:S01]  /*13f10*/  ISETP.NE.AND P1, PT, R3, RZ, PT ;  /* 0x000000ff0300720c */ /* 0x000fe20003f25270 */
[----:B-1----:R-:W-:-:S12]  /*13f20*/  @!P0 BRA `(.L_x_985) ;  /* 0x0000002000588947 */ /* 0x002fd80003800000 */
.L_x_1037:
        /* <DEDUP_REMOVED lines=9> */
.L_x_987:
[----:B------:R-:W-:Y:S05]  /*13fc0*/  BSYNC B1 ;  /* 0x0000000000017941 */ /* 0x000fea0003800000 */
.L_x_986:
[----:B------:R-:W-:Y:S01]  /*13fd0*/  IMAD.SHL.U32 R5, R8, 0x80, RZ ;  /* 0x0000008008057824 */ /* 0x000fe200078e00ff */
        /* <DEDUP_REMOVED lines=11> */
[----:B------:R-:W-:Y:S02]  /*14090*/  ULEA UR32, UR32, UR38, 0xe ;  /* 0x0000002620207291 */ /* 0x000fe4000f8e703f */
[----:B------:R-:W-:Y:S02]  /*140a0*/  UIADD3 UR33, UR33, 0x22870, URZ ;  /* 0x0002287021217890 */ /* 0x000fe4000fffe03f */
[----:B------:R-:W-:-:S12]  /*140b0*/  UIADD3 UR32, UR32, 0x8400, URZ ;  /* 0x0000840020207890 */ /* 0x000fd8000fffe03f */
.L_x_988:
        /* <DEDUP_REMOVED lines=8> */
.L_x_1038:
        /* <DEDUP_REMOVED lines=11> */
.L_x_991:
[----:B------:R-:W-:Y:S05]  /*141f0*/  BSYNC B1 ;  /* 0x0000000000017941 */ /* 0x000fea0003800000 */
.L_x_990:
        /* <DEDUP_REMOVED lines=13> */
.L_x_992:
        /* <DEDUP_REMOVED lines=13> */
.L_x_993:
        /* <DEDUP_REMOVED lines=13> */
.L_x_994:
[----:B------:R-:W-:-:S13]  /*14470*/  @P0 ELECT P1, URZ, PT ;  /* 0x00000000003f082f */ /* 0x000fda0003820000 */
[----:B------:R-:W-:Y:S01]  /*14480*/  @P1 R2UR UR13, R16 ;  /* 0x00000000100d12ca */ /* 0x000fe200000e0000 */
[----:B------:R-:W-:Y:S01]  /*14490*/  UMOV UR12, UR36 ;  /* 0x00000024000c7c82 */ /* 0x000fe20008000000 */
[----:B------:R-:W-:-:S11]  /*144a0*/  @P1 PLOP3.LUT P0, PT, P1, PT, PT, 0x8, 0x0 ;  /* 0x000000000000181c */ /* 0x000fd60000f0e170 */
[----:B------:R0:W-:Y:S01]  /*144b0*/  UTMALDG.4D [UR8], [UR6], desc[UR14] ;  /* 0x00000e08060075b4 */ /* 0x0001e20008019000 */
[----:B------:R-:W-:Y:S01]  /*144c0*/  PLOP3.LUT P1, PT, PT, PT, PT, 0x8, 0x0 ;  /* 0x000000000000781c */ /* 0x000fe20003f2e170 */
[----:B0-----:R-:W-:-:S12]  /*144d0*/  @P0 BRA.U.ANY `(.L_x_994) ;  /* 0xfffffffd00e40947 */ /* 0x001fd8000393ffff */
.L_x_983:
[----:B------:R-:W-:Y:S05]  /*144e0*/  BSYNC B0 ;  /* 0x0000000000007941 */ /* 0x000fea0003800000 */
.L_x_982:
[----:B------:R-:W2:Y:S02]  /*144f0*/  LDL R2, [R1+0x28] ;  /* 0x0000280001027983 */ /* 0x000ea40000100800 */
[----:B--2---:R-:W-:-:S13]  /*14500*/  ISETP.NE.AND P0, PT, R2, 0x3, PT ;  /* 0x000000030200780c */ /* 0x004fda0003f05270 */
[----:B------:R-:W-:Y:S05]  /*14510*/  @!P0 BRA `(.L_x_995) ;  /* 0x0000000000048947 */ /* 0x000fea0003800000 */
[----:B------:R-:W-:Y:S01]  /*14520*/  BPT.TRAP 0x1 ;  /* 0x000000040000795c */ /* 0x000fe20000300000 */
.L_x_995:
[----:B------:R-:W2:Y:S01]  /*14530*/  LDL R3, [R1+0x24] ;  /* 0x0000240001037983 */ /* 0x000ea20000100800 */
[----:B------:R-:W-:Y:S02]  /*14540*/  LOP3.LUT R2, R6, 0x1, RZ, 0x3c, !PT ;  /* 0x0000000106027812 */ /* 0x000fe400078e3cff */
[----:B------:R-:W-:Y:S02]  /*14550*/  LEA R19, R7, UR38, 0x3 ;  /* 0x0000002607137c11 */ /* 0x000fe4000f8e18ff */
[----:B------:R-:W-:-:S04]  /*14560*/  SHF.L.U32 R2, R2, 0x1f, RZ ;  /* 0x0000001f02027819 */ /* 0x000fc800000006ff */
[----:B------:R-:W0:Y:S01]  /*14570*/  SYNCS.PHASECHK.TRANS64.TRYWAIT P0, [R19+URZ+0x22870], R2 ;  /* 0x02287002130075a7 */ /* 0x000e22000800017f */
[----:B--2---:R-:W-:Y:S01]  /*14580*/  ISETP.NE.AND P1, PT, R3, 0x3, PT ;  /* 0x000000030300780c */ /* 0x004fe20003f25270 */
[----:B0-----:R-:W-:-:S12]  /*14590*/  @!P0 BRA `(.L_x_996) ;  /* 0x0000001800e48947 */ /* 0x001fd80003800000 */
.L_x_1039:
[----:B------:R-:W-:Y:S05]  /*145a0*/  @!P1 BRA `(.L_x_997) ;  /* 0x0000000000049947 */ /* 0x000fea0003800000 */
[----:B------:R-:W-:Y:S01]  /*145b0*/  BPT.TRAP 0x1 ;  /* 0x000000040000795c */ /* 0x000fe20000300000 */
.L_x_997:
[----:B0-----:R-:W-:Y:S01]  /*145c0*/  SHF.L.U32 R2, R6, 0x1f, RZ ;  /* 0x0000001f06027819 */ /* 0x001fe200000006ff */
[----:B------:R-:W-:-:S03]  /*145d0*/  IMAD.SHL.U32 R3, R7, 0x4000, RZ ;  /* 0x0000400007037824 */ /* 0x000fc600078e00ff */
[----:B------:R-:W0:Y:S02]  /*145e0*/  SYNCS.PHASECHK.TRANS64.TRYWAIT P0, [R19+URZ+0x22860], R2 ;  /* 0x02286002130075a7 */ /* 0x000e24000800017f */
[----:B0-----:R-:W-:Y:S05]  /*145f0*/  @!P0 BRA `(.L_x_998) ;  /* 0x0000001800e08947 */ /* 0x001fea0003800000 */
.L_x_1040:
[----:B------:R-:W0:Y:S04]  /*14600*/  LDL R4, [R1+0x18] ;  /* 0x0000180001047983 */ /* 0x000e280000100800 */
[----:B------:R-:W2:Y:S04]  /*14610*/  LDL R12, [R1+0xc] ;  /* 0x00000c00010c7983 */ /* 0x000ea80000100800 */
[----:B------:R-:W3:Y:S01]  /*14620*/  LDL R13, [R1+0x1c] ;  /* 0x00001c00010d7983 */ /* 0x000ee20000100800 */
[----:B------:R-:W-:Y:S05]  /*14630*/  WARPSYNC.ALL ;  /* 0x0000000000007948 */ /* 0x000fea0003800000 */
[----:B0-----:R-:W-:-:S05]  /*14640*/  LOP3.LUT R2, R3, R4, RZ, 0xfc, !PT ;  /* 0x0000000403027212 */ /* 0x001fca00078efcff */
[----:B------:R-:W0:Y:S01]  /*14650*/  LDSM.16.MT88.4 R8, [R2+UR38+0x8400] ;  /* 0x008400260208783b */ /* 0x000e220008004200 */
[----:B------:R-:W-:-:S04]  /*14660*/  VIADD R18, R2, UR38 ;  /* 0x0000002602127c36 */ /* 0x000fc80008000000 */
[----:B--2---:R-:W-:Y:S01]  /*14670*/  IMAD.IADD R18, R12, 0x1, R18 ;  /* 0x000000010c127824 */ /* 0x004fe200078e0212 */
[----:B---3--:R-:W-:Y:S02]  /*14680*/  IADD3 R3, R3, UR38, R13 ;  /* 0x0000002603037c10 */ /* 0x008fe4000fffe00d */
[C-C-:B0-----:R-:W-:Y:S02]  /*14690*/  PRMT R4, R8.reuse, 0x6420, R9.reuse ;  /* 0x0000642008047816 */ /* 0x141fe40000000009 */
[----:B------:R-:W-:Y:S02]  /*146a0*/  PRMT R5, R8, 0x7531, R9 ;  /* 0x0000753108057816 */ /* 0x000fe40000000009 */
[C-C-:B------:R-:W-:Y:S02]  /*146b0*/  PRMT R6, R10.reuse, 0x6420, R11.reuse ;  /* 0x000064200a067816 */ /* 0x140fe4000000000b */
[----:B------:R-:W-:Y:S02]  /*146c0*/  PRMT R7, R10, 0x7531, R11 ;  /* 0x000075310a077816 */ /* 0x000fe4000000000b */
[----:B------:R-:W0:Y:S04]  /*146d0*/  LDSM.16.MT88.4 R8, [R18+0x8400] ;  /* 0x008400001208783b */ /* 0x000e280000004200 */
[----:B------:R1:W-:Y:S02]  /*146e0*/  STSM.16.M88.4 [R3+0x400], R4 ;  /* 0x0004000403007844 */ /* 0x0003e40000000200 */
[----:B-1----:R-:W-:Y:S01]  /*146f0*/  IMAD.MOV.U32 R7, RZ, RZ, R12 ;  /* 0x000000ffff077224 */ /* 0x002fe200078e000c */
[----:B0-----:R-:W-:-:S02]  /*14700*/  PRMT R12, R8, 0x6420, R9 ;  /* 0x00006420080c7816 */ /* 0x001fc40000000009 */
[----:B------:R-:W-:Y:S02]  /*14710*/  PRMT R13, R8, 0x7531, R9 ;  /* 0x00007531080d7816 */ /* 0x000fe40000000009 */
[C-C-:B------:R-:W-:Y:S02]  /*14720*/  PRMT R14, R10.reuse, 0x6420, R11.reuse ;  /* 0x000064200a0e7816 */ /* 0x140fe4000000000b */
[----:B------:R-:W-:-:S05]  /*14730*/  PRMT R15, R10, 0x7531, R11 ;  /* 0x000075310a0f7816 */ /* 0x000fca000000000b */
[----:B------:R0:W-:Y:S04]  /*14740*/  STSM.16.M88.4 [R3+0x2400], R12 ;  /* 0x0024000c03007844 */ /* 0x0001e80000000200 */
[----:B------:R-:W1:Y:S04]  /*14750*/  LDSM.16.MT88.4 R8, [R2+UR38+0x9400] ;  /* 0x009400260208783b */ /* 0x000e680008004200 */
[----:B0-----:R-:W2:Y:S01]  /*14760*/  LDL R15, [R1+0x8] ;  /* 0x00000800010f7983 */ /* 0x001ea20000100800 */
[----:B------:R-:W-:Y:S01]  /*14770*/  IMAD.MOV.U32 R14, RZ, RZ, R7 ;  /* 0x000000ffff0e7224 */ /* 0x000fe200078e0007 */
[----:B-1----:R-:W-:-:S02]  /*14780*/  PRMT R4, R8, 0x6420, R9 ;  /* 0x0000642008047816 */ /* 0x002fc40000000009 */
[----:B------:R-:W-:Y:S02]  /*14790*/  PRMT R5, R8, 0x7531, R9 ;  /* 0x0000753108057816 */ /* 0x000fe40000000009 */
[C-C-:B------:R-:W-:Y:S02]  /*147a0*/  PRMT R6, R10.reuse, 0x6420, R11.reuse ;  /* 0x000064200a067816 */ /* 0x140fe4000000000b */
[----:B------:R-:W-:Y:S02]  /*147b0*/  PRMT R7, R10, 0x7531, R11 ;  /* 0x000075310a077816 */ /* 0x000fe4000000000b */
[----:B------:R-:W0:Y:S02]  /*147c0*/  LDSM.16.MT88.4 R8, [R18+0x9400] ;  /* 0x009400001208783b */ /* 0x000e240000004200 */
[C-C-:B0-----:R-:W-:Y:S02]  /*147d0*/  PRMT R12, R8.reuse, 0x6420, R9.reuse ;  /* 0x00006420080c7816 */ /* 0x141fe40000000009 */
[----:B------:R-:W-:-:S02]  /*147e0*/  PRMT R13, R8, 0x7531, R9 ;  /* 0x00007531080d7816 */ /* 0x000fc40000000009 */
[----:B--2---:R-:W-:-:S05]  /*147f0*/  IADD3 R21, R15, 0x400, R3 ;  /* 0x000004000f157810 */ /* 0x004fca0007ffe003 */
[----:B------:R0:W-:Y:S02]  /*14800*/  STSM.16.M88.4 [R21], R4 ;  /* 0x0000000415007844 */ /* 0x0001e40000000200 */
[----:B0-----:R-:W-:Y:S01]  /*14810*/  IMAD.MOV.U32 R6, RZ, RZ, R14 ;  /* 0x000000ffff067224 */ /* 0x001fe200078e000e */
[C---:B------:R-:W-:Y:S01]  /*14820*/  PRMT R14, R10.reuse, 0x6420, R11 ;  /* 0x000064200a0e7816 */ /* 0x040fe2000000000b */
[----:B------:R-:W-:Y:S01]  /*14830*/  IMAD.MOV.U32 R7, RZ, RZ, R15 ;  /* 0x000000ffff077224 */ /* 0x000fe200078e000f */
[----:B------:R-:W-:-:S05]  /*14840*/  PRMT R15, R10, 0x7531, R11 ;  /* 0x000075310a0f7816 */ /* 0x000fca000000000b */
[----:B------:R0:W-:Y:S04]  /*14850*/  STSM.16.M88.4 [R21+0x2000], R12 ;  /* 0x0020000c15007844 */ /* 0x0001e80000000200 */
[----:B------:R-:W1:Y:S01]  /*14860*/  LDSM.16.MT88.4 R8, [R2+UR38+0xa400] ;  /* 0x00a400260208783b */ /* 0x000e620008004200 */
[----:B0-----:R-:W-:Y:S02]  /*14870*/  IMAD.MOV.U32 R14, RZ, RZ, R6 ;  /* 0x000000ffff0e7224 */ /* 0x001fe400078e0006 */
[----:B------:R-:W-:Y:S01]  /*14880*/  IMAD.MOV.U32 R15, RZ, RZ, R7 ;  /* 0x000000ffff0f7224 */ /* 0x000fe200078e0007 */
[C-C-:B-1----:R-:W-:Y:S02]  /*14890*/  PRMT R4, R8.reuse, 0x6420, R9.reuse ;  /* 0x0000642008047816 */ /* 0x142fe40000000009 */
[----:B------:R-:W-:-:S02]  /*148a0*/  PRMT R5, R8, 0x7531, R9 ;  /* 0x0000753108057816 */ /* 0x000fc40000000009 */
[C-C-:B------:R-:W-:Y:S02]  /*148b0*/  PRMT R6, R10.reuse, 0x6420, R11.reuse ;  /* 0x000064200a067816 */ /* 0x140fe4000000000b */
[----:B------:R-:W-:Y:S02]  /*148c0*/  PRMT R7, R10, 0x7531, R11 ;  /* 0x000075310a077816 */ /* 0x000fe4000000000b */
[----:B------:R-:W0:Y:S01]  /*148d0*/  LDSM.16.MT88.4 R8, [R18+0xa400] ;  /* 0x00a400001208783b */ /* 0x000e220000004200 */
[----:B------:R-:W-:-:S05]  /*148e0*/  IADD3 R3, R14, 0x400, R3 ;  /* 0x000004000e037810 */ /* 0x000fca0007ffe003 */
[----:B------:R1:W-:Y:S02]  /*148f0*/  STSM.16.M88.4 [R3], R4 ;  /* 0x0000000403007844 */ /* 0x0003e40000000200 */
[----:B-1----:R-:W-:Y:S01]  /*14900*/  IMAD.MOV.U32 R7, RZ, RZ, R15 ;  /* 0x000000ffff077224 */ /* 0x002fe200078e000f */
[C-C-:B0-----:R-:W-:Y:S02]  /*14910*/  PRMT R12, R8.reuse, 0x6420, R9.reuse ;  /* 0x00006420080c7816 */ /* 0x141fe40000000009 */
[----:B------:R-:W-:Y:S02]  /*14920*/  PRMT R13, R8, 0x7531, R9 ;  /* 0x00007531080d7816 */ /* 0x000fe40000000009 */
[C-C-:B------:R-:W-:Y:S02]  /*14930*/  PRMT R14, R10.reuse, 0x6420, R11.reuse ;  /* 0x000064200a0e7816 */ /* 0x140fe4000000000b */
[----:B------:R-:W-:-:S05]  /*14940*/  PRMT R15, R10, 0x7531, R11 ;  /* 0x000075310a0f7816 */ /* 0x000fca000000000b */
[----:B------:R0:W-:Y:S04]  /*14950*/  STSM.16.M88.4 [R3+0x2000], R12 ;  /* 0x0020000c03007844 */ /* 0x0001e80000000200 */
[----:B------:R-:W1:Y:S01]  /*14960*/  LDSM.16.MT88.4 R8, [R2+UR38+0xb400] ;  /* 0x00b400260208783b */ /* 0x000e620008004200 */
[----:B0-----:R-:W-:Y:S01]  /*14970*/  IMAD.MOV.U32 R15, RZ, RZ, R7 ;  /* 0x000000ffff0f7224 */ /* 0x001fe200078e0007 */
[C-C-:B-1----:R-:W-:Y:S02]  /*14980*/  PRMT R4, R8.reuse, 0x6420, R9.reuse ;  /* 0x0000642008047816 */ /* 0x142fe40000000009 */
[----:B------:R-:W-:Y:S02]  /*14990*/  PRMT R5, R8, 0x7531, R9 ;  /* 0x0000753108057816 */ /* 0x000fe40000000009 */
[----:B------:R-:W-:-:S02]  /*149a0*/  PRMT R6, R10, 0x6420, R11 ;  /* 0x000064200a067816 */ /* 0x000fc4000000000b */
[----:B------:R-:W-:Y:S02]  /*149b0*/  PRMT R7, R10, 0x7531, R11 ;  /* 0x000075310a077816 */ /* 0x000fe4000000000b */
[----:B------:R-:W0:Y:S01]  /*149c0*/  LDSM.16.MT88.4 R8, [R18+0xb400] ;  /* 0x00b400001208783b */ /* 0x000e220000004200 */
[----:B------:R-:W-:-:S05]  /*149d0*/  IMAD.IADD R3, R15, 0x1, R3 ;  /* 0x000000010f037824 */ /* 0x000fca00078e0203 */
[----:B------:R0:W-:Y:S02]  /*149e0*/  STSM.16.M88.4 [R3], R4 ;  /* 0x0000000403007844 */ /* 0x0001e40000000200 */
[C-C-:B0-----:R-:W-:Y:S02]  /*149f0*/  PRMT R4, R8.reuse, 0x6420, R9.reuse ;  /* 0x0000642008047816 */ /* 0x141fe40000000009 */
        /* <DEDUP_REMOVED lines=12> */
.L_x_999:
[----:B------:R-:W2:Y:S01]  /*14ac0*/  LDL R2, [R1+0x10] ;  /* 0x0000100001027983 */ /* 0x000ea20000100800 */
[----:B-1----:R1:W-:Y:S01]  /*14ad0*/  SYNCS.ARRIVE.TRANS64.A1T0 RZ, [R19+URZ+0x22850], RZ ;  /* 0x022850ff13ff79a7 */ /* 0x0023e2000810003f */
[----:B0-----:R-:W0:Y:S02]  /*14ae0*/  S2R R3, SR_TID.X ;  /* 0x0000000000037919 */ /* 0x001e240000002100 */
[----:B0-----:R-:W-:Y:S01]  /*14af0*/  LOP3.LUT R3, R3, 0x7f, RZ, 0xc0, !PT ;  /* 0x0000007f03037812 */ /* 0x001fe200078ec0ff */
[----:B------:R-:W-:Y:S03]  /*14b00*/  BAR.SYNC.DEFER_BLOCKING 0x2, 0x80 ;  /* 0x0082000000007b1d */ /* 0x000fe60000010000 */
[----:B------:R-:W-:-:S13]  /*14b10*/  ISETP.NE.AND P0, PT, R3, RZ, PT ;  /* 0x000000ff0300720c */ /* 0x000fda0003f05270 */
[----:B-1----:R-:W-:-:S05]  /*14b20*/  @!P0 VIADD R19, R19, 0x22880 ;  /* 0x0002288013138836 */ /* 0x002fca0000000000 */
[----:B------:R-:W-:-:S04]  /*14b30*/  @!P0 PRMT R19, RZ, 0x654, R19 ;  /* 0x00000654ff138816 */ /* 0x000fc80000000013 */
[----:B------:R1:W-:Y:S01]  /*14b40*/  @!P0 SYNCS.ARRIVE.TRANS64.RED.A1T0 RZ, [R19+URZ], RZ ;  /* 0x000000ff13ff89a7 */ /* 0x0003e2000810043f */
[----:B------:R-:W-:Y:S02]  /*14b50*/  IMAD.MOV.U32 R7, RZ, RZ, R17 ;  /* 0x000000ffff077224 */ /* 0x000fe400078e0011 */
[----:B------:R-:W-:Y:S01]  /*14b60*/  IMAD.MOV.U32 R6, RZ, RZ, R20 ;  /* 0x000000ffff067224 */ /* 0x000fe200078e0014 */
[C---:B--2---:R-:W-:Y:S01]  /*14b70*/  ISETP.GT.AND P0, PT, R0.reuse, R2, PT ;  /* 0x000000020000720c */ /* 0x044fe20003f04270 */
[----:B------:R-:W-:-:S12]  /*14b80*/  VIADD R0, R0, 0xffffffff ;  /* 0xffffffff00007836 */ /* 0x000fd80000000000 */
[----:B-1----:R-:W-:Y:S05]  /*14b90*/  @P0 BRA `(.L_x_1000) ;  /* 0xfffffff000480947 */ /* 0x002fea000383ffff */
[----:B------:R-:W-:Y:S05]  /*14ba0*/  BRA `(.L_x_1001) ;  /* 0x0000000000047947 */ /* 0x000fea0003800000 */
.L_x_981:
[----:B------:R-:W-:-:S07]  /*14bb0*/  IMAD.MOV.U32 R17, RZ, RZ, RZ ;  /* 0x000000ffff117224 */ /* 0x000fce00078e00ff */
.L_x_1001:
[----:B-1----:R-:W2:Y:S02]  /*14bc0*/  LDL R2, [R1+0x20] ;  /* 0x0000200001027983 */ /* 0x002ea40000100800 */
[----:B--2---:R-:W-:-:S04]  /*14bd0*/  LOP3.LUT R0, R2, 0x1, RZ, 0xfc, !PT ;  /* 0x0000000102007812 */ /* 0x004fc800078efcff */
[----:B------:R-:W-:-:S13]  /*14be0*/  ISETP.NE.AND P0, PT, R0, 0x3, PT ;  /* 0x000000030000780c */ /* 0x000fda0003f05270 */
[----:B------:R-:W-:Y:S05]  /*14bf0*/  @!P0 BRA `(.L_x_1002) ;  /* 0x0000000000048947 */ /* 0x000fea0003800000 */
[----:B------:R-:W-:Y:S01]  /*14c00*/  BPT.TRAP 0x1 ;  /* 0x000000040000795c */ /* 0x000fe20000300000 */
.L_x_1002:
[----:B------:R-:W-:Y:S01]  /*14c10*/  LOP3.LUT R3, R20, 0x1, RZ, 0x3c, !PT ;  /* 0x0000000114037812 */ /* 0x000fe200078e3cff */
[----:B------:R-:W-:Y:S01]  /*14c20*/  BSSY B0, `(.L_x_1003) ;  /* 0x0000007000007945 */ /* 0x000fe20003800000 */
[----:B------:R-:W-:Y:S02]  /*14c30*/  LEA R16, R17, UR38, 0x3 ;  /* 0x0000002611107c11 */ /* 0x000fe4000f8e18ff */
[----:B------:R-:W-:Y:S02]  /*14c40*/  SHF.L.U32 R3, R3, 0x1f, RZ ;  /* 0x0000001f03037819 */ /* 0x000fe400000006ff */
[----:B------:R-:W-:Y:S02]  /*14c50*/  LOP3.LUT R0, R2, 0x2, RZ, 0xfc, !PT ;  /* 0x0000000202007812 */ /* 0x000fe400078efcff */
[----:B------:R-:W1:Y:S02]  /*14c60*/  SYNCS.PHASECHK.TRANS64.TRYWAIT P0, [R16+URZ+0x22870], R3 ;  /* 0x02287003100075a7 */ /* 0x000e64000800017f */
[----:B------:R-:W-:Y:S01]  /*14c70*/  ISETP.NE.AND P1, PT, R0, 0x3, PT ;  /* 0x000000030000780c */ /* 0x000fe20003f25270 */
[----:B-1----:R-:W-:-:S12]  /*14c80*/  @!P0 BRA `(.L_x_1004) ;  /* 0x0000001400508947 */ /* 0x002fd80003800000 */
.L_x_1041:
[----:B------:R-:W-:Y:S05]  /*14c90*/  BSYNC B0 ;  /* 0x0000000000007941 */ /* 0x000fea0003800000 */
.L_x_1003:
[----:B------:R-:W-:Y:S05]  /*14ca0*/  @!P1 BRA `(.L_x_1005) ;  /* 0x0000000000049947 */ /* 0x000fea0003800000 */
[----:B------:R-:W-:Y:S01]  /*14cb0*/  BPT.TRAP 0x1 ;  /* 0x000000040000795c */ /* 0x000fe20000300000 */
.L_x_1005:
[----:B-1----:R-:W-:-:S04]  /*14cc0*/  SHF.L.U32 R3, R20, 0x1f, RZ ;  /* 0x0000001f14037819 */ /* 0x002fc800000006ff */
[----:B------:R-:W1:Y:S02]  /*14cd0*/  SYNCS.PHASECHK.TRANS64.TRYWAIT P0, [R16+URZ+0x22860], R3 ;  /* 0x02286003100075a7 */ /* 0x000e64000800017f */
[----:B-1----:R-:W-:Y:S05]  /*14ce0*/  @!P0 BRA `(.L_x_1006) ;  /* 0x00000014004c8947 */ /* 0x002fea0003800000 */
.L_x_1042:
[----:B------:R-:W2:Y:S04]  /*14cf0*/  LDL.LU R0, [R1+0x18] ;  /* 0x0000180001007983 */ /* 0x000ea80000300800 */
[----:B------:R-:W3:Y:S04]  /*14d00*/  LDL.LU R8, [R1+0x1c] ;  /* 0x00001c0001087983 */ /* 0x000ee80000300800 */
[----:B------:R-:W4:Y:S01]  /*14d10*/  LDL.LU R18, [R1+0xc] ;  /* 0x00000c0001127983 */ /* 0x000f220000300800 */
[----:B------:R-:W-:Y:S01]  /*14d20*/  IMAD.SHL.U32 R2, R17, 0x4000, RZ ;  /* 0x0000400011027824 */ /* 0x000fe200078e00ff */
[----:B------:R-:W-:Y:S05]  /*14d30*/  WARPSYNC.ALL ;  /* 0x0000000000007948 */ /* 0x000fea0003800000 */
[----:B0-----:R-:W5:Y:S01]  /*14d40*/  LDL.LU R19, [R1+0x8] ;  /* 0x0000080001137983 */ /* 0x001f620000300800 */
[----:B--2---:R-:W-:-:S02]  /*14d50*/  LOP3.LUT R0, R2, R0, RZ, 0xfc, !PT ;  /* 0x0000000002007212 */ /* 0x004fc400078efcff */
[----:B---3--:R-:W-:-:S03]  /*14d60*/  IADD3 R2, R2, UR38, R8 ;  /* 0x0000002602027c10 */ /* 0x008fc6000fffe008 */
[----:B------:R-:W0:Y:S01]  /*14d70*/  LDSM.16.MT88.4 R4, [R0+UR38+0x8400] ;  /* 0x008400260004783b */ /* 0x000e220008004200 */
[----:B-1----:R-:W-:-:S04]  /*14d80*/  VIADD R3, R0, UR38 ;  /* 0x0000002600037c36 */ /* 0x002fc80008000000 */
[----:B----4-:R-:W-:Y:S01]  /*14d90*/  IMAD.IADD R3, R18, 0x1, R3 ;  /* 0x0000000112037824 */ /* 0x010fe200078e0203 */
        /* <DEDUP_REMOVED lines=11> */
[----:B------:R-:W0:Y:S01]  /*14e50*/  LDSM.16.MT88.4 R4, [R0+UR38+0x9400] ;  /* 0x009400260004783b */ /* 0x000e220008004200 */
[----:B------:R-:W-:Y:S02]  /*14e60*/  IADD3 R18, R18, 0x400, R2 ;  /* 0x0000040012127810 */ /* 0x000fe40007ffe002 */
[C-C-:B0-----:R-:W-:Y:S02]  /*14e70*/  PRMT R12, R4.reuse, 0x6420, R5.reuse ;  /* 0x00006420040c7816 */ /* 0x141fe40000000005 */
[----:B------:R-:W-:Y:S02]  /*14e80*/  PRMT R13, R4, 0x7531, R5 ;  /* 0x00007531040d7816 */ /* 0x000fe40000000005 */
[----:B------:R-:W-:-:S02]  /*14e90*/  PRMT R14, R6, 0x6420, R7 ;  /* 0x00006420060e7816 */ /* 0x000fc40000000007 */
[----:B------:R-:W-:Y:S02]  /*14ea0*/  PRMT R15, R6, 0x7531, R7 ;  /* 0x00007531060f7816 */ /* 0x000fe40000000007 */
[----:B------:R-:W0:Y:S01]  /*14eb0*/  LDSM.16.MT88.4 R4, [R3+0x9400] ;  /* 0x009400000304783b */ /* 0x000e220000004200 */
[----:B-----5:R-:W-:-:S05]  /*14ec0*/  IADD3 R2, R19, 0x400, R2 ;  /* 0x0000040013027810 */ /* 0x020fca0007ffe002 */
[----:B------:R-:W-:Y:S01]  /*14ed0*/  STSM.16.M88.4 [R2], R12 ;  /* 0x0000000c02007844 */ /* 0x000fe20000000200 */
[C-C-:B0-----:R-:W-:Y:S02]  /*14ee0*/  PRMT R8, R4.reuse, 0x6420, R5.reuse ;  /* 0x0000642004087816 */ /* 0x141fe40000000005 */
        /* <DEDUP_REMOVED lines=10> */
[----:B------:R-:W-:Y:S01]  /*14f90*/  STSM.16.M88.4 [R18], R12 ;  /* 0x0000000c12007844 */ /* 0x000fe20000000200 */
[C-C-:B0-----:R-:W-:Y:S02]  /*14fa0*/  PRMT R8, R4.reuse, 0x6420, R5.reuse ;  /* 0x0000642004087816 */ /* 0x141fe40000000005 */
[----:B------:R-:W-:Y:S02]  /*14fb0*/  PRMT R9, R4, 0x7531, R5 ;  /* 0x0000753104097816 */ /* 0x000fe40000000005 */
[----:B------:R-:W-:-:S02]  /*14fc0*/  PRMT R10, R6, 0x6420, R7 ;  /* 0x00006420060a7816 */ /* 0x000fc40000000007 */
[----:B------:R-:W-:-:S05]  /*14fd0*/  PRMT R11, R6, 0x7531, R7 ;  /* 0x00007531060b7816 */ /* 0x000fca0000000007 */
[----:B------:R0:W-:Y:S04]  /*14fe0*/  STSM.16.M88.4 [R18+0x2000], R8 ;  /* 0x0020000812007844 */ /* 0x0001e80000000200 */
[----:B------:R-:W1:Y:S04]  /*14ff0*/  LDSM.16.MT88.4 R8, [R0+UR38+0xb400] ;  /* 0x00b400260008783b */ /* 0x000e680008004200 */
[----:B------:R-:W2:Y:S01]  /*15000*/  LDSM.16.MT88.4 R4, [R3+0xb400] ;  /* 0x00b400000304783b */ /* 0x000ea20000004200 */
[----:B0-----:R-:W-:Y:S01]  /*15010*/  IMAD.IADD R18, R19, 0x1, R18 ;  /* 0x0000000113127824 */ /* 0x001fe200078e0212 */
[----:B-1----:R-:W-:-:S02]  /*15020*/  PRMT R12, R8, 0x6420, R9 ;  /* 0x00006420080c7816 */ /* 0x002fc40000000009 */
[----:B------:R-:W-:Y:S02]  /*15030*/  PRMT R13, R8, 0x7531, R9 ;  /* 0x00007531080d7816 */ /* 0x000fe40000000009 */
[C-C-:B------:R-:W-:Y:S02]  /*15040*/  PRMT R14, R10.reuse, 0x6420, R11.reuse ;  /* 0x000064200a0e7816 */ /* 0x140fe4000000000b */
[----:B------:R-:W-:Y:S02]  /*15050*/  PRMT R15, R10, 0x7531, R11 ;  /* 0x000075310a0f7816 */ /* 0x000fe4000000000b */
[C-C-:B--2---:R-:W-:Y:S02]  /*15060*/  PRMT R8, R4.reuse, 0x6420, R5.reuse ;  /* 0x0000642004087816 */ /* 0x144fe40000000005 */
[----:B------:R-:W-:Y:S02]  /*15070*/  PRMT R9, R4, 0x7531, R5 ;  /* 0x0000753104097816 */ /* 0x000fe40000000005 */
[----:B------:R-:W-:-:S02]  /*15080*/  PRMT R10, R6, 0x6420, R7 ;  /* 0x00006420060a7816 */ /* 0x000fc40000000007 */
[----:B------:R-:W-:Y:S01]  /*15090*/  PRMT R11, R6, 0x7531, R7 ;  /* 0x00007531060b7816 */ /* 0x000fe20000000007 */
[----:B------:R0:W-:Y:S04]  /*150a0*/  STSM.16.M88.4 [R18], R12 ;  /* 0x0000000c12007844 */ /* 0x0001e80000000200 */
        /* <DEDUP_REMOVED lines=9> */
.L_x_1007:
        /* <DEDUP_REMOVED lines=14> */
.L_x_956:
[----:B------:R-:W0:Y:S01]  /*15220*/  S2R R4, SR_CgaCtaId ;  /* 0x0000000000047919 */ /* 0x000e220000008800 */
[----:B------:R-:W-:Y:S02]  /*15230*/  MOV R3, 0x400 ;  /* 0x0000040000037802 */ /* 0x000fe40000000f00 */
[----:B------:R-:W-:Y:S02]  /*15240*/  SHF.L.U32 R2, R2, 0x1f, RZ ;  /* 0x0000001f02027819 */ /* 0x000fe400000006ff */
[----:B0-----:R-:W-:-:S04]  /*15250*/  LEA R9, R4, R3, 0x18 ;  /* 0x0000000304097211 */ /* 0x001fc800078ec0ff */
[----:B------:R-:W0:Y:S02]  /*15260*/  SYNCS.PHASECHK.TRANS64.TRYWAIT P0, [R9+URZ+0x22820], R2 ;  /* 0x02282002090075a7 */ /* 0x000e24000800017f */
[----:B0-----:R-:W-:Y:S05]  /*15270*/  @!P0 BRA `(.L_x_1008) ;  /* 0x0000000c00fc8947 */ /* 0x001fea0003800000 */
.L_x_1043:
        /* <DEDUP_REMOVED lines=13> */
.L_x_1009:
        /* <DEDUP_REMOVED lines=12> */
.L_x_1044:
[----:B------:R-:W1:Y:S02]  /*15410*/  SYNCS.PHASECHK.TRANS64.TRYWAIT P1, [R7+URZ], R2 ;  /* 0x00000002070075a7 */ /* 0x000e64000802017f */
[----:B-1----:R-:W-:Y:S05]  /*15420*/  @!P1 BRA `(.L_x_1011) ;  /* 0x0000000c00b89947 */ /* 0x002fea0003800000 */
.L_x_1045:
[----:B------:R-:W-:Y:S05]  /*15430*/  @!P0 BRA `(.L_x_1012) ;  /* 0x0000000000048947 */ /* 0x000fea0003800000 */
[----:B------:R-:W-:Y:S01]  /*15440*/  BPT.TRAP 0x1 ;  /* 0x000000040000795c */ /* 0x000fe20000300000 */
.L_x_1012:
[----:B0-----:R-:W-:-:S04]  /*15450*/  IMAD R5, R0, 0x8, R9 ;  /* 0x0000000800057824 */ /* 0x001fc800078e0209 */
[----:B------:R-:W0:Y:S02]  /*15460*/  SYNCS.PHASECHK.TRANS64.TRYWAIT P1, [R5+URZ+0x22860], R4 ;  /* 0x02286004050075a7 */ /* 0x000e24000802017f */
[----:B0-----:R-:W-:Y:S05]  /*15470*/  @!P1 BRA `(.L_x_1013) ;  /* 0x0000000c00b89947 */ /* 0x001fea0003800000 */
.L_x_1046:
[----:B------:R-:W-:Y:S05]  /*15480*/  @!P0 BRA `(.L_x_1014) ;  /* 0x0000000000048947 */ /* 0x000fea0003800000 */
[----:B------:R-:W-:Y:S01]  /*15490*/  BPT.TRAP 0x1 ;  /* 0x000000040000795c */ /* 0x000fe20000300000 */
.L_x_1014:
[----:B------:R-:W-:-:S04]  /*154a0*/  IMAD R3, R3, 0x8, R9 ;  /* 0x0000000803037824 */ /* 0x000fc800078e0209 */
[----:B------:R-:W2:Y:S02]  /*154b0*/  SYNCS.PHASECHK.TRANS64.TRYWAIT P1, [R3+URZ+0x22860], R2 ;  /* 0x02286002030075a7 */ /* 0x000ea4000802017f */
[----:B--2---:R-:W-:Y:S05]  /*154c0*/  @!P1 BRA `(.L_x_1015) ;  /* 0x0000000c00b89947 */ /* 0x004fea0003800000 */
.L_x_1047:
[----:B------:R-:W-:Y:S05]  /*154d0*/  @!P0 BRA `(.L_x_1016) ;  /* 0x0000000000048947 */ /* 0x000fea0003800000 */
[----:B------:R-:W-:Y:S01]  /*154e0*/  BPT.TRAP 0x1 ;  /* 0x000000040000795c */ /* 0x000fe20000300000 */
.L_x_1016:
[----:B------:R-:W3:Y:S02]  /*154f0*/  SYNCS.PHASECHK.TRANS64.TRYWAIT P0, [R5+URZ+0x22880], R4 ;  /* 0x02288004050075a7 */ /* 0x000ee4000800017f */
[----:B---3--:R-:W-:Y:S05]  /*15500*/  @!P0 BRA `(.L_x_1017) ;  /* 0x0000000c00bc8947 */ /* 0x008fea0003800000 */
.L_x_1018:
[----:B----4-:R4:W0:Y:S02]  /*15510*/  SYNCS.PHASECHK.TRANS64.TRYWAIT P0, [R3+URZ+0x22880], R2 ;  /* 0x02288002030075a7 */ /* 0x010824000800017f */
[----:B0-----:R-:W-:Y:S05]  /*15520*/  @!P0 NANOSLEEP.SYNCS 0x989680 ;  /* 0x009896800000895d */ /* 0x001fea0003900000 */
[----:B------:R-:W0:Y:S02]  /*15530*/  @!P0 SYNCS.PHASECHK.TRANS64 P0, [R3+URZ+0x22880], R2 ;  /* 0x02288002030085a7 */ /* 0x000e24000800007f */
[----:B0-----:R-:W-:Y:S05]  /*15540*/  @!P0 BRA `(.L_x_1018) ;  /* 0xfffffffc00f08947 */ /* 0x001fea000383ffff */
.L_x_868:
[----:B------:R-:W-:Y:S05]  /*15550*/  BSYNC B6 ;  /* 0x0000000000067941 */ /* 0x000fea0003800000 */
.L_x_865:
[----:B------:R-:W-:Y:S05]  /*15560*/  EXIT ;  /* 0x000000000000794d */ /* 0x000fea0003800000 */
.L_x_878:
[----:B0-----:R-:W-:-:S04]  /*15570*/  IMAD.U32 R2, RZ, RZ, UR36 ;  /* 0x00000024ff027e24 */ /* 0x001fc8000f8e00ff */
[----:B------:R0:W1:Y:S03]  /*15580*/  SYNCS.PHASECHK.TRANS64.TRYWAIT P1, [R2+URZ+0x22800], R7 ;  /* 0x02280007020075a7 */ /* 0x000066000802017f */
[----:B-1----:R-:W-:Y:S05]  /*15590*/  @!P1 NANOSLEEP.SYNCS 0x989680 ;  /* 0x009896800000995d */ /* 0x002fea0003900000 */
[----:B------:R-:W1:Y:S02]  /*155a0*/  @!P1 SYNCS.PHASECHK.TRANS64 P1, [R2+URZ+0x22800], R7 ;  /* 0x02280007020095a7 */ /* 0x000e64000802007f */
[----:B-1----:R-:W-:Y:S05]  /*155b0*/  @!P1 BRA `(.L_x_878) ;  /* 0xfffffffc00ec9947 */ /* 0x002fea000383ffff */
[----:B------:R-:W-:Y:S05]  /*155c0*/  BRA `(.L_x_1019) ;  /* 0xfffffec000e07947 */ /* 0x000fea000383ffff */
.L_x_882:
[----:B0-----:R-:W-:-:S04]  /*155d0*/  IMAD.U32 R2, RZ, RZ, UR36 ;  /* 0x00000024ff027e24 */ /* 0x001fc8000f8e00ff */
[----:B------:R0:W2:Y:S03]  /*155e0*/  SYNCS.PHASECHK.TRANS64.TRYWAIT P2, [R2+URZ+0x22830], R7 ;  /* 0x02283007020075a7 */ /* 0x0000a6000804017f */
[----:B--2---:R-:W-:Y:S05]  /*155f0*/  @!P2 NANOSLEEP.SYNCS 0x989680 ;  /* 0x009896800000a95d */ /* 0x004fea0003900000 */
[----:B------:R-:W2:Y:S02]  /*15600*/  @!P2 SYNCS.PHASECHK.TRANS64 P2, [R2+URZ+0x22830], R7 ;  /* 0x022830070200a5a7 */ /* 0x000ea4000804007f */
[----:B--2---:R-:W-:Y:S05]  /*15610*/  @!P2 BRA `(.L_x_882) ;  /* 0xfffffffc00eca947 */ /* 0x004fea000383ffff */
[----:B------:R-:W-:Y:S05]  /*15620*/  BRA `(.L_x_881) ;  /* 0xfffffec000fc7947 */ /* 0x000fea000383ffff */
.L_x_898:
[----:B-1----:R-:W-:-:S04]  /*15630*/  IMAD.U32 R20, RZ, RZ, UR10 ;  /* 0x0000000aff147e24 */ /* 0x002fc8000f8e00ff */
[----:B------:R1:W2:Y:S03]  /*15640*/  SYNCS.PHASECHK.TRANS64.TRYWAIT P5, [R20+URZ+0x22830], R13 ;  /* 0x0228300d140075a7 */ /* 0x0002a600080a017f */
[----:B--2---:R-:W-:Y:S05]  /*15650*/  @!P5 NANOSLEEP.SYNCS 0x989680 ;  /* 0x009896800000d95d */ /* 0x004fea0003900000 */
[----:B------:R-:W2:Y:S02]  /*15660*/  @!P5 SYNCS.PHASECHK.TRANS64 P5, [R20+URZ+0x22830], R13 ;  /* 0x0228300d1400d5a7 */ /* 0x000ea400080a007f */
[----:B--2---:R-:W-:Y:S05]  /*15670*/  @!P5 BRA `(.L_x_898) ;  /* 0xfffffffc00ecd947 */ /* 0x004fea000383ffff */
[----:B------:R-:W-:Y:S05]  /*15680*/  BRA `(.L_x_895) ;  /* 0xffffff0000447947 */ /* 0x000fea000383ffff */
.L_x_902:
[----:B-1----:R-:W-:-:S04]  /*15690*/  IMAD.U32 R14, RZ, RZ, UR10 ;  /* 0x0000000aff0e7e24 */ /* 0x002fc8000f8e00ff */
[----:B------:R1:W2:Y:S03]  /*156a0*/  SYNCS.PHASECHK.TRANS64.TRYWAIT P4, [R14+URZ+0x22850], R13 ;  /* 0x0228500d0e0075a7 */ /* 0x0002a6000808017f */
[----:B--2---:R-:W-:Y:S05]  /*156b0*/  @!P4 NANOSLEEP.SYNCS 0x989680 ;  /* 0x009896800000c95d */ /* 0x004fea0003900000 */
[----:B------:R-:W2:Y:S02]  /*156c0*/  @!P4 SYNCS.PHASECHK.TRANS64 P4, [R14+URZ+0x22850], R13 ;  /* 0x0228500d0e00c5a7 */ /* 0x000ea4000808007f */
[----:B--2---:R-:W-:Y:S05]  /*156d0*/  @!P4 BRA `(.L_x_902) ;  /* 0xfffffffc00ecc947 */ /* 0x004fea000383ffff */
[----:B------:R-:W-:Y:S05]  /*156e0*/  BRA `(.L_x_899) ;  /* 0xffffff0000e07947 */ /* 0x000fea000383ffff */
.L_x_920:
[----:B-1----:R-:W-:-:S04]  /*156f0*/  IMAD.U32 R11, RZ, RZ, UR5 ;  /* 0x00000005ff0b7e24 */ /* 0x002fc8000f8e00ff */
[----:B------:R1:W2:Y:S03]  /*15700*/  SYNCS.PHASECHK.TRANS64.TRYWAIT P3, [R11+URZ+0x22830], R10 ;  /* 0x0228300a0b0075a7 */ /* 0x0002a6000806017f */
[----:B--2---:R-:W-:Y:S05]  /*15710*/  @!P3 NANOSLEEP.SYNCS 0x989680 ;  /* 0x009896800000b95d */ /* 0x004fea0003900000 */
[----:B------:R-:W2:Y:S02]  /*15720*/  @!P3 SYNCS.PHASECHK.TRANS64 P3, [R11+URZ+0x22830], R10 ;  /* 0x0228300a0b00b5a7 */ /* 0x000ea4000806007f */
[----:B--2---:R-:W-:Y:S05]  /*15730*/  @!P3 BRA `(.L_x_920) ;  /* 0xfffffffc00ecb947 */ /* 0x004fea000383ffff */
[----:B------:R-:W-:Y:S05]  /*15740*/  BRA `(.L_x_917) ;  /* 0xffffff38005c7947 */ /* 0x000fea000383ffff */
.L_x_924:
[----:B-1----:R-:W-:-:S04]  /*15750*/  IMAD.U32 R11, RZ, RZ, UR10 ;  /* 0x0000000aff0b7e24 */ /* 0x002fc8000f8e00ff */
[----:B------:R1:W2:Y:S03]  /*15760*/  SYNCS.PHASECHK.TRANS64.TRYWAIT P2, [R11+URZ+0x22850], R10 ;  /* 0x0228500a0b0075a7 */ /* 0x0002a6000804017f */
[----:B--2---:R-:W-:Y:S05]  /*15770*/  @!P2 NANOSLEEP.SYNCS 0x989680 ;  /* 0x009896800000a95d */ /* 0x004fea0003900000 */
[----:B------:R-:W2:Y:S02]  /*15780*/  @!P2 SYNCS.PHASECHK.TRANS64 P2, [R11+URZ+0x22850], R10 ;  /* 0x0228500a0b00a5a7 */ /* 0x000ea4000804007f */
[----:B--2---:R-:W-:Y:S05]  /*15790*/  @!P2 BRA `(.L_x_924) ;  /* 0xfffffffc00eca947 */ /* 0x004fea000383ffff */
[----:B------:R-:W-:Y:S05]  /*157a0*/  BRA `(.L_x_921) ;  /* 0xffffff3c00047947 */ /* 0x000fea000383ffff */
.L_x_931:
[----:B-1----:R-:W-:-:S04]  /*157b0*/  IMAD.U32 R11, RZ, RZ, UR10 ;  /* 0x0000000aff0b7e24 */ /* 0x002fc8000f8e00ff */
[----:B------:R1:W2:Y:S03]  /*157c0*/  SYNCS.PHASECHK.TRANS64.TRYWAIT P3, [R11+URZ+0x22830], R10 ;  /* 0x0228300a0b0075a7 */ /* 0x0002a6000806017f */
[----:B--2---:R-:W-:Y:S05]  /*157d0*/  @!P3 NANOSLEEP.SYNCS 0x989680 ;  /* 0x009896800000b95d */ /* 0x004fea0003900000 */
[----:B------:R-:W2:Y:S02]  /*157e0*/  @!P3 SYNCS.PHASECHK.TRANS64 P3, [R11+URZ+0x22830], R10 ;  /* 0x0228300a0b00b5a7 */ /* 0x000ea4000806007f */
[----:B--2---:R-:W-:Y:S05]  /*157f0*/  @!P3 BRA `(.L_x_931) ;  /* 0xfffffffc00ecb947 */ /* 0x004fea000383ffff */
[----:B------:R-:W-:Y:S05]  /*15800*/  BRA `(.L_x_928) ;  /* 0xffffff5c00dc7947 */ /* 0x000fea000383ffff */
.L_x_935:
[----:B-1----:R-:W-:-:S04]  /*15810*/  IMAD.U32 R11, RZ, RZ, UR10 ;  /* 0x0000000aff0b7e24 */ /* 0x002fc8000f8e00ff */
[----:B------:R1:W2:Y:S03]  /*15820*/  SYNCS.PHASECHK.TRANS64.TRYWAIT P2, [R11+URZ+0x22850], R10 ;  /* 0x0228500a0b0075a7 */ /* 0x0002a6000804017f */
[----:B--2---:R-:W-:Y:S05]  /*15830*/  @!P2 NANOSLEEP.SYNCS 0x989680 ;  /* 0x009896800000a95d */ /* 0x004fea0003900000 */
[----:B------:R-:W2:Y:S02]  /*15840*/  @!P2 SYNCS.PHASECHK.TRANS64 P2, [R11+URZ+0x22850], R10 ;  /* 0x0228500a0b00a5a7 */ /* 0x000ea4000804007f */
[----:B--2---:R-:W-:Y:S05]  /*15850*/  @!P2 BRA `(.L_x_935) ;  /* 0xfffffffc00eca947 */ /* 0x004fea000383ffff */
[----:B------:R-:W-:Y:S05]  /*15860*/  BRA `(.L_x_932) ;  /* 0xffffff6000747947 */ /* 0x000fea000383ffff */
.L_x_949:
[----:B-1----:R-:W-:-:S04]  /*15870*/  IMAD.U32 R3, RZ, RZ, UR5 ;  /* 0x00000005ff037e24 */ /* 0x002fc8000f8e00ff */
[----:B------:R1:W2:Y:S03]  /*15880*/  SYNCS.PHASECHK.TRANS64.TRYWAIT P1, [R3+URZ+0x22850], R2 ;  /* 0x02285002030075a7 */ /* 0x0002a6000802017f */
[----:B--2---:R-:W-:Y:S05]  /*15890*/  @!P1 NANOSLEEP.SYNCS 0x989680 ;  /* 0x009896800000995d */ /* 0x004fea0003900000 */
[----:B------:R-:W2:Y:S02]  /*158a0*/  @!P1 SYNCS.PHASECHK.TRANS64 P1, [R3+URZ+0x22850], R2 ;  /* 0x02285002030095a7 */ /* 0x000ea4000802007f */
[----:B--2---:R-:W-:Y:S05]  /*158b0*/  @!P1 BRA `(.L_x_949) ;  /* 0xfffffffc00ec9947 */ /* 0x004fea000383ffff */
[----:B------:R-:W-:Y:S05]  /*158c0*/  BRA `(.L_x_948) ;  /* 0xffffff9400207947 */ /* 0x000fea000383ffff */
.L_x_968:
[----:B------:R-:W-:Y:S02]  /*158d0*/  IMAD.MOV.U32 R13, RZ, RZ, R6 ;  /* 0x000000ffff0d7224 */ /* 0x000fe400078e0006 */
[----:B------:R-:W-:Y:S02]  /*158e0*/  IMAD.MOV.U32 R12, RZ, RZ, RZ ;  /* 0x000000ffff0c7224 */ /* 0x000fe400078e00ff */
[----:B------:R-:W-:Y:S02]  /*158f0*/  IMAD.MOV.U32 R11, RZ, RZ, 0x1f ;  /* 0x0000001fff0b7424 */ /* 0x000fe400078e00ff */
[----:B------:R-:W-:-:S07]  /*15900*/  IMAD.MOV.U32 R15, RZ, RZ, -0x1 ;  /* 0xffffffffff0f7424 */ /* 0x000fce00078e00ff */
[----:B0-----:R-:W-:Y:S05]  /*15910*/  WARPSYNC.COLLECTIVE R15, `(.L_x_1020) ;  /* 0x000000000f087348 */ /* 0x001fea0003c00000 */
[----:B------:R1:W2:Y:S02]  /*15920*/  SHFL.IDX P6, R14, R13, R12, R11 ;  /* 0x0000000c0d0e7389 */ /* 0x0002a400000c000b */
[----:B012---:R-:W-:Y:S01]  /*15930*/  ENDCOLLECTIVE ;  /* 0x000000000000791b */ /* 0x007fe20003800000 */
.L_x_1020:
[----:B------:R-:W-:Y:S05]  /*15940*/  BRA `(.L_x_1021) ;  /* 0xffffffd000e07947 */ /* 0x000fea000383ffff */
.L_x_970:
[----:B------:R-:W-:Y:S01]  /*15950*/  BSSY B0, `(.L_x_1022) ;  /* 0x0000006000007945 */ /* 0x000fe20003800000 */
[----:B------:R-:W-:-:S07]  /*15960*/  IMAD.MOV.U32 R15, RZ, RZ, -0x1 ;  /* 0xffffffffff0f7424 */ /* 0x000fce00078e00ff */
[----:B-1----:R-:W-:Y:S05]  /*15970*/  WARPSYNC.COLLECTIVE R15, `(.L_x_1023) ;  /* 0x000000000f0c7348 */ /* 0x002fea0003c00000 */
[----:B------:R-:W-:Y:S02]  /*15980*/  ELECT P6, UR62, PT ;  /* 0x00000000003e782f */ /* 0x000fe400038c0000 */
[----:B------:R-:W-:Y:S01]  /*15990*/  MOV R14, UR62 ;  /* 0x0000003e000e7c02 */ /* 0x000fe20008000f00 */
[----:B-1----:R-:W-:Y:S10]  /*159a0*/  ENDCOLLECTIVE ;  /* 0x000000000000791b */ /* 0x002ff40003800000 */
.L_x_1023:
[----:B------:R-:W-:Y:S05]  /*159b0*/  BSYNC B0 ;  /* 0x0000000000007941 */ /* 0x000fea0003800000 */
.L_x_1022:
[----:B------:R-:W-:Y:S05]  /*159c0*/  BRA `(.L_x_1024) ;  /* 0xffffffd000ec7947 */ /* 0x000fea000383ffff */
.L_x_972:
[----:B0-----:R-:W-:-:S04]  /*159d0*/  IMAD.U32 R3, RZ, RZ, UR38 ;  /* 0x00000026ff037e24 */ /* 0x001fc8000f8e00ff */
[----:B------:R0:W2:Y:S03]  /*159e0*/  SYNCS.PHASECHK.TRANS64.TRYWAIT P0, [R3+URZ+0x22880], R2 ;  /* 0x02288002030075a7 */ /* 0x0000a6000800017f */
[----:B--2---:R-:W-:Y:S05]  /*159f0*/  @!P0 NANOSLEEP.SYNCS 0x989680 ;  /* 0x009896800000895d */ /* 0x004fea0003900000 */
[----:B------:R-:W2:Y:S02]  /*15a00*/  @!P0 SYNCS.PHASECHK.TRANS64 P0, [R3+URZ+0x22880], R2 ;  /* 0x02288002030085a7 */ /* 0x000ea4000800007f */
[----:B--2---:R-:W-:Y:S05]  /*15a10*/  @!P0 BRA `(.L_x_972) ;  /* 0xfffffffc00ec8947 */ /* 0x004fea000383ffff */
[----:B------:R-:W-:Y:S05]  /*15a20*/  BRA `(.L_x_1025) ;  /* 0xffffffd400387947 */ /* 0x000fea000383ffff */
.L_x_974:
[----:B0-----:R-:W-:-:S04]  /*15a30*/  IMAD.U32 R3, RZ, RZ, UR38 ;  /* 0x00000026ff037e24 */ /* 0x001fc8000f8e00ff */
[----:B------:R0:W2:Y:S03]  /*15a40*/  SYNCS.PHASECHK.TRANS64.TRYWAIT P0, [R3+URZ+0x22840], R2 ;  /* 0x02284002030075a7 */ /* 0x0000a6000800017f */
[----:B--2---:R-:W-:Y:S05]  /*15a50*/  @!P0 NANOSLEEP.SYNCS 0x989680 ;  /* 0x009896800000895d */ /* 0x004fea0003900000 */
[----:B------:R-:W2:Y:S02]  /*15a60*/  @!P0 SYNCS.PHASECHK.TRANS64 P0, [R3+URZ+0x22840], R2 ;  /* 0x02284002030085a7 */ /* 0x000ea4000800007f */
[----:B--2---:R-:W-:Y:S05]  /*15a70*/  @!P0 BRA `(.L_x_974) ;  /* 0xfffffffc00ec8947 */ /* 0x004fea000383ffff */
[----:B------:R-:W-:Y:S05]  /*15a80*/  BRA `(.L_x_1026) ;  /* 0xffffffd400747947 */ /* 0x000fea000383ffff */
.L_x_977:
[----:B------:R-:W-:Y:S02]  /*15a90*/  IMAD.MOV.U32 R13, RZ, RZ, R4 ;  /* 0x000000ffff0d7224 */ /* 0x000fe400078e0004 */
[----:B------:R-:W-:Y:S02]  /*15aa0*/  IMAD.MOV.U32 R12, RZ, RZ, RZ ;  /* 0x000000ffff0c7224 */ /* 0x000fe400078e00ff */
[----:B------:R-:W-:Y:S02]  /*15ab0*/  IMAD.MOV.U32 R11, RZ, RZ, 0x1c1f ;  /* 0x00001c1fff0b7424 */ /* 0x000fe400078e00ff */
[----:B------:R-:W-:Y:S02]  /*15ac0*/  IMAD.MOV.U32 R15, RZ, RZ, -0x1 ;  /* 0xffffffffff0f7424 */ /* 0x000fe400078e00ff */
[----:B------:R-:W-:-:S07]  /*15ad0*/  VIADD R2, R9, UR39 ;  /* 0x0000002709027c36 */ /* 0x000fce0008000000 */
[----:B------:R-:W-:Y:S05]  /*15ae0*/  WARPSYNC.COLLECTIVE R15, `(.L_x_1027) ;  /* 0x000000000f087348 */ /* 0x000fea0003c00000 */
[----:B------:R0:W1:Y:S02]  /*15af0*/  SHFL.IDX P6, R14, R13, R12, R11 ;  /* 0x0000000c0d0e7389 */ /* 0x00006400000c000b */
[----:B01----:R-:W-:Y:S01]  /*15b00*/  ENDCOLLECTIVE ;  /* 0x000000000000791b */ /* 0x003fe20003800000 */
.L_x_1027:
[----:B------:R-:W-:Y:S02]  /*15b10*/  IMAD.MOV.U32 R13, RZ, RZ, R5 ;  /* 0x000000ffff0d7224 */ /* 0x000fe400078e0005 */
[----:B------:R-:W-:-:S07]  /*15b20*/  IMAD.MOV.U32 R6, RZ, RZ, R14 ;  /* 0x000000ffff067224 */ /* 0x000fce00078e000e */
[----:B------:R-:W-:Y:S05]  /*15b30*/  WARPSYNC.COLLECTIVE R15, `(.L_x_1028) ;  /* 0x000000000f087348 */ /* 0x000fea0003c00000 */
[----:B------:R0:W1:Y:S02]  /*15b40*/  SHFL.IDX P6, R14, R13, R12, R11 ;  /* 0x0000000c0d0e7389 */ /* 0x00006400000c000b */
[----:B01----:R-:W-:Y:S01]  /*15b50*/  ENDCOLLECTIVE ;  /* 0x000000000000791b */ /* 0x003fe20003800000 */
.L_x_1028:
[----:B------:R-:W-:Y:S02]  /*15b60*/  ULDC UR4, c[0x0][0x288] ;  /* 0x0000a20000047ab9 */ /* 0x000fe40000000800 */
[----:B------:R-:W-:Y:S02]  /*15b70*/  IMAD R3, R10, UR4, RZ ;  /* 0x000000040a037c24 */ /* 0x000fe4000f8e02ff */
[----:B------:R-:W-:-:S03]  /*15b80*/  VIADD R10, R2, 0x20 ;  /* 0x00000020020a7836 */ /* 0x000fc60000000000 */
[----:B------:R-:W-:Y:S01]  /*15b90*/  ISETP.GE.AND P4, PT, R2, R3, PT ;  /* 0x000000030200720c */ /* 0x000fe20003f86270 */
[----:B------:R-:W-:Y:S02]  /*15ba0*/  IMAD.MOV.U32 R13, RZ, RZ, R4 ;  /* 0x000000ffff0d7224 */ /* 0x000fe400078e0004 */
[----:B------:R-:W-:-:S10]  /*15bb0*/  IMAD.MOV.U32 R12, RZ, RZ, 0x1 ;  /* 0x00000001ff0c7424 */ /* 0x000fd400078e00ff */
[----:B------:R-:W-:Y:S02]  /*15bc0*/  @!P4 VIADD R9, R0, UR38 ;  /* 0x000000260009cc36 */ /* 0x000fe40008000000 */
[----:B------:R-:W-:-:S07]  /*15bd0*/  IMAD.MOV.U32 R7, RZ, RZ, R14 ;  /* 0x000000ffff077224 */ /* 0x000fce00078e000e */
[----:B------:R-:W-:Y:S05]  /*15be0*/  WARPSYNC.COLLECTIVE R15, `(.L_x_1029) ;  /* 0x000000000f087348 */ /* 0x000fea0003c00000 */
[----:B------:R0:W1:Y:S02]  /*15bf0*/  SHFL.IDX P6, R14, R13, R12, R11 ;  /* 0x0000000c0d0e7389 */ /* 0x00006400000c000b */
[----:B01----:R-:W-:Y:S01]  /*15c00*/  ENDCOLLECTIVE ;  /* 0x000000000000791b */ /* 0x003fe20003800000 */
.L_x_1029:
[----:B------:R-:W-:-:S05]  /*15c10*/  @!P4 IADD3 R7, P3, R8, R7, RZ ;  /* 0x000000070807c210 */ /* 0x000fca0007f7e0ff */
[----:B------:R-:W-:Y:S01]  /*15c20*/  @!P4 IMAD.X R6, RZ, RZ, R6, P3 ;  /* 0x000000ffff06c224 */ /* 0x000fe200018e0606 */
[----:B------:R-:W-:Y:S01]  /*15c30*/  ISETP.GE.AND P3, PT, R10, R3, PT ;  /* 0x000000030a00720c */ /* 0x000fe20003f66270 */
[----:B------:R-:W-:-:S03]  /*15c40*/  VIADD R10, R2, 0x40 ;  /* 0x00000040020a7836 */ /* 0x000fc60000000000 */
        /* <DEDUP_REMOVED lines=14> */
.L_x_1030:
[----:B------:R-:W-:Y:S02]  /*15d30*/  @!P3 VIADD R9, R0, UR38 ;  /* 0x000000260009bc36 */ /* 0x000fe40008000000 */
[----:B------:R-:W-:Y:S02]  /*15d40*/  IMAD.MOV.U32 R13, RZ, RZ, R4 ;  /* 0x000000ffff0d7224 */ /* 0x000fe400078e0004 */
[----:B------:R-:W-:Y:S02]  /*15d50*/  IMAD.MOV.U32 R12, RZ, RZ, 0x2 ;  /* 0x00000002ff0c7424 */ /* 0x000fe400078e00ff */
[----:B------:R-:W-:-:S07]  /*15d60*/  IMAD.MOV.U32 R7, RZ, RZ, R14 ;  /* 0x000000ffff077224 */ /* 0x000fce00078e000e */
[----:B------:R-:W-:Y:S05]  /*15d70*/  WARPSYNC.COLLECTIVE R15, `(.L_x_1031) ;  /* 0x000000000f087348 */ /* 0x000fea0003c00000 */
[----:B------:R0:W1:Y:S02]  /*15d80*/  SHFL.IDX P6, R14, R13, R12, R11 ;  /* 0x0000000c0d0e7389 */ /* 0x00006400000c000b */
[----:B01----:R-:W-:Y:S01]  /*15d90*/  ENDCOLLECTIVE ;  /* 0x000000000000791b */ /* 0x003fe20003800000 */
.L_x_1031:
[----:B------:R-:W-:-:S05]  /*15da0*/  @!P3 IADD3 R7, P4, R8, R7, RZ ;  /* 0x000000070807b210 */ /* 0x000fca0007f9e0ff */
[----:B------:R-:W-:-:S05]  /*15db0*/  @!P3 IMAD.X R6, RZ, RZ, R6, P4 ;  /* 0x000000ffff06b224 */ /* 0x000fca00020e0606 */
        /* <DEDUP_REMOVED lines=15> */
.L_x_1032:
[----:B------:R-:W-:Y:S02]  /*15eb0*/  @!P3 VIADD R19, R0, UR38 ;  /* 0x000000260013bc36 */ /* 0x000fe40008000000 */
[----:B------:R-:W-:Y:S02]  /*15ec0*/  IMAD.MOV.U32 R13, RZ, RZ, R4 ;  /* 0x000000ffff0d7224 */ /* 0x000fe400078e0004 */
[----:B------:R-:W-:Y:S02]  /*15ed0*/  IMAD.MOV.U32 R12, RZ, RZ, 0x3 ;  /* 0x00000003ff0c7424 */ /* 0x000fe400078e00ff */
[----:B------:R-:W-:-:S07]  /*15ee0*/  IMAD.MOV.U32 R7, RZ, RZ, R14 ;  /* 0x000000ffff077224 */ /* 0x000fce00078e000e */
[----:B------:R-:W-:Y:S05]  /*15ef0*/  WARPSYNC.COLLECTIVE R15, `(.L_x_1033) ;  /* 0x000000000f087348 */ /* 0x000fea0003c00000 */
[----:B------:R0:W1:Y:S02]  /*15f00*/  SHFL.IDX P6, R14, R13, R12, R11 ;  /* 0x0000000c0d0e7389 */ /* 0x00006400000c000b */
[----:B01----:R-:W-:Y:S01]  /*15f10*/  ENDCOLLECTIVE ;  /* 0x000000000000791b */ /* 0x003fe20003800000 */
.L_x_1033:
[----:B------:R-:W-:-:S05]  /*15f20*/  @!P3 IADD3 R7, P4, R8, R7, RZ ;  /* 0x000000070807b210 */ /* 0x000fca0007f9e0ff */
[----:B------:R-:W-:-:S05]  /*15f30*/  @!P3 IMAD.X R6, RZ, RZ, R6, P4 ;  /* 0x000000ffff06b224 */ /* 0x000fca00020e0606 */
[----:B------:R-:W-:Y:S01]  /*15f40*/  @!P3 LOP3.LUT R7, R7, R6, RZ, 0x3c, !PT ;  /* 0x000000060707b212 */ /* 0x000fe200078e3cff */
[----:B------:R-:W-:-:S03]  /*15f50*/  IMAD.MOV.U32 R13, RZ, RZ, R5 ;  /* 0x000000ffff0d7224 */ /* 0x000fc600078e0005 */
[----:B------:R-:W-:-:S04]  /*15f60*/  @!P3 LOP3.LUT R6, R7, R6, RZ, 0x3c, !PT ;  /* 0x000000060706b212 */ /* 0x000fc800078e3cff */
[----:B------:R-:W-:Y:S01]  /*15f70*/  @!P3 LOP3.LUT R7, R7, R6, RZ, 0x3c, !PT ;  /* 0x000000060707b212 */ /* 0x000fe200078e3cff */
[----:B------:R-:W-:-:S04]  /*15f80*/  IMAD.MOV.U32 R4, RZ, RZ, R14 ;  /* 0x000000ffff047224 */ /* 0x000fc800078e000e */
[----:B------:R-:W-:Y:S01]  /*15f90*/  @!PT LDS RZ, [RZ] ;  /* 0x00000000fffff984 */ /* 0x000fe20000000800 */
[----:B------:R-:W-:Y:S01]  /*15fa0*/  @!PT LDS RZ, [RZ] ;  /* 0x00000000fffff984 */ /* 0x000fe20000000800 */
[----:B------:R-:W-:Y:S01]  /*15fb0*/  @!PT LDS RZ, [RZ] ;  /* 0x00000000fffff984 */ /* 0x000fe20000000800 */
[----:B------:R0:W-:Y:S04]  /*15fc0*/  @!P3 LDGSTS.E.BYPASS.LTC128B.128 [R19+0x11400], desc[UR40][R6.64], !P2 ;  /* 0x114000000613bfae */ /* 0x0001e8000d101d68 */
[----:B------:R0:W-:Y:S04]  /*15fd0*/  @!P3 LDGSTS.E.BYPASS.LTC128B.128 [R19+0x13400], desc[UR40][R6.64+0x40], !P0 ;  /* 0x134000400613bfae */ /* 0x0001e8000c101d68 */
[----:B------:R0:W-:Y:S02]  /*15fe0*/  @!P3 LDGSTS.E.BYPASS.LTC128B.128 [R19+0x15400], desc[UR40][R6.64+0x80], !P1 ;  /* 0x154000800613bfae */ /* 0x0001e4000c901d68 */
[----:B0-----:R-:W-:Y:S05]  /*15ff0*/  WARPSYNC.COLLECTIVE R15, `(.L_x_1034) ;  /* 0x000000000f087348 */ /* 0x001fea0003c00000 */
[----:B------:R1:W2:Y:S02]  /*16000*/  SHFL.IDX P6, R14, R13, R12, R11 ;  /* 0x0000000c0d0e7389 */ /* 0x0002a400000c000b */
[----:B012---:R-:W-:Y:S01]  /*16010*/  ENDCOLLECTIVE ;  /* 0x000000000000791b */ /* 0x007fe20003800000 */
.L_x_1034:
[----:B------:R-:W-:Y:S05]  /*16020*/  BRA `(.L_x_1035) ;  /* 0xffffffd800987947 */ /* 0x000fea000383ffff */
.L_x_980:
[----:B-1----:R-:W-:-:S04]  /*16030*/  IMAD.U32 R3, RZ, RZ, UR38 ;  /* 0x00000026ff037e24 */ /* 0x002fc8000f8e00ff */
[----:B------:R1:W2:Y:S03]  /*16040*/  SYNCS.PHASECHK.TRANS64.TRYWAIT P0, [R3+URZ+0x22820], R2 ;  /* 0x02282002030075a7 */ /* 0x0002a6000800017f */
[----:B--2---:R-:W-:Y:S05]  /*16050*/  @!P0 NANOSLEEP.SYNCS 0x989680 ;  /* 0x009896800000895d */ /* 0x004fea0003900000 */
[----:B------:R-:W2:Y:S02]  /*16060*/  @!P0 SYNCS.PHASECHK.TRANS64 P0, [R3+URZ+0x22820], R2 ;  /* 0x02282002030085a7 */ /* 0x000ea4000800007f */
[----:B--2---:R-:W-:Y:S05]  /*16070*/  @!P0 BRA `(.L_x_980) ;  /* 0xfffffffc00ec8947 */ /* 0x004fea000383ffff */
[----:B------:R-:W-:Y:S05]  /*16080*/  BRA `(.L_x_1036) ;  /* 0xffffffd800e87947 */ /* 0x000fea000383ffff */
.L_x_985:
[----:B0-----:R0:W1:Y:S02]  /*16090*/  SYNCS.PHASECHK.TRANS64.TRYWAIT P0, [R4+URZ+0x22880], R2 ;  /* 0x02288002040075a7 */ /* 0x001064000800017f */
[----:B-1----:R-:W-:Y:S05]  /*160a0*/  @!P0 NANOSLEEP.SYNCS 0x989680 ;  /* 0x009896800000895d */ /* 0x002fea0003900000 */
[----:B------:R-:W1:Y:S02]  /*160b0*/  @!P0 SYNCS.PHASECHK.TRANS64 P0, [R4+URZ+0x22880], R2 ;  /* 0x02288002040085a7 */ /* 0x000e64000800007f */
[----:B-1----:R-:W-:Y:S05]  /*160c0*/  @!P0 BRA `(.L_x_985) ;  /* 0xfffffffc00f08947 */ /* 0x002fea000383ffff */
[----:B------:R-:W-:Y:S05]  /*160d0*/  BRA `(.L_x_1037) ;  /* 0xffffffdc00947947 */ /* 0x000fea000383ffff */
.L_x_989:
[----:B-1----:R1:W2:Y:S02]  /*160e0*/  SYNCS.PHASECHK.TRANS64.TRYWAIT P0, [R4+URZ+0x22840], R2 ;  /* 0x02284002040075a7 */ /* 0x0022a4000800017f */
[----:B--2---:R-:W-:Y:S05]  /*160f0*/  @!P0 NANOSLEEP.SYNCS 0x989680 ;  /* 0x009896800000895d */ /* 0x004fea0003900000 */
[----:B------:R-:W2:Y:S02]  /*16100*/  @!P0 SYNCS.PHASECHK.TRANS64 P0, [R4+URZ+0x22840], R2 ;  /* 0x02284002040085a7 */ /* 0x000ea4000800007f */
[----:B--2---:R-:W-:Y:S05]  /*16110*/  @!P0 BRA `(.L_x_989) ;  /* 0xfffffffc00f08947 */ /* 0x004fea000383ffff */
[----:B------:R-:W-:Y:S05]  /*16120*/  BRA `(.L_x_1038) ;  /* 0xffffffe000047947 */ /* 0x000fea000383ffff */
.L_x_996:
[----:B0-----:R0:W1:Y:S02]  /*16130*/  SYNCS.PHASECHK.TRANS64.TRYWAIT P0, [R19+URZ+0x22870], R2 ;  /* 0x02287002130075a7 */ /* 0x001064000800017f */
[----:B-1----:R-:W-:Y:S05]  /*16140*/  @!P0 NANOSLEEP.SYNCS 0x989680 ;  /* 0x009896800000895d */ /* 0x002fea0003900000 */
[----:B------:R-:W1:Y:S02]  /*16150*/  @!P0 SYNCS.PHASECHK.TRANS64 P0, [R19+URZ+0x22870], R2 ;  /* 0x02287002130085a7 */ /* 0x000e64000800007f */
[----:B-1----:R-:W-:Y:S05]  /*16160*/  @!P0 BRA `(.L_x_996) ;  /* 0xfffffffc00f08947 */ /* 0x002fea000383ffff */
[----:B------:R-:W-:Y:S05]  /*16170*/  BRA `(.L_x_1039) ;  /* 0xffffffe400087947 */ /* 0x000fea000383ffff */
.L_x_998:
[----:B0-----:R0:W1:Y:S02]  /*16180*/  SYNCS.PHASECHK.TRANS64.TRYWAIT P0, [R19+URZ+0x22860], R2 ;  /* 0x02286002130075a7 */ /* 0x001064000800017f */
[----:B-1----:R-:W-:Y:S05]  /*16190*/  @!P0 NANOSLEEP.SYNCS 0x989680 ;  /* 0x009896800000895d */ /* 0x002fea0003900000 */
[----:B------:R-:W1:Y:S02]  /*161a0*/  @!P0 SYNCS.PHASECHK.TRANS64 P0, [R19+URZ+0x22860], R2 ;  /* 0x02286002130085a7 */ /* 0x000e64000800007f */
[----:B-1----:R-:W-:Y:S05]  /*161b0*/  @!P0 BRA `(.L_x_998) ;  /* 0xfffffffc00f08947 */ /* 0x002fea000383ffff */
[----:B------:R-:W-:Y:S05]  /*161c0*/  BRA `(.L_x_1040) ;  /* 0xffffffe4000c7947 */ /* 0x000fea000383ffff */
.L_x_1004:
[----:B-1----:R1:W2:Y:S02]  /*161d0*/  SYNCS.PHASECHK.TRANS64.TRYWAIT P0, [R16+URZ+0x22870], R3 ;  /* 0x02287003100075a7 */ /* 0x0022a4000800017f */
[----:B--2---:R-:W-:Y:S05]  /*161e0*/  @!P0 NANOSLEEP.SYNCS 0x989680 ;  /* 0x009896800000895d */ /* 0x004fea0003900000 */
[----:B------:R-:W2:Y:S02]  /*161f0*/  @!P0 SYNCS.PHASECHK.TRANS64 P0, [R16+URZ+0x22870], R3 ;  /* 0x02287003100085a7 */ /* 0x000ea4000800007f */
[----:B--2---:R-:W-:Y:S05]  /*16200*/  @!P0 BRA `(.L_x_1004) ;  /* 0xfffffffc00f08947 */ /* 0x004fea000383ffff */
[----:B------:R-:W-:Y:S05]  /*16210*/  BRA `(.L_x_1041) ;  /* 0xffffffe8009c7947 */ /* 0x000fea000383ffff */
.L_x_1006:
[----:B-1----:R1:W2:Y:S02]  /*16220*/  SYNCS.PHASECHK.TRANS64.TRYWAIT P0, [R16+URZ+0x22860], R3 ;  /* 0x02286003100075a7 */ /* 0x0022a4000800017f */
[----:B--2---:R-:W-:Y:S05]  /*16230*/  @!P0 NANOSLEEP.SYNCS 0x989680 ;  /* 0x009896800000895d */ /* 0x004fea0003900000 */
[----:B------:R-:W2:Y:S02]  /*16240*/  @!P0 SYNCS.PHASECHK.TRANS64 P0, [R16+URZ+0x22860], R3 ;  /* 0x02286003100085a7 */ /* 0x000ea4000800007f */
[----:B--2---:R-:W-:Y:S05]  /*16250*/  @!P0 BRA `(.L_x_1006) ;  /* 0xfffffffc00f08947 */ /* 0x004fea000383ffff */
[----:B------:R-:W-:Y:S05]  /*16260*/  BRA `(.L_x_1042) ;  /* 0xffffffe800a07947 */ /* 0x000fea000383ffff */
.L_x_1008:
[----:B0-----:R0:W1:Y:S02]  /*16270*/  SYNCS.PHASECHK.TRANS64.TRYWAIT P0, [R9+URZ+0x22820], R2 ;  /* 0x02282002090075a7 */ /* 0x001064000800017f */
[----:B-1----:R-:W-:Y:S05]  /*16280*/  @!P0 NANOSLEEP.SYNCS 0x989680 ;  /* 0x009896800000895d */ /* 0x002fea0003900000 */
[----:B------:R-:W1:Y:S02]  /*16290*/  @!P0 SYNCS.PHASECHK.TRANS64 P0, [R9+URZ+0x22820], R2 ;  /* 0x02282002090085a7 */ /* 0x000e64000800007f */
[----:B-1----:R-:W-:Y:S05]  /*162a0*/  @!P0 BRA `(.L_x_1008) ;  /* 0xfffffffc00f08947 */ /* 0x002fea000383ffff */
[----:B------:R-:W-:Y:S05]  /*162b0*/  BRA `(.L_x_1043) ;  /* 0xffffffec00f07947 */ /* 0x000fea000383ffff */
.L_x_1010:
[----:B0-----:R0:W1:Y:S02]  /*162c0*/  SYNCS.PHASECHK.TRANS64.TRYWAIT P1, [R5+URZ], R4 ;  /* 0x00000004050075a7 */ /* 0x001064000802017f */
[----:B-1----:R-:W-:Y:S05]  /*162d0*/  @!P1 NANOSLEEP.SYNCS 0x989680 ;  /* 0x009896800000995d */ /* 0x002fea0003900000 */
[----:B------:R-:W1:Y:S02]  /*162e0*/  @!P1 SYNCS.PHASECHK.TRANS64 P1, [R5+URZ], R4 ;  /* 0x00000004050095a7 */ /* 0x000e64000802007f */
[----:B-1----:R-:W-:Y:S05]  /*162f0*/  @!P1 BRA `(.L_x_1010) ;  /* 0xfffffffc00f09947 */ /* 0x002fea000383ffff */
[----:B------:R-:W-:Y:S05]  /*16300*/  BRA `(.L_x_1044) ;  /* 0xfffffff000407947 */ /* 0x000fea000383ffff */
.L_x_1011:
[----:B-1----:R1:W2:Y:S02]  /*16310*/  SYNCS.PHASECHK.TRANS64.TRYWAIT P1, [R7+URZ], R2 ;  /* 0x00000002070075a7 */ /* 0x0022a4000802017f */
[----:B--2---:R-:W-:Y:S05]  /*16320*/  @!P1 NANOSLEEP.SYNCS 0x989680 ;  /* 0x009896800000995d */ /* 0x004fea0003900000 */
[----:B------:R-:W2:Y:S02]  /*16330*/  @!P1 SYNCS.PHASECHK.TRANS64 P1, [R7+URZ], R2 ;  /* 0x00000002070095a7 */ /* 0x000ea4000802007f */
[----:B--2---:R-:W-:Y:S05]  /*16340*/  @!P1 BRA `(.L_x_1011) ;  /* 0xfffffffc00f09947 */ /* 0x004fea000383ffff */
[----:B------:R-:W-:Y:S05]  /*16350*/  BRA `(.L_x_1045) ;  /* 0xfffffff000347947 */ /* 0x000fea000383ffff */
.L_x_1013:
[----:B0-----:R0:W2:Y:S02]  /*16360*/  SYNCS.PHASECHK.TRANS64.TRYWAIT P1, [R5+URZ+0x22860], R4 ;  /* 0x02286004050075a7 */ /* 0x0010a4000802017f */
[----:B--2---:R-:W-:Y:S05]  /*16370*/  @!P1 NANOSLEEP.SYNCS 0x989680 ;  /* 0x009896800000995d */ /* 0x004fea0003900000 */
[----:B------:R-:W2:Y:S02]  /*16380*/  @!P1 SYNCS.PHASECHK.TRANS64 P1, [R5+URZ+0x22860], R4 ;  /* 0x02286004050095a7 */ /* 0x000ea4000802007f */
[----:B--2---:R-:W-:Y:S05]  /*16390*/  @!P1 BRA `(.L_x_1013) ;  /* 0xfffffffc00f09947 */ /* 0x004fea000383ffff */
[----:B------:R-:W-:Y:S05]  /*163a0*/  BRA `(.L_x_1046) ;  /* 0xfffffff000347947 */ /* 0x000fea000383ffff */
.L_x_1015:
[----:B--2---:R2:W3:Y:S02]  /*163b0*/  SYNCS.PHASECHK.TRANS64.TRYWAIT P1, [R3+URZ+0x22860], R2 ;  /* 0x02286002030075a7 */ /* 0x0044e4000802017f */
[----:B---3--:R-:W-:Y:S05]  /*163c0*/  @!P1 NANOSLEEP.SYNCS 0x989680 ;  /* 0x009896800000995d */ /* 0x008fea0003900000 */
[----:B------:R-:W3:Y:S02]  /*163d0*/  @!P1 SYNCS.PHASECHK.TRANS64 P1, [R3+URZ+0x22860], R2 ;  /* 0x02286002030095a7 */ /* 0x000ee4000802007f */
[----:B---3--:R-:W-:Y:S05]  /*163e0*/  @!P1 BRA `(.L_x_1015) ;  /* 0xfffffffc00f09947 */ /* 0x008fea000383ffff */
[----:B------:R-:W-:Y:S05]  /*163f0*/  BRA `(.L_x_1047) ;  /* 0xfffffff000347947 */ /* 0x000fea000383ffff */
.L_x_1017:
[----:B---3--:R3:W4:Y:S02]  /*16400*/  SYNCS.PHASECHK.TRANS64.TRYWAIT P0, [R5+URZ+0x22880], R4 ;  /* 0x02288004050075a7 */ /* 0x008724000800017f */
[----:B----4-:R-:W-:Y:S05]  /*16410*/  @!P0 NANOSLEEP.SYNCS 0x989680 ;  /* 0x009896800000895d */ /* 0x010fea0003900000 */
[----:B------:R-:W4:Y:S02]  /*16420*/  @!P0 SYNCS.PHASECHK.TRANS64 P0, [R5+URZ+0x22880], R4 ;  /* 0x02288004050085a7 */ /* 0x000f24000800007f */
[----:B----4-:R-:W-:Y:S05]  /*16430*/  @!P0 BRA `(.L_x_1017) ;  /* 0xfffffffc00f08947 */ /* 0x010fea000383ffff */
[----:B------:R-:W-:Y:S05]  /*16440*/  BRA `(.L_x_1018) ;  /* 0xfffffff000307947 */ /* 0x000fea000383ffff */
.L_x_1048:
        /* <DEDUP_REMOVED lines=11> */
.L_x_2803:


//--------------------- .text._ZN7cutlass13device_kernelIN5flash11enable_sm90INS1_16FlashAttnFwdSm90INS1_25CollectiveMainloopFwdSm90ILi2EN4cute5tupleIJNS5_1CILi1EEES8_S8_EEENS6_IJNS7_ILi128EEESA_NS7_ILi192EEEEEELi128ENS_12float_e4m3_tEfNS_4arch4Sm90ELb0ELb1ELb1ELb1ELb0ELb0ELb0ELb1ELb1ELb1ELb1ELb0EEENS1_21CollectiveEpilogueFwdINS6_IJSA_SA_SA_EEES9_NS_10bfloat16_tESF_Li256ELb1ELb1ELb1ELb1EEENS1_36VarlenDynamicPersistentTileSchedulerILi128ELi128ELi256ELi128ELb1ELb1ELb1ELb1ELb0ELb1EEEEEEEEEvNT_6ParamsE --------------------------
	.section	.text._ZN7cutlass13device_kernelIN5flash11enable_sm90INS1_16FlashAttnFwdSm90INS1_25CollectiveMainloopFwdSm90ILi2EN4cute5tupleIJNS5_1CILi1EEES8_S8_EEENS6_IJNS7_ILi128EEESA_NS7_ILi192EEEEEELi128ENS_12float_e4m3_tEfNS_4arch4Sm90ELb0ELb1ELb1ELb1ELb0ELb0ELb0ELb1ELb1ELb1ELb1ELb0EEENS1_21CollectiveEpilogueFwdINS6_IJSA_SA_SA_EEES9_NS_10bfloat16_tESF_Li256ELb1ELb1ELb1ELb1EEENS1_36VarlenDynamicPersistentTileSchedulerILi128ELi128ELi256ELi128ELb1ELb1ELb1ELb1ELb0ELb1EEEEEEEEEvNT_6ParamsE,"ax",@progbits
	.align	128
.text._ZN7cutlass13device_kernelIN5flash11enable_sm90INS1_16FlashAttnFwdSm90INS1_25CollectiveMainloopFwdSm90ILi2EN4cute5tupleIJNS5_1CILi1EEES8_S8_EEENS6_IJNS7_ILi128EEESA_NS7_ILi192EEEEEELi128ENS_12float_e4m3_tEfNS_4arch4Sm90ELb0ELb1ELb1ELb1ELb0ELb0ELb0ELb1ELb1ELb1ELb1ELb0EEENS1_21CollectiveEpilogueFwdINS6_IJSA_SA_SA_EEES9_NS_10bfloat16_tESF_Li256ELb1ELb1ELb1ELb1EEENS1_36VarlenDynamicPersistentTileSchedulerILi128ELi128ELi256ELi128ELb1ELb1ELb1ELb1ELb0ELb1EEEEEEEEEvNT_6ParamsE:
        .type           _ZN7cutlass13device_kernelIN5flash11enable_sm90INS1_16FlashAttnFwdSm90INS1_25CollectiveMainloopFwdSm90ILi2EN4cute5tupleIJNS5_1CILi1EEES8_S8_EEENS6_IJNS7_ILi128EEESA_NS7_ILi192EEEEEELi128ENS_12float_e4m3_tEfNS_4arch4Sm90ELb0ELb1ELb1ELb1ELb0ELb0ELb0ELb1ELb1ELb1ELb1ELb0EEENS1_21CollectiveEpilogueFwdINS6_IJSA_SA_SA_EEES9_NS_10bfloat16_tESF_Li256ELb1ELb1ELb1ELb1EEENS1_36VarlenDynamicPersistentTileSchedulerILi128ELi128ELi256ELi128ELb1ELb1ELb1ELb1ELb0ELb1EEEEEEEEEvNT_6ParamsE,@function
        .size           _ZN7cutlass13device_kernelIN5flash11enable_sm90INS1_16FlashAttnFwdSm90INS1_25CollectiveMainloopFwdSm90ILi2EN4cute5tupleIJNS5_1CILi1EEES8_S8_EEENS6_IJNS7_ILi128EEESA_NS7_ILi192EEEEEELi128ENS_12float_e4m3_tEfNS_4arch4Sm90ELb0ELb1ELb1ELb1ELb0ELb0ELb0ELb1ELb1ELb1ELb1ELb0EEENS1_21CollectiveEpilogueFwdINS6_IJSA_SA_SA_EEES9_NS_10bfloat16_tESF_Li256ELb1ELb1ELb1ELb1EEENS1_36VarlenDynamicPersistentTileSchedulerILi128ELi128ELi256ELi128ELb1ELb1ELb1ELb1ELb0ELb1EEEEEEEEEvNT_6ParamsE,(.L_x_2804 - _ZN7cutlass13device_kernelIN5flash11enable_sm90INS1_16FlashAttnFwdSm90INS1_25CollectiveMainloopFwdSm90ILi2EN4cute5tupleIJNS5_1CILi1EEES8_S8_EEENS6_IJNS7_ILi128EEESA_NS7_ILi192EEEEEELi128ENS_12float_e4m3_tEfNS_4arch4Sm90ELb0ELb1ELb1ELb1ELb0ELb0ELb0ELb1ELb1ELb1ELb1ELb0EEENS1_21CollectiveEpilogueFwdINS6_IJSA_SA_SA_EEES9_NS_10bfloat16_tESF_Li256ELb1ELb1ELb1ELb1EEENS1_36VarlenDynamicPersistentTileSchedulerILi128ELi128ELi256ELi128ELb1ELb1ELb1ELb1ELb0ELb1EEEEEEEEEvNT_6ParamsE)
        .other          _ZN7cutlass13device_kernelIN5flash11enable_sm90INS1_16FlashAttnFwdSm90INS1_25CollectiveMainloopFwdSm90ILi2EN4cute5tupleIJNS5_1CILi1EEES8_S8_EEENS6_IJNS7_ILi128EEESA_NS7_ILi192EEEEEELi128ENS_12float_e4m3_tEfNS_4arch4Sm90ELb0ELb1ELb1ELb1ELb0ELb0ELb0ELb1ELb1ELb1ELb1ELb0EEENS1_21CollectiveEpilogueFwdINS6_IJSA_SA_SA_EEES9_NS_10bfloat16_tESF_Li256ELb1ELb1ELb1ELb1EEENS1_36VarlenDynamicPersistentTileSchedulerILi128ELi128ELi256ELi128ELb1ELb1ELb1ELb1ELb0ELb1EEEEEEEEEvNT_6ParamsE,@"STO_CUDA_ENTRY STV_DEFAULT"
_ZN7cutlass13device_kernelIN5flash11enable_sm90INS1_16FlashAttnFwdSm90INS1_25CollectiveMainloopFwdSm90ILi2EN4cute5tupleIJNS5_1CILi1EEES8_S8_EEENS6_IJNS7_ILi128EEESA_NS7_ILi192EEEEEELi128ENS_12float_e4m3_tEfNS_4arch4Sm90ELb0ELb1ELb1ELb1ELb0ELb0ELb0ELb1ELb1ELb1ELb1ELb0EEENS1_21CollectiveEpilogueFwdINS6_IJSA_SA_SA_EEES9_NS_10bfloat16_tESF_Li256ELb1ELb1ELb1ELb1EEENS1_36VarlenDynamicPersistentTileSchedulerILi128ELi128ELi256ELi128ELb1ELb1ELb1ELb1ELb0ELb1EEEEEEEEEvNT_6ParamsE:
        /* <DEDUP_REMOVED lines=18> */
.L_x_1050:
[----:B------:R-:W-:Y:S05]  /*0120*/  BSYNC B0 ;  /* 0x0000000000007941 */ /* 0x000fea0003800000 */
.L_x_1049:
        /* <DEDUP_REMOVED lines=41> */
.L_x_1051:
        /* <DEDUP_REMOVED lines=22> */
.L_x_1052:
        /* <DEDUP_REMOVED lines=18> */
.L_x_1053:
        /* <DEDUP_REMOVED lines=22> */
.L_x_1054:
        /* <DEDUP_REMOVED lines=22> */
.L_x_1055:
[----:B------:R-:W-:Y:S01]  /*0900*/  PLOP3.LUT P0, PT, PT, PT, UP0, 0x80, 0x0 ;  /* 0x000000000000781c */ /* 0x000fe20003f0f008 */
[----:B------:R-:W-:Y:S01]  /*0910*/  UMOV UR38, 0x1 ;  /* 0x0000000100267882 */ /* 0x000fe20000000000 */
[----:B------:R-:W-:Y:S01]  /*0920*/  NOP ;  /* 0x0000000000007918 */ /* 0x000fe20000000000 */
[----:B------:R-:W-:Y:S01]  /*0930*/  USEL UR38, UR38, 0x2, !UP0 ;  /* 0x0000000226267887 */ /* 0x000fe2000c000000 */
[----:B------:R-:W-:Y:S01]  /*0940*/  ULDC.64 UR52, c[0x0][0x208] ;  /* 0x0000820000347ab9 */ /* 0x000fe20000000a00 */
[----:B012-4-:R-:W-:Y:S08]  /*0950*/  BAR.SYNC.DEFER_BLOCKING 0x0 ;  /* 0x0000000000007b1d */ /* 0x017ff00000010000 */
[----:B------:R-:W-:Y:S05]  /*0960*/  @!P0 BRA `(.L_x_1056) ;  /* 0x0000013000f48947 */ /* 0x000fea0003800000 */
.L_x_1057:
        /* <DEDUP_REMOVED lines=25> */
[----:B------:R-:W-:Y:S01]  /*0b00*/  R2UR UR50, R15 ;  /* 0x000000000f3272ca */ /* 0x000fe200000e0000 */
[----:B------:R-:W-:Y:S01]  /*0b10*/  UMOV UR54, URZ ;  /* 0x0000003f00367c82 */ /* 0x000fe20008000000 */
[CC--:B------:R-:W-:Y:S02]  /*0b20*/  LEA.HI R3, R0.reuse, R205.reuse, RZ, 0x7 ;  /* 0x000000cd00037211 */ /* 0x0c0fe400078f38ff */
[----:B------:R-:W-:-:S02]  /*0b30*/  LEA.HI R4, R0, R205, RZ, 0x5 ;  /* 0x000000cd00047211 */ /* 0x000fc400078f28ff */
[----:B------:R-:W-:Y:S02]  /*0b40*/  LOP3.LUT R2, R3, 0xffffff80, RZ, 0xc0, !PT ;  /* 0xffffff8003027812 */ /* 0x000fe400078ec0ff */
[----:B------:R-:W-:Y:S01]  /*0b50*/  SHF.R.S32.HI R200, RZ, 0x7, R3 ;  /* 0x00000007ffc87819 */ /* 0x000fe20000011403 */
[----:B------:R-:W-:Y:S02]  /*0b60*/  IMAD.SHL.U32 R6, R4, 0x20, RZ ;  /* 0x0000002004067824 */ /* 0x000fe400078e00ff */
[----:B------:R-:W-:Y:S01]  /*0b70*/  IMAD.IADD R183, R205, 0x1, -R2 ;  /* 0x00000001cdb77824 */ /* 0x000fe200078e0a02 */
[----:B------:R-:W-:Y:S02]  /*0b80*/  LEA.HI R2, R0, R205, RZ, 0x4 ;  /* 0x000000cd00027211 */ /* 0x000fe400078f20ff */
[----:B------:R-:W-:Y:S02]  /*0b90*/  LOP3.LUT R7, R6, 0xfffffc00, RZ, 0xc0, !PT ;  /* 0xfffffc0006077812 */ /* 0x000fe400078ec0ff */
[----:B------:R-:W-:-:S02]  /*0ba0*/  LOP3.LUT R4, R2, 0x3fffff0, RZ, 0xc0, !PT ;  /* 0x03fffff002047812 */ /* 0x000fc400078ec0ff */
[----:B------:R-:W-:Y:S02]  /*0bb0*/  SHF.R.S32.HI R5, RZ, 0x4, R2 ;  /* 0x00000004ff057819 */ /* 0x000fe40000011402 */
[----:B------:R-:W-:Y:S01]  /*0bc0*/  SHF.R.S32.HI R8, RZ, 0x1f, R183 ;  /* 0x0000001fff087819 */ /* 0x000fe200000114b7 */
[----:B------:R-:W-:Y:S01]  /*0bd0*/  IMAD.IADD R4, R205, 0x1, -R4 ;  /* 0x00000001cd047824 */ /* 0x000fe200078e0a04 */
[----:B------:R-:W-:Y:S02]  /*0be0*/  LEA.HI R2, R2, R5, RZ, 0x1 ;  /* 0x0000000502027211 */ /* 0x000fe400078f08ff */
[----:B------:R-:W-:Y:S01]  /*0bf0*/  LEA.HI R9, R8, R183, RZ, 0x2 ;  /* 0x000000b708097211 */ /* 0x000fe200078f10ff */
[----:B------:R-:W-:Y:S01]  /*0c00*/  IMAD R7, R4, 0x40, R7 ;  /* 0x0000004004077824 */ /* 0x000fe200078e0207 */
[----:B------:R-:W-:Y:S02]  /*0c10*/  LEA.HI R4, R0, R205, RZ, 0x2 ;  /* 0x000000cd00047211 */ /* 0x000fe400078f10ff */
[----:B------:R-:W-:-:S02]  /*0c20*/  LOP3.LUT R2, R2, 0x1ffffffe, RZ, 0xc0, !PT ;  /* 0x1ffffffe02027812 */ /* 0x000fc400078ec0ff */
[----:B------:R-:W-:Y:S02]  /*0c30*/  LOP3.LUT R4, R4, 0xfffffffc, RZ, 0xc0, !PT ;  /* 0xfffffffc04047812 */ /* 0x000fe400078ec0ff */
[--C-:B------:R-:W-:Y:S01]  /*0c40*/  SHF.R.S32.HI R6, RZ, 0x2, R9.reuse ;  /* 0x00000002ff067819 */ /* 0x100fe20000011409 */
[----:B------:R-:W-:Y:S01]  /*0c50*/  IMAD.IADD R2, R5, 0x1, -R2 ;  /* 0x0000000105027824 */ /* 0x000fe200078e0a02 */
[----:B------:R-:W-:Y:S01]  /*0c60*/  SHF.R.S32.HI R11, RZ, 0x1f, R9 ;  /* 0x0000001fff0b7819 */ /* 0x000fe20000011409 */
[----:B------:R-:W-:Y:S01]  /*0c70*/  IMAD.IADD R4, R205, 0x1, -R4 ;  /* 0x00000001cd047824 */ /* 0x000fe200078e0a04 */
[----:B------:R-:W-:Y:S01]  /*0c80*/  LEA.HI R0, R0, R205, RZ, 0x3 ;  /* 0x000000cd00007211 */ /* 0x000fe200078f18ff */
[----:B------:R-:W-:Y:S01]  /*0c90*/  IMAD R202, R2, 0x8, R7 ;  /* 0x0000000802ca7824 */ /* 0x000fe200078e0207 */
[----:B------:R-:W-:Y:S02]  /*0ca0*/  LEA.HI R11, R11, R6, RZ, 0x3 ;  /* 0x000000060b0b7211 */ /* 0x000fe400078f18ff */
[----:B------:R-:W-:-:S02]  /*0cb0*/  LEA.HI R2, R4, R4, RZ, 0x1 ;  /* 0x0000000404027211 */ /* 0x000fc400078f08ff */
[----:B------:R-:W-:Y:S02]  /*0cc0*/  LOP3.LUT R22, R0, 0xfffffff8, RZ, 0xc0, !PT ;  /* 0xfffffff800167812 */ /* 0x000fe400078ec0ff */
[----:B------:R-:W-:Y:S02]  /*0cd0*/  LOP3.LUT R5, R2, 0x1ffffffe, RZ, 0xc0, !PT ;  /* 0x1ffffffe02057812 */ /* 0x000fe400078ec0ff */
[----:B------:R-:W-:Y:S01]  /*0ce0*/  LOP3.LUT R2, R9, 0x7ffffffc, RZ, 0xc0, !PT ;  /* 0x7ffffffc09027812 */ /* 0x000fe200078ec0ff */
[----:B------:R-:W-:Y:S01]  /*0cf0*/  IMAD.IADD R22, R205, 0x1, -R22 ;  /* 0x00000001cd167824 */ /* 0x000fe200078e0a16 */
[----:B------:R-:W-:Y:S01]  /*0d00*/  LOP3.LUT R11, R11, 0xfffffff8, RZ, 0xc0, !PT ;  /* 0xfffffff80b0b7812 */ /* 0x000fe200078ec0ff */
[----:B------:R-:W-:Y:S01]  /*0d10*/  IMAD.IADD R4, R4, 0x1, -R5 ;  /* 0x0000000104047824 */ /* 0x000fe200078e0a05 */
[----:B------:R-:W-:Y:S01]  /*0d20*/  LEA.HI R8, R8, R183, RZ, 0x5 ;  /* 0x000000b708087211 */ /* 0x000fe200078f28ff */
[----:B------:R-:W-:Y:S01]  /*0d30*/  IMAD.IADD R2, R183, 0x1, -R2 ;  /* 0x00000001b7027824 */ /* 0x000fe200078e0a02 */
[----:B------:R-:W-:Y:S01]  /*0d40*/  LEA.HI R3, R3, R200, RZ, 0x1 ;  /* 0x000000c803037211 */ /* 0x000fe200078f08ff */
[----:B------:R-:W-:Y:S01]  /*0d50*/  IMAD.IADD R11, R6, 0x1, -R11 ;  /* 0x00000001060b7824 */ /* 0x000fe200078e0a0b */
[----:B------:R-:W-:Y:S01]  /*0d60*/  SHF.R.S32.HI R8, RZ, 0x5, R8 ;  /* 0x00000005ff087819 */ /* 0x000fe20000011408 */
[----:B------:R-:W-:Y:S01]  /*0d70*/  IMAD.SHL.U32 R18, R22, 0x8, RZ ;  /* 0x0000000816127824 */ /* 0x000fe200078e00ff */
[----:B------:R-:W-:Y:S01]  /*0d80*/  LOP3.LUT R3, R3, 0x3fffffe, RZ, 0xc0, !PT ;  /* 0x03fffffe03037812 */ /* 0x000fe200078ec0ff */
[----:B------:R-:W-:Y:S01]  /*0d90*/  IMAD.SHL.U32 R16, R2, 0x2, RZ ;  /* 0x0000000202107824 */ /* 0x000fe200078e00ff */
[----:B------:R-:W-:Y:S01]  /*0da0*/  SHF.R.S32.HI R182, RZ, 0x3, R0 ;  /* 0x00000003ffb67819 */ /* 0x000fe20000011400 */
[----:B------:R-:W-:Y:S01]  /*0db0*/  IMAD R8, R8, 0x10, R11 ;  /* 0x0000001008087824 */ /* 0x000fe200078e020b */
[----:B------:R-:W-:Y:S01]  /*0dc0*/  SHF.R.S32.HI R204, RZ, 0x1f, R18 ;  /* 0x0000001fffcc7819 */ /* 0x000fe20000011412 */
[----:B------:R-:W-:Y:S01]  /*0dd0*/  IMAD.IADD R3, R200, 0x1, -R3 ;  /* 0x00000001c8037824 */ /* 0x000fe200078e0a03 */
[----:B------:R-:W-:Y:S01]  /*0de0*/  SHF.R.S32.HI R199, RZ, 0x1f, R16 ;  /* 0x0000001fffc77819 */ /* 0x000fe20000011410 */
[----:B------:R-:W-:-:S02]  /*0df0*/  VIADD R19, R18, 0x40 ;  /* 0x0000004012137836 */ /* 0x000fc40000000000 */
        /* <DEDUP_REMOVED lines=33> */
.L_x_1165:
[----:B------:R-:W-:Y:S01]  /*1010*/  ULDC.64 UR8, c[0x0][0xa28] ;  /* 0x00028a0000087ab9 */ /* 0x000fe20000000a00 */
[----:B------:R-:W-:Y:S02]  /*1020*/  ULOP3.LUT UR4, UR6, 0xff000000, URZ, 0xc0, !UPT ;  /* 0xff00000006047892 */ /* 0x000fe4000f8ec03f */
[----:B------:R-:W-:Y:S01]  /*1030*/  UISETP.NE.U32.AND UP0, UPT, UR8, URZ, UPT ;  /* 0x0000003f0800728c */ /* 0x000fe2000bf05070 */
[----:B------:R-:W-:-:S03]  /*1040*/  ULDC UR7, c[0x0][0x424] ;  /* 0x0001090000077ab9 */ /* 0x000fc60000000800 */
[----:B------:R-:W-:-:S03]  /*1050*/  UISETP.NE.AND.EX UP0, UPT, UR9, URZ, UPT, UP0 ;  /* 0x0000003f0900728c */ /* 0x000fc6000bf05300 */
[----:B------:R-:W-:Y:S02]  /*1060*/  ULDC.64 UR8, c[0x0][0xa18] ;  /* 0x0002860000087ab9 */ /* 0x000fe40000000a00 */
[----:B------:R-:W-:Y:S01]  /*1070*/  UISETP.NE.U32.AND UP1, UPT, UR8, URZ, UPT ;  /* 0x0000003f0800728c */ /* 0x000fe2000bf25070 */
[----:B------:R-:W-:-:S03]  /*1080*/  PLOP3.LUT P0, PT, PT, PT, UP0, 0x80, 0x0 ;  /* 0x000000000000781c */ /* 0x000fc60003f0f008 */
[----:B------:R-:W-:-:S03]  /*1090*/  UISETP.NE.AND.EX UP1, UPT, UR9, URZ, UPT, UP1 ;  /* 0x0000003f0900728c */ /* 0x000fc6000bf25310 */
[----:B------:R-:W-:Y:S02]  /*10a0*/  @UP0 ULDC.64 UR8, c[0x0][0xa28] ;  /* 0x00028a0000080ab9 */ /* 0x000fe40000000a00 */
[----:B------:R-:W-:Y:S01]  /*10b0*/  @UP0 UIMAD.WIDE UR8, UR50, 0x4, UR8 ;  /* 0x00000004320808a5 */ /* 0x000fe2000f8e0208 */
[----:B------:R-:W-:-:S05]  /*10c0*/  PLOP3.LUT P2, PT, PT, PT, UP1, 0x80, 0x0 ;  /* 0x000000000000781c */ /* 0x000fca0003f4f018 */
[----:B------:R-:W-:Y:S01]  /*10d0*/  @UP1 ULDC.64 UR10, c[0x0][0xa18] ;  /* 0x00028600000a1ab9 */ /* 0x000fe20000000a00 */
[----:B0-23--:R-:W-:Y:S02]  /*10e0*/  IMAD.U32 R2, RZ, RZ, UR8 ;  /* 0x00000008ff027e24 */ /* 0x00dfe4000f8e00ff */
[----:B------:R-:W-:Y:S01]  /*10f0*/  IMAD.U32 R3, RZ, RZ, UR9 ;  /* 0x00000009ff037e24 */ /* 0x000fe2000f8e00ff */
[----:B------:R-:W-:Y:S02]  /*1100*/  @UP1 UIMAD.WIDE UR8, UR50, 0x4, UR10 ;  /* 0x00000004320818a5 */ /* 0x000fe4000f8e020a */
[----:B------:R-:W-:Y:S02]  /*1110*/  ULOP3.LUT UR46, UR6, 0xff0000, URZ, 0xc0, !UPT ;  /* 0x00ff0000062e7892 */ /* 0x000fe4000f8ec03f */
[----:B------:R-:W2:Y:S01]  /*1120*/  @P0 LDG.E R2, desc[UR52][R2.64] ;  /* 0x0000003402020981 */ /* 0x000ea2000c1e1900 */
[----:B------:R-:W-:Y:S01]  /*1130*/  ULDC.64 UR10, c[0x0][0xa20] ;  /* 0x00028800000a7ab9 */ /* 0x000fe20000000a00 */
[----:B------:R-:W-:-:S02]  /*1140*/  IMAD.U32 R4, RZ, RZ, UR8 ;  /* 0x00000008ff047e24 */ /* 0x000fc4000f8e00ff */
[----:B----4-:R-:W-:Y:S01]  /*1150*/  IMAD.U32 R5, RZ, RZ, UR9 ;  /* 0x00000009ff057e24 */ /* 0x010fe2000f8e00ff */
[----:B------:R-:W-:-:S04]  /*1160*/  ULDC.64 UR8, c[0x0][0x418] ;  /* 0x0001060000087ab9 */ /* 0x000fc80000000a00 */
[----:B------:R-:W3:Y:S01]  /*1170*/  @P2 LDG.E R4, desc[UR52][R4.64] ;  /* 0x0000003404042981 */ /* 0x000ee2000c1e1900 */
[----:B------:R-:W-:Y:S01]  /*1180*/  UISETP.NE.U32.AND UP0, UPT, UR8, URZ, UPT ;  /* 0x0000003f0800728c */ /* 0x000fe2000bf05070 */
[----:B------:R-:W-:Y:S01]  /*1190*/  ISETP.NE.U32.AND P1, PT, RZ, UR10, PT ;  /* 0x0000000aff007c0c */ /* 0x000fe2000bf25070 */
[----:B------:R-:W-:Y:S02]  /*11a0*/  USHF.R.U32.HI UR4, URZ, 0x8, UR4 ;  /* 0x000000083f047899 */ /* 0x000fe40008011604 */
[----:B------:R-:W-:Y:S01]  /*11b0*/  UISETP.NE.AND.EX UP0, UPT, UR9, URZ, UPT, UP0 ;  /* 0x0000003f0900728c */ /* 0x000fe2000bf05300 */
[----:B------:R-:W-:Y:S01]  /*11c0*/  ISETP.NE.AND.EX P1, PT, RZ, UR11, PT, P1 ;  /* 0x0000000bff007c0c */ /* 0x000fe2000bf25310 */
[----:B------:R-:W-:Y:S01]  /*11d0*/  ULDC UR8, c[0x0][0x2f0] ;  /* 0x0000bc0000087ab9 */ /* 0x000fe20000000800 */
[----:B------:R-:W-:Y:S01]  /*11e0*/  UMOV UR41, URZ ;  /* 0x0000003f00297c82 */ /* 0x000fe20008000000 */
[----:B------:R-:W-:Y:S02]  /*11f0*/  USEL UR7, UR7, 0x1, UP0 ;  /* 0x0000000107077887 */ /* 0x000fe40008000000 */
[----:B------:R-:W-:Y:S01]  /*1200*/  ULEA.HI UR46, UR46, UR4, URZ, 0x10 ;  /* 0x000000042e2e7291 */ /* 0x000fe2000f8f803f */
[----:B------:R-:W-:Y:S01]  /*1210*/  ULDC UR47, c[0x0][0x288] ;  /* 0x0000a200002f7ab9 */ /* 0x000fe20000000800 */
[----:B------:R-:W-:-:S02]  /*1220*/  UIMAD UR4, UR7, UR8, URZ ;  /* 0x00000008070472a4 */ /* 0x000fc4000f8e023f */
[----:B------:R-:W-:Y:S01]  /*1230*/  ULOP3.LUT UR43, UR6, 0xffff, URZ, 0xc0, !UPT ;  /* 0x0000ffff062b7892 */ /* 0x000fe2000f8ec03f */
[----:B--2---:R-:W-:Y:S02]  /*1240*/  @P0 R2UR UR41, R2 ;  /* 0x00000000022902ca */ /* 0x004fe400000e0000 */
[----:B---3--:R-:W-:Y:S01]  /*1250*/  @P2 R2UR UR47, R4 ;  /* 0x00000000042f22ca */ /* 0x008fe200000e0000 */
[----:B-1---5:R-:W-:-:S14]  /*1260*/  @P2 BRA `(.L_x_1058) ;  /* 0x0000000000342947 */ /* 0x022fdc0003800000 */
        /* <DEDUP_REMOVED lines=13> */
.L_x_1058:
[----:B------:R-:W-:Y:S01]  /*1340*/  UMOV UR44, UR50 ;  /* 0x00000032002c7c82 */ /* 0x000fe20008000000 */
[----:B------:R-:W-:Y:S05]  /*1350*/  @!P1 BRA `(.L_x_1059) ;  /* 0x00000000001c9947 */ /* 0x000fea0003800000 */
[----:B------:R-:W-:Y:S02]  /*1360*/  ULDC.64 UR6, c[0x0][0xa20] ;  /* 0x0002880000067ab9 */ /* 0x000fe40000000a00 */
[----:B------:R-:W-:-:S06]  /*1370*/  UIMAD.WIDE UR6, UR50, 0x4, UR6 ;  /* 0x00000004320678a5 */ /* 0x000fcc000f8e0206 */
[----:B------:R-:W-:Y:S02]  /*1380*/  IMAD.U32 R2, RZ, RZ, UR6 ;  /* 0x00000006ff027e24 */ /* 0x000fe4000f8e00ff */
[----:B------:R-:W-:-:S05]  /*1390*/  IMAD.U32 R3, RZ, RZ, UR7 ;  /* 0x00000007ff037e24 */ /* 0x000fca000f8e00ff */
[----:B------:R-:W2:Y:S02]  /*13a0*/  LDG.E R2, desc[UR52][R2.64] ;  /* 0x0000003402027981 */ /* 0x000ea4000c1e1900 */
[----:B--2---:R-:W-:Y:S01]  /*13b0*/  R2UR UR4, R2 ;  /* 0x00000000020472ca */ /* 0x004fe200000e0000 */
[----:B------:R-:W-:-:S14]  /*13c0*/  BRA `(.L_x_1060) ;  /* 0x0000000000347947 */ /* 0x000fdc0003800000 */
.L_x_1059:
        /* <DEDUP_REMOVED lines=13> */
.L_x_1060:
[----:B------:R-:W-:Y:S01]  /*14a0*/  ULDC UR6, c[0x0][0x448] ;  /* 0x0001120000067ab9 */ /* 0x000fe20000000800 */
[----:B------:R-:W-:Y:S02]  /*14b0*/  USHF.L.U32 UR42, UR5, 0x7, URZ ;  /* 0x00000007052a7899 */ /* 0x000fe4000800063f */
[----:B------:R-:W-:Y:S02]  /*14c0*/  UISETP.NE.AND UP0, UPT, UR6, 0x1, UPT ;  /* 0x000000010600788c */ /* 0x000fe4000bf05270 */
[----:B------:R-:W-:Y:S02]  /*14d0*/  UIADD3 UR41, -UR41, UR4, URZ ;  /* 0x0000000429297290 */ /* 0x000fe4000fffe13f */
[----:B------:R-:W-:Y:S01]  /*14e0*/  UIADD3 UR8, UR42, 0x7f, URZ ;  /* 0x0000007f2a087890 */ /* 0x000fe2000fffe03f */
[----:B------:R-:W-:Y:S01]  /*14f0*/  ULDC.64 UR4, c[0x0][0x9e0] ;  /* 0x0002780000047ab9 */ /* 0x000fe20000000a00 */
[----:B------:R-:W-:Y:S02]  /*1500*/  UIADD3 UR9, UR41, 0x1, -UR47 ;  /* 0x0000000129097890 */ /* 0x000fe4000fffe82f */
[----:B------:R-:W-:-:S03]  /*1510*/  UISETP.GE.AND UP1, UPT, UR5, 0x1, UPT ;  /* 0x000000010500788c */ /* 0x000fc6000bf26270 */
[----:B------:R-:W-:Y:S01]  /*1520*/  @UP0 ULDC UR6, c[0x0][0x44c] ;  /* 0x0001130000060ab9 */ /* 0x000fe20000000800 */
[----:B------:R-:W-:Y:S01]  /*1530*/  @UP0 ULDC UR10, c[0x0][0x450] ;  /* 0x00011400000a0ab9 */ /* 0x000fe20000000800 */
[----:B------:R-:W-:Y:S01]  /*1540*/  UIMAD.WIDE.U32 UR6, UR8, UR6, URZ ;  /* 0x00000006080672a5 */ /* 0x000fe2000f8e003f */
[----:B------:R-:W-:-:S03]  /*1550*/  PLOP3.LUT P1, PT, PT, PT, UP1, 0x80, 0x0 ;  /* 0x000000000000781c */ /* 0x000fc60003f2f018 */
[----:B------:R-:W-:-:S04]  /*1560*/  @UP0 USHF.R.U32.HI UR8, URZ, UR10, UR7 ;  /* 0x0000000a3f080299 */ /* 0x000fc80008011607 */
[----:B------:R-:W-:-:S04]  /*1570*/  UIADD3 UR9, UR9, UR8, URZ ;  /* 0x0000000809097290 */ /* 0x000fc8000fffe03f */
[----:B------:R-:W-:Y:S02]  /*1580*/  UIADD3 UR4, UR9, UR4, URZ ;  /* 0x0000000409047290 */ /* 0x000fe4000fffe03f */
[----:B------:R-:W-:Y:S10]  /*1590*/  @!P1 BRA `(.L_x_1061) ;  /* 0x0000000000449947 */ /* 0x000ff40003800000 */
        /* <DEDUP_REMOVED lines=10> */
.L_x_1062:
[----:B------:R-:W-:-:S11]  /*1640*/  UISETP.NE.AND UP1, UPT, UR5, 0x1, UPT ;  /* 0x000000010500788c */ /* 0x000fd6000bf25270 */
[----:B------:R-:W-:Y:S02]  /*1650*/  @UP1 ULDC.64 UR10, c[0x0][0x9e8] ;  /* 0x00027a00000a1ab9 */ /* 0x000fe40000000a00 */
[----:B------:R-:W-:-:S04]  /*1660*/  UIMAD.WIDE.U32 UR6, UR8, UR10, URZ ;  /* 0x0000000a080672a5 */ /* 0x000fc8000f8e003f */
[----:B------:R-:W-:-:S12]  /*1670*/  @UP1 USHF.R.U32.HI UR8, URZ, UR11, UR7 ;  /* 0x0000000b3f081299 */ /* 0x000fd80008011607 */
.L_x_1063:
[----:B------:R-:W-:-:S04]  /*1680*/  UIMAD UR8, UR8, UR5, UR5 ;  /* 0x00000005080872a4 */ /* 0x000fc8000f8e0205 */
[----:B------:R-:W-:-:S04]  /*1690*/  UISETP.LT.AND UP1, UPT, UR4, UR8, UPT ;  /* 0x000000080400728c */ /* 0x000fc8000bf21270 */
[----:B------:R-:W-:-:S12]  /*16a0*/  USEL UR4, UR4, UR8, UP1 ;  /* 0x0000000804047287 */ /* 0x000fd80008800000 */
.L_x_1061:
[----:B------:R-:W-:Y:S02]  /*16b0*/  UIADD3 UR8, UR41, 0x7f, URZ ;  /* 0x0000007f29087890 */ /* 0x000fe4000fffe03f */
        /* <DEDUP_REMOVED lines=11> */
[----:B------:R-:W-:Y:S02]  /*1770*/  UIADD3 UR55, UR41, -UR47, URZ ;  /* 0x8000002f29377290 */ /* 0x000fe4000fffe03f */
        /* <DEDUP_REMOVED lines=17> */
.L_x_1065:
[----:B------:R-:W-:-:S11]  /*1890*/  UISETP.NE.AND UP0, UPT, UR5, 0x1, UPT ;  /* 0x000000010500788c */ /* 0x000fd6000bf05270 */
[----:B------:R-:W-:Y:S02]  /*18a0*/  @UP0 ULDC.64 UR10, c[0x0][0x9e8] ;  /* 0x00027a00000a0ab9 */ /* 0x000fe40000000a00 */
[----:B------:R-:W-:-:S04]  /*18b0*/  UIMAD.WIDE.U32 UR8, UR7, UR10, URZ ;  /* 0x0000000a070872a5 */ /* 0x000fc8000f8e003f */
[----:B------:R-:W-:-:S12]  /*18c0*/  @UP0 USHF.R.U32.HI UR7, URZ, UR11, UR9 ;  /* 0x0000000b3f070299 */ /* 0x000fd80008011609 */
.L_x_1066:
[----:B------:R-:W-:-:S04]  /*18d0*/  UIMAD UR5, UR7, UR5, URZ ;  /* 0x00000005070572a4 */ /* 0x000fc8000f8e023f */
[----:B------:R-:W-:-:S04]  /*18e0*/  UISETP.LT.AND UP0, UPT, UR4, UR5, UPT ;  /* 0x000000050400728c */ /* 0x000fc8000bf01270 */
[----:B------:R-:W-:-:S12]  /*18f0*/  USEL UR4, UR4, UR5, !UP0 ;  /* 0x0000000504047287 */ /* 0x000fd8000c000000 */
.L_x_1064:
[----:B------:R-:W-:Y:S02]  /*1900*/  USHF.R.S32.HI UR5, URZ, 0x1f, UR4 ;  /* 0x0000001f3f057899 */ /* 0x000fe40008011404 */
[----:B------:R-:W-:Y:S02]  /*1910*/  ULOP3.LUT UR40, UR46, 0xff, URZ, 0xc0, !UPT ;  /* 0x000000ff2e287892 */ /* 0x000fe4000f8ec03f */
[----:B------:R-:W-:Y:S02]  /*1920*/  ULEA.HI UR5, UR5, UR4, URZ, 0x7 ;  /* 0x0000000405057291 */ /* 0x000fe4000f8f383f */
[----:B------:R-:W-:Y:S02]  /*1930*/  USHF.R.U32.HI UR46, URZ, 0x10, UR46 ;  /* 0x000000103f2e7899 */ /* 0x000fe4000801162e */
[----:B------:R-:W-:Y:S01]  /*1940*/  USHF.R.S32.HI UR5, URZ, 0x7, UR5 ;  /* 0x000000073f057899 */ /* 0x000fe20008011405 */
[----:B------:R-:W-:-:S03]  /*1950*/  UMOV UR4, URZ ;  /* 0x0000003f00047c82 */ /* 0x000fc60008000000 */
[----:B------:R-:W-:-:S04]  /*1960*/  UISETP.LT.AND UP0, UPT, URZ, UR5, UPT ;  /* 0x000000053f00728c */ /* 0x000fc8000bf01270 */
[----:B------:R-:W-:-:S04]  /*1970*/  USEL UR39, URZ, UR5, !UP0 ;  /* 0x000000053f277287 */ /* 0x000fc8000c000000 */
[----:B------:R-:W-:-:S06]  /*1980*/  UISETP.GT.AND UP0, UPT, UR6, UR39, UPT ;  /* 0x000000270600728c */ /* 0x000fcc000bf04270 */
[----:B------:R-:W-:-:S13]  /*1990*/  PLOP3.LUT P0, PT, PT, PT, UP0, 0x80, 0x0 ;  /* 0x000000000000781c */ /* 0x000fda0003f0f008 */
[----:B------:R-:W-:Y:S05]  /*19a0*/  @!P0 BRA `(.L_x_1067) ;  /* 0x0000000000948947 */ /* 0x000fea0003800000 */
[----:B------:R-:W-:Y:S01]  /*19b0*/  UISETP.NE.AND UP0, UPT, UR46, URZ, UPT ;  /* 0x0000003f2e00728c */ /* 0x000fe2000bf05270 */
[----:B------:R-:W-:-:S03]  /*19c0*/  ULDC UR4, c[0x0][0x9f0] ;  /* 0x00027c0000047ab9 */ /* 0x000fc60000000800 */
[----:B------:R-:W-:-:S04]  /*19d0*/  USEL UR10, UR46, UR4, UP0 ;  /* 0x000000042e0a7287 */ /* 0x000fc80008000000 */
[----:B------:R-:W-:Y:S02]  /*19e0*/  UIADD3 UR4, UR10, -0x1, UR6 ;  /* 0xffffffff0a047890 */ /* 0x000fe4000fffe006 */
[----:B------:R-:W-:Y:S02]  /*19f0*/  IMAD.U32 R3, RZ, RZ, UR10 ;  /* 0x0000000aff037e24 */ /* 0x000fe4000f8e00ff */
[----:B------:R-:W-:-:S03]  /*1a00*/  UIADD3 UR7, -UR39, UR4, URZ ;  /* 0x0000000427077290 */ /* 0x000fc6000fffe13f */
[-C--:B------:R-:W-:Y:S01]  /*1a10*/  IABS R0, R3.reuse ;  /* 0x0000000300007213 */ /* 0x080fe20000000000 */
[----:B------:R-:W-:Y:S01]  /*1a20*/  UMOV UR4, URZ ;  /* 0x0000003f00047c82 */ /* 0x000fe20008000000 */
[----:B------:R-:W-:Y:S01]  /*1a30*/  IABS R5, R3 ;  /* 0x0000000300057213 */ /* 0x000fe20000000000 */
[----:B------:R-:W-:Y:S01]  /*1a40*/  IMAD.U32 R4, RZ, RZ, UR7 ;  /* 0x00000007ff047e24 */ /* 0x000fe2000f8e00ff */
[----:B------:R-:W-:Y:S01]  /*1a50*/  R2UR UR11, R0 ;  /* 0x00000000000b72ca */ /* 0x000fe200000e0000 */
[----:B------:R-:W-:-:S03]  /*1a60*/  ULOP3.LUT UR7, UR7, UR10, URZ, 0x3c, !UPT ;  /* 0x0000000a07077292 */ /* 0x000fc6000f8e3c3f */
[----:B------:R-:W-:-:S05]  /*1a70*/  IABS R4, R4 ;  /* 0x0000000400047213 */ /* 0x000fca0000000000 */
[----:B------:R-:W-:-:S04]  /*1a80*/  IMAD.MOV.U32 R3, RZ, RZ, R4 ;  /* 0x000000ffff037224 */ /* 0x000fc800078e0004 */
[----:B------:R-:W0:Y:S01]  /*1a90*/  I2F.RP R0, UR11 ;  /* 0x0000000b00007d06 */ /* 0x000e220008209400 */
[----:B------:R-:W-:-:S07]  /*1aa0*/  R2UR UR9, R3 ;  /* 0x00000000030972ca */ /* 0x000fce00000e0000 */
[----:B0-----:R-:W0:Y:S02]  /*1ab0*/  MUFU.RCP R0, R0 ;  /* 0x0000000000007308 */ /* 0x001e240000001000 */
[----:B0-----:R-:W-:Y:S02]  /*1ac0*/  VIADD R2, R0, 0xffffffe ;  /* 0x0ffffffe00027836 */ /* 0x001fe40000000000 */
        /* <DEDUP_REMOVED lines=19> */
.L_x_1067:
[----:B------:R-:W-:Y:S01]  /*1c00*/  UIMAD UR39, UR40, UR4, UR39 ;  /* 0x00000004282772a4 */ /* 0x000fe2000f8e0227 */
[----:B------:R-:W-:Y:S01]  /*1c10*/  IMAD.U32 R88, RZ, RZ, UR6 ;  /* 0x00000006ff587e24 */ /* 0x000fe2000f8e00ff */
[----:B------:R-:W-:Y:S01]  /*1c20*/  PLOP3.LUT P0, PT, PT, PT, PT, 0x80, 0x0 ;  /* 0x000000000000781c */ /* 0x000fe20003f0f070 */
[----:B------:R-:W-:Y:S01]  /*1c30*/  IMAD.U32 R3, RZ, RZ, UR4 ;  /* 0x00000004ff037e24 */ /* 0x000fe2000f8e00ff */
[----:B------:R-:W-:Y:S01]  /*1c40*/  CS2R R26, SRZ ;  /* 0x00000000001a7805 */ /* 0x000fe2000001ff00 */
[----:B------:R-:W-:Y:S01]  /*1c50*/  IMAD.MOV.U32 R0, RZ, RZ, RZ ;  /* 0x000000ffff007224 */ /* 0x000fe200078e00ff */
[----:B------:R-:W-:Y:S01]  /*1c60*/  CS2R R42, SRZ ;  /* 0x00000000002a7805 */ /* 0x000fe2000001ff00 */
[----:B------:R-:W-:Y:S01]  /*1c70*/  IMAD.MOV.U32 R2, RZ, RZ, RZ ;  /* 0x000000ffff027224 */ /* 0x000fe200078e00ff */
[----:B------:R-:W-:Y:S01]  /*1c80*/  VIADDMNMX R88, R3, UR39, R88, PT ;  /* 0x0000002703587c46 */ /* 0x000fe2000b800158 */
[----:B------:R-:W-:Y:S01]  /*1c90*/  IMAD.MOV.U32 R25, RZ, RZ, RZ ;  /* 0x000000ffff197224 */ /* 0x000fe200078e00ff */
[----:B------:R-:W-:Y:S01]  /*1ca0*/  CS2R R28, SRZ ;  /* 0x00000000001c7805 */ /* 0x000fe2000001ff00 */
[----:B------:R-:W-:Y:S01]  /*1cb0*/  IMAD.MOV.U32 R6, RZ, RZ, RZ ;  /* 0x000000ffff067224 */ /* 0x000fe200078e00ff */
[----:B------:R-:W-:Y:S01]  /*1cc0*/  ISETP.GT.AND P1, PT, R88, UR39, PT ;  /* 0x0000002758007c0c */ /* 0x000fe2000bf24270 */
        /* <DEDUP_REMOVED lines=17> */
[----:B------:R-:W-:Y:S01]  /*1de0*/  CS2R R126, SRZ ;  /* 0x00000000007e7805 */ /* 0x000fe2000001ff00 */
[----:B------:R-:W-:Y:S01]  /*1df0*/  IMAD.MOV.U32 R113, RZ, RZ, RZ ;  /* 0x000000ffff717224 */ /* 0x000fe200078e00ff */
[----:B------:R-:W-:Y:S01]  /*1e00*/  CS2R R122, SRZ ;  /* 0x00000000007a7805 */ /* 0x000fe2000001ff00 */
[----:B------:R-:W-:Y:S01]  /*1e10*/  IMAD.MOV.U32 R50, RZ, RZ, RZ ;  /* 0x000000ffff327224 */ /* 0x000fe200078e00ff */
        /* <DEDUP_REMOVED lines=8> */
[----:B------:R-:W-:Y:S01]  /*1ea0*/  IMAD.MOV.U32 R52, RZ, RZ, RZ ;  /* 0x000000ffff347224 */ /* 0x000fe200078e00ff */
[----:B------:R-:W-:-:S02]  /*1eb0*/  CS2R R148, SRZ ;  /* 0x0000000000947805 */ /* 0x000fc4000001ff00 */
[----:B------:R-:W-:Y:S02]  /*1ec0*/  CS2R R150, SRZ ;  /* 0x0000000000967805 */ /* 0x000fe4000001ff00 */
[----:B------:R-:W-:Y:S01]  /*1ed0*/  CS2R R146, SRZ ;  /* 0x0000000000927805 */ /* 0x000fe2000001ff00 */
[----:B------:R-:W-:Y:S01]  /*1ee0*/  IMAD.MOV.U32 R54, RZ, RZ, RZ ;  /* 0x000000ffff367224 */ /* 0x000fe200078e00ff */
        /* <DEDUP_REMOVED lines=32> */
.L_x_1069:
[----:B------:R-:W-:Y:S01]  /*20f0*/  ULDC.64 UR6, c[0x0][0x990] ;  /* 0x0002640000067ab9 */ /* 0x000fe20000000a00 */
[----:B------:R-:W-:Y:S01]  /*2100*/  ULDC.64 UR4, c[0x0][0x998] ;  /* 0x0002660000047ab9 */ /* 0x000fe20000000a00 */
[----:B------:R-:W-:Y:S01]  /*2110*/  UISETP.NE.U32.AND UP0, UPT, UR6, URZ, UPT ;  /* 0x0000003f0600728c */ /* 0x000fe2000bf05070 */
[----:B------:R-:W-:Y:S01]  /*2120*/  IMAD.MOV.U32 R7, RZ, RZ, 0x3f800000 ;  /* 0x3f800000ff077424 */ /* 0x000fe200078e00ff */
[----:B------:R-:W-:Y:S01]  /*2130*/  UISETP.NE.U32.AND UP1, UPT, UR4, URZ, UPT ;  /* 0x0000003f0400728c */ /* 0x000fe2000bf25070 */
[----:B------:R-:W-:Y:S01]  /*2140*/  IMAD.MOV.U32 R0, RZ, RZ, 0x3f800000 ;  /* 0x3f800000ff007424 */ /* 0x000fe200078e00ff */
[----:B------:R-:W-:Y:S02]  /*2150*/  UISETP.NE.AND.EX UP0, UPT, UR7, URZ, UPT, UP0 ;  /* 0x0000003f0700728c */ /* 0x000fe4000bf05300 */
[----:B------:R-:W-:-:S04]  /*2160*/  UISETP.NE.AND.EX UP1, UPT, UR5, URZ, UPT, UP1 ;  /* 0x0000003f0500728c */ /* 0x000fc8000bf25310 */
[----:B------:R-:W-:Y:S02]  /*2170*/  PLOP3.LUT P0, PT, PT, PT, UP0, 0x80, 0x0 ;  /* 0x000000000000781c */ /* 0x000fe40003f0f008 */
[----:B------:R-:W-:-:S03]  /*2180*/  PLOP3.LUT P1, PT, PT, PT, UP1, 0x80, 0x0 ;  /* 0x000000000000781c */ /* 0x000fc60003f2f018 */
[----:B------:R-:W-:Y:S02]  /*2190*/  @UP0 USHF.R.S32.HI UR10, URZ, 0x1f, UR50 ;  /* 0x0000001f3f0a0899 */ /* 0x000fe40008011432 */
[----:B------:R-:W-:Y:S01]  /*21a0*/  @UP1 USHF.R.S32.HI UR11, URZ, 0x1f, UR50 ;  /* 0x0000001f3f0b1899 */ /* 0x000fe20008011432 */
[----:B------:R-:W-:Y:S01]  /*21b0*/  @UP0 ULDC.64 UR14, c[0x0][0x9a8] ;  /* 0x00026a00000e0ab9 */ /* 0x000fe20000000a00 */
[----:B------:R-:W-:Y:S01]  /*21c0*/  @UP1 ULDC.64 UR8, c[0x0][0x9b8] ;  /* 0x00026e0000081ab9 */ /* 0x000fe20000000a00 */
[----:B------:R-:W-:Y:S02]  /*21d0*/  @UP0 UIMAD UR10, UR10, UR14, URZ ;  /* 0x0000000e0a0a02a4 */ /* 0x000fe4000f8e023f */
[----:B------:R-:W-:Y:S02]  /*21e0*/  @UP1 UIMAD UR11, UR11, UR8, URZ ;  /* 0x000000080b0b12a4 */ /* 0x000fe4000f8e023f */
[----:B------:R-:W-:Y:S02]  /*21f0*/  @UP0 UIMAD.WIDE.U32 UR12, UR50, UR14, URZ ;  /* 0x0000000e320c02a5 */ /* 0x000fe4000f8e003f */
[----:B------:R-:W-:-:S02]  /*2200*/  @UP0 UIMAD UR10, UR50, UR15, UR10 ;  /* 0x0000000f320a02a4 */ /* 0x000fc4000f8e020a */
[----:B------:R-:W-:Y:S02]  /*2210*/  @UP1 UIMAD UR9, UR50, UR9, UR11 ;  /* 0x00000009320912a4 */ /* 0x000fe4000f8e020b */
[----:B------:R-:W-:Y:S02]  /*2220*/  @UP1 UIMAD.WIDE.U32 UR14, UR50, UR8, URZ ;  /* 0x00000008320e12a5 */ /* 0x000fe4000f8e003f */
[----:B------:R-:W-:Y:S02]  /*2230*/  @UP0 UIADD3 UR13, UR13, UR10, URZ ;  /* 0x0000000a0d0d0290 */ /* 0x000fe4000fffe03f */
[----:B------:R-:W-:Y:S01]  /*2240*/  @UP1 UIADD3 UR15, UR15, UR9, URZ ;  /* 0x000000090f0f1290 */ /* 0x000fe2000fffe03f */
[----:B------:R-:W-:Y:S02]  /*2250*/  @UP1 ULDC.64 UR10, c[0x0][0x9c0] ;  /* 0x00027000000a1ab9 */ /* 0x000fe40000000a00 */
[----:B------:R-:W-:Y:S01]  /*2260*/  @UP0 ULDC.64 UR8, c[0x0][0x9b0] ;  /* 0x00026c0000080ab9 */ /* 0x000fe20000000a00 */
[----:B------:R-:W-:-:S02]  /*2270*/  @UP1 UIMAD.WIDE.U32 UR14, UR43, UR10, UR14 ;  /* 0x0000000a2b0e12a5 */ /* 0x000fc4000f8e000e */
[----:B------:R-:W-:Y:S02]  /*2280*/  @UP0 UIMAD.WIDE.U32 UR12, UR43, UR8, UR12 ;  /* 0x000000082b0c02a5 */ /* 0x000fe4000f8e000c */
[----:B------:R-:W-:Y:S02]  /*2290*/  @UP1 UIMAD UR11, UR43, UR11, UR15 ;  /* 0x0000000b2b0b12a4 */ /* 0x000fe4000f8e020f */
[----:B------:R-:W-:Y:S02]  /*22a0*/  @UP0 UIMAD UR9, UR43, UR9, UR13 ;  /* 0x000000092b0902a4 */ /* 0x000fe4000f8e020d */
[----:B------:R-:W-:Y:S02]  /*22b0*/  @UP0 ULEA UR6, UP2, UR12, UR6, 0x2 ;  /* 0x000000060c060291 */ /* 0x000fe4000f84103f */
[----:B------:R-:W-:Y:S02]  /*22c0*/  @UP1 ULEA UR4, UP3, UR14, UR4, 0x2 ;  /* 0x000000040e041291 */ /* 0x000fe4000f86103f */
[----:B------:R-:W-:-:S02]  /*22d0*/  @UP0 ULEA.HI.X UR7, UR12, UR7, UR9, 0x2, UP2 ;  /* 0x000000070c070291 */ /* 0x000fc400090f1409 */
[----:B------:R-:W-:Y:S01]  /*22e0*/  @UP1 ULEA.HI.X UR5, UR14, UR5, UR11, 0x2, UP3 ;  /* 0x000000050e051291 */ /* 0x000fe200098f140b */
[----:B------:R-:W-:Y:S02]  /*22f0*/  IMAD.U32 R2, RZ, RZ, UR6 ;  /* 0x00000006ff027e24 */ /* 0x000fe4000f8e00ff */
[----:B------:R-:W-:Y:S02]  /*2300*/  IMAD.U32 R4, RZ, RZ, UR4 ;  /* 0x00000004ff047e24 */ /* 0x000fe4000f8e00ff */
[----:B------:R-:W-:Y:S02]  /*2310*/  IMAD.U32 R3, RZ, RZ, UR7 ;  /* 0x00000007ff037e24 */ /* 0x000fe4000f8e00ff */
[----:B------:R-:W-:-:S03]  /*2320*/  IMAD.U32 R5, RZ, RZ, UR5 ;  /* 0x00000005ff057e24 */ /* 0x000fc6000f8e00ff */
[----:B------:R-:W2:Y:S04]  /*2330*/  @P0 LDG.E R7, desc[UR52][R2.64] ;  /* 0x0000003402070981 */ /* 0x000ea8000c1e1900 */
[----:B------:R-:W2:Y:S01]  /*2340*/  @P1 LDG.E R0, desc[UR52][R4.64] ;  /* 0x0000003404001981 */ /* 0x000ea2000c1e1900 */
[----:B------:R-:W-:Y:S01]  /*2350*/  ULEA.HI UR4, UR48, UR48, URZ, 0x1 ;  /* 0x0000003030047291 */ /* 0x000fe2000f8f083f */
[----:B------:R-:W-:-:S03]  /*2360*/  IMAD.U32 R8, RZ, RZ, UR49 ;  /* 0x00000031ff087e24 */ /* 0x000fc6000f8e00ff */
[----:B------:R-:W-:Y:S02]  /*2370*/  ULOP3.LUT UR4, UR4, 0xfffffffe, URZ, 0xc0, !UPT ;  /* 0xfffffffe04047892 */ /* 0x000fe4000f8ec03f */
[----:B------:R-:W-:Y:S02]  /*2380*/  ISETP.NE.AND P0, PT, R8, 0x3, PT ;  /* 0x000000030800780c */ /* 0x000fe40003f05270 */
[----:B------:R-:W-:-:S06]  /*2390*/  UIADD3 UR4, UR48, -UR4, URZ ;  /* 0x8000000430047290 */ /* 0x000fcc000fffe03f */
[----:B------:R-:W-:Y:S01]  /*23a0*/  IMAD.U32 R6, RZ, RZ, UR4 ;  /* 0x00000004ff067e24 */ /* 0x000fe2000f8e00ff */
[----:B------:R-:W-:-:S04]  /*23b0*/  ULDC UR4, c[0x0][0x9d8] ;  /* 0x0002760000047ab9 */ /* 0x000fc80000000800 */
[----:B------:R-:W-:-:S04]  /*23c0*/  SHF.L.U32 R6, R6, 0x1f, RZ ;  /* 0x0000001f06067819 */ /* 0x000fc800000006ff */
[----:B------:R-:W0:Y:S01]  /*23d0*/  SYNCS.PHASECHK.TRANS64.TRYWAIT P1, [UR36+0x22800], R6 ;  /* 0x02280006ff0075a7 */ /* 0x000e220008020164 */
[----:B--2---:R-:W-:-:S04]  /*23e0*/  FMUL.FTZ R0, R7, R0 ;  /* 0x0000000007007220 */ /* 0x004fc80000410000 */
[----:B------:R-:W-:Y:S01]  /*23f0*/  FMUL.FTZ R0, R0, UR4 ;  /* 0x0000000400007c20 */ /* 0x000fe20008410000 */
[----:B0-----:R-:W-:Y:S06]  /*2400*/  @!P1 BRA `(.L_x_1070) ;  /* 0x0000017c00dc9947 */ /* 0x001fec0003800000 */
.L_x_1270:
[----:B------:R-:W-:Y:S05]  /*2410*/  @!P0 BRA `(.L_x_1071) ;  /* 0x0000000000048947 */ /* 0x000fea0003800000 */
[----:B------:R-:W-:Y:S01]  /*2420*/  BPT.TRAP 0x1 ;  /* 0x000000040000795c */ /* 0x000fe20000300000 */
.L_x_1071:
[----:B------:R-:W-:Y:S02]  /*2430*/  IMAD.U32 R20, RZ, RZ, UR54 ;  /* 0x00000036ff147e24 */ /* 0x000fe4000f8e00ff */
[----:B0-----:R-:W-:-:S03]  /*2440*/  IMAD.U32 R3, RZ, RZ, UR51 ;  /* 0x00000033ff037e24 */ /* 0x001fc6000f8e00ff */
[----:B------:R-:W-:Y:S02]  /*2450*/  LEA R20, R20, UR36, 0x3 ;  /* 0x0000002414147c11 */ /* 0x000fe4000f8e18ff */
[----:B------:R-:W-:-:S04]  /*2460*/  SHF.L.U32 R3, R3, 0x1f, RZ ;  /* 0x0000001f03037819 */ /* 0x000fc800000006ff */
[----:B------:R0:W1:Y:S01]  /*2470*/  SYNCS.PHASECHK.TRANS64.TRYWAIT P2, [R20+URZ+0x22830], R3 ;  /* 0x02283003140075a7 */ /* 0x000062000804017f */
[----:B------:R-:W-:Y:S05]  /*2480*/  @!P0 BRA `(.L_x_1072) ;  /* 0x0000000000048947 */ /* 0x000fea0003800000 */
[----:B------:R-:W-:Y:S01]  /*2490*/  BPT.TRAP 0x1 ;  /* 0x000000040000795c */ /* 0x000fe20000300000 */
.L_x_1072:
[----:B------:R-:W2:Y:S02]  /*24a0*/  S2R R2, SR_TID.X ;  /* 0x0000000000027919 */ /* 0x000ea40000002100 */
[----:B--2---:R-:W-:Y:S01]  /*24b0*/  LOP3.LUT P1, RZ, R2, 0x7f, RZ, 0xc0, !PT ;  /* 0x0000007f02ff7812 */ /* 0x004fe2000782c0ff */
[----:B-1----:R-:W-:-:S12]  /*24c0*/  @P2 BRA `(.L_x_1073) ;  /* 0x0000000000082947 */ /* 0x002fd80003800000 */
[----:B------:R-:W1:Y:S02]  /*24d0*/  SYNCS.PHASECHK.TRANS64.TRYWAIT P2, [R20+URZ+0x22830], R3 ;  /* 0x02283003140075a7 */ /* 0x000e64000804017f */
[----:B-1----:R-:W-:Y:S05]  /*24e0*/  @!P2 BRA `(.L_x_1074) ;  /* 0x0000017c00bca947 */ /* 0x002fea0003800000 */
.L_x_1073:
[----:B------:R-:W-:Y:S05]  /*24f0*/  WARPSYNC.ALL ;  /* 0x0000000000007948 */ /* 0x000fea0003800000 */
[----:B------:R-:W-:Y:S01]  /*2500*/  UIADD3 UR4, UR36, 0x16400, URZ ;  /* 0x0001640024047890 */ /* 0x000fe2000fffe03f */
[----:B------:R-:W-:Y:S01]  /*2510*/  WARPGROUP.ARRIVE ;  /* 0x00000000000079c5 */ /* 0x000fe20000000000 */
[----:B------:R-:W-:Y:S01]  /*2520*/  ULOP3.LUT UR24, UR56, 0x10000, URZ, 0xfc, !UPT ;  /* 0x0001000038187892 */ /* 0x000fe2000f8efc3f */
[----:B------:R-:W-:Y:S01]  /*2530*/  VIADD R21, R17, UR42 ;  /* 0x0000002a11157c36 */ /* 0x000fe20008000000 */
[----:B------:R-:W-:Y:S01]  /*2540*/  USHF.R.U32.HI UR4, URZ, 0x4, UR4 ;  /* 0x000000043f047899 */ /* 0x000fe20008011604 */
[----:B01----:R-:W-:Y:S01]  /*2550*/  @!P1 VIADD R20, R20, 0x22840 ;  /* 0x0002284014149836 */ /* 0x003fe20000000000 */
[----:B------:R-:W-:Y:S01]  /*2560*/  UMOV UR25, 0x80000020 ;  /* 0x8000002000197882 */ /* 0x000fe20000000000 */
[----:B------:R-:W-:Y:S01]  /*2570*/  UMOV UR27, 0x80000020 ;  /* 0x80000020001b7882 */ /* 0x000fe20000000000 */
[----:B------:R-:W-:Y:S01]  /*2580*/  ULOP3.LUT UR4, UR4, 0x3fff, URZ, 0xc0, !UPT ;  /* 0x00003fff04047892 */ /* 0x000fe2000f8ec03f */
[----:B------:R-:W-:Y:S01]  /*2590*/  UMOV UR5, 0x80000020 ;  /* 0x8000002000057882 */ /* 0x000fe20000000000 */
[----:B------:R-:W-:-:S02]  /*25a0*/  UMOV UR7, 0x80000020 ;  /* 0x8000002000077882 */ /* 0x000fc40000000000 */
[----:B------:R-:W-:Y:S01]  /*25b0*/  ULOP3.LUT UR28, UR4, 0x10000, URZ, 0xfc, !UPT ;  /* 0x00010000041c7892 */ /* 0x000fe2000f8efc3f */
[----:B------:R-:W-:Y:S01]  /*25c0*/  @!P1 PRMT R20, RZ, 0x654, R20 ;  /* 0x00000654ff149816 */ /* 0x000fe20000000014 */
[----:B------:R-:W-:Y:S02]  /*25d0*/  UIADD3 UR4, UR24, 0x2, URZ ;  /* 0x0000000218047890 */ /* 0x000fe4000fffe03f */
[----:B------:R-:W-:Y:S02]  /*25e0*/  UIMAD UR26, UR54, 0x600, UR28 ;  /* 0x00000600361a78a4 */ /* 0x000fe4000f8e021c */
[----:B------:R-:W-:Y:S02]  /*25f0*/  UIADD3 UR8, UR24, 0x200, URZ ;  /* 0x0000020018087890 */ /* 0x000fe4000fffe03f */
[----:B------:R-:W-:Y:S02]  /*2600*/  UIADD3 UR6, UR26, 0x2, URZ ;  /* 0x000000021a067890 */ /* 0x000fe4000fffe03f */
[----:B------:R-:W-:Y:S01]  /*2610*/  UIADD3 UR10, UR26, 0x200, URZ ;  /* 0x000002001a0a7890 */ /* 0x000fe2000fffe03f */
[----:B------:R-:W-:-:S02]  /*2620*/  UMOV UR9, 0x80000020 ;  /* 0x8000002000097882 */ /* 0x000fc40000000000 */
[----:B------:R-:W-:Y:S01]  /*2630*/  QGMMA.64x128x32.F32.E4M3.E4M3 R24, gdesc[UR24], RZ, !UPT, gsb0 ;  /* 0x01e00000181879f3 */ /* 0x000fe2000c0008ff */
[----:B------:R-:W-:Y:S01]  /*2640*/  UMOV UR11, 0x80000020 ;  /* 0x80000020000b7882 */ /* 0x000fe20000000000 */
[----:B------:R-:W-:Y:S02]  /*2650*/  UIADD3 UR12, UR24, 0x202, URZ ;  /* 0x00000202180c7890 */ /* 0x000fe4000fffe03f */
[----:B------:R-:W-:Y:S01]  /*2660*/  UIADD3 UR14, UR26, 0x202, URZ ;  /* 0x000002021a0e7890 */ /* 0x000fe2000fffe03f */
[----:B------:R-:W-:Y:S01]  /*2670*/  UMOV UR13, 0x80000020 ;  /* 0x80000020000d7882 */ /* 0x000fe20000000000 */
[----:B------:R-:W-:Y:S01]  /*2680*/  UMOV UR15, 0x80000020 ;  /* 0x80000020000f7882 */ /* 0x000fe20000000000 */
[----:B------:R-:W-:Y:S02]  /*2690*/  UIADD3 UR16, UR24, 0x400, URZ ;  /* 0x0000040018107890 */ /* 0x000fe4000fffe03f */
[----:B------:R-:W-:Y:S01]  /*26a0*/  UIADD3 UR18, UR26, 0x400, URZ ;  /* 0x000004001a127890 */ /* 0x000fe2000fffe03f */
[----:B------:R-:W-:Y:S01]  /*26b0*/  UMOV UR17, 0x80000020 ;  /* 0x8000002000117882 */ /* 0x000fe20000000000 */
[----:B------:R-:W-:Y:S01]  /*26c0*/  UMOV UR19, 0x80000020 ;  /* 0x8000002000137882 */ /* 0x000fe20000000000 */
[----:B------:R-:W-:-:S02]  /*26d0*/  UIADD3 UR20, UR24, 0x402, URZ ;  /* 0x0000040218147890 */ /* 0x000fc4000fffe03f */
[----:B------:R-:W-:Y:S01]  /*26e0*/  UIADD3 UR22, UR26, 0x402, URZ ;  /* 0x000004021a167890 */ /* 0x000fe2000fffe03f */
[----:B------:R-:W-:Y:S01]  /*26f0*/  UMOV UR21, 0x80000020 ;  /* 0x8000002000157882 */ /* 0x000fe20000000000 */
[----:B------:R-:W-:Y:S01]  /*2700*/  UMOV UR23, 0x80000020 ;  /* 0x8000002000177882 */ /* 0x000fe20000000000 */
[----:B------:R-:W-:Y:S02]  /*2710*/  ULDC UR29, c[0x0][0x9dc] ;  /* 0x00027700001d7ab9 */ /* 0x000fe40000000800 */
[----:B------:R-:W-:Y:S01]  /*2720*/  ULOP3.LUT UR29, URZ, UR29, URZ, 0x33, !UPT ;  /* 0x0000001d3f1d7292 */ /* 0x000fe2000f8e333f */
[----:B------:R-:W-:Y:S02]  /*2730*/  WARPGROUP.DEPBAR.LE gsb0, 0x0 ;  /* 0x00008000000079c5 */ /* 0x000fe40000010000 */
[----:B------:R-:W-:-:S06]  /*2740*/  WARPGROUP.ARRIVE ;  /* 0x00000000000079c5 */ /* 0x000fcc0000000000 */
[----:B------:R-:W-:Y:S01]  /*2750*/  QGMMA.64x128x32.F32.E4M3.E4M3 R24, gdesc[UR4], R24, gsb0 ;  /* 0x01e00000041879f3 */ /* 0x000fe20008000818 */
[----:B------:R-:W-:Y:S02]  /*2760*/  ULDC UR6, c[0x0][0x448] ;  /* 0x0001120000067ab9 */ /* 0x000fe40000000800 */
[----:B------:R-:W-:-:S06]  /*2770*/  UISETP.NE.AND UP0, UPT, UR6, 0x1, UPT ;  /* 0x000000010600788c */ /* 0x000fcc000bf05270 */
[----:B------:R-:W-:Y:S02]  /*2780*/  PLOP3.LUT P2, PT, PT, PT, UP0, 0x80, 0x0 ;  /* 0x000000000000781c */ /* 0x000fe40003f4f008 */
[----:B------:R-:W-:-:S03]  /*2790*/  PLOP3.LUT P3, PT, PT, PT, UP0, 0x80, 0x0 ;  /* 0x000000000000781c */ /* 0x000fc60003f6f008 */
[----:B------:R-:W-:Y:S01]  /*27a0*/  @UP0 ULDC UR6, c[0x0][0x44c] ;  /* 0x0001130000060ab9 */ /* 0x000fe20000000800 */
        /* <DEDUP_REMOVED lines=15> */
[----:B------:R-:W-:Y:S01]  /*28a0*/  @P2 IMAD.HI.U32 R35, R21, UR6, RZ ;  /* 0x0000000615232c27 */ /* 0x000fe2000f8e00ff */
[----:B------:R-:W-:Y:S01]  /*28b0*/  @UP0 ULDC UR6, c[0x0][0x450] ;  /* 0x0001140000060ab9 */ /* 0x000fe20000000800 */
[----:B------:R0:W1:Y:S02]  /*28c0*/  MUFU.TANH R89, R57 ;  /* 0x0000003900597308 */ /* 0x0000640000002400 */
        /* <DEDUP_REMOVED lines=8> */
[C---:B0-----:R-:W-:Y:S01]  /*2950*/  FMUL.FTZ R57, R0.reuse, R75 ;  /* 0x0000004b00397220 */ /* 0x041fe20000410000 */
[----:B------:R-:W-:Y:S01]  /*2960*/  IMAD.MOV.U32 R75, RZ, RZ, R21 ;  /* 0x000000ffff4b7224 */ /* 0x000fe200078e0015 */
[----:B------:R-:W-:Y:S01]  /*2970*/  @P3 SHF.R.U32.HI R75, RZ, UR6, R35 ;  /* 0x00000006ff4b3c19 */ /* 0x000fe20008011623 */
[C---:B------:R-:W-:Y:S01]  /*2980*/  FMUL.FTZ R56, R0.reuse, R56 ;  /* 0x0000003800387220 */ /* 0x040fe20000410000 */
[----:B------:R-:W-:Y:S01]  /*2990*/  IMAD.MOV.U32 R35, RZ, RZ, -0x80 ;  /* 0xffffff80ff237424 */ /* 0x000fe200078e00ff */
[----:B------:R-:W-:Y:S01]  /*29a0*/  ULDC.64 UR6, c[0x0][0x9e0] ;  /* 0x0002780000067ab9 */ /* 0x000fe20000000a00 */
[C---:B------:R-:W-:Y:S01]  /*29b0*/  FMUL.FTZ R2, R0.reuse, R26 ;  /* 0x0000001a00027220 */ /* 0x040fe20000410000 */
[----:B------:R-:W0:Y:S01]  /*29c0*/  SHFL.IDX PT, R59, R75, RZ, 0x1c1f ;  /* 0x001c1fff4b3b7589 */ /* 0x000e2200000e0000 */
[C---:B------:R-:W-:Y:S01]  /*29d0*/  FMUL.FTZ R4, R0.reuse, R27 ;  /* 0x0000001b00047220 */ /* 0x040fe20000410000 */
[C---:B------:R-:W-:Y:S01]  /*29e0*/  FMUL.FTZ R28, R0.reuse, R33 ;  /* 0x00000021001c7220 */ /* 0x040fe20000410000 */
[C---:B------:R-:W-:Y:S01]  /*29f0*/  FMUL.FTZ R26, R0.reuse, R29 ;  /* 0x0000001d001a7220 */ /* 0x040fe20000410000 */
[C---:B------:R-:W-:Y:S01]  /*2a00*/  FMUL.FTZ R6, R0.reuse, R31 ;  /* 0x0000001f00067220 */ /* 0x040fe20000410000 */
[C---:B------:R-:W-:Y:S01]  /*2a10*/  FMUL.FTZ R27, R0.reuse, R32 ;  /* 0x00000020001b7220 */ /* 0x040fe20000410000 */
[C---:B------:R-:W-:Y:S01]  /*2a20*/  FMUL.FTZ R7, R0.reuse, R34 ;  /* 0x0000002200077220 */ /* 0x040fe20000410000 */
[C---:B------:R-:W-:Y:S01]  /*2a30*/  FMUL.FTZ R33, R0.reuse, R44 ;  /* 0x0000002c00217220 */ /* 0x040fe20000410000 */
[----:B------:R-:W-:Y:S01]  /*2a40*/  UISETP.GE.AND UP1, UPT, UR7, 0x1, UPT ;  /* 0x000000010700788c */ /* 0x000fe2000bf26270 */
        /* <DEDUP_REMOVED lines=12> */
[----:B------:R2:W3:Y:S01]  /*2b10*/  MUFU.TANH R36, R49 ;  /* 0x0000003100247308 */ /* 0x0004e20000002400 */
[C---:B------:R-:W-:Y:S01]  /*2b20*/  FMUL.FTZ R40, R0.reuse, R50 ;  /* 0x0000003200287220 */ /* 0x040fe20000410000 */
[C---:B------:R-:W-:Y:S01]  /*2b30*/  FMUL.FTZ R41, R0.reuse, R51 ;  /* 0x0000003300297220 */ /* 0x040fe20000410000 */
[C---:B------:R-:W-:Y:S01]  /*2b40*/  FMUL.FTZ R43, R0.reuse, R54 ;  /* 0x00000036002b7220 */ /* 0x040fe20000410000 */
[----:B------:R-:W-:Y:S01]  /*2b50*/  FMUL.FTZ R45, R0, R58 ;  /* 0x0000003a002d7220 */ /* 0x000fe20000410000 */
[----:B------:R4:W-:Y:S01]  /*2b60*/  @!P1 SYNCS.ARRIVE.TRANS64.RED.A1T0 RZ, [R20+URZ], RZ ;  /* 0x000000ff14ff99a7 */ /* 0x0009e2000810043f */
[----:B------:R-:W-:-:S02]  /*2b70*/  IMAD R79, R88, R35, 0x80 ;  /* 0x00000080584f7424 */ /* 0x000fc400078e0223 */
[C---:B------:R-:W-:Y:S01]  /*2b80*/  FMUL.FTZ R30, R0.reuse, R37 ;  /* 0x00000025001e7220 */ /* 0x040fe20000410000 */
[----:B------:R5:W0:Y:S01]  /*2b90*/  MUFU.TANH R42, R53 ;  /* 0x00000035002a7308 */ /* 0x000a220000002400 */
[C---:B------:R-:W-:Y:S01]  /*2ba0*/  FMUL.FTZ R48, R0.reuse, R48 ;  /* 0x0000003000307220 */ /* 0x040fe20000410000 */
[C---:B------:R-:W-:Y:S01]  /*2bb0*/  FMUL.FTZ R47, R0.reuse, R62 ;  /* 0x0000003e002f7220 */ /* 0x040fe20000410000 */
[C---:B--2---:R-:W-:Y:S01]  /*2bc0*/  FMUL.FTZ R49, R0.reuse, R63 ;  /* 0x0000003f00317220 */ /* 0x044fe20000410000 */
[C---:B------:R-:W-:Y:S01]  /*2bd0*/  FMUL.FTZ R50, R0.reuse, R66 ;  /* 0x0000004200327220 */ /* 0x040fe20000410000 */
[C---:B------:R-:W-:Y:S01]  /*2be0*/  FMUL.FTZ R51, R0.reuse, R67 ;  /* 0x0000004300337220 */ /* 0x040fe20000410000 */
[C---:B------:R-:W-:Y:S01]  /*2bf0*/  FMUL.FTZ R54, R0.reuse, R71 ;  /* 0x0000004700367220 */ /* 0x040fe20000410000 */
[C---:B------:R-:W-:Y:S01]  /*2c00*/  FMUL.FTZ R76, R0.reuse, R76 ;  /* 0x0000004c004c7220 */ /* 0x040fe20000410000 */
[----:B------:R2:W0:Y:S01]  /*2c10*/  MUFU.TANH R55, R56 ;  /* 0x0000003800377308 */ /* 0x0004220000002400 */
[C---:B-----5:R-:W-:Y:S01]  /*2c20*/  FMUL.FTZ R53, R0.reuse, R70 ;  /* 0x0000004600357220 */ /* 0x060fe20000410000 */
[C---:B------:R-:W-:Y:S01]  /*2c30*/  FMUL.FTZ R77, R0.reuse, R77 ;  /* 0x0000004d004d7220 */ /* 0x040fe20000410000 */
[C---:B------:R-:W-:Y:S01]  /*2c40*/  FMUL.FTZ R58, R0.reuse, R78 ;  /* 0x0000004e003a7220 */ /* 0x040fe20000410000 */
[C---:B------:R-:W-:Y:S01]  /*2c50*/  FMUL.FTZ R80, R0.reuse, R80 ;  /* 0x0000005000507220 */ /* 0x040fe20000410000 */
[C---:B------:R-:W-:Y:S01]  /*2c60*/  FMUL.FTZ R81, R0.reuse, R81 ;  /* 0x0000005100517220 */ /* 0x040fe20000410000 */
[C---:B------:R-:W-:Y:S01]  /*2c70*/  FMUL.FTZ R15, R0.reuse, R82 ;  /* 0x00000052000f7220 */ /* 0x040fe20000410000 */
[C---:B------:R-:W-:Y:S01]  /*2c80*/  FMUL.FTZ R14, R0.reuse, R83 ;  /* 0x00000053000e7220 */ /* 0x040fe20000410000 */
[C---:B------:R-:W-:Y:S01]  /*2c90*/  FMUL.FTZ R84, R0.reuse, R84 ;  /* 0x0000005400547220 */ /* 0x040fe20000410000 */
[C---:B--2---:R-:W-:Y:S01]  /*2ca0*/  FMUL.FTZ R56, R0.reuse, R74 ;  /* 0x0000004a00387220 */ /* 0x044fe20000410000 */
[C---:B------:R-:W-:Y:S01]  /*2cb0*/  FMUL.FTZ R85, R0.reuse, R85 ;  /* 0x0000005500557220 */ /* 0x040fe20000410000 */
[C---:B------:R-:W-:Y:S01]  /*2cc0*/  FMUL.FTZ R21, R0.reuse, R86 ;  /* 0x0000005600157220 */ /* 0x040fe20000410000 */
[C---:B----4-:R-:W-:Y:S01]  /*2cd0*/  FMUL.FTZ R20, R0.reuse, R87 ;  /* 0x0000005700147220 */ /* 0x050fe20000410000 */
[----:B------:R2:W4:Y:S01]  /*2ce0*/  MUFU.TANH R37, R52 ;  /* 0x0000003400257308 */ /* 0x0005220000002400 */
        /* <DEDUP_REMOVED lines=8> */
[----:B--2---:R-:W-:Y:S01]  /*2d70*/  IMAD.U32 R52, RZ, RZ, UR47 ;  /* 0x0000002fff347e24 */ /* 0x004fe2000f8e00ff */
[----:B------:R-:W-:Y:S01]  /*2d80*/  PLOP3.LUT P2, PT, PT, PT, UP1, 0x40, 0x0 ;  /* 0x000000000000781c */ /* 0x000fe20003f4e818 */
[----:B------:R-:W2:Y:S01]  /*2d90*/  MUFU.TANH R3, R3 ;  /* 0x0000000300037308 */ /* 0x000ea20000002400 */
[----:B------:R-:W-:-:S02]  /*2da0*/  IADD3 R35, -R16, 0x1, R79 ;  /* 0x0000000110237810 */ /* 0x000fc40007ffe14f */
[----:B------:R-:W-:Y:S02]  /*2db0*/  IADD3 R82, -R16, UR41, R79 ;  /* 0x0000002910527c10 */ /* 0x000fe4000fffe14f */
[----:B------:R-:W-:Y:S02]  /*2dc0*/  IADD3 R35, -R52, UR41, R35 ;  /* 0x0000002934237c10 */ /* 0x000fe4000fffe123 */
[----:B------:R-:W-:Y:S01]  /*2dd0*/  LEA R78, R88, 0xffffff80, 0x7 ;  /* 0xffffff80584e7811 */ /* 0x000fe200078e38ff */
[----:B------:R-:W1:Y:S02]  /*2de0*/  MUFU.TANH R24, R24 ;  /* 0x0000001800187308 */ /* 0x000e640000002400 */
[C---:B------:R-:W-:Y:S02]  /*2df0*/  VIADD R83, R35.reuse, UR6 ;  /* 0x0000000623537c36 */ /* 0x040fe40008000000 */
[----:B------:R-:W-:-:S03]  /*2e00*/  VIADD R86, R35, UR29 ;  /* 0x0000001d23567c36 */ /* 0x000fc60008000000 */
[----:B0-----:R-:W-:Y:S01]  /*2e10*/  VIADDMNMX R52, R59, R83, R82, PT ;  /* 0x000000533b347246 */ /* 0x001fe20003800152 */
[----:B------:R-:W0:Y:S01]  /*2e20*/  MUFU.TANH R2, R2 ;  /* 0x0000000200027308 */ /* 0x000e220000002400 */
[----:B------:R-:W-:-:S07]  /*2e30*/  IMAD.IADD R74, R86, 0x1, R59 ;  /* 0x00000001564a7824 */ /* 0x000fce00078e023b */
        /* <DEDUP_REMOVED lines=29> */
[----:B------:R0:W0:Y:S08]  /*3010*/  MUFU.TANH R91, R61 ;  /* 0x0000003d005b7308 */ /* 0x0000300000002400 */
        /* <DEDUP_REMOVED lines=26> */
[----:B-1234-:R-:W-:Y:S05]  /*31c0*/  @P2 BRA `(.L_x_1075) ;  /* 0x00000000005c2947 */ /* 0x01efea0003800000 */
[----:B0-----:R-:W-:Y:S01]  /*31d0*/  IMAD.U32 R60, RZ, RZ, UR47 ;  /* 0x0000002fff3c7e24 */ /* 0x001fe2000f8e00ff */
[----:B------:R-:W-:Y:S04]  /*31e0*/  BSSY B0, `(.L_x_1076) ;  /* 0x0000011000007945 */ /* 0x000fe80003800000 */
[----:B------:R-:W-:-:S04]  /*31f0*/  IADD3 R35, -R60, UR41, R59 ;  /* 0x000000293c237c10 */ /* 0x000fc8000fffe13b */
[----:B------:R-:W-:-:S13]  /*3200*/  ISETP.GT.AND P2, PT, R35, -0x1, PT ;  /* 0xffffffff2300780c */ /* 0x000fda0003f44270 */
[----:B------:R-:W-:Y:S05]  /*3210*/  @P2 BRA `(.L_x_1077) ;  /* 0x0000000000202947 */ /* 0x000fea0003800000 */
[----:B------:R-:W-:Y:S01]  /*3220*/  UISETP.NE.AND UP2, UPT, UR7, 0x1, UPT ;  /* 0x000000010700788c */ /* 0x000fe2000bf45270 */
[----:B------:R-:W-:-:S05]  /*3230*/  LOP3.LUT R35, RZ, R35, RZ, 0x33, !PT ;  /* 0x00000023ff237212 */ /* 0x000fca00078e33ff */
[----:B------:R-:W-:-:S05]  /*3240*/  PLOP3.LUT P2, PT, PT, PT, UP2, 0x80, 0x0 ;  /* 0x000000000000781c */ /* 0x000fca0003f4f028 */
[----:B------:R-:W-:-:S08]  /*3250*/  @UP2 ULDC.64 UR10, c[0x0][0x9e8] ;  /* 0x00027a00000a2ab9 */ /* 0x000fd00000000a00 */
[----:B------:R-:W-:-:S05]  /*3260*/  @P2 IMAD.HI.U32 R59, R35, UR10, RZ ;  /* 0x0000000a233b2c27 */ /* 0x000fca000f8e00ff */
[----:B------:R-:W-:-:S04]  /*3270*/  @P2 SHF.R.U32.HI R35, RZ, UR11, R59 ;  /* 0x0000000bff232c19 */ /* 0x000fc8000801163b */
[----:B------:R-:W-:Y:S01]  /*3280*/  LOP3.LUT R35, RZ, R35, RZ, 0x33, !PT ;  /* 0x00000023ff237212 */ /* 0x000fe200078e33ff */
[----:B------:R-:W-:Y:S06]  /*3290*/  BRA `(.L_x_1078) ;  /* 0x0000000000147947 */ /* 0x000fec0003800000 */
.L_x_1077:
[----:B------:R-:W-:-:S06]  /*32a0*/  UISETP.NE.AND UP2, UPT, UR7, 0x1, UPT ;  /* 0x000000010700788c */ /* 0x000fcc000bf45270 */
[----:B------:R-:W-:-:S05]  /*32b0*/  PLOP3.LUT P2, PT, PT, PT, UP2, 0x80, 0x0 ;  /* 0x000000000000781c */ /* 0x000fca0003f4f028 */
[----:B------:R-:W-:-:S08]  /*32c0*/  @UP2 ULDC.64 UR10, c[0x0][0x9e8] ;  /* 0x00027a00000a2ab9 */ /* 0x000fd00000000a00 */
[----:B------:R-:W-:-:S05]  /*32d0*/  @P2 IMAD.HI.U32 R59, R35, UR10, RZ ;  /* 0x0000000a233b2c27 */ /* 0x000fca000f8e00ff */
[----:B------:R-:W-:-:S07]  /*32e0*/  @P2 SHF.R.U32.HI R35, RZ, UR11, R59 ;  /* 0x0000000bff232c19 */ /* 0x000fce000801163b */
.L_x_1078:
[----:B------:R-:W-:Y:S05]  /*32f0*/  BSYNC B0 ;  /* 0x0000000000007941 */ /* 0x000fea0003800000 */
.L_x_1076:
[----:B------:R-:W-:-:S04]  /*3300*/  IMAD R35, R35, UR7, -R78 ;  /* 0x0000000723237c24 */ /* 0x000fc8000f8e0a4e */
[----:B------:R-:W-:-:S05]  /*3310*/  IMAD.IADD R35, R35, 0x1, -R16 ;  /* 0x0000000123237824 */ /* 0x000fca00078e0a10 */
[----:B------:R-:W-:Y:S02]  /*3320*/  VIMNMX R74, R74, R35, !PT ;  /* 0x000000234a4a7248 */ /* 0x000fe40007fe0100 */
[----:B------:R-:W-:-:S07]  /*3330*/  VIADDMNMX R52, R35, UR7, R52, PT ;  /* 0x0000000723347c46 */ /* 0x000fce000b800134 */
.L_x_1075:
[C---:B------:R-:W-:Y:S02]  /*3340*/  ISETP.GE.AND P2, PT, R79.reuse, 0x2, PT ;  /* 0x000000024f00780c */ /* 0x040fe40003f46270 */
[C---:B------:R-:W-:Y:S02]  /*3350*/  ISETP.GE.AND P5, PT, R79.reuse, 0xa, PT ;  /* 0x0000000a4f00780c */ /* 0x040fe40003fa6270 */
[----:B------:R-:W-:Y:S02]  /*3360*/  ISETP.GT.AND P3, PT, R74, 0x1, !P2 ;  /* 0x000000014a00780c */ /* 0x000fe40005764270 */
[----:B------:R-:W-:Y:S02]  /*3370*/  ISETP.GE.AND P4, PT, R79, 0x9, PT ;  /* 0x000000094f00780c */ /* 0x000fe40003f86270 */
[----:B------:R-:W-:Y:S02]  /*3380*/  ISETP.LT.OR P3, PT, R52, 0x2, P3 ;  /* 0x000000023400780c */ /* 0x000fe40001f61670 */
[----:B------:R-:W-:-:S02]  /*3390*/  P2R R87, PR, RZ, 0x10 ;  /* 0x00000010ff577803 */ /* 0x000fc40000000000 */
[----:B0-----:R-:W-:Y:S02]  /*33a0*/  FSEL R61, R24, -INF , !P3 ;  /* 0xff800000183d7808 */ /* 0x001fe40005800000 */
[----:B------:R-:W-:Y:S02]  /*33b0*/  ISETP.GT.AND P3, PT, R74, 0x9, !P5 ;  /* 0x000000094a00780c */ /* 0x000fe40006f64270 */
[----:B------:R-:W-:Y:S02]  /*33c0*/  P2R R98, PR, RZ, 0x20 ;  /* 0x00000020ff627803 */ /* 0x000fe40000000000 */
[----:B------:R-:W-:Y:S02]  /*33d0*/  ISETP.LT.OR P3, PT, R52, 0xa, P3 ;  /* 0x0000000a3400780c */ /* 0x000fe40001f61670 */
[----:B------:R-:W-:Y:S02]  /*33e0*/  ISETP.GT.AND P4, PT, R74, 0x8, !P4 ;  /* 0x000000084a00780c */ /* 0x000fe40006784270 */
[----:B------:R-:W-:-:S02]  /*33f0*/  ISETP.GE.AND P5, PT, R79, 0x11, PT ;  /* 0x000000114f00780c */ /* 0x000fc40003fa6270 */
[----:B------:R-:W-:Y:S02]  /*3400*/  FSEL R63, R26, -INF , !P3 ;  /* 0xff8000001a3f7808 */ /* 0x000fe40005800000 */
[----:B------:R-:W-:Y:S02]  /*3410*/  ISETP.LT.OR P4, PT, R52, 0x9, P4 ;  /* 0x000000093400780c */ /* 0x000fe40002781670 */
[----:B------:R-:W-:Y:S02]  /*3420*/  ISETP.GT.AND P3, PT, R74, 0x10, !P5 ;  /* 0x000000104a00780c */ /* 0x000fe40006f64270 */
[----:B------:R-:W-:Y:S02]  /*3430*/  FSEL R60, R25, -INF , !P4 ;  /* 0xff800000193c7808 */ /* 0x000fe40006000000 */
        /* <DEDUP_REMOVED lines=23> */
[----:B------:R-:W-:Y:S01]  /*35b0*/  ISETP.GT.AND P3, PT, R74, 0x21, !P4 ;  /* 0x000000214a00780c */ /* 0x000fe20006764270 */
[----:B------:R-:W0:Y:S01]  /*35c0*/  SHFL.IDX PT, R31, R75, 0x1, 0x1c1f ;  /* 0x003c1f004b1f7f89 */ /* 0x000e2200000e0000 */
        /* <DEDUP_REMOVED lines=92> */
[----:B------:R-:W-:Y:S02]  /*3b90*/  P2R R99, PR, RZ, 0x20 ;  /* 0x00000020ff637803 */ /* 0x000fe40000000000 */
[----:B------:R-:W-:Y:S02]  /*3ba0*/  FSEL R27, R77, -INF , !P3 ;  /* 0xff8000004d1b7808 */ /* 0x000fe40005800000 */
[----:B------:R-:W-:-:S04]  /*3bb0*/  ISETP.GE.AND P3, PT, R79, 0x71, PT ;  /* 0x000000714f00780c */ /* 0x000fc80003f66270 */
[----:B------:R-:W-:-:S04]  /*3bc0*/  ISETP.GT.AND P4, PT, R74, 0x70, !P3 ;  /* 0x000000704a00780c */ /* 0x000fc80005f84270 */
[----:B------:R-:W-:-:S04]  /*3bd0*/  ISETP.LT.OR P4, PT, R52, 0x71, P4 ;  /* 0x000000713400780c */ /* 0x000fc80002781670 */
        /* <DEDUP_REMOVED lines=14> */
[----:B------:R-:W-:-:S04]  /*3cc0*/  ISETP.GE.AND P6, PT, R79, 0x7a, PT ;  /* 0x0000007a4f00780c */ /* 0x000fc80003fc6270 */
[----:B------:R-:W-:Y:S02]  /*3cd0*/  P2R R79, PR, RZ, 0x40 ;  /* 0x00000040ff4f7803 */ /* 0x000fe40000000000 */
[----:B------:R-:W-:Y:S01]  /*3ce0*/  ISETP.GT.AND P6, PT, R74, 0x79, !P6 ;  /* 0x000000794a00780c */ /* 0x000fe200077c4270 */
[----:B0-----:R-:W-:-:S03]  /*3cf0*/  IMAD.IADD R74, R86, 0x1, R31 ;  /* 0x00000001564a7824 */ /* 0x001fc600078e021f */
[----:B------:R-:W-:Y:S02]  /*3d00*/  ISETP.LT.OR P6, PT, R52, 0x7a, P6 ;  /* 0x0000007a3400780c */ /* 0x000fe400037c1670 */
[----:B------:R-:W-:Y:S02]  /*3d10*/  VIADDMNMX R52, R31, R83, R82, PT ;  /* 0x000000531f347246 */ /* 0x000fe40003800152 */
[----:B------:R-:W-:Y:S02]  /*3d20*/  FSEL R3, R85, -INF , !P6 ;  /* 0xff80000055037808 */ /* 0x000fe40007000000 */
[----:B------:R-:W-:-:S13]  /*3d30*/  PLOP3.LUT P6, PT, PT, PT, UP1, 0x40, 0x0 ;  /* 0x000000000000781c */ /* 0x000fda0003fce818 */
[----:B------:R-:W-:Y:S05]  /*3d40*/  @P6 BRA `(.L_x_1079) ;  /* 0x0000000000646947 */ /* 0x000fea0003800000 */
[----:B------:R-:W-:Y:S01]  /*3d50*/  IMAD.U32 R32, RZ, RZ, UR47 ;  /* 0x0000002fff207e24 */ /* 0x000fe2000f8e00ff */
        /* <DEDUP_REMOVED lines=8> */
[----:B------:R-:W-:Y:S01]  /*3de0*/  @P6 IMAD.HI.U32 R32, R31, UR10, RZ ;  /* 0x0000000a1f206c27 */ /* 0x000fe2000f8e00ff */
[----:B------:R-:W-:-:S13]  /*3df0*/  PLOP3.LUT P6, PT, PT, PT, UP2, 0x80, 0x0 ;  /* 0x000000000000781c */ /* 0x000fda0003fcf028 */
[----:B------:R-:W-:-:S04]  /*3e00*/  @P6 SHF.R.U32.HI R31, RZ, UR11, R32 ;  /* 0x0000000bff1f6c19 */ /* 0x000fc80008011620 */
[----:B------:R-:W-:Y:S01]  /*3e10*/  LOP3.LUT R31, RZ, R31, RZ, 0x33, !PT ;  /* 0x0000001fff1f7212 */ /* 0x000fe200078e33ff */
[----:B------:R-:W-:Y:S06]  /*3e20*/  BRA `(.L_x_1082) ;  /* 0x0000000000187947 */ /* 0x000fec0003800000 */
.L_x_1081:
[----:B------:R-:W-:-:S06]  /*3e30*/  UISETP.NE.AND UP2, UPT, UR7, 0x1, UPT ;  /* 0x000000010700788c */ /* 0x000fcc000bf45270 */
[----:B------:R-:W-:-:S05]  /*3e40*/  PLOP3.LUT P6, PT, PT, PT, UP2, 0x80, 0x0 ;  /* 0x000000000000781c */ /* 0x000fca0003fcf028 */
[----:B------:R-:W-:-:S08]  /*3e50*/  @UP2 ULDC.64 UR10, c[0x0][0x9e8] ;  /* 0x00027a00000a2ab9 */ /* 0x000fd00000000a00 */
[----:B------:R-:W-:Y:S01]  /*3e60*/  @P6 IMAD.HI.U32 R32, R31, UR10, RZ ;  /* 0x0000000a1f206c27 */ /* 0x000fe2000f8e00ff */
[----:B------:R-:W-:-:S13]  /*3e70*/  PLOP3.LUT P6, PT, PT, PT, UP2, 0x80, 0x0 ;  /* 0x000000000000781c */ /* 0x000fda0003fcf028 */
[----:B------:R-:W-:-:S07]  /*3e80*/  @P6 SHF.R.U32.HI R31, RZ, UR11, R32 ;  /* 0x0000000bff1f6c19 */ /* 0x000fce0008011620 */
.L_x_1082:
[----:B------:R-:W-:Y:S05]  /*3e90*/  BSYNC B0 ;  /* 0x0000000000007941 */ /* 0x000fea0003800000 */
.L_x_1080:
[----:B------:R-:W-:-:S04]  /*3ea0*/  IMAD R31, R31, UR7, -R78 ;  /* 0x000000071f1f7c24 */ /* 0x000fc8000f8e0a4e */
[----:B------:R-:W-:-:S05]  /*3eb0*/  IMAD.IADD R31, R31, 0x1, -R16 ;  /* 0x000000011f1f7824 */ /* 0x000fca00078e0a10 */
[----:B------:R-:W-:Y:S02]  /*3ec0*/  VIMNMX R74, R74, R31, !PT ;  /* 0x0000001f4a4a7248 */ /* 0x000fe40007fe0100 */
[----:B------:R-:W-:-:S07]  /*3ed0*/  VIADDMNMX R52, R31, UR7, R52, PT ;  /* 0x000000071f347c46 */ /* 0x000fce000b800134 */
.L_x_1079:
[----:B------:R-:W-:Y:S01]  /*3ee0*/  ISETP.GT.AND P2, PT, R74, 0x1, !P2 ;  /* 0x000000014a00780c */ /* 0x000fe20005744270 */
[----:B------:R-:W-:Y:S01]  /*3ef0*/  ULDC UR10, c[0x0][0x988] ;  /* 0x00026200000a7ab9 */ /* 0x000fe20000000800 */
[----:B------:R-:W-:Y:S01]  /*3f00*/  ISETP.NE.AND P6, PT, R99, RZ, PT ;  /* 0x000000ff6300720c */ /* 0x000fe20003fc5270 */
[----:B------:R-:W-:Y:S01]  /*3f10*/  @UP0 ULDC UR14, c[0x0][0x44c] ;  /* 0x00011300000e0ab9 */ /* 0x000fe20000000800 */
[----:B------:R-:W-:Y:S01]  /*3f20*/  ISETP.LT.OR P2, PT, R52, 0x2, P2 ;  /* 0x000000023400780c */ /* 0x000fe20001741670 */
[----:B------:R-:W-:Y:S01]  /*3f30*/  UIMAD.WIDE.U32 UR14, UR42, UR14, URZ ;  /* 0x0000000e2a0e72a5 */ /* 0x000fe2000f8e003f */
[----:B------:R-:W-:Y:S01]  /*3f40*/  ISETP.GT.AND P3, PT, R74, 0x70, !P3 ;  /* 0x000000704a00780c */ /* 0x000fe20005f64270 */
[----:B------:R-:W-:Y:S01]  /*3f50*/  @UP0 ULDC UR18, c[0x0][0x450] ;  /* 0x0001140000120ab9 */ /* 0x000fe20000000800 */
[----:B------:R-:W-:Y:S01]  /*3f60*/  FSEL R4, R4, -INF , !P2 ;  /* 0xff80000004047808 */ /* 0x000fe20005000000 */
[----:B------:R-:W-:Y:S01]  /*3f70*/  UMOV UR11, UR42 ;  /* 0x0000002a000b7c82 */ /* 0x000fe20008000000 */
[----:B------:R-:W-:Y:S01]  /*3f80*/  ISETP.NE.AND P2, PT, R87, RZ, PT ;  /* 0x000000ff5700720c */ /* 0x000fe20003f45270 */
[----:B------:R-:W-:Y:S01]  /*3f90*/  @UP0 USHF.R.U32.HI UR11, URZ, UR18, UR15 ;  /* 0x000000123f0b0299 */ /* 0x000fe2000801160f */
[----:B------:R-:W-:-:S02]  /*3fa0*/  ISETP.GT.AND P4, PT, R74, 0x71, !P4 ;  /* 0x000000714a00780c */ /* 0x000fc40006784270 */
[C---:B------:R-:W-:Y:S01]  /*3fb0*/  ISETP.GT.AND P2, PT, R74.reuse, 0x8, !P2 ;  /* 0x000000084a00780c */ /* 0x040fe20005744270 */
[----:B------:R-:W-:Y:S01]  /*3fc0*/  UIADD3 UR55, UR55, UR11, URZ ;  /* 0x0000000b37377290 */ /* 0x000fe2000fffe03f */
[----:B------:R-:W-:Y:S02]  /*3fd0*/  ISETP.GT.AND P5, PT, R74, 0x78, !P5 ;  /* 0x000000784a00780c */ /* 0x000fe40006fa4270 */
[C---:B------:R-:W-:Y:S01]  /*3fe0*/  ISETP.LT.OR P2, PT, R52.reuse, 0x9, P2 ;  /* 0x000000093400780c */ /* 0x040fe20001741670 */
[----:B------:R-:W-:Y:S01]  /*3ff0*/  UIADD3 UR6, UR55, UR6, URZ ;  /* 0x0000000637067290 */ /* 0x000fe2000fffe03f */
[----:B------:R-:W-:Y:S02]  /*4000*/  ISETP.LT.OR P3, PT, R52, 0x71, P3 ;  /* 0x000000713400780c */ /* 0x000fe40001f61670 */
[----:B------:R-:W-:Y:S02]  /*4010*/  FSEL R31, R5, -INF , !P2 ;  /* 0xff800000051f7808 */ /* 0x000fe40005000000 */
[----:B------:R-:W-:-:S02]  /*4020*/  ISETP.NE.AND P2, PT, R98, RZ, PT ;  /* 0x000000ff6200720c */ /* 0x000fc40003f45270 */
[----:B------:R-:W-:Y:S02]  /*4030*/  FMNMX.FTZ R5, R77, R61, !PT ;  /* 0x0000003d4d057209 */ /* 0x000fe40007810000 */
[----:B------:R-:W-:Y:S02]  /*4040*/  ISETP.GT.AND P2, PT, R74, 0x9, !P2 ;  /* 0x000000094a00780c */ /* 0x000fe40005744270 */
[C---:B------:R-:W-:Y:S02]  /*4050*/  ISETP.LT.OR P4, PT, R52.reuse, 0x72, P4 ;  /* 0x000000723400780c */ /* 0x040fe40002781670 */
[----:B------:R-:W-:Y:S02]  /*4060*/  ISETP.LT.OR P2, PT, R52, 0xa, P2 ;  /* 0x0000000a3400780c */ /* 0x000fe40001741670 */
[----:B------:R-:W-:Y:S02]  /*4070*/  FSEL R15, R15, -INF , !P3 ;  /* 0xff8000000f0f7808 */ /* 0x000fe40005800000 */
[----:B------:R-:W-:-:S02]  /*4080*/  FSEL R32, R6, -INF , !P2 ;  /* 0xff80000006207808 */ /* 0x000fc40005000000 */
[----:B------:R-:W-:Y:S02]  /*4090*/  ISETP.GT.AND P2, PT, R74, 0x10, !P6 ;  /* 0x000000104a00780c */ /* 0x000fe40007744270 */
[----:B------:R-:W-:Y:S02]  /*40a0*/  ISETP.NE.AND P6, PT, R110, RZ, PT ;  /* 0x000000ff6e00720c */ /* 0x000fe40003fc5270 */
        /* <DEDUP_REMOVED lines=70> */
[C---:B------:R-:W-:Y:S02]  /*4510*/  ISETP.LT.OR P2, PT, R52.reuse, 0x39, P2 ;  /* 0x000000393400780c */ /* 0x040fe40001741670 */
[----:B------:R-:W-:Y:S01]  /*4520*/  ISETP.LT.OR P5, PT, R52, 0x79, P5 ;  /* 0x000000793400780c */ /* 0x000fe20002fa1670 */
[----:B------:R-:W0:Y:S01]  /*4530*/  SHFL.BFLY PT, R6, R5, 0x2, 0x1f ;  /* 0x0c401f0005067f89 */ /* 0x000e2200000e0000 */
[----:B------:R-:W-:Y:S02]  /*4540*/  FSEL R43, R43, -INF , !P2 ;  /* 0xff8000002b2b7808 */ /* 0x000fe40005000000 */
[----:B------:R-:W-:Y:S02]  /*4550*/  ISETP.GT.AND P2, PT, R74, 0x39, !P6 ;  /* 0x000000394a00780c */ /* 0x000fe40007744270 */
[----:B------:R-:W-:Y:S02]  /*4560*/  ISETP.NE.AND P6, PT, R97, RZ, PT ;  /* 0x000000ff6100720c */ /* 0x000fe40003fc5270 */
[----:B------:R-:W-:-:S02]  /*4570*/  ISETP.LT.OR P2, PT, R52, 0x3a, P2 ;  /* 0x0000003a3400780c */ /* 0x000fc40001741670 */
[----:B------:R-:W-:Y:S02]  /*4580*/  FSEL R14, R14, -INF , !P4 ;  /* 0xff8000000e0e7808 */ /* 0x000fe40006000000 */
[----:B------:R-:W-:Y:S02]  /*4590*/  FSEL R44, R44, -INF , !P2 ;  /* 0xff8000002c2c7808 */ /* 0x000fe40005000000 */
[----:B------:R-:W-:Y:S02]  /*45a0*/  ISETP.NE.AND P2, PT, R111, RZ, PT ;  /* 0x000000ff6f00720c */ /* 0x000fe40003f45270 */
[----:B------:R-:W-:Y:S02]  /*45b0*/  FSEL R21, R21, -INF , !P5 ;  /* 0xff80000015157808 */ /* 0x000fe40006800000 */
        /* <DEDUP_REMOVED lines=41> */
[----:B0-----:R-:W-:Y:S02]  /*4850*/  FMNMX.FTZ R76, R5, R6, !PT ;  /* 0x00000006054c7209 */ /* 0x001fe40007810000 */
[----:B------:R-:W-:-:S03]  /*4860*/  ISETP.LT.OR P2, PT, R52, 0x69, P2 ;  /* 0x000000693400780c */ /* 0x000fc60001741670 */
[----:B------:R-:W0:Y:S01]  /*4870*/  SHFL.BFLY PT, R75, R76, 0x1, 0x1f ;  /* 0x0c201f004c4b7f89 */ /* 0x000e2200000e0000 */
[----:B------:R-:W-:Y:S02]  /*4880*/  FSEL R58, R58, -INF , !P2 ;  /* 0xff8000003a3a7808 */ /* 0x000fe40005000000 */
[----:B0-----:R-:W-:Y:S01]  /*4890*/  FMNMX.FTZ R6, R76, R75, !PT ;  /* 0x0000004b4c067209 */ /* 0x001fe20007810000 */
[----:B------:R-:W-:-:S03]  /*48a0*/  IMAD.U32 R75, RZ, RZ, UR10 ;  /* 0x0000000aff4b7e24 */ /* 0x000fc6000f8e00ff */
[C---:B------:R-:W-:Y:S01]  /*48b0*/  FSETP.NEU.FTZ.AND P2, PT, R6.reuse, -INF , PT ;  /* 0xff8000000600780b */ /* 0x040fe20003f5d000 */
[----:B------:R-:W-:-:S05]  /*48c0*/  FFMA.FTZ R75, R6, R75, -8 ;  /* 0xc1000000064b7423 */ /* 0x000fca000001004b */
[----:B------:R-:W-:Y:S02]  /*48d0*/  FSEL R78, R75, RZ, P2 ;  /* 0x000000ff4b4e7208 */ /* 0x000fe40001000000 */
[----:B------:R-:W-:Y:S02]  /*48e0*/  ISETP.GT.AND P2, PT, R74, RZ, !P6 ;  /* 0x000000ff4a00720c */ /* 0x000fe40007744270 */
[----:B------:R-:W-:Y:S01]  /*48f0*/  ISETP.NE.AND P6, PT, R79, RZ, PT ;  /* 0x000000ff4f00720c */ /* 0x000fe20003fc5270 */
[----:B------:R-:W-:-:S01]  /*4900*/  FFMA.FTZ R61, R61, UR10, -R78 ;  /* 0x0000000a3d3d7c23 */ /* 0x000fc2000801084e */
[----:B------:R-:W-:Y:S01]  /*4910*/  ISETP.LT.OR P2, PT, R52, 0x1, P2 ;  /* 0x000000013400780c */ /* 0x000fe20001741670 */
[----:B------:R-:W-:-:S01]  /*4920*/  FFMA.FTZ R60, R60, UR10, -R78 ;  /* 0x0000000a3c3c7c23 */ /* 0x000fc2000801084e */
[----:B------:R-:W-:Y:S01]  /*4930*/  ISETP.GT.AND P6, PT, R74, 0x79, !P6 ;  /* 0x000000794a00780c */ /* 0x000fe200077c4270 */
[----:B------:R-:W-:-:S01]  /*4940*/  FFMA.FTZ R63, R63, UR10, -R78 ;  /* 0x0000000a3f3f7c23 */ /* 0x000fc2000801084e */
[----:B------:R-:W-:Y:S01]  /*4950*/  FSEL R75, R2, -INF , !P2 ;  /* 0xff800000024b7808 */ /* 0x000fe20005000000 */
[----:B------:R-:W-:-:S01]  /*4960*/  FFMA.FTZ R2, R77, UR10, -R78 ;  /* 0x0000000a4d027c23 */ /* 0x000fc2000801084e */
[----:B------:R-:W-:Y:S01]  /*4970*/  ISETP.NE.AND P2, PT, R113, RZ, PT ;  /* 0x000000ff7100720c */ /* 0x000fe20003f45270 */
[----:B------:R-:W-:Y:S01]  /*4980*/  MUFU.EX2 R61, R61 ;  /* 0x0000003d003d7308 */ /* 0x000fe20000000800 */
[----:B------:R-:W-:Y:S01]  /*4990*/  FMNMX.FTZ R76, R75, R4, !PT ;  /* 0x000000044b4c7209 */ /* 0x000fe20007810000 */
[--C-:B------:R-:W-:Y:S01]  /*49a0*/  FFMA.FTZ R62, R62, UR10, -R78.reuse ;  /* 0x0000000a3e3e7c23 */ /* 0x100fe2000801084e */
[----:B------:R-:W-:Y:S01]  /*49b0*/  ISETP.GT.AND P2, PT, R74, 0x69, !P2 ;  /* 0x000000694a00780c */ /* 0x000fe20005744270 */
[--C-:B------:R-:W-:Y:S01]  /*49c0*/  FFMA.FTZ R65, R65, UR10, -R78.reuse ;  /* 0x0000000a41417c23 */ /* 0x100fe2000801084e */
[----:B------:R-:W-:Y:S01]  /*49d0*/  FMNMX.FTZ R5, R31, R76, !PT ;  /* 0x0000004c1f057209 */ /* 0x000fe20007810000 */
[--C-:B------:R-:W-:Y:S01]  /*49e0*/  FFMA.FTZ R64, R64, UR10, -R78.reuse ;  /* 0x0000000a40407c23 */ /* 0x100fe2000801084e */
[----:B------:R-:W-:Y:S01]  /*49f0*/  ISETP.LT.OR P2, PT, R52, 0x6a, P2 ;  /* 0x0000006a3400780c */ /* 0x000fe20001741670 */
[----:B------:R-:W0:Y:S01]  /*4a00*/  MUFU.EX2 R2, R2 ;  /* 0x0000000200027308 */ /* 0x000e220000000800 */
[----:B------:R-:W-:Y:S01]  /*4a10*/  FMNMX.FTZ R76, R32, R5, !PT ;  /* 0x00000005204c7209 */ /* 0x000fe20007810000 */
[--C-:B------:R-:W-:Y:S01]  /*4a20*/  FFMA.FTZ R67, R67, UR10, -R78.reuse ;  /* 0x0000000a43437c23 */ /* 0x100fe2000801084e */
[----:B------:R-:W-:Y:S01]  /*4a30*/  FSEL R13, R13, -INF , !P2 ;  /* 0xff8000000d0d7808 */ /* 0x000fe20005000000 */
[--C-:B------:R-:W-:Y:S01]  /*4a40*/  FFMA.FTZ R66, R66, UR10, -R78.reuse ;  /* 0x0000000a42427c23 */ /* 0x100fe2000801084e */
[----:B------:R-:W-:Y:S01]  /*4a50*/  FMNMX.FTZ R5, R7, R76, !PT ;  /* 0x0000004c07057209 */ /* 0x000fe20007810000 */
[--C-:B------:R-:W-:Y:S01]  /*4a60*/  FFMA.FTZ R69, R69, UR10, -R78.reuse ;  /* 0x0000000a45457c23 */ /* 0x100fe2000801084e */
[----:B------:R-:W-:Y:S01]  /*4a70*/  ISETP.LT.OR P6, PT, R52, 0x7a, P6 ;  /* 0x0000007a3400780c */ /* 0x000fe200037c1670 */
[----:B------:R-:W1:Y:S01]  /*4a80*/  MUFU.EX2 R60, R60 ;  /* 0x0000003c003c7308 */ /* 0x000e620000000800 */
[----:B------:R-:W-:Y:S01]  /*4a90*/  FMNMX.FTZ R76, R8, R5, !PT ;  /* 0x00000005084c7209 */ /* 0x000fe20007810000 */
[--C-:B------:R-:W-:Y:S01]  /*4aa0*/  FFMA.FTZ R68, R68, UR10, -R78.reuse ;  /* 0x0000000a44447c23 */ /* 0x100fe2000801084e */
[----:B------:R-:W-:Y:S01]  /*4ab0*/  FSEL R20, R20, -INF , !P6 ;  /* 0xff80000014147808 */ /* 0x000fe20007000000 */
[--C-:B------:R-:W-:Y:S01]  /*4ac0*/  FFMA.FTZ R71, R71, UR10, -R78.reuse ;  /* 0x0000000a47477c23 */ /* 0x100fe2000801084e */
[----:B------:R-:W-:Y:S01]  /*4ad0*/  FMNMX.FTZ R5, R9, R76, !PT ;  /* 0x0000004c09057209 */ /* 0x000fe20007810000 */
[--C-:B------:R-:W-:Y:S01]  /*4ae0*/  FFMA.FTZ R70, R70, UR10, -R78.reuse ;  /* 0x0000000a46467c23 */ /* 0x100fe2000801084e */
[----:B------:R-:W-:-:S01]  /*4af0*/  FFMA.FTZ R73, R73, UR10, -R78 ;  /* 0x0000000a49497c23 */ /* 0x000fc2000801084e */
[----:B------:R-:W2:Y:S01]  /*4b00*/  MUFU.EX2 R63, R63 ;  /* 0x0000003f003f7308 */ /* 0x000ea20000000800 */
[----:B------:R-:W-:Y:S01]  /*4b10*/  FMNMX.FTZ R76, R10, R5, !PT ;  /* 0x000000050a4c7209 */ /* 0x000fe20007810000 */
[----:B0-----:R-:W-:Y:S01]  /*4b20*/  FADD.FTZ R77, R2, R61 ;  /* 0x0000003d024d7221 */ /* 0x001fe20000010000 */
[----:B------:R-:W-:-:S01]  /*4b30*/  FFMA.FTZ R72, R72, UR10, -R78 ;  /* 0x0000000a48487c23 */ /* 0x000fc2000801084e */
[--C-:B------:R-:W-:Y:S01]  /*4b40*/  FFMA.FTZ R59, R59, UR10, -R78.reuse ;  /* 0x0000000a3b3b7c23 */ /* 0x100fe2000801084e */
[----:B------:R-:W-:Y:S01]  /*4b50*/  FMNMX.FTZ R5, R11, R76, !PT ;  /* 0x0000004c0b057209 */ /* 0x000fe20007810000 */
[--C-:B------:R-:W-:Y:S01]  /*4b60*/  FFMA.FTZ R55, R55, UR10, -R78.reuse ;  /* 0x0000000a37377c23 */ /* 0x100fe2000801084e */
[----:B------:R-:W-:-:S01]  /*4b70*/  FFMA.FTZ R48, R48, UR10, -R78 ;  /* 0x0000000a30307c23 */ /* 0x000fc2000801084e */
[----:B------:R-:W0:Y:S01]  /*4b80*/  MUFU.EX2 R62, R62 ;  /* 0x0000003e003e7308 */ /* 0x000e220000000800 */
[----:B------:R-:W-:Y:S01]  /*4b90*/  FMNMX.FTZ R5, R12, R5, !PT ;  /* 0x000000050c057209 */ /* 0x000fe20007810000 */
[--C-:B------:R-:W-:Y:S01]  /*4ba0*/  FFMA.FTZ R42, R42, UR10, -R78.reuse ;  /* 0x0000000a2a2a7c23 */ /* 0x100fe2000801084e */
[----:B------:R-:W-:-:S01]  /*4bb0*/  FFMA.FTZ R37, R37, UR10, -R78 ;  /* 0x0000000a25257c23 */ /* 0x000fc2000801084e */
[--C-:B------:R-:W-:Y:S01]  /*4bc0*/  FFMA.FTZ R36, R36, UR10, -R78.reuse ;  /* 0x0000000a24247c23 */ /* 0x100fe2000801084e */
[----:B------:R-:W-:Y:S01]  /*4bd0*/  FMNMX.FTZ R76, R38, R5, !PT ;  /* 0x00000005264c7209 */ /* 0x000fe20007810000 */
[--C-:B------:R-:W-:Y:S01]  /*4be0*/  FFMA.FTZ R35, R35, UR10, -R78.reuse ;  /* 0x0000000a23237c23 */ /* 0x100fe2000801084e */
[----:B------:R-:W-:-:S01]  /*4bf0*/  FFMA.FTZ R34, R34, UR10, -R78 ;  /* 0x0000000a22227c23 */ /* 0x000fc2000801084e */
[----:B------:R-:W-:Y:S01]  /*4c00*/  MUFU.EX2 R65, R65 ;  /* 0x0000004100417308 */ /* 0x000fe20000000800 */
        /* <DEDUP_REMOVED lines=13> */
[----:B------:R-:W-:-:S02]  /*4ce0*/  FFMA.FTZ R3, R3, UR10, -R78 ;  /* 0x0000000a03037c23 */ /* 0x000fc4000801084e */
[----:B------:R-:W-:Y:S01]  /*4cf0*/  MUFU.EX2 R67, R67 ;  /* 0x0000004300437308 */ /* 0x000fe20000000800 */
[----:B------:R-:W-:-:S04]  /*4d00*/  FMNMX.FTZ R76, R44, R5, !PT ;  /* 0x000000052c4c7209 */ /* 0x000fc80007810000 */
[----:B------:R-:W-:-:S03]  /*4d10*/  FMNMX.FTZ R5, R45, R76, !PT ;  /* 0x0000004c2d057209 */ /* 0x000fc60007810000 */
        /* <DEDUP_REMOVED lines=22> */
[----:B------:R-:W-:-:S05]  /*4e80*/  FMNMX.FTZ R5, R20, R5, !PT ;  /* 0x0000000514057209 */ /* 0x000fca0007810000 */
[----:B------:R-:W3:Y:S02]  /*4e90*/  SHFL.BFLY PT, R52, R5, 0x2, 0x1f ;  /* 0x0c401f0005347f89 */ /* 0x000ee400000e0000 */
[----:B------:R-:W-:Y:S08]  /*4ea0*/  MUFU.EX2 R55, R55 ;  /* 0x0000003700377308 */ /* 0x000ff00000000800 */
[----:B------:R-:W-:Y:S08]  /*4eb0*/  MUFU.EX2 R48, R48 ;  /* 0x0000003000307308 */ /* 0x000ff00000000800 */
[----:B------:R-:W-:Y:S01]  /*4ec0*/  MUFU.EX2 R42, R42 ;  /* 0x0000002a002a7308 */ /* 0x000fe20000000800 */
[----:B---3--:R-:W-:-:S07]  /*4ed0*/  FMNMX.FTZ R52, R5, R52, !PT ;  /* 0x0000003405347209 */ /* 0x008fce0007810000 */
[----:B------:R-:W-:Y:S01]  /*4ee0*/  MUFU.EX2 R37, R37 ;  /* 0x0000002500257308 */ /* 0x000fe20000000800 */
[----:B------:R-:W3:Y:S07]  /*4ef0*/  SHFL.BFLY PT, R5, R52, 0x1, 0x1f ;  /* 0x0c201f0034057f89 */ /* 0x000eee00000e0000 */
[----:B------:R-:W-:Y:S08]  /*4f00*/  MUFU.EX2 R34, R34 ;  /* 0x0000002200227308 */ /* 0x000ff00000000800 */
[----:B------:R-:W-:Y:S08]  /*4f10*/  MUFU.EX2 R33, R33 ;  /* 0x0000002100217308 */ /* 0x000ff00000000800 */
[----:B------:R-:W-:Y:S01]  /*4f20*/  MUFU.EX2 R36, R36 ;  /* 0x0000002400247308 */ /* 0x000fe20000000800 */
[----:B---3--:R-:W-:Y:S01]  /*4f30*/  FMNMX.FTZ R5, R52, R5, !PT ;  /* 0x0000000534057209 */ /* 0x008fe20007810000 */
[----:B------:R-:W-:-:S03]  /*4f40*/  IMAD.U32 R52, RZ, RZ, UR10 ;  /* 0x0000000aff347e24 */ /* 0x000fc6000f8e00ff */
[C---:B------:R-:W-:Y:S01]  /*4f50*/  FSETP.NEU.FTZ.AND P2, PT, R5.reuse, -INF , PT ;  /* 0xff8000000500780b */ /* 0x040fe20003f5d000 */
[----:B------:R-:W-:-:S02]  /*4f60*/  FFMA.FTZ R52, R5, R52, -8 ;  /* 0xc100000005347423 */ /* 0x000fc40000010034 */
[----:B------:R-:W-:Y:S03]  /*4f70*/  MUFU.EX2 R35, R35 ;  /* 0x0000002300237308 */ /* 0x000fe60000000800 */
[----:B------:R-:W-:Y:S02]  /*4f80*/  FSEL R74, R52, RZ, P2 ;  /* 0x000000ff344a7208 */ /* 0x000fe40001000000 */
[----:B------:R-:W-:-:S03]  /*4f90*/  PLOP3.LUT P2, PT, PT, PT, UP1, 0x40, 0x0 ;  /* 0x000000000000781c */ /* 0x000fc60003f4e818 */
        /* <DEDUP_REMOVED lines=16> */
[----:B------:R1:W3:Y:S01]  /*50a0*/  MUFU.EX2 R75, R4 ;  /* 0x00000004004b7308 */ /* 0x0002e20000000800 */
[----:B------:R-:W-:-:S01]  /*50b0*/  FFMA.FTZ R41, R41, UR10, -R74 ;  /* 0x0000000a29297c23 */ /* 0x000fc2000801084a */
[--C-:B------:R-:W-:Y:S01]  /*50c0*/  FFMA.FTZ R43, R43, UR10, -R74.reuse ;  /* 0x0000000a2b2b7c23 */ /* 0x100fe2000801084a */
[----:B------:R-:W-:-:S01]  /*50d0*/  FFMA.FTZ R44, R44, UR10, -R74 ;  /* 0x0000000a2c2c7c23 */ /* 0x000fc2000801084a */
[--C-:B------:R-:W-:Y:S01]  /*50e0*/  FFMA.FTZ R45, R45, UR10, -R74.reuse ;  /* 0x0000000a2d2d7c23 */ /* 0x100fe2000801084a */
[----:B------:R-:W-:-:S01]  /*50f0*/  FFMA.FTZ R46, R46, UR10, -R74 ;  /* 0x0000000a2e2e7c23 */ /* 0x000fc2000801084a */
[--C-:B------:R-:W-:Y:S01]  /*5100*/  FFMA.FTZ R47, R47, UR10, -R74.reuse ;  /* 0x0000000a2f2f7c23 */ /* 0x100fe2000801084a */
[----:B------:R-:W-:-:S01]  /*5110*/  FFMA.FTZ R50, R50, UR10, -R74 ;  /* 0x0000000a32327c23 */ /* 0x000fc2000801084a */
[----:B------:R-:W4:Y:S01]  /*5120*/  MUFU.EX2 R31, R31 ;  /* 0x0000001f001f7308 */ /* 0x000f220000000800 */
[----:B-1----:R-:W-:-:S01]  /*5130*/  FADD.FTZ R4, R60, R77 ;  /* 0x0000004d3c047221 */ /* 0x002fc20000010000 */
[--C-:B------:R-:W-:Y:S01]  /*5140*/  FFMA.FTZ R51, R51, UR10, -R74.reuse ;  /* 0x0000000a33337c23 */ /* 0x100fe2000801084a */
[----:B------:R-:W-:-:S01]  /*5150*/  FFMA.FTZ R53, R53, UR10, -R74 ;  /* 0x0000000a35357c23 */ /* 0x000fc2000801084a */
[----:B------:R-:W-:Y:S01]  /*5160*/  FFMA.FTZ R54, R54, UR10, -R74 ;  /* 0x0000000a36367c23 */ /* 0x000fe2000801084a */
[----:B--2---:R-:W-:-:S01]  /*5170*/  FADD.FTZ R77, R63, R4 ;  /* 0x000000043f4d7221 */ /* 0x004fc20000010000 */
[--C-:B------:R-:W-:Y:S01]  /*5180*/  FFMA.FTZ R56, R56, UR10, -R74.reuse ;  /* 0x0000000a38387c23 */ /* 0x100fe2000801084a */
[----:B------:R-:W-:-:S01]  /*5190*/  FFMA.FTZ R57, R57, UR10, -R74 ;  /* 0x0000000a39397c23 */ /* 0x000fc2000801084a */
[----:B------:R-:W1:Y:S01]  /*51a0*/  MUFU.EX2 R32, R32 ;  /* 0x0000002000207308 */ /* 0x000e620000000800 */
[----:B0-----:R-:W-:-:S01]  /*51b0*/  FADD.FTZ R4, R62, R77 ;  /* 0x0000004d3e047221 */ /* 0x001fc20000010000 */
[----:B---3--:R-:W-:Y:S01]  /*51c0*/  FADD.FTZ R76, R52, R75 ;  /* 0x0000004b344c7221 */ /* 0x008fe20000010000 */
[----:B------:R-:W-:-:S01]  /*51d0*/  FFMA.FTZ R58, R58, UR10, -R74 ;  /* 0x0000000a3a3a7c23 */ /* 0x000fc2000801084a */
[----:B------:R-:W-:Y:S01]  /*51e0*/  FFMA.FTZ R13, R13, UR10, -R74 ;  /* 0x0000000a0d0d7c23 */ /* 0x000fe2000801084a */
[----:B------:R-:W-:-:S01]  /*51f0*/  FADD.FTZ R77, R65, R4 ;  /* 0x00000004414d7221 */ /* 0x000fc20000010000 */
[--C-:B------:R-:W-:Y:S01]  /*5200*/  FFMA.FTZ R15, R15, UR10, -R74.reuse ;  /* 0x0000000a0f0f7c23 */ /* 0x100fe2000801084a */
[----:B------:R-:W-:-:S01]  /*5210*/  FFMA.FTZ R14, R14, UR10, -R74 ;  /* 0x0000000a0e0e7c23 */ /* 0x000fc2000801084a */
[----:B------:R-:W0:Y:S01]  /*5220*/  MUFU.EX2 R7, R7 ;  /* 0x0000000700077308 */ /* 0x000e220000000800 */
[----:B------:R-:W-:-:S01]  /*5230*/  FADD.FTZ R78, R64, R77 ;  /* 0x0000004d404e7221 */ /* 0x000fc20000010000 */
[----:B----4-:R-:W-:Y:S01]  /*5240*/  FADD.FTZ R77, R31, R76 ;  /* 0x0000004c1f4d7221 */ /* 0x010fe20000010000 */
[----:B------:R-:W-:-:S01]  /*5250*/  FFMA.FTZ R21, R21, UR10, -R74 ;  /* 0x0000000a15157c23 */ /* 0x000fc2000801084a */
[----:B------:R-:W-:Y:S01]  /*5260*/  FFMA.FTZ R20, R20, UR10, -R74 ;  /* 0x0000000a14147c23 */ /* 0x000fe2000801084a */
[----:B------:R-:W-:-:S01]  /*5270*/  FADD.FTZ R79, R67, R78 ;  /* 0x0000004e434f7221 */ /* 0x000fc20000010000 */
[----:B------:R-:W-:-:S02]  /*5280*/  F2FP.SATFINITE.E4M3.F32.PACK_AB_MERGE_C R78, R63, R60, RZ ;  /* 0x0000003c3f4e723e */ /* 0x000fc400048070ff */
[----:B------:R-:W2:Y:S01]  /*5290*/  MUFU.EX2 R8, R8 ;  /* 0x0000000800087308 */ /* 0x000ea20000000800 */
[----:B-1----:R-:W-:-:S01]  /*52a0*/  FADD.FTZ R60, R32, R77 ;  /* 0x0000004d203c7221 */ /* 0x002fc20000010000 */
[----:B------:R-:W-:Y:S01]  /*52b0*/  F2FP.SATFINITE.E4M3.F32.PACK_AB_MERGE_C R164, R61, R2, R78 ;  /* 0x000000023da4723e */ /* 0x000fe2000480704e */
[----:B------:R-:W-:-:S01]  /*52c0*/  FADD.FTZ R76, R66, R79 ;  /* 0x0000004f424c7221 */ /* 0x000fc20000010000 */
[----:B------:R-:W-:Y:S02]  /*52d0*/  F2FP.SATFINITE.E4M3.F32.PACK_AB_MERGE_C R32, R32, R31, RZ ;  /* 0x0000001f2020723e */ /* 0x000fe400048070ff */
[----:B------:R-:W-:Y:S01]  /*52e0*/  F2FP.SATFINITE.E4M3.F32.PACK_AB_MERGE_C R64, R67, R64, RZ ;  /* 0x000000404340723e */ /* 0x000fe200048070ff */
[----:B------:R-:W-:Y:S01]  /*52f0*/  FADD.FTZ R63, R69, R76 ;  /* 0x0000004c453f7221 */ /* 0x000fe20000010000 */
[----:B------:R-:W1:Y:S01]  /*5300*/  MUFU.EX2 R9, R9 ;  /* 0x0000000900097308 */ /* 0x000e620000000800 */
[----:B------:R-:W-:Y:S02]  /*5310*/  F2FP.SATFINITE.E4M3.F32.PACK_AB_MERGE_C R165, R75, R52, R32 ;  /* 0x000000344ba5723e */ /* 0x000fe40004807020 */
[----:B------:R-:W-:-:S05]  /*5320*/  F2FP.SATFINITE.E4M3.F32.PACK_AB_MERGE_C R166, R65, R62, R64 ;  /* 0x0000003e41a6723e */ /* 0x000fca0004807040 */
[----:B------:R-:W3:Y:S08]  /*5330*/  MUFU.EX2 R10, R10 ;  /* 0x0000000a000a7308 */ /* 0x000ef00000000800 */
[----:B------:R-:W4:Y:S08]  /*5340*/  MUFU.EX2 R11, R11 ;  /* 0x0000000b000b7308 */ /* 0x000f300000000800 */
[----:B------:R0:W-:Y:S08]  /*5350*/  MUFU.EX2 R4, R49 ;  /* 0x0000003100047308 */ /* 0x0001f00000000800 */
[----:B------:R-:W5:Y:S01]  /*5360*/  MUFU.EX2 R12, R12 ;  /* 0x0000000c000c7308 */ /* 0x000f620000000800 */
[----:B0-----:R-:W-:-:S01]  /*5370*/  FADD.FTZ R49, R7, R60 ;  /* 0x0000003c07317221 */ /* 0x001fc20000010000 */
[----:B------:R-:W-:Y:S01]  /*5380*/  FADD.FTZ R60, R68, R63 ;  /* 0x0000003f443c7221 */ /* 0x000fe20000010000 */
[----:B------:R-:W-:-:S02]  /*5390*/  F2FP.SATFINITE.E4M3.F32.PACK_AB_MERGE_C R68, R71, R68, RZ ;  /* 0x000000444744723e */ /* 0x000fc400048070ff */
[----:B--2---:R-:W-:Y:S01]  /*53a0*/  FADD.FTZ R2, R8, R49 ;  /* 0x0000003108027221 */ /* 0x004fe20000010000 */
[----:B------:R-:W-:-:S01]  /*53b0*/  FADD.FTZ R71, R71, R60 ;  /* 0x0000003c47477221 */ /* 0x000fc20000010000 */
[----:B------:R-:W-:Y:S01]  /*53c0*/  F2FP.SATFINITE.E4M3.F32.PACK_AB_MERGE_C R160, R69, R66, R68 ;  /* 0x0000004245a0723e */ /* 0x000fe20004807044 */
[----:B------:R-:W0:Y:S01]  /*53d0*/  MUFU.EX2 R38, R38 ;  /* 0x0000002600267308 */ /* 0x000e220000000800 */
[----:B-1----:R-:W-:-:S01]  /*53e0*/  FADD.FTZ R49, R9, R2 ;  /* 0x0000000209317221 */ /* 0x002fc20000010000 */
[----:B------:R-:W-:-:S03]  /*53f0*/  FADD.FTZ R60, R70, R71 ;  /* 0x00000047463c7221 */ /* 0x000fc60000010000 */
[----:B---3--:R-:W-:Y:S01]  /*5400*/  FADD.FTZ R2, R10, R49 ;  /* 0x000000310a027221 */ /* 0x008fe20000010000 */
[----:B------:R-:W-:-:S01]  /*5410*/  FADD.FTZ R61, R73, R60 ;  /* 0x0000003c493d7221 */ /* 0x000fc20000010000 */
[----:B------:R-:W-:Y:S01]  /*5420*/  F2FP.SATFINITE.E4M3.F32.PACK_AB_MERGE_C R60, R37, R42, RZ ;  /* 0x0000002a253c723e */ /* 0x000fe200048070ff */
[----:B------:R-:W1:Y:S01]  /*5430*/  MUFU.EX2 R39, R39 ;  /* 0x0000002700277308 */ /* 0x000e620000000800 */
[----:B----4-:R-:W-:-:S01]  /*5440*/  FADD.FTZ R49, R11, R2 ;  /* 0x000000020b317221 */ /* 0x010fc20000010000 */
[----:B------:R-:W-:Y:S01]  /*5450*/  F2FP.SATFINITE.E4M3.F32.PACK_AB_MERGE_C R2, R59, R72, RZ ;  /* 0x000000483b02723e */ /* 0x000fe200048070ff */
[----:B------:R-:W-:-:S01]  /*5460*/  FADD.FTZ R72, R72, R61 ;  /* 0x0000003d48487221 */ /* 0x000fc20000010000 */
[----:B------:R-:W-:Y:S01]  /*5470*/  F2FP.SATFINITE.E4M3.F32.PACK_AB_MERGE_C R10, R10, R9, RZ ;  /* 0x000000090a0a723e */ /* 0x000fe200048070ff */
[----:B-----5:R-:W-:-:S01]  /*5480*/  FADD.FTZ R49, R12, R49 ;  /* 0x000000310c317221 */ /* 0x020fc20000010000 */
[----:B------:R-:W-:Y:S01]  /*5490*/  F2FP.SATFINITE.E4M3.F32.PACK_AB_MERGE_C R162, R73, R70, R2 ;  /* 0x0000004649a2723e */ /* 0x000fe20004807002 */
[----:B------:R-:W-:-:S01]  /*54a0*/  FADD.FTZ R72, R59, R72 ;  /* 0x000000483b487221 */ /* 0x000fc20000010000 */
[----:B------:R-:W2:Y:S01]  /*54b0*/  MUFU.EX2 R40, R40 ;  /* 0x0000002800287308 */ /* 0x000ea20000000800 */
[----:B0-----:R-:W-:-:S01]  /*54c0*/  FADD.FTZ R2, R38, R49 ;  /* 0x0000003126027221 */ /* 0x001fc20000010000 */
[----:B------:R-:W-:Y:S01]  /*54d0*/  F2FP.SATFINITE.E4M3.F32.PACK_AB_MERGE_C R156, R48, R55, R60 ;  /* 0x00000037309c723e */ /* 0x000fe2000480703c */
[----:B------:R-:W-:-:S01]  /*54e0*/  FADD.FTZ R59, R55, R72 ;  /* 0x00000048373b7221 */ /* 0x000fc20000010000 */
[----:B------:R-:W-:-:S03]  /*54f0*/  F2FP.SATFINITE.E4M3.F32.PACK_AB_MERGE_C R167, R8, R7, R10 ;  /* 0x0000000708a7723e */ /* 0x000fc6000480700a */
[----:B------:R-:W-:Y:S01]  /*5500*/  FADD.FTZ R59, R48, R59 ;  /* 0x0000003b303b7221 */ /* 0x000fe20000010000 */
[----:B------:R-:W0:Y:S01]  /*5510*/  MUFU.EX2 R41, R41 ;  /* 0x0000002900297308 */ /* 0x000e220000000800 */
[----:B-1----:R-:W-:-:S01]  /*5520*/  FADD.FTZ R49, R39, R2 ;  /* 0x0000000227317221 */ /* 0x002fc20000010000 */
[----:B------:R-:W-:Y:S01]  /*5530*/  F2FP.SATFINITE.E4M3.F32.PACK_AB_MERGE_C R48, R33, R34, RZ ;  /* 0x000000222130723e */ /* 0x000fe200048070ff */
[----:B------:R-:W-:-:S01]  /*5540*/  FADD.FTZ R42, R42, R59 ;  /* 0x0000003b2a2a7221 */ /* 0x000fc20000010000 */
[----:B------:R-:W-:Y:S02]  /*5550*/  F2FP.SATFINITE.E4M3.F32.PACK_AB_MERGE_C R38, R39, R38, RZ ;  /* 0x000000262726723e */ /* 0x000fe400048070ff */
[----:B------:R-:W-:Y:S01]  /*5560*/  F2FP.SATFINITE.E4M3.F32.PACK_AB_MERGE_C R158, R35, R36, R48 ;  /* 0x00000024239e723e */ /* 0x000fe20004807030 */
[----:B------:R-:W-:Y:S01]  /*5570*/  FADD.FTZ R37, R37, R42 ;  /* 0x0000002a25257221 */ /* 0x000fe20000010000 */
[----:B------:R-:W1:Y:S01]  /*5580*/  MUFU.EX2 R43, R43 ;  /* 0x0000002b002b7308 */ /* 0x000e620000000800 */
[----:B--2---:R-:W-:-:S01]  /*5590*/  FADD.FTZ R2, R40, R49 ;  /* 0x0000003128027221 */ /* 0x004fc20000010000 */
[----:B------:R-:W-:Y:S01]  /*55a0*/  F2FP.SATFINITE.E4M3.F32.PACK_AB_MERGE_C R161, R12, R11, R38 ;  /* 0x0000000b0ca1723e */ /* 0x000fe20004807026 */
[----:B------:R-:W-:-:S04]  /*55b0*/  FADD.FTZ R36, R36, R37 ;  /* 0x0000002524247221 */ /* 0x000fc80000010000 */
[----:B------:R-:W-:Y:S01]  /*55c0*/  FADD.FTZ R35, R35, R36 ;  /* 0x0000002423237221 */ /* 0x000fe20000010000 */
[----:B------:R-:W2:Y:S01]  /*55d0*/  MUFU.EX2 R44, R44 ;  /* 0x0000002c002c7308 */ /* 0x000ea20000000800 */
[----:B0-----:R-:W-:-:S02]  /*55e0*/  FADD.FTZ R2, R41, R2 ;  /* 0x0000000229027221 */ /* 0x001fc40000010000 */
[----:B------:R-:W-:-:S04]  /*55f0*/  FADD.FTZ R34, R34, R35 ;  /* 0x0000002322227221 */ /* 0x000fc80000010000 */
[----:B------:R-:W-:Y:S01]  /*5600*/  FADD.FTZ R33, R33, R34 ;  /* 0x0000002221217221 */ /* 0x000fe20000010000 */
[----:B------:R-:W0:Y:S01]  /*5610*/  MUFU.EX2 R45, R45 ;  /* 0x0000002d002d7308 */ /* 0x000e220000000800 */
[----:B-1----:R-:W-:-:S07]  /*5620*/  FADD.FTZ R49, R43, R2 ;  /* 0x000000022b317221 */ /* 0x002fce0000010000 */
[----:B------:R-:W1:Y:S01]  /*5630*/  MUFU.EX2 R46, R46 ;  /* 0x0000002e002e7308 */ /* 0x000e620000000800 */
[----:B--2---:R-:W-:-:S01]  /*5640*/  FADD.FTZ R2, R44, R49 ;  /* 0x000000312c027221 */ /* 0x004fc20000010000 */
[----:B------:R-:W-:-:S04]  /*5650*/  F2FP.SATFINITE.E4M3.F32.PACK_AB_MERGE_C R43, R44, R43, RZ ;  /* 0x0000002b2c2b723e */ /* 0x000fc800048070ff */
[----:B------:R-:W-:Y:S02]  /*5660*/  F2FP.SATFINITE.E4M3.F32.PACK_AB_MERGE_C R163, R41, R40, R43 ;  /* 0x0000002829a3723e */ /* 0x000fe4000480702b */
[----:B------:R-:W2:Y:S01]  /*5670*/  MUFU.EX2 R47, R47 ;  /* 0x0000002f002f7308 */ /* 0x000ea20000000800 */
[----:B0-----:R-:W-:-:S07]  /*5680*/  FADD.FTZ R31, R45, R2 ;  /* 0x000000022d1f7221 */ /* 0x001fce0000010000 */
[----:B------:R-:W0:Y:S01]  /*5690*/  MUFU.EX2 R50, R50 ;  /* 0x0000003200327308 */ /* 0x000e220000000800 */
[----:B-1----:R-:W-:-:S07]  /*56a0*/  FADD.FTZ R2, R46, R31 ;  /* 0x0000001f2e027221 */ /* 0x002fce0000010000 */
[----:B------:R-:W1:Y:S01]  /*56b0*/  MUFU.EX2 R51, R51 ;  /* 0x0000003300337308 */ /* 0x000e620000000800 */
[----:B--2---:R-:W-:-:S04]  /*56c0*/  FADD.FTZ R9, R47, R2 ;  /* 0x000000022f097221 */ /* 0x004fc80000010000 */
[C---:B------:R-:W-:Y:S01]  /*56d0*/  FADD.FTZ R9, R4.reuse, R9 ;  /* 0x0000000904097221 */ /* 0x040fe20000010000 */
[----:B------:R-:W-:Y:S02]  /*56e0*/  F2FP.SATFINITE.E4M3.F32.PACK_AB_MERGE_C R4, R4, R47, RZ ;  /* 0x0000002f0404723e */ /* 0x000fe400048070ff */
[----:B------:R-:W2:Y:S01]  /*56f0*/  MUFU.EX2 R53, R53 ;  /* 0x0000003500357308 */ /* 0x000ea20000000800 */
[----:B0-----:R-:W-:-:S01]  /*5700*/  FADD.FTZ R2, R50, R9 ;  /* 0x0000000932027221 */ /* 0x001fc20000010000 */
[----:B------:R-:W-:-:S06]  /*5710*/  F2FP.SATFINITE.E4M3.F32.PACK_AB_MERGE_C R157, R46, R45, R4 ;  /* 0x0000002d2e9d723e */ /* 0x000fcc0004807004 */
[----:B------:R-:W0:Y:S01]  /*5720*/  MUFU.EX2 R27, R27 ;  /* 0x0000001b001b7308 */ /* 0x000e220000000800 */
[----:B-1----:R-:W-:-:S07]  /*5730*/  FADD.FTZ R2, R51, R2 ;  /* 0x0000000233027221 */ /* 0x002fce0000010000 */
[----:B------:R-:W1:Y:S01]  /*5740*/  MUFU.EX2 R54, R54 ;  /* 0x0000003600367308 */ /* 0x000e620000000800 */
[----:B--2---:R-:W-:-:S07]  /*5750*/  FADD.FTZ R7, R53, R2 ;  /* 0x0000000235077221 */ /* 0x004fce0000010000 */
[----:B------:R-:W-:Y:S01]  /*5760*/  MUFU.EX2 R30, R30 ;  /* 0x0000001e001e7308 */ /* 0x000fe20000000800 */
[----:B0-----:R-:W-:-:S07]  /*5770*/  F2FP.SATFINITE.E4M3.F32.PACK_AB_MERGE_C R31, R27, R28, RZ ;  /* 0x0000001c1b1f723e */ /* 0x001fce00048070ff */
[----:B------:R-:W0:Y:S01]  /*5780*/  MUFU.EX2 R29, R29 ;  /* 0x0000001d001d7308 */ /* 0x000e220000000800 */
[----:B-1----:R-:W-:-:S01]  /*5790*/  FADD.FTZ R7, R54, R7 ;  /* 0x0000000736077221 */ /* 0x002fc20000010000 */
[----:B------:R-:W-:-:S04]  /*57a0*/  F2FP.SATFINITE.E4M3.F32.PACK_AB_MERGE_C R53, R54, R53, RZ ;  /* 0x000000353635723e */ /* 0x000fc800048070ff */
[----:B------:R-:W-:Y:S02]  /*57b0*/  F2FP.SATFINITE.E4M3.F32.PACK_AB_MERGE_C R159, R51, R50, R53 ;  /* 0x00000032339f723e */ /* 0x000fe40004807035 */
[----:B------:R-:W1:Y:S08]  /*57c0*/  MUFU.EX2 R56, R56 ;  /* 0x0000003800387308 */ /* 0x000e700000000800 */
[----:B------:R-:W2:Y:S01]  /*57d0*/  MUFU.EX2 R57, R57 ;  /* 0x0000003900397308 */ /* 0x000ea20000000800 */
[----:B0-----:R-:W-:Y:S01]  /*57e0*/  F2FP.SATFINITE.E4M3.F32.PACK_AB_MERGE_C R152, R29, R30, R31 ;  /* 0x0000001e1d98723e */ /* 0x001fe2000480701f */
[----:B------:R-:W-:-:S04]  /*57f0*/  FADD.FTZ R30, R30, R33 ;  /* 0x000000211e1e7221 */ /* 0x000fc80000010000 */
[----:B------:R-:W-:Y:S02]  /*5800*/  FADD.FTZ R29, R29, R30 ;  /* 0x0000001e1d1d7221 */ /* 0x000fe40000010000 */
[----:B------:R-:W0:Y:S01]  /*5810*/  MUFU.EX2 R58, R58 ;  /* 0x0000003a003a7308 */ /* 0x000e220000000800 */
[----:B-1----:R-:W-:-:S01]  /*5820*/  FADD.FTZ R2, R56, R7 ;  /* 0x0000000738027221 */ /* 0x002fc20000010000 */
[----:B------:R-:W-:-:S04]  /*5830*/  FADD.FTZ R28, R28, R29 ;  /* 0x0000001d1c1c7221 */ /* 0x000fc80000010000 */
[----:B------:R-:W-:Y:S02]  /*5840*/  FADD.FTZ R27, R27, R28 ;  /* 0x0000001c1b1b7221 */ /* 0x000fe40000010000 */
[----:B------:R-:W-:Y:S01]  /*5850*/  MUFU.EX2 R24, R24 ;  /* 0x0000001800187308 */ /* 0x000fe20000000800 */
[----:B--2---:R-:W-:-:S07]  /*5860*/  FADD.FTZ R7, R57, R2 ;  /* 0x0000000239077221 */ /* 0x004fce0000010000 */
[----:B------:R-:W1:Y:S01]  /*5870*/  MUFU.EX2 R3, R3 ;  /* 0x0000000300037308 */ /* 0x000e620000000800 */
[----:B0-----:R-:W-:-:S07]  /*5880*/  FADD.FTZ R2, R58, R7 ;  /* 0x000000073a027221 */ /* 0x001fce0000010000 */
[----:B------:R-:W0:Y:S08]  /*5890*/  MUFU.EX2 R13, R13 ;  /* 0x0000000d000d7308 */ /* 0x000e300000000800 */
[----:B------:R-:W-:Y:S01]  /*58a0*/  MUFU.EX2 R26, R26 ;  /* 0x0000001a001a7308 */ /* 0x000fe20000000800 */
[----:B-1----:R-:W-:-:S07]  /*58b0*/  F2FP.SATFINITE.E4M3.F32.PACK_AB_MERGE_C R8, R3, R24, RZ ;  /* 0x000000180308723e */ /* 0x002fce00048070ff */
[----:B------:R-:W1:Y:S01]  /*58c0*/  MUFU.EX2 R25, R25 ;  /* 0x0000001900197308 */ /* 0x000e620000000800 */
[----:B0-----:R-:W-:-:S01]  /*58d0*/  FADD.FTZ R2, R13, R2 ;  /* 0x000000020d027221 */ /* 0x001fc20000010000 */
[----:B------:R-:W-:-:S04]  /*58e0*/  F2FP.SATFINITE.E4M3.F32.PACK_AB_MERGE_C R58, R13, R58, RZ ;  /* 0x0000003a0d3a723e */ /* 0x000fc800048070ff */
[----:B------:R-:W-:Y:S02]  /*58f0*/  F2FP.SATFINITE.E4M3.F32.PACK_AB_MERGE_C R153, R57, R56, R58 ;  /* 0x000000383999723e */ /* 0x000fe4000480703a */
[----:B------:R-:W0:Y:S08]  /*5900*/  MUFU.EX2 R15, R15 ;  /* 0x0000000f000f7308 */ /* 0x000e300000000800 */
[----:B------:R-:W2:Y:S01]  /*5910*/  MUFU.EX2 R14, R14 ;  /* 0x0000000e000e7308 */ /* 0x000ea20000000800 */
[----:B-1----:R-:W-:Y:S01]  /*5920*/  F2FP.SATFINITE.E4M3.F32.PACK_AB_MERGE_C R154, R25, R26, R8 ;  /* 0x0000001a199a723e */ /* 0x002fe20004807008 */
[----:B------:R-:W-:-:S04]  /*5930*/  FADD.FTZ R26, R26, R27 ;  /* 0x0000001b1a1a7221 */ /* 0x000fc80000010000 */
[----:B------:R-:W-:Y:S02]  /*5940*/  FADD.FTZ R25, R25, R26 ;  /* 0x0000001a19197221 */ /* 0x000fe40000010000 */
[----:B------:R-:W-:Y:S01]  /*5950*/  MUFU.EX2 R21, R21 ;  /* 0x0000001500157308 */ /* 0x000fe20000000800 */
[----:B0-----:R-:W-:-:S01]  /*5960*/  FADD.FTZ R7, R15, R2 ;  /* 0x000000020f077221 */ /* 0x001fc20000010000 */
[----:B------:R-:W-:-:S04]  /*5970*/  FADD.FTZ R24, R24, R25 ;  /* 0x0000001918187221 */ /* 0x000fc80000010000 */
[----:B------:R-:W-:Y:S02]  /*5980*/  FADD.FTZ R3, R3, R24 ;  /* 0x0000001803037221 */ /* 0x000fe40000010000 */
[----:B------:R-:W0:Y:S01]  /*5990*/  MUFU.EX2 R20, R20 ;  /* 0x0000001400147308 */ /* 0x000e220000000800 */
[----:B--2---:R-:W-:-:S01]  /*59a0*/  FADD.FTZ R2, R14, R7 ;  /* 0x000000070e027221 */ /* 0x004fc20000010000 */
[----:B0-----:R-:W-:-:S03]  /*59b0*/  F2FP.SATFINITE.E4M3.F32.PACK_AB_MERGE_C R4, R20, R21, RZ ;  /* 0x000000151404723e */ /* 0x001fc600048070ff */
[----:B------:R-:W-:Y:S01]  /*59c0*/  FADD.FTZ R21, R21, R2 ;  /* 0x0000000215157221 */ /* 0x000fe20000010000 */
[----:B------:R-:W-:-:S03]  /*59d0*/  F2FP.SATFINITE.E4M3.F32.PACK_AB_MERGE_C R155, R14, R15, R4 ;  /* 0x0000000f0e9b723e */ /* 0x000fc60004807004 */
[----:B------:R-:W-:Y:S01]  /*59e0*/  FADD.FTZ R2, R20, R21 ;  /* 0x0000001514027221 */ /* 0x000fe20000010000 */
[----:B------:R-:W-:Y:S01]  /*59f0*/  VIADD R4, R88, 0xfffffffe ;  /* 0xfffffffe58047836 */ /* 0x000fe20000000000 */
[----:B------:R-:W-:Y:S06]  /*5a00*/  @P2 BRA `(.L_x_1083) ;  /* 0x0000000000442947 */ /* 0x000fec0003800000 */
        /* <DEDUP_REMOVED lines=10> */
.L_x_1084:
[----:B------:R-:W-:-:S11]  /*5ab0*/  UISETP.NE.AND UP2, UPT, UR7, 0x1, UPT ;  /* 0x000000010700788c */ /* 0x000fd6000bf45270 */
[----:B------:R-:W-:Y:S02]  /*5ac0*/  @UP2 ULDC.64 UR14, c[0x0][0x9e8] ;  /* 0x00027a00000e2ab9 */ /* 0x000fe40000000a00 */
[----:B------:R-:W-:-:S04]  /*5ad0*/  UIMAD.WIDE.U32 UR18, UR11, UR14, URZ ;  /* 0x0000000e0b1272a5 */ /* 0x000fc8000f8e003f */
[----:B------:R-:W-:-:S12]  /*5ae0*/  @UP2 USHF.R.U32.HI UR11, URZ, UR15, UR19 ;  /* 0x0000000f3f0b2299 */ /* 0x000fd80008011613 */
.L_x_1085:
[----:B------:R-:W-:-:S04]  /*5af0*/  UIMAD UR7, UR11, UR7, UR7 ;  /* 0x000000070b0772a4 */ /* 0x000fc8000f8e0207 */
[----:B------:R-:W-:-:S04]  /*5b00*/  UISETP.LT.AND UP2, UPT, UR6, UR7, UPT ;  /* 0x000000070600728c */ /* 0x000fc8000bf41270 */
[----:B------:R-:W-:-:S12]  /*5b10*/  USEL UR6, UR6, UR7, UP2 ;  /* 0x0000000706067287 */ /* 0x000fd80009000000 */
.L_x_1083:
[----:B------:R-:W-:Y:S01]  /*5b20*/  USHF.R.S32.HI UR7, URZ, 0x1f, UR6 ;  /* 0x0000001f3f077899 */ /* 0x000fe20008011406 */
[----:B------:R-:W-:Y:S02]  /*5b30*/  CS2R R88, SRZ ;  /* 0x0000000000587805 */ /* 0x000fe4000001ff00 */
[----:B------:R-:W-:Y:S02]  /*5b40*/  CS2R R90, SRZ ;  /* 0x00000000005a7805 */ /* 0x000fe4000001ff00 */
[----:B------:R-:W-:Y:S01]  /*5b50*/  CS2R R92, SRZ ;  /* 0x00000000005c7805 */ /* 0x000fe2000001ff00 */
[----:B------:R-:W-:Y:S01]  /*5b60*/  ULEA.HI UR7, UR7, UR6, URZ, 0x7 ;  /* 0x0000000607077291 */ /* 0x000fe2000f8f383f */
[----:B------:R-:W-:Y:S02]  /*5b70*/  CS2R R94, SRZ ;  /* 0x00000000005e7805 */ /* 0x000fe4000001ff00 */
[----:B------:R-:W-:Y:S02]  /*5b80*/  CS2R R96, SRZ ;  /* 0x0000000000607805 */ /* 0x000fe4000001ff00 */
[----:B------:R-:W-:Y:S01]  /*5b90*/  CS2R R98, SRZ ;  /* 0x0000000000627805 */ /* 0x000fe2000001ff00 */
[----:B------:R-:W-:Y:S01]  /*5ba0*/  USHF.R.S32.HI UR7, URZ, 0x7, UR7 ;  /* 0x000000073f077899 */ /* 0x000fe20008011407 */
[----:B------:R-:W-:-:S02]  /*5bb0*/  CS2R R100, SRZ ;  /* 0x0000000000647805 */ /* 0x000fc4000001ff00 */
[----:B------:R-:W-:Y:S02]  /*5bc0*/  CS2R R102, SRZ ;  /* 0x0000000000667805 */ /* 0x000fe4000001ff00 */
[----:B------:R-:W-:Y:S01]  /*5bd0*/  CS2R R104, SRZ ;  /* 0x0000000000687805 */ /* 0x000fe2000001ff00 */
[----:B------:R-:W-:Y:S01]  /*5be0*/  UISETP.LT.AND UP2, UPT, UR39, UR7, UPT ;  /* 0x000000072700728c */ /* 0x000fe2000bf41270 */
[----:B------:R-:W-:Y:S02]  /*5bf0*/  CS2R R106, SRZ ;  /* 0x00000000006a7805 */ /* 0x000fe4000001ff00 */
[----:B------:R-:W-:Y:S02]  /*5c00*/  CS2R R108, SRZ ;  /* 0x00000000006c7805 */ /* 0x000fe4000001ff00 */
[----:B------:R-:W-:Y:S01]  /*5c10*/  CS2R R110, SRZ ;  /* 0x00000000006e7805 */ /* 0x000fe2000001ff00 */
[----:B------:R-:W-:Y:S01]  /*5c20*/  USEL UR35, UR39, UR7, !UP2 ;  /* 0x0000000727237287 */ /* 0x000fe2000d000000 */
[----:B------:R-:W-:-:S02]  /*5c30*/  CS2R R112, SRZ ;  /* 0x0000000000707805 */ /* 0x000fc4000001ff00 */
[----:B------:R-:W-:Y:S02]  /*5c40*/  CS2R R114, SRZ ;  /* 0x0000000000727805 */ /* 0x000fe4000001ff00 */
[----:B------:R-:W-:Y:S02]  /*5c50*/  CS2R R116, SRZ ;  /* 0x0000000000747805 */ /* 0x000fe4000001ff00 */
[----:B------:R-:W-:Y:S02]  /*5c60*/  CS2R R118, SRZ ;  /* 0x0000000000767805 */ /* 0x000fe4000001ff00 */
[----:B------:R-:W-:Y:S02]  /*5c70*/  CS2R R120, SRZ ;  /* 0x0000000000787805 */ /* 0x000fe4000001ff00 */
[----:B------:R-:W-:Y:S02]  /*5c80*/  ISETP.GE.AND P2, PT, R4, UR35, PT ;  /* 0x0000002304007c0c */ /* 0x000fe4000bf46270 */
        /* <DEDUP_REMOVED lines=15> */
[----:B------:R-:W-:Y:S06]  /*5d80*/  @!P2 BRA `(.L_x_1086) ;  /* 0x000000380054a947 */ /* 0x000fec0003800000 */
        /* <DEDUP_REMOVED lines=32> */
[----:B------:R-:W-:Y:S01]  /*5f90*/  ULDC UR31, c[0x0][0x9e4] ;  /* 0x00027900001f7ab9 */ /* 0x000fe20000000800 */
[----:B------:R-:W-:Y:S01]  /*5fa0*/  ULDC UR30, c[0x0][0x988] ;  /* 0x00026200001e7ab9 */ /* 0x000fe20000000800 */
[----:B------:R-:W-:-:S05]  /*5fb0*/  ULDC UR32, c[0x0][0x9e0] ;  /* 0x0002780000207ab9 */ /* 0x000fca0000000800 */
.L_x_1104:
[----:B------:R-:W-:Y:S01]  /*5fc0*/  UIADD3 UR34, UR54, 0x1, URZ ;  /* 0x0000000136227890 */ /* 0x000fe2000fffe03f */
[----:B------:R-:W-:-:S03]  /*5fd0*/  ISETP.NE.AND P3, PT, RZ, UR45, PT ;  /* 0x0000002dff007c0c */ /* 0x000fc6000bf65270 */
[----:B------:R-:W-:-:S04]  /*5fe0*/  UISETP.NE.AND UP2, UPT, UR34, 0x2, UPT ;  /* 0x000000022200788c */ /* 0x000fc8000bf45270 */
[----:B------:R-:W-:Y:S02]  /*5ff0*/  USEL UR33, URZ, 0x1, UP2 ;  /* 0x000000013f217887 */ /* 0x000fe40009000000 */
[----:B------:R-:W-:Y:S02]  /*6000*/  USEL UR34, UR34, URZ, UP2 ;  /* 0x0000003f22227287 */ /* 0x000fe40009000000 */
[----:B------:R-:W-:Y:S02]  /*6010*/  ULOP3.LUT UR33, UR51, UR33, URZ, 0x3c, !UPT ;  /* 0x0000002133217292 */ /* 0x000fe4000f8e3c3f */
[----:B------:R-:W-:Y:S10]  /*6020*/  @P3 BRA `(.L_x_1087) ;  /* 0x00000000002c3947 */ /* 0x000ff40003800000 */
[----:B------:R-:W-:Y:S05]  /*6030*/  @!P0 BRA `(.L_x_1088) ;  /* 0x0000000000048947 */ /* 0x000fea0003800000 */
[----:B------:R-:W-:Y:S01]  /*6040*/  BPT.TRAP 0x1 ;  /* 0x000000040000795c */ /* 0x000fe20000300000 */
.L_x_1088:
[----:B------:R-:W-:Y:S01]  /*6050*/  ULEA UR6, UR34, UR36, 0x3 ;  /* 0x0000002422067291 */ /* 0x000fe2000f8e183f */
[----:B------:R-:W-:-:S05]  /*6060*/  IMAD.U32 R7, RZ, RZ, UR33 ;  /* 0x00000021ff077e24 */ /* 0x000fca000f8e00ff */
[----:B------:R-:W-:-:S04]  /*6070*/  SHF.L.U32 R7, R7, 0x1f, RZ ;  /* 0x0000001f07077819 */ /* 0x000fc800000006ff */
[----:B------:R0:W1:Y:S01]  /*6080*/  SYNCS.PHASECHK.TRANS64.TRYWAIT P2, [UR6+0x22830], R7 ;  /* 0x02283007ff0075a7 */ /* 0x0000620008040146 */
[----:B------:R-:W-:Y:S05]  /*6090*/  @!P0 BRA `(.L_x_1089) ;  /* 0x0000000000048947 */ /* 0x000fea0003800000 */
[----:B------:R-:W-:Y:S01]  /*60a0*/  BPT.TRAP 0x1 ;  /* 0x000000040000795c */ /* 0x000fe20000300000 */
.L_x_1089:
[----:B-1----:R-:W-:Y:S05]  /*60b0*/  @P2 BRA `(.L_x_1087) ;  /* 0x0000000000082947 */ /* 0x002fea0003800000 */
[----:B------:R-:W1:Y:S02]  /*60c0*/  SYNCS.PHASECHK.TRANS64.TRYWAIT P2, [UR6+0x22830], R7 ;  /* 0x02283007ff0075a7 */ /* 0x000e640008040146 */
[----:B-1----:R-:W-:Y:S05]  /*60d0*/  @!P2 BRA `(.L_x_1090) ;  /* 0x0000014000d4a947 */ /* 0x002fea0003800000 */
.L_x_1087:
[----:B-1----:R-:W1:Y:S01]  /*60e0*/  S2R R8, SR_TID.X ;  /* 0x0000000000087919 */ /* 0x002e620000002100 */
[----:B------:R-:W-:Y:S01]  /*60f0*/  UIMAD UR26, UR34, 0x600, UR28 ;  /* 0x00000600221a78a4 */ /* 0x000fe2000f8e021c */
[----:B------:R-:W-:Y:S01]  /*6100*/  UMOV UR27, 0x80000020 ;  /* 0x80000020001b7882 */ /* 0x000fe20000000000 */
[----:B------:R-:W-:Y:S02]  /*6110*/  UMOV UR7, 0x80000020 ;  /* 0x8000002000077882 */ /* 0x000fe40000000000 */
[----:B------:R-:W-:Y:S02]  /*6120*/  UIADD3 UR6, UR26, 0x2, URZ ;  /* 0x000000021a067890 */ /* 0x000fe4000fffe03f */
        /* <DEDUP_REMOVED lines=8> */
[----:B-1----:R-:W-:-:S05]  /*61b0*/  SHF.R.U32.HI R8, RZ, 0x7, R8 ;  /* 0x00000007ff087819 */ /* 0x002fca0000011608 */
[----:B0-----:R-:W-:-:S05]  /*61c0*/  VIADD R7, R8, 0x8 ;  /* 0x0000000808077836 */ /* 0x001fca0000000000 */
[----:B------:R0:W-:Y:S06]  /*61d0*/  BAR.SYNC.DEFER_BLOCKING R7, 0x100 ;  /* 0x000400070000751d */ /* 0x0001ec0000010000 */
        /* <DEDUP_REMOVED lines=21> */
.L_x_1092:
[----:B------:R-:W-:Y:S01]  /*6330*/  ULEA UR6, UR54, UR36, 0x3 ;  /* 0x0000002436067291 */ /* 0x000fe2000f8e183f */
[----:B------:R-:W-:-:S05]  /*6340*/  IMAD.U32 R7, RZ, RZ, UR51 ;  /* 0x00000033ff077e24 */ /* 0x000fca000f8e00ff */
[----:B------:R-:W-:-:S04]  /*6350*/  SHF.L.U32 R7, R7, 0x1f, RZ ;  /* 0x0000001f07077819 */ /* 0x000fc800000006ff */
[----:B------:R0:W1:Y:S01]  /*6360*/  SYNCS.PHASECHK.TRANS64.TRYWAIT P2, [UR6+0x22850], R7 ;  /* 0x02285007ff0075a7 */ /* 0x0000620008040146 */
[----:B------:R-:W-:Y:S05]  /*6370*/  @!P0 BRA `(.L_x_1093) ;  /* 0x0000000000048947 */ /* 0x000fea0003800000 */
[----:B------:R-:W-:Y:S01]  /*6380*/  BPT.TRAP 0x1 ;  /* 0x000000040000795c */ /* 0x000fe20000300000 */
.L_x_1093:
[----:B-1----:R-:W-:Y:S05]  /*6390*/  @P2 BRA `(.L_x_1091) ;  /* 0x0000000000082947 */ /* 0x002fea0003800000 */
[----:B------:R-:W1:Y:S02]  /*63a0*/  SYNCS.PHASECHK.TRANS64.TRYWAIT P2, [UR6+0x22850], R7 ;  /* 0x02285007ff0075a7 */ /* 0x000e640008040146 */
[----:B-1----:R-:W-:Y:S05]  /*63b0*/  @!P2 BRA `(.L_x_1094) ;  /* 0x000001400034a947 */ /* 0x002fea0003800000 */
.L_x_1091:
[----:B------:R-:W-:Y:S01]  /*63c0*/  UIADD3 UR6, UR36, 0x400, URZ ;  /* 0x0000040024067890 */ /* 0x000fe2000fffe03f */
[----:B------:R-:W-:Y:S01]  /*63d0*/  WARPGROUP.ARRIVE ;  /* 0x00000000000079c5 */ /* 0x000fe20000000000 */
[----:B------:R-:W-:-:S05]  /*63e0*/  UMOV UR7, 0x40000040 ;  /* 0x4000004000077882 */ /* 0x000fca0000000000 */
[----:B------:R-:W2:Y:S01]  /*63f0*/  S2R R208, SR_TID.X ;  /* 0x0000000000d07919 */ /* 0x000ea20000002100 */
[----:B------:R-:W-:Y:S01]  /*6400*/  USHF.R.U32.HI UR6, URZ, 0x4, UR6 ;  /* 0x000000043f067899 */ /* 0x000fe20008011606 */
[----:B------:R-:W-:Y:S01]  /*6410*/  PLOP3.LUT P2, PT, PT, PT, UP0, 0x80, 0x0 ;  /* 0x000000000000781c */ /* 0x000fe20003f4f008 */
[C---:B------:R-:W-:Y:S01]  /*6420*/  FMUL.FTZ R21, R0.reuse, R34 ;  /* 0x0000002200157220 */ /* 0x040fe20000410000 */
[----:B------:R-:W-:Y:S01]  /*6430*/  PLOP3.LUT P3, PT, PT, PT, UP0, 0x80, 0x0 ;  /* 0x000000000000781c */ /* 0x000fe20003f6f008 */
[----:B------:R-:W-:Y:S01]  /*6440*/  ULOP3.LUT UR6, UR6, 0x3fff, URZ, 0xc0, !UPT ;  /* 0x00003fff06067892 */ /* 0x000fe2000f8ec03f */
[C---:B------:R-:W-:Y:S01]  /*6450*/  FMUL.FTZ R34, R0.reuse, R55 ;  /* 0x0000003700227220 */ /* 0x040fe20000410000 */
[C---:B------:R-:W-:Y:S01]  /*6460*/  FMUL.FTZ R55, R0.reuse, R60 ;  /* 0x0000003c00377220 */ /* 0x040fe20000410000 */
[----:B------:R-:W-:Y:S01]  /*6470*/  FMUL.FTZ R60, R0, R69 ;  /* 0x00000045003c7220 */ /* 0x000fe20000410000 */
[----:B------:R-:W-:Y:S01]  /*6480*/  ULOP3.LUT UR6, UR6, 0x10000, URZ, 0xfc, !UPT ;  /* 0x0001000006067892 */ /* 0x000fe2000f8efc3f */
[----:B------:R-:W-:-:S02]  /*6490*/  VIADD R69, R17, UR42 ;  /* 0x0000002a11457c36 */ /* 0x000fc40008000000 */
[C---:B------:R-:W-:Y:S01]  /*64a0*/  FMUL.FTZ R10, R0.reuse, R27 ;  /* 0x0000001b000a7220 */ /* 0x040fe20000410000 */
[----:B------:R-:W-:Y:S01]  /*64b0*/  IMAD.U32 R9, RZ, RZ, UR34 ;  /* 0x00000022ff097e24 */ /* 0x000fe2000f8e00ff */
[----:B------:R-:W-:Y:S01]  /*64c0*/  ULEA UR10, UR54, UR6, 0xa ;  /* 0x00000006360a7291 */ /* 0x000fe2000f8e503f */
[C---:B------:R-:W-:Y:S01]  /*64d0*/  FMUL.FTZ R27, R0.reuse, R42 ;  /* 0x0000002a001b7220 */ /* 0x040fe20000410000 */
[C---:B------:R-:W-:Y:S01]  /*64e0*/  FMUL.FTZ R42, R0.reuse, R71 ;  /* 0x00000047002a7220 */ /* 0x040fe20000410000 */
[C---:B------:R-:W-:Y:S01]  /*64f0*/  FMUL.FTZ R11, R0.reuse, R24 ;  /* 0x00000018000b7220 */ /* 0x040fe20000410000 */
[----:B------:R-:W-:Y:S01]  /*6500*/  @!P1 LEA R9, R9, UR36, 0x3 ;  /* 0x0000002409099c11 */ /* 0x000fe2000f8e18ff */
[C---:B------:R-:W-:Y:S01]  /*6510*/  FMUL.FTZ R12, R0.reuse, R25 ;  /* 0x00000019000c7220 */ /* 0x040fe20000410000 */
[C---:B01----:R-:W-:Y:S01]  /*6520*/  FMUL.FTZ R7, R0.reuse, R26 ;  /* 0x0000001a00077220 */ /* 0x043fe20000410000 */
[----:B------:R-:W-:Y:S01]  /*6530*/  UMOV UR6, UR10 ;  /* 0x0000000a00067c82 */ /* 0x000fe20008000000 */
[C---:B------:R-:W-:Y:S01]  /*6540*/  FMUL.FTZ R24, R0.reuse, R35 ;  /* 0x0000002300187220 */ /* 0x040fe20000410000 */
[----:B------:R-:W-:Y:S01]  /*6550*/  QGMMA.64x128x32.F32.E4M3.E4M3 R88, R164, gdesc[UR4], R88, gsb0 ;  /* 0x01e00004a4587df3 */ /* 0x000fe20008000858 */
[----:B------:R-:W-:Y:S01]  /*6560*/  UIADD3 UR6, UR10, 0x2, URZ ;  /* 0x000000020a067890 */ /* 0x000fe2000fffe03f */
[----:B------:R-:W-:Y:S01]  /*6570*/  @!P1 VIADD R9, R9, 0x22840 ;  /* 0x0002284009099836 */ /* 0x000fe20000000000 */
[----:B------:R-:W-:Y:S01]  /*6580*/  UMOV UR7, 0x40000040 ;  /* 0x4000004000077882 */ /* 0x000fe20000000000 */
[C---:B------:R-:W-:Y:S01]  /*6590*/  FMUL.FTZ R15, R0.reuse, R28 ;  /* 0x0000001c000f7220 */ /* 0x040fe20000410000 */
[C---:B------:R-:W-:Y:S01]  /*65a0*/  FMUL.FTZ R20, R0.reuse, R29 ;  /* 0x0000001d00147220 */ /* 0x040fe20000410000 */
[C---:B------:R-:W-:Y:S01]  /*65b0*/  FMUL.FTZ R13, R0.reuse, R30 ;  /* 0x0000001e000d7220 */ /* 0x040fe20000410000 */
[C---:B------:R-:W-:Y:S01]  /*65c0*/  FMUL.FTZ R14, R0.reuse, R31 ;  /* 0x0000001f000e7220 */ /* 0x040fe20000410000 */
[C---:B------:R-:W-:Y:S01]  /*65d0*/  FMUL.FTZ R25, R0.reuse, R38 ;  /* 0x0000002600197220 */ /* 0x040fe20000410000 */
[C---:B------:R-:W-:Y:S01]  /*65e0*/  FMUL.FTZ R26, R0.reuse, R39 ;  /* 0x00000027001a7220 */ /* 0x040fe20000410000 */
[----:B--2---:R-:W-:Y:S01]  /*65f0*/  SHF.R.U32.HI R208, RZ, 0x7, R208 ;  /* 0x00000007ffd07819 */ /* 0x004fe200000116d0 */
        /* <DEDUP_REMOVED lines=19> */
[----:B------:R-:W-:Y:S01]  /*6730*/  @!P1 PRMT R9, RZ, 0x654, R9 ;  /* 0x00000654ff099816 */ /* 0x000fe20000000009 */
[----:B------:R-:W-:Y:S01]  /*6740*/  FMUL.FTZ R50, R0, R87 ;  /* 0x0000005700327220 */ /* 0x000fe20000410000 */
[----:B------:R-:W0:Y:S08]  /*6750*/  MUFU.TANH R11, R11 ;  /* 0x0000000b000b7308 */ /* 0x000e300000002400 */
[----:B------:R-:W1:Y:S08]  /*6760*/  MUFU.TANH R12, R12 ;  /* 0x0000000c000c7308 */ /* 0x000e700000002400 */
        /* <DEDUP_REMOVED lines=34> */
[----:B------:R-:W-:Y:S01]  /*6990*/  IMAD.U32 R72, RZ, RZ, UR47 ;  /* 0x0000002fff487e24 */ /* 0x000fe2000f8e00ff */
        /* <DEDUP_REMOVED lines=30> */
[----:B------:R-:W-:Y:S01]  /*6b80*/  FMUL.FTZ R70, R0, R85 ;  /* 0x0000005500467220 */ /* 0x000fe20000410000 */
[----:B------:R-:W-:Y:S01]  /*6b90*/  IMAD.SHL.U32 R67, R4, 0x80, RZ ;  /* 0x0000008004437824 */ /* 0x000fe200078e00ff */
        /* <DEDUP_REMOVED lines=20> */
[----:B------:R-:W-:Y:S01]  /*6ce0*/  QGMMA.64x128x32.F32.E4M3.E4M3 R88, R152, gdesc[UR4], R88, gsb0 ;  /* 0x01e0000498587df3 */ /* 0x000fe20008000858 */
[----:B------:R-:W-:Y:S01]  /*6cf0*/  @UP0 ULDC UR6, c[0x0][0x44c] ;  /* 0x0001130000060ab9 */ /* 0x000fe20000000800 */
[----:B------:R-:W-:Y:S01]  /*6d00*/  @UP0 ULDC UR7, c[0x0][0x450] ;  /* 0x0001140000070ab9 */ /* 0x000fe20000000800 */
[----:B------:R-:W-:Y:S01]  /*6d10*/  @P2 IMAD.HI.U32 R8, R69, UR6, RZ ;  /* 0x0000000645082c27 */ /* 0x000fe2000f8e00ff */
[----:B------:R-:W-:-:S03]  /*6d20*/  PLOP3.LUT P2, PT, PT, PT, UP1, 0x40, 0x0 ;  /* 0x000000000000781c */ /* 0x000fc60003f4e818 */
[----:B------:R-:W0:Y:S01]  /*6d30*/  MUFU.TANH R61, R61 ;  /* 0x0000003d003d7308 */ /* 0x000e220000002400 */
[----:B------:R-:W-:Y:S02]  /*6d40*/  @P3 SHF.R.U32.HI R69, RZ, UR7, R8 ;  /* 0x00000007ff453c19 */ /* 0x000fe40008011608 */
[----:B------:R-:W-:-:S03]  /*6d50*/  IADD3 R8, -R208, 0xb, RZ ;  /* 0x0000000bd0087810 */ /* 0x000fc60007ffe1ff */
[----:B------:R-:W5:Y:S02]  /*6d60*/  SHFL.IDX PT, R71, R69, RZ, 0x1c1f ;  /* 0x001c1fff45477589 */ /* 0x000f6400000e0000 */
        /* <DEDUP_REMOVED lines=16> */
[----:B------:R0:W-:Y:S06]  /*6e70*/  BAR.ARV R8, 0x100 ;  /* 0x000400080000751d */ /* 0x0001ec0000002000 */
[----:B------:R1:W-:Y:S02]  /*6e80*/  @!P1 SYNCS.ARRIVE.TRANS64.RED.A1T0 RZ, [R9+URZ], RZ ;  /* 0x000000ff09ff99a7 */ /* 0x0003e4000810043f */
[----:B-1----:R-:W-:-:S04]  /*6e90*/  IADD3 R9, -R16, 0x1, -R67 ;  /* 0x0000000110097810 */ /* 0x002fc80007ffe943 */
[----:B------:R-:W-:-:S05]  /*6ea0*/  IADD3 R9, -R72, UR41, R9 ;  /* 0x0000002948097c10 */ /* 0x000fca000fffe109 */
[C---:B------:R-:W-:Y:S02]  /*6eb0*/  VIADD R76, R9.reuse, UR32 ;  /* 0x00000020094c7c36 */ /* 0x040fe40008000000 */
[----:B------:R-:W-:Y:S02]  /*6ec0*/  VIADD R78, R9, UR29 ;  /* 0x0000001d094e7c36 */ /* 0x000fe40008000000 */
[--C-:B-----5:R-:W-:Y:S02]  /*6ed0*/  IMAD.IADD R72, R76, 0x1, R71.reuse ;  /* 0x000000014c487824 */ /* 0x120fe400078e0247 */
[----:B------:R-:W-:Y:S01]  /*6ee0*/  IMAD.IADD R74, R78, 0x1, R71 ;  /* 0x000000014e4a7824 */ /* 0x000fe200078e0247 */
[----:B0-234-:R-:W-:Y:S06]  /*6ef0*/  @P2 BRA `(.L_x_1095) ;  /* 0x00000000005c2947 */ /* 0x01dfec0003800000 */
[----:B------:R-:W-:Y:S01]  /*6f00*/  IMAD.U32 R8, RZ, RZ, UR47 ;  /* 0x0000002fff087e24 */ /* 0x000fe2000f8e00ff */
[----:B------:R-:W-:Y:S04]  /*6f10*/  BSSY B0, `(.L_x_1096) ;  /* 0x0000011000007945 */ /* 0x000fe80003800000 */
[----:B------:R-:W-:-:S04]  /*6f20*/  IADD3 R71, -R8, UR41, R71 ;  /* 0x0000002908477c10 */ /* 0x000fc8000fffe147 */
        /* <DEDUP_REMOVED lines=10> */
.L_x_1097:
[----:B------:R-:W-:-:S05]  /*6fd0*/  IMAD.U32 R80, RZ, RZ, UR31 ;  /* 0x0000001fff507e24 */ /* 0x000fca000f8e00ff */
[----:B------:R-:W-:-:S13]  /*6fe0*/  ISETP.NE.AND P2, PT, R80, 0x1, PT ;  /* 0x000000015000780c */ /* 0x000fda0003f45270 */
[----:B------:R-:W0:Y:S02]  /*6ff0*/  @P2 LDC.64 R8, c[0x0][0x9e8] ;  /* 0x00027a00ff082b82 */ /* 0x000e240000000a00 */
[----:B0-----:R-:W-:-:S05]  /*7000*/  @P2 IMAD.HI.U32 R8, R71, R8, RZ ;  /* 0x0000000847082227 */ /* 0x001fca00078e00ff */
[----:B------:R-:W-:-:S07]  /*7010*/  @P2 SHF.R.U32.HI R71, RZ, R9, R8 ;  /* 0x00000009ff472219 */ /* 0x000fce0000011608 */
.L_x_1098:
[----:B------:R-:W-:Y:S05]  /*7020*/  BSYNC B0 ;  /* 0x0000000000007941 */ /* 0x000fea0003800000 */
.L_x_1096:
[----:B------:R-:W-:-:S04]  /*7030*/  IMAD R71, R71, R80, -R67 ;  /* 0x0000005047477224 */ /* 0x000fc800078e0a43 */
[----:B------:R-:W-:-:S05]  /*7040*/  IMAD.IADD R71, R71, 0x1, -R16 ;  /* 0x0000000147477824 */ /* 0x000fca00078e0a10 */
[----:B------:R-:W-:Y:S02]  /*7050*/  VIADDMNMX R72, R71, R80, R72, PT ;  /* 0x0000005047487246 */ /* 0x000fe40003800148 */
[----:B------:R-:W-:-:S07]  /*7060*/  VIMNMX R74, R74, R71, !PT ;  /* 0x000000474a4a7248 */ /* 0x000fce0007fe0100 */
.L_x_1095:
[----:B------:R-:W-:Y:S01]  /*7070*/  ISETP.GT.AND P2, PT, R4, -0x1, PT ;  /* 0xffffffff0400780c */ /* 0x000fe20003f44270 */
[----:B------:R-:W0:Y:S03]  /*7080*/  SHFL.IDX PT, R9, R69, 0x1, 0x1c1f ;  /* 0x003c1f0045097f89 */ /* 0x000e2600000e0000 */
[C---:B------:R-:W-:Y:S02]  /*7090*/  ISETP.GT.AND P5, PT, R74.reuse, RZ, P2 ;  /* 0x000000ff4a00720c */ /* 0x040fe400017a4270 */
[----:B------:R-:W-:Y:S02]  /*70a0*/  ISETP.GT.AND P4, PT, R74, 0x1, P2 ;  /* 0x000000014a00780c */ /* 0x000fe40001784270 */
[C---:B------:R-:W-:Y:S02]  /*70b0*/  ISETP.LT.OR P5, PT, R72.reuse, 0x1, P5 ;  /* 0x000000014800780c */ /* 0x040fe40002fa1670 */
[----:B------:R-:W-:-:S02]  /*70c0*/  ISETP.LT.OR P4, PT, R72, 0x2, P4 ;  /* 0x000000024800780c */ /* 0x000fc40002781670 */
[----:B------:R-:W-:Y:S02]  /*70d0*/  FSEL R83, R11, -INF , !P5 ;  /* 0xff8000000b537808 */ /* 0x000fe40006800000 */
[C---:B------:R-:W-:Y:S02]  /*70e0*/  ISETP.GT.AND P5, PT, R74.reuse, 0x10, P2 ;  /* 0x000000104a00780c */ /* 0x040fe400017a4270 */
[----:B------:R-:W-:Y:S02]  /*70f0*/  ISETP.GT.AND P6, PT, R74, 0x8, P2 ;  /* 0x000000084a00780c */ /* 0x000fe400017c4270 */
[----:B------:R-:W-:Y:S02]  /*7100*/  ISETP.LT.OR P5, PT, R72, 0x11, P5 ;  /* 0x000000114800780c */ /* 0x000fe40002fa1670 */
[----:B------:R-:W-:Y:S02]  /*7110*/  ISETP.GT.AND P3, PT, R74, 0x9, P2 ;  /* 0x000000094a00780c */ /* 0x000fe40001764270 */
[----:B------:R-:W-:-:S02]  /*7120*/  FSEL R81, R12, -INF , !P4 ;  /* 0xff8000000c517808 */ /* 0x000fc40006000000 */
[----:B------:R-:W-:Y:S01]  /*7130*/  ISETP.GT.AND P4, PT, R74, 0x11, P2 ;  /* 0x000000114a00780c */ /* 0x000fe20001784270 */
[----:B0-----:R-:W-:Y:S01]  /*7140*/  IMAD.IADD R78, R78, 0x1, R9 ;  /* 0x000000014e4e7824 */ /* 0x001fe200078e0209 */
[----:B------:R-:W-:Y:S02]  /*7150*/  FSEL R77, R164, -INF , !P5 ;  /* 0xff800000a44d7808 */ /* 0x000fe40006800000 */
[----:B------:R-:W-:Y:S02]  /*7160*/  ISETP.GT.AND P5, PT, R74, 0x20, P2 ;  /* 0x000000204a00780c */ /* 0x000fe400017a4270 */
[C---:B------:R-:W-:Y:S02]  /*7170*/  ISETP.LT.OR P6, PT, R72.reuse, 0x9, P6 ;  /* 0x000000094800780c */ /* 0x040fe400037c1670 */
[C---:B------:R-:W-:Y:S02]  /*7180*/  ISETP.LT.OR P3, PT, R72.reuse, 0xa, P3 ;  /* 0x0000000a4800780c */ /* 0x040fe40001f61670 */
[----:B------:R-:W-:-:S02]  /*7190*/  ISETP.LT.OR P4, PT, R72, 0x12, P4 ;  /* 0x000000124800780c */ /* 0x000fc40002781670 */
[----:B------:R-:W-:Y:S02]  /*71a0*/  ISETP.LT.OR P5, PT, R72, 0x21, P5 ;  /* 0x000000214800780c */ /* 0x000fe40002fa1670 */
[----:B------:R-:W-:Y:S02]  /*71b0*/  FSEL R79, R15, -INF , !P6 ;  /* 0xff8000000f4f7808 */ /* 0x000fe40007000000 */
[----:B------:R-:W-:Y:S02]  /*71c0*/  FSEL R69, R20, -INF , !P3 ;  /* 0xff80000014457808 */ /* 0x000fe40005800000 */
[C---:B------:R-:W-:Y:S02]  /*71d0*/  ISETP.GT.AND P6, PT, R74.reuse, 0x18, P2 ;  /* 0x000000184a00780c */ /* 0x040fe400017c4270 */
[----:B------:R-:W-:Y:S02]  /*71e0*/  ISETP.GT.AND P3, PT, R74, 0x19, P2 ;  /* 0x000000194a00780c */ /* 0x000fe40001764270 */
[----:B------:R-:W-:-:S02]  /*71f0*/  FSEL R165, R165, -INF , !P4 ;  /* 0xff800000a5a57808 */ /* 0x000fc40006000000 */
[----:B------:R-:W-:Y:S02]  /*7200*/  ISETP.GT.AND P4, PT, R74, 0x21, P2 ;  /* 0x000000214a00780c */ /* 0x000fe40001784270 */
        /* <DEDUP_REMOVED lines=11> */
[C---:B------:R-:W-:Y:S02]  /*72c0*/  ISETP.GT.AND P4, PT, R74.reuse, 0x31, P2 ;  /* 0x000000314a00780c */ /* 0x040fe40001784270 */
        /* <DEDUP_REMOVED lines=36> */
[----:B------:R-:W-:Y:S01]  /*7510*/  FSEL R57, R61, -INF , !P5 ;  /* 0xff8000003d397808 */ /* 0x000fe20006800000 */
[----:B------:R-:W-:Y:S01]  /*7520*/  IMAD.IADD R61, R76, 0x1, R9 ;  /* 0x000000014c3d7824 */ /* 0x000fe200078e0209 */
        /* <DEDUP_REMOVED lines=10> */
[----:B------:R-:W-:Y:S02]  /*75d0*/  FSEL R62, R66, -INF , !P5 ;  /* 0xff800000423e7808 */ /* 0x000fe40006800000 */
[----:B------:R-:W-:Y:S02]  /*75e0*/  PLOP3.LUT P5, PT, PT, PT, UP1, 0x40, 0x0 ;  /* 0x000000000000781c */ /* 0x000fe40003fae818 */
[C---:B------:R-:W-:Y:S02]  /*75f0*/  ISETP.LT.OR P6, PT, R72.reuse, 0x69, P6 ;  /* 0x000000694800780c */ /* 0x040fe400037c1670 */
[----:B------:R-:W-:Y:S02]  /*7600*/  ISETP.LT.OR P3, PT, R72, 0x6a, P3 ;  /* 0x0000006a4800780c */ /* 0x000fe40001f61670 */
[----:B------:R-:W-:Y:S02]  /*7610*/  ISETP.GT.AND P4, PT, R74, 0x71, P2 ;  /* 0x000000714a00780c */ /* 0x000fe40001784270 */
[----:B------:R-:W-:-:S02]  /*7620*/  FSEL R59, R63, -INF , !P6 ;  /* 0xff8000003f3b7808 */ /* 0x000fc40007000000 */
[----:B------:R-:W-:Y:S02]  /*7630*/  FSEL R60, R64, -INF , !P3 ;  /* 0xff800000403c7808 */ /* 0x000fe40005800000 */
[C---:B------:R-:W-:Y:S02]  /*7640*/  ISETP.GT.AND P6, PT, R74.reuse, 0x78, P2 ;  /* 0x000000784a00780c */ /* 0x040fe400017c4270 */
[----:B------:R-:W-:Y:S02]  /*7650*/  ISETP.GT.AND P3, PT, R74, 0x79, P2 ;  /* 0x000000794a00780c */ /* 0x000fe40001764270 */
[C---:B------:R-:W-:Y:S02]  /*7660*/  ISETP.LT.OR P4, PT, R72.reuse, 0x72, P4 ;  /* 0x000000724800780c */ /* 0x040fe40002781670 */
[C---:B------:R-:W-:Y:S02]  /*7670*/  ISETP.LT.OR P6, PT, R72.reuse, 0x79, P6 ;  /* 0x000000794800780c */ /* 0x040fe400037c1670 */
[----:B------:R-:W-:-:S02]  /*7680*/  ISETP.LT.OR P3, PT, R72, 0x7a, P3 ;  /* 0x0000007a4800780c */ /* 0x000fc40001f61670 */
[----:B------:R-:W-:Y:S02]  /*7690*/  FSEL R64, R65, -INF , !P4 ;  /* 0xff80000041407808 */ /* 0x000fe40006000000 */
[----:B------:R-:W-:Y:S02]  /*76a0*/  FSEL R65, R68, -INF , !P6 ;  /* 0xff80000044417808 */ /* 0x000fe40007000000 */
[----:B------:R-:W-:Y:S01]  /*76b0*/  FSEL R63, R70, -INF , !P3 ;  /* 0xff800000463f7808 */ /* 0x000fe20005800000 */
[----:B------:R-:W-:Y:S06]  /*76c0*/  @P5 BRA `(.L_x_1099) ;  /* 0x00000000005c5947 */ /* 0x000fec0003800000 */
        /* <DEDUP_REMOVED lines=13> */
.L_x_1101:
[----:B------:R-:W-:-:S05]  /*77a0*/  IMAD.U32 R68, RZ, RZ, UR31 ;  /* 0x0000001fff447e24 */ /* 0x000fca000f8e00ff */
[----:B------:R-:W-:-:S13]  /*77b0*/  ISETP.NE.AND P3, PT, R68, 0x1, PT ;  /* 0x000000014400780c */ /* 0x000fda0003f65270 */
[----:B------:R-:W0:Y:S02]  /*77c0*/  @P3 LDC.64 R8, c[0x0][0x9e8] ;  /* 0x00027a00ff083b82 */ /* 0x000e240000000a00 */
[----:B0-----:R-:W-:-:S05]  /*77d0*/  @P3 IMAD.HI.U32 R8, R66, R8, RZ ;  /* 0x0000000842083227 */ /* 0x001fca00078e00ff */
[----:B------:R-:W-:-:S07]  /*77e0*/  @P3 SHF.R.U32.HI R66, RZ, R9, R8 ;  /* 0x00000009ff423219 */ /* 0x000fce0000011608 */
.L_x_1102:
[----:B------:R-:W-:Y:S05]  /*77f0*/  BSYNC B0 ;  /* 0x0000000000007941 */ /* 0x000fea0003800000 */
.L_x_1100:
[----:B------:R-:W-:-:S04]  /*7800*/  IMAD R67, R66, R68, -R67 ;  /* 0x0000004442437224 */ /* 0x000fc800078e0a43 */
[----:B------:R-:W-:-:S05]  /*7810*/  IMAD.IADD R67, R67, 0x1, -R16 ;  /* 0x0000000143437824 */ /* 0x000fca00078e0a10 */
[----:B------:R-:W-:Y:S02]  /*7820*/  VIADDMNMX R61, R67, R68, R61, PT ;  /* 0x00000044433d7246 */ /* 0x000fe4000380013d */
[----:B------:R-:W-:-:S07]  /*7830*/  VIMNMX R78, R78, R67, !PT ;  /* 0x000000434e4e7248 */ /* 0x000fce0007fe0100 */
.L_x_1099:
[----:B------:R-:W-:Y:S01]  /*7840*/  FMNMX.FTZ R8, R83, R6, !PT ;  /* 0x0000000653087209 */ /* 0x000fe20007810000 */
[----:B------:R-:W-:Y:S01]  /*7850*/  UMOV UR10, UR30 ;  /* 0x0000001e000a7c82 */ /* 0x000fe20008000000 */
[----:B------:R-:W-:Y:S01]  /*7860*/  ISETP.GT.AND P5, PT, R78, 0x8, P2 ;  /* 0x000000084e00780c */ /* 0x000fe200017a4270 */
[----:B------:R-:W-:Y:S01]  /*7870*/  IMAD.U32 R85, RZ, RZ, UR10 ;  /* 0x0000000aff557e24 */ /* 0x000fe2000f8e00ff */
        /* <DEDUP_REMOVED lines=17> */
[C---:B------:R-:W-:Y:S02]  /*7990*/  ISETP.GT.AND P5, PT, R78.reuse, RZ, P2 ;  /* 0x000000ff4e00720c */ /* 0x040fe400017a4270 */
[----:B------:R-:W-:Y:S02]  /*79a0*/  FMNMX.FTZ R8, R167, R8, !PT ;  /* 0x00000008a7087209 */ /* 0x000fe40007810000 */
[----:B------:R-:W-:Y:S02]  /*79b0*/  ISETP.GT.AND P4, PT, R78, 0x1, P2 ;  /* 0x000000014e00780c */ /* 0x000fe40001784270 */
[----:B------:R-:W-:Y:S02]  /*79c0*/  FMNMX.FTZ R8, R163, R8, !PT ;  /* 0x00000008a3087209 */ /* 0x000fe40007810000 */
[----:B------:R-:W-:-:S02]  /*79d0*/  ISETP.LT.OR P5, PT, R61, 0x1, P5 ;  /* 0x000000013d00780c */ /* 0x000fc40002fa1670 */
[----:B------:R-:W-:Y:S02]  /*79e0*/  FMNMX.FTZ R9, R207, R8, !PT ;  /* 0x00000008cf097209 */ /* 0x000fe40007810000 */
[----:B------:R-:W-:Y:S02]  /*79f0*/  ISETP.GT.AND P3, PT, R78, 0x9, P2 ;  /* 0x000000094e00780c */ /* 0x000fe40001764270 */
[----:B------:R-:W-:Y:S02]  /*7a00*/  FMNMX.FTZ R9, R206, R9, !PT ;  /* 0x00000009ce097209 */ /* 0x000fe40007810000 */
[----:B------:R-:W-:Y:S02]  /*7a10*/  ISETP.LT.OR P4, PT, R61, 0x2, P4 ;  /* 0x000000023d00780c */ /* 0x000fe40002781670 */
[----:B------:R-:W-:Y:S02]  /*7a20*/  FMNMX.FTZ R8, R52, R9, !PT ;  /* 0x0000000934087209 */ /* 0x000fe40007810000 */
[----:B------:R-:W-:-:S02]  /*7a30*/  FSEL R80, R7, -INF , !P5 ;  /* 0xff80000007507808 */ /* 0x000fc40006800000 */
        /* <DEDUP_REMOVED lines=35> */
[----:B------:R-:W0:Y:S03]  /*7c70*/  SHFL.BFLY PT, R8, R9, 0x2, 0x1f ;  /* 0x0c401f0009087f89 */ /* 0x000e2600000e0000 */
[----:B------:R-:W-:-:S02]  /*7c80*/  ISETP.LT.OR P4, PT, R61, 0x49, P4 ;  /* 0x000000493d00780c */ /* 0x000fc40002781670 */
[----:B0-----:R-:W-:Y:S02]  /*7c90*/  FMNMX.FTZ R66, R9, R8, !PT ;  /* 0x0000000809427209 */ /* 0x001fe40007810000 */
[----:B------:R-:W-:Y:S02]  /*7ca0*/  FSEL R9, R14, -INF , !P3 ;  /* 0xff8000000e097808 */ /* 0x000fe40005800000 */
[----:B------:R-:W-:Y:S01]  /*7cb0*/  ISETP.GT.AND P3, PT, R78, 0x18, P2 ;  /* 0x000000184e00780c */ /* 0x000fe20001764270 */
[----:B------:R-:W0:Y:S03]  /*7cc0*/  SHFL.BFLY PT, R67, R66, 0x1, 0x1f ;  /* 0x0c201f0042437f89 */ /* 0x000e2600000e0000 */
[----:B------:R-:W-:-:S04]  /*7cd0*/  ISETP.LT.OR P3, PT, R61, 0x19, P3 ;  /* 0x000000193d00780c */ /* 0x000fc80001f61670 */
[----:B------:R-:W-:Y:S02]  /*7ce0*/  FSEL R25, R25, -INF , !P3 ;  /* 0xff80000019197808 */ /* 0x000fe40005800000 */
[----:B------:R-:W-:-:S04]  /*7cf0*/  ISETP.GT.AND P3, PT, R78, 0x21, P2 ;  /* 0x000000214e00780c */ /* 0x000fc80001764270 */
[----:B------:R-:W-:-:S04]  /*7d00*/  ISETP.LT.OR P3, PT, R61, 0x22, P3 ;  /* 0x000000223d00780c */ /* 0x000fc80001f61670 */
[----:B------:R-:W-:Y:S02]  /*7d10*/  FSEL R28, R28, -INF , !P3 ;  /* 0xff8000001c1c7808 */ /* 0x000fe40005800000 */
[----:B------:R-:W-:-:S04]  /*7d20*/  ISETP.GT.AND P3, PT, R78, 0x29, P2 ;  /* 0x000000294e00780c */ /* 0x000fc80001764270 */
[----:B------:R-:W-:Y:S02]  /*7d30*/  ISETP.LT.OR P5, PT, R61, 0x2a, P3 ;  /* 0x0000002a3d00780c */ /* 0x000fe40001fa1670 */
[----:B0-----:R-:W-:Y:S02]  /*7d40*/  FMNMX.FTZ R8, R66, R67, !PT ;  /* 0x0000004342087209 */ /* 0x001fe40007810000 */
[----:B------:R-:W-:Y:S02]  /*7d50*/  ISETP.GT.AND P3, PT, R78, 0x31, P2 ;  /* 0x000000314e00780c */ /* 0x000fe40001764270 */
[C---:B------:R-:W-:Y:S01]  /*7d60*/  FSETP.NEU.FTZ.AND P6, PT, R8.reuse, -INF , PT ;  /* 0xff8000000800780b */ /* 0x040fe20003fdd000 */
[----:B------:R-:W-:-:S01]  /*7d70*/  FFMA.FTZ R67, R8, R85, -8 ;  /* 0xc100000008437423 */ /* 0x000fc20000010055 */
[----:B------:R-:W-:Y:S02]  /*7d80*/  ISETP.LT.OR P3, PT, R61, 0x32, P3 ;  /* 0x000000323d00780c */ /* 0x000fe40001f61670 */
[----:B------:R-:W-:-:S02]  /*7d90*/  FSEL R30, R30, -INF , !P5 ;  /* 0xff8000001e1e7808 */ /* 0x000fc40006800000 */
[----:B------:R-:W-:Y:S02]  /*7da0*/  FSEL R66, R67, RZ, P6 ;  /* 0x000000ff43427208 */ /* 0x000fe40003000000 */
[----:B------:R-:W-:-:S03]  /*7db0*/  ISETP.GT.AND P5, PT, R78, 0x38, P2 ;  /* 0x000000384e00780c */ /* 0x000fc600017a4270 */
[--C-:B------:R-:W-:Y:S01]  /*7dc0*/  FFMA.FTZ R74, R77, UR10, -R66.reuse ;  /* 0x0000000a4d4a7c23 */ /* 0x100fe20008010842 */
[----:B------:R-:W-:Y:S01]  /*7dd0*/  FMNMX.FTZ R77, R80, R5, !PT ;  /* 0x00000005504d7209 */ /* 0x000fe20007810000 */
[--C-:B------:R-:W-:Y:S01]  /*7de0*/  FFMA.FTZ R79, R79, UR10, -R66.reuse ;  /* 0x0000000a4f4f7c23 */ /* 0x100fe20008010842 */
[----:B------:R-:W-:-:S01]  /*7df0*/  FFMA.FTZ R76, R71, UR10, -R66 ;  /* 0x0000000a474c7c23 */ /* 0x000fc20008010842 */
[----:B------:R0:W-:Y:S01]  /*7e00*/  MUFU.EX2 R7, R74 ;  /* 0x0000004a00077308 */ /* 0x0001e20000000800 */
[----:B------:R-:W-:Y:S01]  /*7e10*/  FMNMX.FTZ R72, R10, R77, !PT ;  /* 0x0000004d0a487209 */ /* 0x000fe20007810000 */
[--C-:B------:R-:W-:Y:S01]  /*7e20*/  FFMA.FTZ R83, R83, UR10, -R66.reuse ;  /* 0x0000000a53537c23 */ /* 0x100fe20008010842 */
[----:B------:R-:W-:Y:S01]  /*7e30*/  FSEL R71, R32, -INF , !P3 ;  /* 0xff80000020477808 */ /* 0x000fe20005800000 */
[--C-:B------:R-:W-:Y:S01]  /*7e40*/  FFMA.FTZ R67, R81, UR10, -R66.reuse ;  /* 0x0000000a51437c23 */ /* 0x100fe20008010842 */
[----:B------:R-:W-:Y:S01]  /*7e50*/  FMNMX.FTZ R72, R13, R72, !PT ;  /* 0x000000480d487209 */ /* 0x000fe20007810000 */
[--C-:B------:R-:W-:Y:S01]  /*7e60*/  FFMA.FTZ R69, R69, UR10, -R66.reuse ;  /* 0x0000000a45457c23 */ /* 0x100fe20008010842 */
[----:B------:R-:W-:Y:S01]  /*7e70*/  ISETP.LT.OR P5, PT, R61, 0x39, P5 ;  /* 0x000000393d00780c */ /* 0x000fe20002fa1670 */
[----:B------:R1:W-:Y:S01]  /*7e80*/  MUFU.EX2 R26, R79 ;  /* 0x0000004f001a7308 */ /* 0x0003e20000000800 */
[----:B------:R-:W-:Y:S01]  /*7e90*/  FMNMX.FTZ R72, R9, R72, !PT ;  /* 0x0000004809487209 */ /* 0x000fe20007810000 */
[--C-:B------:R-:W-:Y:S01]  /*7ea0*/  FFMA.FTZ R70, R165, UR10, -R66.reuse ;  /* 0x0000000aa5467c23 */ /* 0x100fe20008010842 */
[----:B------:R-:W-:Y:S01]  /*7eb0*/  ISETP.GT.AND P3, PT, R78, 0x40, P2 ;  /* 0x000000404e00780c */ /* 0x000fe20001764270 */
[--C-:B------:R-:W-:Y:S01]  /*7ec0*/  FFMA.FTZ R73, R73, UR10, -R66.reuse ;  /* 0x0000000a49497c23 */ /* 0x100fe20008010842 */
[----:B------:R-:W-:Y:S01]  /*7ed0*/  FMNMX.FTZ R77, R21, R72, !PT ;  /* 0x00000048154d7209 */ /* 0x000fe20007810000 */
[--C-:B------:R-:W-:Y:S01]  /*7ee0*/  FFMA.FTZ R161, R161, UR10, -R66.reuse ;  /* 0x0000000aa1a17c23 */ /* 0x100fe20008010842 */
[----:B------:R-:W-:Y:S01]  /*7ef0*/  FSEL R72, R33, -INF , !P5 ;  /* 0xff80000021487808 */ /* 0x000fe20006800000 */
[----:B------:R2:W-:Y:S01]  /*7f00*/  MUFU.EX2 R32, R76 ;  /* 0x0000004c00207308 */ /* 0x0005e20000000800 */
[----:B0-----:R-:W-:Y:S01]  /*7f10*/  FMNMX.FTZ R74, R24, R77, !PT ;  /* 0x0000004d184a7209 */ /* 0x001fe20007810000 */
[--C-:B-1----:R-:W-:Y:S01]  /*7f20*/  FFMA.FTZ R79, R75, UR10, -R66.reuse ;  /* 0x0000000a4b4f7c23 */ /* 0x102fe20008010842 */
[----:B------:R-:W-:Y:S01]  /*7f30*/  ISETP.GT.AND P5, PT, R78, 0x41, P2 ;  /* 0x000000414e00780c */ /* 0x000fe200017a4270 */
[--C-:B------:R-:W-:Y:S01]  /*7f40*/  FFMA.FTZ R167, R167, UR10, -R66.reuse ;  /* 0x0000000aa7a77c23 */ /* 0x100fe20008010842 */
[----:B------:R-:W-:Y:S01]  /*7f50*/  FMNMX.FTZ R75, R25, R74, !PT ;  /* 0x0000004a194b7209 */ /* 0x000fe20007810000 */
[--C-:B------:R-:W-:Y:S01]  /*7f60*/  FFMA.FTZ R163, R163, UR10, -R66.reuse ;  /* 0x0000000aa3a37c23 */ /* 0x100fe20008010842 */
[----:B------:R-:W-:Y:S01]  /*7f70*/  ISETP.LT.OR P5, PT, R61, 0x42, P5 ;  /* 0x000000423d00780c */ /* 0x000fe20002fa1670 */
[----:B------:R0:W-:Y:S01]  /*7f80*/  MUFU.EX2 R33, R79 ;  /* 0x0000004f00217308 */ /* 0x0001e20000000800 */
[----:B------:R-:W-:Y:S01]  /*7f90*/  FMNMX.FTZ R74, R68, R75, !PT ;  /* 0x0000004b444a7209 */ /* 0x000fe20007810000 */
[--C-:B------:R-:W-:Y:S01]  /*7fa0*/  FFMA.FTZ R207, R207, UR10, -R66.reuse ;  /* 0x0000000acfcf7c23 */ /* 0x100fe20008010842 */
[----:B------:R-:W-:Y:S01]  /*7fb0*/  ISETP.LT.OR P3, PT, R61, 0x41, P3 ;  /* 0x000000413d00780c */ /* 0x000fe20001f61670 */
[--C-:B------:R-:W-:Y:S01]  /*7fc0*/  FFMA.FTZ R206, R206, UR10, -R66.reuse ;  /* 0x0000000acece7c23 */ /* 0x100fe20008010842 */
[----:B------:R-:W-:Y:S01]  /*7fd0*/  FMNMX.FTZ R75, R27, R74, !PT ;  /* 0x0000004a1b4b7209 */ /* 0x000fe20007810000 */
[--C-:B------:R-:W-:Y:S01]  /*7fe0*/  FFMA.FTZ R11, R11, UR10, -R66.reuse ;  /* 0x0000000a0b0b7c23 */ /* 0x100fe20008010842 */
[----:B------:R-:W-:Y:S01]  /*7ff0*/  FSEL R74, R36, -INF , !P5 ;  /* 0xff800000244a7808 */ /* 0x000fe20006800000 */
[----:B------:R1:W-:Y:S01]  /*8000*/  MUFU.EX2 R14, R83 ;  /* 0x00000053000e7308 */ /* 0x0003e20000000800 */
[----:B--2---:R-:W-:Y:S01]  /*8010*/  FMNMX.FTZ R76, R28, R75, !PT ;  /* 0x0000004b1c4c7209 */ /* 0x004fe20007810000 */
[--C-:B------:R-:W-:Y:S01]  /*8020*/  FFMA.FTZ R12, R12, UR10, -R66.reuse ;  /* 0x0000000a0c0c7c23 */ /* 0x100fe20008010842 */
[----:B------:R-:W-:Y:S01]  /*8030*/  ISETP.GT.AND P5, PT, R78, 0x50, P2 ;  /* 0x000000504e00780c */ /* 0x000fe200017a4270 */
[--C-:B------:R-:W-:Y:S01]  /*8040*/  FFMA.FTZ R15, R15, UR10, -R66.reuse ;  /* 0x0000000a0f0f7c23 */ /* 0x100fe20008010842 */
[----:B------:R-:W-:Y:S01]  /*8050*/  FMNMX.FTZ R75, R29, R76, !PT ;  /* 0x0000004c1d4b7209 */ /* 0x000fe20007810000 */
[--C-:B------:R-:W-:Y:S01]  /*8060*/  FFMA.FTZ R20, R20, UR10, -R66.reuse ;  /* 0x0000000a14147c23 */ /* 0x100fe20008010842 */
[----:B------:R-:W-:Y:S01]  /*8070*/  FSEL R35, R35, -INF , !P3 ;  /* 0xff80000023237808 */ /* 0x000fe20005800000 */
[--C-:B------:R-:W-:Y:S01]  /*8080*/  FFMA.FTZ R54, R54, UR10, -R66.reuse ;  /* 0x0000000a36367c23 */ /* 0x100fe20008010842 */
[----:B------:R-:W-:Y:S01]  /*8090*/  FMNMX.FTZ R76, R30, R75, !PT ;  /* 0x0000004b1e4c7209 */ /* 0x000fe20007810000 */
[--C-:B------:R-:W-:Y:S01]  /*80a0*/  FFMA.FTZ R56, R56, UR10, -R66.reuse ;  /* 0x0000000a38387c23 */ /* 0x100fe20008010842 */
[----:B------:R-:W-:Y:S01]  /*80b0*/  ISETP.LT.OR P5, PT, R61, 0x51, P5 ;  /* 0x000000513d00780c */ /* 0x000fe20002fa1670 */
[--C-:B------:R-:W-:Y:S01]  /*80c0*/  FFMA.FTZ R58, R58, UR10, -R66.reuse ;  /* 0x0000000a3a3a7c23 */ /* 0x100fe20008010842 */
[----:B------:R-:W-:Y:S01]  /*80d0*/  FMNMX.FTZ R76, R31, R76, !PT ;  /* 0x0000004c1f4c7209 */ /* 0x000fe20007810000 */
[--C-:B------:R-:W-:Y:S01]  /*80e0*/  FFMA.FTZ R59, R59, UR10, -R66.reuse ;  /* 0x0000000a3b3b7c23 */ /* 0x100fe20008010842 */
[----:B------:R-:W-:Y:S01]  /*80f0*/  ISETP.GT.AND P3, PT, R78, 0x49, P2 ;  /* 0x000000494e00780c */ /* 0x000fe20001764270 */
[----:B------:R-:W-:Y:S01]  /*8100*/  FFMA.FTZ R60, R60, UR10, -R66 ;  /* 0x0000000a3c3c7c23 */ /* 0x000fe20008010842 */
[----:B------:R-:W-:Y:S01]  /*8110*/  FMNMX.FTZ R77, R71, R76, !PT ;  /* 0x0000004c474d7209 */ /* 0x000fe20007810000 */
[----:B------:R-:W-:Y:S01]  /*8120*/  MUFU.EX2 R67, R67 ;  /* 0x0000004300437308 */ /* 0x000fe20000000800 */
[----:B------:R-:W-:-:S02]  /*8130*/  FSEL R39, R39, -INF , !P5 ;  /* 0xff80000027277808 */ /* 0x000fc40006800000 */
[----:B------:R-:W-:Y:S02]  /*8140*/  FMNMX.FTZ R77, R72, R77, !PT ;  /* 0x0000004d484d7209 */ /* 0x000fe40007810000 */
[----:B------:R-:W-:Y:S02]  /*8150*/  ISETP.GT.AND P5, PT, R78, 0x59, P2 ;  /* 0x000000594e00780c */ /* 0x000fe400017a4270 */
[----:B------:R-:W-:Y:S01]  /*8160*/  FMNMX.FTZ R82, R34, R77, !PT ;  /* 0x0000004d22527209 */ /* 0x000fe20007810000 */
[----:B------:R-:W-:Y:S01]  /*8170*/  MUFU.EX2 R69, R69 ;  /* 0x0000004500457308 */ /* 0x000fe20000000800 */
[----:B------:R-:W-:Y:S02]  /*8180*/  ISETP.LT.OR P3, PT, R61, 0x4a, P3 ;  /* 0x0000004a3d00780c */ /* 0x000fe40001f61670 */
[----:B0-----:R-:W-:Y:S02]  /*8190*/  FMNMX.FTZ R79, R35, R82, !PT ;  /* 0x00000052234f7209 */ /* 0x001fe40007810000 */
[----:B------:R-:W-:-:S02]  /*81a0*/  FSEL R75, R37, -INF , !P4 ;  /* 0xff800000254b7808 */ /* 0x000fc40006000000 */
[----:B------:R-:W-:Y:S01]  /*81b0*/  FMNMX.FTZ R82, R74, R79, !PT ;  /* 0x0000004f4a527209 */ /* 0x000fe20007810000 */
[----:B------:R-:W-:Y:S01]  /*81c0*/  MUFU.EX2 R70, R70 ;  /* 0x0000004600467308 */ /* 0x000fe20000000800 */
[----:B------:R-:W-:Y:S02]  /*81d0*/  ISETP.LT.OR P5, PT, R61, 0x5a, P5 ;  /* 0x0000005a3d00780c */ /* 0x000fe40002fa1670 */
[----:B------:R-:W-:Y:S02]  /*81e0*/  ISETP.GT.AND P4, PT, R78, 0x51, P2 ;  /* 0x000000514e00780c */ /* 0x000fe40001784270 */
[----:B------:R-:W-:Y:S02]  /*81f0*/  FSEL R38, R38, -INF , !P3 ;  /* 0xff80000026267808 */ /* 0x000fe40005800000 */
[----:B-1----:R-:W-:Y:S01]  /*8200*/  FMNMX.FTZ R83, R75, R82, !PT ;  /* 0x000000524b537209 */ /* 0x002fe20007810000 */
[----:B------:R-:W-:Y:S01]  /*8210*/  MUFU.EX2 R73, R73 ;  /* 0x0000004900497308 */ /* 0x000fe20000000800 */
[----:B------:R-:W-:Y:S01]  /*8220*/  FSEL R81, R42, -INF , !P5 ;  /* 0xff8000002a517808 */ /* 0x000fe20006800000 */
[----:B------:R-:W-:Y:S01]  /*8230*/  FFMA.FTZ R42, R52, UR10, -R66 ;  /* 0x0000000a342a7c23 */ /* 0x000fe20008010842 */
[----:B------:R-:W-:-:S02]  /*8240*/  ISETP.GT.AND P3, PT, R78, 0x58, P2 ;  /* 0x000000584e00780c */ /* 0x000fc40001764270 */
[C---:B------:R-:W-:Y:S02]  /*8250*/  ISETP.LT.OR P4, PT, R61.reuse, 0x52, P4 ;  /* 0x000000523d00780c */ /* 0x040fe40002781670 */
[----:B------:R-:W-:Y:S01]  /*8260*/  FMNMX.FTZ R52, R38, R83, !PT ;  /* 0x0000005326347209 */ /* 0x000fe20007810000 */
[----:B------:R-:W-:Y:S01]  /*8270*/  MUFU.EX2 R36, R161 ;  /* 0x000000a100247308 */ /* 0x000fe20000000800 */
[----:B------:R-:W-:Y:S02]  /*8280*/  FSEL R77, R40, -INF , !P4 ;  /* 0xff800000284d7808 */ /* 0x000fe40006000000 */
[----:B------:R-:W-:Y:S02]  /*8290*/  ISETP.LT.OR P3, PT, R61, 0x59, P3 ;  /* 0x000000593d00780c */ /* 0x000fe40001f61670 */
[----:B------:R-:W-:Y:S02]  /*82a0*/  FMNMX.FTZ R82, R39, R52, !PT ;  /* 0x0000003427527209 */ /* 0x000fe40007810000 */
[----:B------:R-:W-:Y:S01]  /*82b0*/  ISETP.GT.AND P4, PT, R78, 0x60, P2 ;  /* 0x000000604e00780c */ /* 0x000fe20001784270 */
[----:B------:R-:W-:Y:S01]  /*82c0*/  MUFU.EX2 R37, R167 ;  /* 0x000000a700257308 */ /* 0x000fe20000000800 */
[----:B------:R-:W-:-:S02]  /*82d0*/  FSEL R79, R41, -INF , !P3 ;  /* 0xff800000294f7808 */ /* 0x000fc40005800000 */
[----:B------:R-:W-:Y:S02]  /*82e0*/  FMNMX.FTZ R82, R77, R82, !PT ;  /* 0x000000524d527209 */ /* 0x000fe40007810000 */
[----:B------:R-:W-:Y:S02]  /*82f0*/  ISETP.LT.OR P4, PT, R61, 0x61, P4 ;  /* 0x000000613d00780c */ /* 0x000fe40002781670 */
[----:B------:R-:W-:Y:S01]  /*8300*/  ISETP.GT.AND P3, PT, R78, 0x61, P2 ;  /* 0x000000614e00780c */ /* 0x000fe20001764270 */
[----:B------:R-:W-:Y:S01]  /*8310*/  MUFU.EX2 R76, R163 ;  /* 0x000000a3004c7308 */ /* 0x000fe20000000800 */
[----:B------:R-:W-:Y:S02]  /*8320*/  FMNMX.FTZ R82, R79, R82, !PT ;  /* 0x000000524f527209 */ /* 0x000fe40007810000 */
[----:B------:R-:W-:Y:S01]  /*8330*/  FSEL R52, R43, -INF , !P4 ;  /* 0xff8000002b347808 */ /* 0x000fe20006000000 */
[----:B------:R-:W-:-:S01]  /*8340*/  FFMA.FTZ R43, R51, UR10, -R66 ;  /* 0x0000000a332b7c23 */ /* 0x000fc20008010842 */
[----:B------:R-:W-:-:S02]  /*8350*/  ISETP.GT.AND P5, PT, R78, 0x68, P2 ;  /* 0x000000684e00780c */ /* 0x000fc400017a4270 */
[----:B------:R-:W-:Y:S01]  /*8360*/  ISETP.LT.OR P3, PT, R61, 0x62, P3 ;  /* 0x000000623d00780c */ /* 0x000fe20001f61670 */
[----:B------:R-:W-:Y:S01]  /*8370*/  MUFU.EX2 R40, R207 ;  /* 0x000000cf00287308 */ /* 0x000fe20000000800 */
[----:B------:R-:W-:Y:S02]  /*8380*/  FMNMX.FTZ R51, R81, R82, !PT ;  /* 0x0000005251337209 */ /* 0x000fe40007810000 */
[----:B------:R-:W-:Y:S02]  /*8390*/  ISETP.GT.AND P4, PT, R78, 0x69, P2 ;  /* 0x000000694e00780c */ /* 0x000fe40001784270 */
[----:B------:R-:W-:Y:S02]  /*83a0*/  FSEL R44, R44, -INF , !P3 ;  /* 0xff8000002c2c7808 */ /* 0x000fe40005800000 */
[----:B------:R-:W-:Y:S01]  /*83b0*/  ISETP.LT.OR P5, PT, R61, 0x69, P5 ;  /* 0x000000693d00780c */ /* 0x000fe20002fa1670 */
[----:B------:R-:W-:Y:S01]  /*83c0*/  MUFU.EX2 R41, R206 ;  /* 0x000000ce00297308 */ /* 0x000fe20000000800 */
[----:B------:R-:W-:-:S02]  /*83d0*/  FMNMX.FTZ R51, R52, R51, !PT ;  /* 0x0000003334337209 */ /* 0x000fc40007810000 */
[----:B------:R-:W-:Y:S02]  /*83e0*/  ISETP.GT.AND P3, PT, R78, 0x70, P2 ;  /* 0x000000704e00780c */ /* 0x000fe40001764270 */
[----:B------:R-:W-:Y:S02]  /*83f0*/  ISETP.LT.OR P4, PT, R61, 0x6a, P4 ;  /* 0x0000006a3d00780c */ /* 0x000fe40002781670 */
[----:B------:R-:W-:Y:S01]  /*8400*/  FSEL R45, R45, -INF , !P5 ;  /* 0xff8000002d2d7808 */ /* 0x000fe20006800000 */
[----:B------:R-:W-:Y:S01]  /*8410*/  MUFU.EX2 R42, R42 ;  /* 0x0000002a002a7308 */ /* 0x000fe20000000800 */
[----:B------:R-:W-:Y:S02]  /*8420*/  FMNMX.FTZ R82, R44, R51, !PT ;  /* 0x000000332c527209 */ /* 0x000fe40007810000 */
[----:B------:R-:W-:Y:S02]  /*8430*/  ISETP.GT.AND P5, PT, R78, 0x71, P2 ;  /* 0x000000714e00780c */ /* 0x000fe400017a4270 */
[----:B------:R-:W-:-:S02]  /*8440*/  FSEL R46, R46, -INF , !P4 ;  /* 0xff8000002e2e7808 */ /* 0x000fc40006000000 */
[----:B------:R-:W-:Y:S01]  /*8450*/  ISETP.LT.OR P3, PT, R61, 0x71, P3 ;  /* 0x000000713d00780c */ /* 0x000fe20001f61670 */
[----:B------:R-:W-:Y:S01]  /*8460*/  MUFU.EX2 R43, R43 ;  /* 0x0000002b002b7308 */ /* 0x000fe20000000800 */
[----:B------:R-:W-:Y:S01]  /*8470*/  FMNMX.FTZ R51, R45, R82, !PT ;  /* 0x000000522d337209 */ /* 0x000fe20007810000 */
[--C-:B------:R-:W-:Y:S01]  /*8480*/  FFMA.FTZ R82, R53, UR10, -R66.reuse ;  /* 0x0000000a35527c23 */ /* 0x100fe20008010842 */
[C---:B------:R-:W-:Y:S01]  /*8490*/  ISETP.GT.AND P4, PT, R78.reuse, 0x78, P2 ;  /* 0x000000784e00780c */ /* 0x040fe20001784270 */
[--C-:B------:R-:W-:Y:S01]  /*84a0*/  FFMA.FTZ R53, R55, UR10, -R66.reuse ;  /* 0x0000000a37357c23 */ /* 0x100fe20008010842 */
[----:B------:R-:W-:Y:S01]  /*84b0*/  ISETP.GT.AND P2, PT, R78, 0x79, P2 ;  /* 0x000000794e00780c */ /* 0x000fe20001744270 */
[----:B------:R-:W-:Y:S01]  /*84c0*/  FFMA.FTZ R55, R57, UR10, -R66 ;  /* 0x0000000a39377c23 */ /* 0x000fe20008010842 */
[----:B------:R-:W-:Y:S01]  /*84d0*/  ISETP.LT.OR P5, PT, R61, 0x72, P5 ;  /* 0x000000723d00780c */ /* 0x000fe20002fa1670 */
[----:B------:R-:W-:Y:S01]  /*84e0*/  MUFU.EX2 R11, R11 ;  /* 0x0000000b000b7308 */ /* 0x000fe20000000800 */
[----:B------:R-:W-:-:S02]  /*84f0*/  FSEL R47, R47, -INF , !P3 ;  /* 0xff8000002f2f7808 */ /* 0x000fc40005800000 */
[----:B------:R-:W-:Y:S02]  /*8500*/  FMNMX.FTZ R78, R46, R51, !PT ;  /* 0x000000332e4e7209 */ /* 0x000fe40007810000 */
[----:B------:R-:W-:Y:S02]  /*8510*/  ISETP.LT.OR P4, PT, R61, 0x79, P4 ;  /* 0x000000793d00780c */ /* 0x000fe40002781670 */
[----:B------:R-:W-:Y:S01]  /*8520*/  FSEL R48, R48, -INF , !P5 ;  /* 0xff80000030307808 */ /* 0x000fe20006800000 */
[----:B------:R-:W-:Y:S01]  /*8530*/  MUFU.EX2 R12, R12 ;  /* 0x0000000c000c7308 */ /* 0x000fe20000000800 */
[----:B------:R-:W-:Y:S02]  /*8540*/  FMNMX.FTZ R51, R47, R78, !PT ;  /* 0x0000004e2f337209 */ /* 0x000fe40007810000 */
[----:B------:R-:W-:Y:S02]  /*8550*/  ISETP.LT.OR P2, PT, R61, 0x7a, P2 ;  /* 0x0000007a3d00780c */ /* 0x000fe40001741670 */
[----:B------:R-:W-:-:S02]  /*8560*/  FSEL R49, R49, -INF , !P4 ;  /* 0xff80000031317808 */ /* 0x000fc40006000000 */
[----:B------:R-:W-:Y:S01]  /*8570*/  FMNMX.FTZ R78, R48, R51, !PT ;  /* 0x00000033304e7209 */ /* 0x000fe20007810000 */
[----:B------:R-:W-:Y:S01]  /*8580*/  MUFU.EX2 R15, R15 ;  /* 0x0000000f000f7308 */ /* 0x000fe20000000800 */
[----:B------:R-:W-:Y:S02]  /*8590*/  FSEL R50, R50, -INF , !P2 ;  /* 0xff80000032327808 */ /* 0x000fe40005000000 */
[----:B------:R-:W-:-:S04]  /*85a0*/  FMNMX.FTZ R51, R49, R78, !PT ;  /* 0x0000004e31337209 */ /* 0x000fc80007810000 */
[----:B------:R-:W-:Y:S01]  /*85b0*/  FMNMX.FTZ R61, R50, R51, !PT ;  /* 0x00000033323d7209 */ /* 0x000fe20007810000 */
[----:B------:R-:W-:Y:S04]  /*85c0*/  MUFU.EX2 R20, R20 ;  /* 0x0000001400147308 */ /* 0x000fe80000000800 */
[----:B------:R-:W0:Y:S04]  /*85d0*/  SHFL.BFLY PT, R78, R61, 0x2, 0x1f ;  /* 0x0c401f003d4e7f89 */ /* 0x000e2800000e0000 */
[----:B------:R-:W-:Y:S08]  /*85e0*/  MUFU.EX2 R51, R82 ;  /* 0x0000005200337308 */ /* 0x000ff00000000800 */
[----:B------:R-:W-:Y:S08]  /*85f0*/  MUFU.EX2 R54, R54 ;  /* 0x0000003600367308 */ /* 0x000ff00000000800 */
[----:B------:R-:W-:Y:S01]  /*8600*/  MUFU.EX2 R53, R53 ;  /* 0x0000003500357308 */ /* 0x000fe20000000800 */
[----:B0-----:R-:W-:Y:S01]  /*8610*/  FMNMX.FTZ R78, R61, R78, !PT ;  /* 0x0000004e3d4e7209 */ /* 0x001fe20007810000 */
[--C-:B------:R-:W-:Y:S01]  /*8620*/  FFMA.FTZ R61, R62, UR10, -R66.reuse ;  /* 0x0000000a3e3d7c23 */ /* 0x100fe20008010842 */
[----:B------:R-:W-:-:S01]  /*8630*/  FFMA.FTZ R62, R64, UR10, -R66 ;  /* 0x0000000a403e7c23 */ /* 0x000fc20008010842 */
[--C-:B------:R-:W-:Y:S01]  /*8640*/  FFMA.FTZ R64, R65, UR10, -R66.reuse ;  /* 0x0000000a41407c23 */ /* 0x100fe20008010842 */
[----:B------:R-:W-:-:S01]  /*8650*/  FFMA.FTZ R66, R63, UR10, -R66 ;  /* 0x0000000a3f427c23 */ /* 0x000fc20008010842 */
[----:B------:R-:W0:Y:S01]  /*8660*/  SHFL.BFLY PT, R57, R78, 0x1, 0x1f ;  /* 0x0c201f004e397f89 */ /* 0x000e2200000e0000 */
[----:B------:R-:W-:Y:S01]  /*8670*/  FSEL R63, R8, RZ, P6 ;  /* 0x000000ff083f7208 */ /* 0x000fe20003000000 */
[----:B------:R-:W-:Y:S04]  /*8680*/  MUFU.EX2 R56, R56 ;  /* 0x0000003800387308 */ /* 0x000fe80000000800 */
[----:B------:R-:W-:-:S04]  /*8690*/  FADD.FTZ R6, -R63, R6 ;  /* 0x000000063f067221 */ /* 0x000fc80000010100 */
[----:B------:R-:W-:Y:S01]  /*86a0*/  FMUL.FTZ R65, R6, UR10 ;  /* 0x0000000a06417c20 */ /* 0x000fe20008410000 */
[----:B------:R1:W-:Y:S08]  /*86b0*/  MUFU.EX2 R63, R66 ;  /* 0x00000042003f7308 */ /* 0x0003f00000000800 */
[----:B------:R-:W2:Y:S01]  /*86c0*/  MUFU.EX2 R65, R65 ;  /* 0x0000004100417308 */ /* 0x000ea20000000800 */
[----:B0-----:R-:W-:Y:S01]  /*86d0*/  FMNMX.FTZ R57, R78, R57, !PT ;  /* 0x000000394e397209 */ /* 0x001fe20007810000 */
[----:B------:R-:W-:-:S06]  /*86e0*/  IMAD.U32 R78, RZ, RZ, UR10 ;  /* 0x0000000aff4e7e24 */ /* 0x000fcc000f8e00ff */
[----:B------:R-:W-:Y:S01]  /*86f0*/  MUFU.EX2 R55, R55 ;  /* 0x0000003700377308 */ /* 0x000fe20000000800 */
[C---:B------:R-:W-:Y:S01]  /*8700*/  FSETP.NEU.FTZ.AND P2, PT, R57.reuse, -INF , PT ;  /* 0xff8000003900780b */ /* 0x040fe20003f5d000 */
[----:B------:R-:W-:-:S05]  /*8710*/  FFMA.FTZ R78, R57, R78, -8 ;  /* 0xc1000000394e7423 */ /* 0x000fca000001004e */
[----:B------:R-:W-:Y:S01]  /*8720*/  FSEL R6, R78, RZ, P2 ;  /* 0x000000ff4e067208 */ /* 0x000fe20001000000 */
[----:B------:R-:W-:Y:S04]  /*8730*/  MUFU.EX2 R58, R58 ;  /* 0x0000003a003a7308 */ /* 0x000fe80000000800 */
[----:B------:R-:W-:-:S01]  /*8740*/  FFMA.FTZ R83, R80, UR10, -R6 ;  /* 0x0000000a50537c23 */ /* 0x000fc20008010806 */
[----:B------:R-:W-:Y:S01]  /*8750*/  FSEL R80, R57, RZ, P2 ;  /* 0x000000ff39507208 */ /* 0x000fe20001000000 */
[----:B------:R-:W-:-:S01]  /*8760*/  FFMA.FTZ R78, R71, UR10, -R6 ;  /* 0x0000000a474e7c23 */ /* 0x000fc20008010806 */
[--C-:B------:R-:W-:Y:S01]  /*8770*/  FFMA.FTZ R71, R72, UR10, -R6.reuse ;  /* 0x0000000a48477c23 */ /* 0x100fe20008010806 */
[----:B------:R-:W-:-:S01]  /*8780*/  FFMA.FTZ R10, R10, UR10, -R6 ;  /* 0x0000000a0a0a7c23 */ /* 0x000fc20008010806 */
[----:B------:R-:W-:Y:S01]  /*8790*/  FFMA.FTZ R13, R13, UR10, -R6 ;  /* 0x0000000a0d0d7c23 */ /* 0x000fe20008010806 */
[----:B------:R-:W-:-:S01]  /*87a0*/  FADD.FTZ R80, -R80, R5 ;  /* 0x0000000550507221 */ /* 0x000fc20000010100 */
[----:B------:R-:W-:Y:S01]  /*87b0*/  MUFU.EX2 R83, R83 ;  /* 0x0000005300537308 */ /* 0x000fe20000000800 */
[----:B-1----:R-:W-:-:S01]  /*87c0*/  FFMA.FTZ R66, R9, UR10, -R6 ;  /* 0x0000000a09427c23 */ /* 0x002fc20008010806 */
[--C-:B------:R-:W-:Y:S01]  /*87d0*/  FFMA.FTZ R9, R21, UR10, -R6.reuse ;  /* 0x0000000a15097c23 */ /* 0x100fe20008010806 */
[----:B------:R-:W-:Y:S01]  /*87e0*/  FMUL.FTZ R72, R80, UR10 ;  /* 0x0000000a50487c20 */ /* 0x000fe20008410000 */
[----:B------:R-:W-:Y:S01]  /*87f0*/  FFMA.FTZ R24, R24, UR10, -R6 ;  /* 0x0000000a18187c23 */ /* 0x000fe20008010806 */
[----:B--2---:R-:W-:-:S01]  /*8800*/  FFMA.FTZ R80, R65, R3, R14 ;  /* 0x0000000341507223 */ /* 0x004fc2000001000e */
        /* <DEDUP_REMOVED lines=19> */
[----:B------:R-:W-:-:S01]  /*8940*/  FFMA.FTZ R48, R48, UR10, -R6 ;  /* 0x0000000a30307c23 */ /* 0x000fc20008010806 */
[----:B------:R-:W-:-:S06]  /*8950*/  FFMA.FTZ R49, R49, UR10, -R6 ;  /* 0x0000000a31317c23 */ /* 0x000fcc0008010806 */
[----:B------:R-:W2:Y:S01]  /*8960*/  MUFU.EX2 R66, R66 ;  /* 0x0000004200427308 */ /* 0x000ea20000000800 */
[----:B0-----:R-:W-:-:S04]  /*8970*/  FFMA.FTZ R3, R72, R2, R83 ;  /* 0x0000000248037223 */ /* 0x001fc80000010053 */
[----:B------:R-:W-:-:S03]  /*8980*/  FADD.FTZ R2, R10, R3 ;  /* 0x000000030a027221 */ /* 0x000fc60000010000 */
[----:B------:R-:W0:Y:S01]  /*8990*/  MUFU.EX2 R9, R9 ;  /* 0x0000000900097308 */ /* 0x000e220000000800 */
[----:B-1----:R-:W-:-:S07]  /*89a0*/  FADD.FTZ R3, R13, R2 ;  /* 0x000000020d037221 */ /* 0x002fce0000010000 */
[----:B------:R1:W-:Y:S01]  /*89b0*/  MUFU.EX2 R5, R71 ;  /* 0x0000004700057308 */ /* 0x0003e20000000800 */
[----:B--2---:R-:W-:-:S07]  /*89c0*/  FADD.FTZ R2, R66, R3 ;  /* 0x0000000342027221 */ /* 0x004fce0000010000 */
[----:B------:R-:W2:Y:S01]  /*89d0*/  MUFU.EX2 R24, R24 ;  /* 0x0000001800187308 */ /* 0x000ea20000000800 */
[----:B-1----:R-:W-:-:S04]  /*89e0*/  FADD.FTZ R71, R67, R80 ;  /* 0x0000005043477221 */ /* 0x002fc80000010000 */
[----:B------:R-:W-:Y:S01]  /*89f0*/  FADD.FTZ R80, R26, R71 ;  /* 0x000000471a507221 */ /* 0x000fe20000010000 */
[----:B0-----:R-:W-:-:S02]  /*8a00*/  FADD.FTZ R71, R9, R2 ;  /* 0x0000000209477221 */ /* 0x001fc40000010000 */
[----:B------:R-:W0:Y:S01]  /*8a10*/  MUFU.EX2 R21, R21 ;  /* 0x0000001500157308 */ /* 0x000e220000000800 */
[----:B------:R-:W-:-:S04]  /*8a20*/  FADD.FTZ R80, R69, R80 ;  /* 0x0000005045507221 */ /* 0x000fc80000010000 */
[----:B------:R-:W-:Y:S01]  /*8a30*/  FADD.FTZ R3, R7, R80 ;  /* 0x0000005007037221 */ /* 0x000fe20000010000 */
[----:B------:R-:W-:-:S02]  /*8a40*/  FFMA.FTZ R80, R77, UR10, -R6 ;  /* 0x0000000a4d507c23 */ /* 0x000fc40008010806 */
[----:B------:R-:W1:Y:S01]  /*8a50*/  MUFU.EX2 R68, R68 ;  /* 0x0000004400447308 */ /* 0x000e620000000800 */
[----:B------:R-:W-:-:S01]  /*8a60*/  FADD.FTZ R3, R70, R3 ;  /* 0x0000000346037221 */ /* 0x000fc20000010000 */
[----:B--2---:R-:W-:Y:S01]  /*8a70*/  FADD.FTZ R2, R24, R71 ;  /* 0x0000004718027221 */ /* 0x004fe20000010000 */
[----:B------:R-:W-:-:S02]  /*8a80*/  FFMA.FTZ R71, R79, UR10, -R6 ;  /* 0x0000000a4f477c23 */ /* 0x000fc40008010806 */
[----:B------:R-:W-:-:S03]  /*8a90*/  FADD.FTZ R82, R32, R3 ;  /* 0x0000000320527221 */ /* 0x000fc60000010000 */
[----:B------:R-:W2:Y:S01]  /*8aa0*/  MUFU.EX2 R25, R25 ;  /* 0x0000001900197308 */ /* 0x000ea20000000800 */
[----:B0-----:R-:W-:-:S01]  /*8ab0*/  FADD.FTZ R3, R21, R2 ;  /* 0x0000000215037221 */ /* 0x001fc20000010000 */
[----:B------:R-:W-:-:S06]  /*8ac0*/  FADD.FTZ R82, R33, R82 ;  /* 0x0000005221527221 */ /* 0x000fcc0000010000 */
[----:B------:R-:W0:Y:S01]  /*8ad0*/  MUFU.EX2 R28, R28 ;  /* 0x0000001c001c7308 */ /* 0x000e220000000800 */
[----:B-1----:R-:W-:-:S01]  /*8ae0*/  FADD.FTZ R2, R68, R3 ;  /* 0x0000000344027221 */ /* 0x002fc20000010000 */
[----:B------:R-:W-:Y:S01]  /*8af0*/  FADD.FTZ R3, R73, R82 ;  /* 0x0000005249037221 */ /* 0x000fe20000010000 */
[----:B------:R-:W-:-:S05]  /*8b00*/  FFMA.FTZ R82, R81, UR10, -R6 ;  /* 0x0000000a51527c23 */ /* 0x000fca0008010806 */
        /* <DEDUP_REMOVED lines=13> */
[----:B------:R-:W-:Y:S01]  /*8be0*/  FFMA.FTZ R75, R44, UR10, -R6 ;  /* 0x0000000a2c4b7c23 */ /* 0x000fe20008010806 */
[----:B------:R-:W-:-:S04]  /*8bf0*/  FADD.FTZ R44, R42, R77 ;  /* 0x0000004d2a2c7221 */ /* 0x000fc80000010000 */
[----:B------:R-:W-:Y:S01]  /*8c00*/  FADD.FTZ R44, R43, R44 ;  /* 0x0000002c2b2c7221 */ /* 0x000fe20000010000 */
[----:B------:R-:W2:Y:S01]  /*8c10*/  MUFU.EX2 R34, R34 ;  /* 0x0000002200227308 */ /* 0x000ea20000000800 */
[----:B0-----:R-:W-:-:S07]  /*8c20*/  FADD.FTZ R3, R29, R2 ;  /* 0x000000021d037221 */ /* 0x001fce0000010000 */
[----:B------:R-:W0:Y:S01]  /*8c30*/  MUFU.EX2 R31, R31 ;  /* 0x0000001f001f7308 */ /* 0x000e220000000800 */
[----:B-1----:R-:W-:-:S04]  /*8c40*/  FADD.FTZ R2, R78, R3 ;  /* 0x000000034e027221 */ /* 0x002fc80000010000 */
[----:B------:R-:W-:-:S03]  /*8c50*/  FADD.FTZ R3, R5, R2 ;  /* 0x0000000205037221 */ /* 0x000fc60000010000 */
[----:B------:R-:W1:Y:S01]  /*8c60*/  MUFU.EX2 R74, R74 ;  /* 0x0000004a004a7308 */ /* 0x000e620000000800 */
[----:B--2---:R-:W-:-:S01]  /*8c70*/  FADD.FTZ R2, R34, R3 ;  /* 0x0000000322027221 */ /* 0x004fc20000010000 */
[----:B------:R-:W-:-:S06]  /*8c80*/  FADD.FTZ R3, R11, R44 ;  /* 0x0000002c0b037221 */ /* 0x000fcc0000010000 */
        /* <DEDUP_REMOVED lines=11> */
[----:B------:R-:W-:-:S01]  /*8d40*/  FFMA.FTZ R44, R47, UR10, -R6 ;  /* 0x0000000a2f2c7c23 */ /* 0x000fc20008010806 */
[----:B------:R-:W-:Y:S02]  /*8d50*/  FFMA.FTZ R6, R50, UR10, -R6 ;  /* 0x0000000a32067c23 */ /* 0x000fe40008010806 */
[----:B------:R-:W-:-:S02]  /*8d60*/  FADD.FTZ R3, R53, R2 ;  /* 0x0000000235037221 */ /* 0x000fc40000010000 */
[----:B------:R-:W2:Y:S01]  /*8d70*/  MUFU.EX2 R80, R80 ;  /* 0x0000005000507308 */ /* 0x000ea20000000800 */
[----:B0-----:R-:W-:-:S01]  /*8d80*/  FADD.FTZ R84, R38, R77 ;  /* 0x0000004d26547221 */ /* 0x001fc20000010000 */
[----:B------:R-:W-:-:S04]  /*8d90*/  FADD.FTZ R2, R56, R3 ;  /* 0x0000000338027221 */ /* 0x000fc80000010000 */
[----:B------:R-:W-:Y:S02]  /*8da0*/  FADD.FTZ R3, R55, R2 ;  /* 0x0000000237037221 */ /* 0x000fe40000010000 */
[----:B------:R-:W0:Y:S08]  /*8db0*/  MUFU.EX2 R71, R71 ;  /* 0x0000004700477308 */ /* 0x000e300000000800 */
[----:B------:R-:W3:Y:S08]  /*8dc0*/  MUFU.EX2 R82, R82 ;  /* 0x0000005200527308 */ /* 0x000ef00000000800 */
[----:B------:R-:W4:Y:S08]  /*8dd0*/  MUFU.EX2 R52, R52 ;  /* 0x0000003400347308 */ /* 0x000f300000000800 */
[----:B------:R1:W-:Y:S08]  /*8de0*/  MUFU.EX2 R79, R45 ;  /* 0x0000002d004f7308 */ /* 0x0003f00000000800 */
[----:B------:R-:W5:Y:S01]  /*8df0*/  MUFU.EX2 R75, R75 ;  /* 0x0000004b004b7308 */ /* 0x000f620000000800 */
[----:B-1----:R-:W-:-:S04]  /*8e00*/  FADD.FTZ R45, R39, R84 ;  /* 0x00000054272d7221 */ /* 0x002fc80000010000 */
[----:B--2---:R-:W-:-:S03]  /*8e10*/  FADD.FTZ R84, R80, R45 ;  /* 0x0000002d50547221 */ /* 0x004fc60000010000 */
[----:B------:R-:W1:Y:S01]  /*8e20*/  MUFU.EX2 R59, R59 ;  /* 0x0000003b003b7308 */ /* 0x000e620000000800 */
[----:B0-----:R-:W-:-:S04]  /*8e30*/  FADD.FTZ R45, R71, R84 ;  /* 0x00000054472d7221 */ /* 0x001fc80000010000 */
[----:B---3--:R-:W-:-:S03]  /*8e40*/  FADD.FTZ R45, R82, R45 ;  /* 0x0000002d522d7221 */ /* 0x008fc60000010000 */
[----:B------:R-:W0:Y:S01]  /*8e50*/  MUFU.EX2 R60, R60 ;  /* 0x0000003c003c7308 */ /* 0x000e220000000800 */
[----:B----4-:R-:W-:-:S04]  /*8e60*/  FADD.FTZ R2, R52, R45 ;  /* 0x0000002d34027221 */ /* 0x010fc80000010000 */
[----:B-----5:R-:W-:-:S03]  /*8e70*/  FADD.FTZ R2, R75, R2 ;  /* 0x000000024b027221 */ /* 0x020fc60000010000 */
[----:B------:R2:W3:Y:S01]  /*8e80*/  MUFU.EX2 R81, R46 ;  /* 0x0000002e00517308 */ /* 0x0004e20000000800 */
[----:B------:R-:W-:-:S07]  /*8e90*/  FADD.FTZ R2, R79, R2 ;  /* 0x000000024f027221 */ /* 0x000fce0000010000 */
[----:B------:R-:W4:Y:S01]  /*8ea0*/  MUFU.EX2 R61, R61 ;  /* 0x0000003d003d7308 */ /* 0x000f220000000800 */
[----:B--2---:R-:W-:-:S04]  /*8eb0*/  FADD.FTZ R46, R58, R3 ;  /* 0x000000033a2e7221 */ /* 0x004fc80000010000 */
[----:B-1----:R-:W-:-:S03]  /*8ec0*/  FADD.FTZ R3, R59, R46 ;  /* 0x0000002e3b037221 */ /* 0x002fc60000010000 */
[----:B------:R-:W1:Y:S01]  /*8ed0*/  MUFU.EX2 R44, R44 ;  /* 0x0000002c002c7308 */ /* 0x000e620000000800 */
[----:B0-----:R-:W-:-:S01]  /*8ee0*/  FADD.FTZ R46, R60, R3 ;  /* 0x000000033c2e7221 */ /* 0x001fc20000010000 */
[----:B---3--:R-:W-:-:S06]  /*8ef0*/  FADD.FTZ R3, R81, R2 ;  /* 0x0000000251037221 */ /* 0x008fcc0000010000 */
[----:B------:R-:W0:Y:S01]  /*8f00*/  MUFU.EX2 R62, R62 ;  /* 0x0000003e003e7308 */ /* 0x000e220000000800 */
[----:B----4-:R-:W-:-:S07]  /*8f10*/  FADD.FTZ R45, R61, R46 ;  /* 0x0000002e3d2d7221 */ /* 0x010fce0000010000 */
        /* <DEDUP_REMOVED lines=8> */
[----:B0-----:R-:W-:-:S03]  /*8fa0*/  FADD.FTZ R45, R84, R3 ;  /* 0x00000003542d7221 */ /* 0x001fc60000010000 */
[----:B------:R-:W-:Y:S01]  /*8fb0*/  FADD.FTZ R3, R63, R2 ;  /* 0x000000023f037221 */ /* 0x000fe20000010000 */
[----:B--2---:R-:W-:-:S01]  /*8fc0*/  FADD.FTZ R2, R47, R45 ;  /* 0x0000002d2f027221 */ /* 0x004fc20000010000 */
[----:B------:R-:W-:Y:S06]  /*8fd0*/  @!P0 BRA `(.L_x_1103) ;  /* 0x0000000000048947 */ /* 0x000fec0003800000 */
[----:B------:R-:W-:Y:S01]  /*8fe0*/  BPT.TRAP 0x1 ;  /* 0x000000040000795c */ /* 0x000fe20000300000 */
.L_x_1103:
[----:B------:R-:W-:Y:S01]  /*8ff0*/  ULEA UR6, UR54, UR36, 0x3 ;  /* 0x0000002436067291 */ /* 0x000fe2000f8e183f */
[----:B------:R-:W-:Y:S01]  /*9000*/  ISETP.GT.AND P2, PT, R4, UR35, PT ;  /* 0x0000002304007c0c */ /* 0x000fe2000bf44270 */
[----:B------:R-:W-:Y:S01]  /*9010*/  UMOV UR51, UR33 ;  /* 0x0000002100337c82 */ /* 0x000fe20008000000 */
        /* <DEDUP_REMOVED lines=30> */
[----:B------:R-:W-:Y:S01]  /*9200*/  F2FP.SATFINITE.E4M3.F32.PACK_AB_MERGE_C R33, R47, R84, RZ ;  /* 0x000000542f21723e */ /* 0x000fe200048070ff */
[----:B------:R-:W-:Y:S01]  /*9210*/  FMUL.FTZ R109, R109, R65 ;  /* 0x000000416d6d7220 */ /* 0x000fe20000410000 */
[----:B------:R-:W-:Y:S01]  /*9220*/  F2FP.SATFINITE.E4M3.F32.PACK_AB_MERGE_C R163, R78, R29, R5 ;  /* 0x0000001d4ea3723e */ /* 0x000fe20004807005 */
        /* <DEDUP_REMOVED lines=69> */
[----:B------:R-:W-:Y:S01]  /*9680*/  IMAD.MOV.U32 R6, RZ, RZ, R8 ;  /* 0x000000ffff067224 */ /* 0x000fe200078e0008 */
[----:B------:R-:W-:Y:S06]  /*9690*/  @P2 BRA `(.L_x_1104) ;  /* 0xffffffc800482947 */ /* 0x000fec000383ffff */
[----:B------:R-:W-:Y:S01]  /*96a0*/  IMAD.MOV.U32 R5, RZ, RZ, R57 ;  /* 0x000000ffff057224 */ /* 0x000fe200078e0039 */
[----:B------:R-:W-:Y:S01]  /*96b0*/  UMOV UR54, UR34 ;  /* 0x0000002200367c82 */ /* 0x000fe20008000000 */
[----:B------:R-:W-:Y:S01]  /*96c0*/  IMAD.MOV.U32 R6, RZ, RZ, R8 ;  /* 0x000000ffff067224 */ /* 0x000fe200078e0008 */
[----:B------:R-:W-:-:S06]  /*96d0*/  UMOV UR51, UR33 ;  /* 0x0000002100337c82 */ /* 0x000fcc0008000000 */
.L_x_1086:
[----:B------:R-:W-:Y:S01]  /*96e0*/  ULDC UR6, c[0x0][0x448] ;  /* 0x0001120000067ab9 */ /* 0x000fe20000000800 */
[----:B------:R-:W-:Y:S01]  /*96f0*/  ULDC UR19, c[0x0][0x9e4] ;  /* 0x0002790000137ab9 */ /* 0x000fe20000000800 */
[----:B------:R-:W-:Y:S02]  /*9700*/  UISETP.NE.AND UP0, UPT, UR6, 0x1, UPT ;  /* 0x000000010600788c */ /* 0x000fe4000bf05270 */
[----:B------:R-:W-:Y:S02]  /*9710*/  UISETP.GE.AND UP1, UPT, UR19, 0x1, UPT ;  /* 0x000000011300788c */ /* 0x000fe4000bf26270 */
[----:B------:R-:W-:Y:S02]  /*9720*/  UIADD3 UR11, UR42, 0x7f, URZ ;  /* 0x0000007f2a0b7890 */ /* 0x000fe4000fffe03f */
[----:B------:R-:W-:Y:S02]  /*9730*/  UIADD3 UR14, UR41, 0x1, -UR47 ;  /* 0x00000001290e7890 */ /* 0x000fe4000fffe82f */
[----:B------:R-:W-:Y:S01]  /*9740*/  PLOP3.LUT P5, PT, PT, PT, UP1, 0x80, 0x0 ;  /* 0x000000000000781c */ /* 0x000fe20003faf018 */
[----:B------:R-:W-:-:S02]  /*9750*/  ULDC UR18, c[0x0][0x9dc] ;  /* 0x0002770000127ab9 */ /* 0x000fc40000000800 */
[----:B------:R-:W-:Y:S01]  /*9760*/  @UP0 ULDC UR6, c[0x0][0x44c] ;  /* 0x0001130000060ab9 */ /* 0x000fe20000000800 */
[----:B------:R-:W-:Y:S01]  /*9770*/  @UP0 ULDC UR15, c[0x0][0x450] ;  /* 0x00011400000f0ab9 */ /* 0x000fe20000000800 */
[----:B------:R-:W-:-:S04]  /*9780*/  UIMAD.WIDE.U32 UR6, UR11, UR6, URZ ;  /* 0x000000060b0672a5 */ /* 0x000fc8000f8e003f */
[----:B------:R-:W-:-:S04]  /*9790*/  @UP0 USHF.R.U32.HI UR11, URZ, UR15, UR7 ;  /* 0x0000000f3f0b0299 */ /* 0x000fc80008011607 */
[----:B------:R-:W-:-:S04]  /*97a0*/  UIADD3 UR11, UR14, UR11, URZ ;  /* 0x0000000b0e0b7290 */ /* 0x000fc8000fffe03f */
        /* <DEDUP_REMOVED lines=12> */
.L_x_1106:
[----:B------:R-:W-:-:S11]  /*9870*/  UISETP.NE.AND UP1, UPT, UR19, 0x1, UPT ;  /* 0x000000011300788c */ /* 0x000fd6000bf25270 */
[----:B------:R-:W-:Y:S02]  /*9880*/  @UP1 ULDC.64 UR6, c[0x0][0x9e8] ;  /* 0x00027a0000061ab9 */ /* 0x000fe40000000a00 */
[----:B------:R-:W-:-:S04]  /*9890*/  UIMAD.WIDE.U32 UR14, UR11, UR6, URZ ;  /* 0x000000060b0e72a5 */ /* 0x000fc8000f8e003f */
[----:B------:R-:W-:-:S12]  /*98a0*/  @UP1 USHF.R.U32.HI UR11, URZ, UR7, UR15 ;  /* 0x000000073f0b1299 */ /* 0x000fd8000801160f */
.L_x_1107:
[----:B------:R-:W-:-:S04]  /*98b0*/  UIMAD UR11, UR11, UR19, URZ ;  /* 0x000000130b0b72a4 */ /* 0x000fc8000f8e023f */
[----:B------:R-:W-:-:S04]  /*98c0*/  UISETP.LT.AND UP1, UPT, UR18, UR11, UPT ;  /* 0x0000000b1200728c */ /* 0x000fc8000bf21270 */
[----:B------:R-:W-:-:S12]  /*98d0*/  USEL UR18, UR18, UR11, !UP1 ;  /* 0x0000000b12127287 */ /* 0x000fd8000c800000 */
.L_x_1105:
[----:B------:R-:W-:-:S04]  /*98e0*/  UIADD3 UR18, UR18, 0x7f, URZ ;  /* 0x0000007f12127890 */ /* 0x000fc8000fffe03f */
[----:B------:R-:W-:-:S04]  /*98f0*/  USHF.R.S32.HI UR6, URZ, 0x1f, UR18 ;  /* 0x0000001f3f067899 */ /* 0x000fc80008011412 */
[----:B------:R-:W-:-:S04]  /*9900*/  ULEA.HI UR6, UR6, UR18, URZ, 0x7 ;  /* 0x0000001206067291 */ /* 0x000fc8000f8f383f */
[----:B------:R-:W-:-:S04]  /*9910*/  USHF.R.S32.HI UR6, URZ, 0x7, UR6 ;  /* 0x000000073f067899 */ /* 0x000fc80008011406 */
[----:B------:R-:W-:-:S04]  /*9920*/  UISETP.LT.AND UP1, UPT, UR39, UR6, UPT ;  /* 0x000000062700728c */ /* 0x000fc8000bf21270 */
[----:B------:R-:W-:-:S06]  /*9930*/  USEL UR30, UR39, UR6, !UP1 ;  /* 0x00000006271e7287 */ /* 0x000fcc000c800000 */
[----:B------:R-:W-:-:S13]  /*9940*/  ISETP.GE.AND P2, PT, R4, UR30, PT ;  /* 0x0000001e04007c0c */ /* 0x000fda000bf46270 */
[----:B------:R-:W-:Y:S05]  /*9950*/  @!P2 BRA `(.L_x_1108) ;  /* 0x0000002400aca947 */ /* 0x000fea0003800000 */
[----:B------:R-:W-:Y:S01]  /*9960*/  IMAD.MOV.U32 R8, RZ, RZ, R5 ;  /* 0x000000ffff087224 */ /* 0x000fe200078e0005 */
[----:B------:R-:W-:Y:S01]  /*9970*/  UMOV UR33, UR51 ;  /* 0x0000003300217c82 */ /* 0x000fe20008000000 */
[----:B------:R-:W-:Y:S01]  /*9980*/  IMAD.MOV.U32 R7, RZ, RZ, R6 ;  /* 0x000000ffff077224 */ /* 0x000fe200078e0006 */
[----:B------:R-:W-:Y:S01]  /*9990*/  UMOV UR32, UR54 ;  /* 0x0000003600207c82 */ /* 0x000fe20008000000 */
[----:B------:R-:W-:-:S05]  /*99a0*/  ULDC UR31, c[0x0][0x988] ;  /* 0x00026200001f7ab9 */ /* 0x000fca0000000800 */
.L_x_1118:
[----:B------:R-:W-:Y:S01]  /*99b0*/  ISETP.NE.AND P3, PT, RZ, UR45, PT ;  /* 0x0000002dff007c0c */ /* 0x000fe2000bf65270 */
[----:B------:R-:W-:-:S04]  /*99c0*/  UISETP.NE.AND UP1, UPT, UR32, 0x1, UPT ;  /* 0x000000012000788c */ /* 0x000fc8000bf25270 */
[----:B------:R-:W-:-:S04]  /*99d0*/  USEL UR51, URZ, 0x1, UP1 ;  /* 0x000000013f337887 */ /* 0x000fc80008800000 */
[----:B------:R-:W-:-:S04]  /*99e0*/  ULOP3.LUT UR51, UR33, UR51, URZ, 0x3c, !UPT ;  /* 0x0000003321337292 */ /* 0x000fc8000f8e3c3f */
[----:B------:R-:W-:Y:S08]  /*99f0*/  @P3 BRA `(.L_x_1109) ;  /* 0x0000000000383947 */ /* 0x000ff00003800000 */
[----:B------:R-:W-:Y:S05]  /*9a00*/  @!P0 BRA `(.L_x_1110) ;  /* 0x0000000000048947 */ /* 0x000fea0003800000 */
[----:B------:R-:W-:Y:S01]  /*9a10*/  BPT.TRAP 0x1 ;  /* 0x000000040000795c */ /* 0x000fe20000300000 */
.L_x_1110:
[----:B------:R-:W-:Y:S01]  /*9a20*/  UIADD3 UR6, UR32, 0x1, URZ ;  /* 0x0000000120067890 */ /* 0x000fe2000fffe03f */
[----:B------:R-:W-:-:S03]  /*9a30*/  IMAD.U32 R5, RZ, RZ, UR51 ;  /* 0x00000033ff057e24 */ /* 0x000fc6000f8e00ff */
[----:B------:R-:W-:Y:S02]  /*9a40*/  UISETP.NE.AND UP1, UPT, UR6, 0x2, UPT ;  /* 0x000000020600788c */ /* 0x000fe4000bf25270 */
[----:B------:R-:W-:Y:S02]  /*9a50*/  SHF.L.U32 R5, R5, 0x1f, RZ ;  /* 0x0000001f05057819 */ /* 0x000fe400000006ff */
[----:B------:R-:W-:-:S04]  /*9a60*/  USEL UR6, UR6, URZ, UP1 ;  /* 0x0000003f06067287 */ /* 0x000fc80008800000 */
[----:B------:R-:W-:-:S09]  /*9a70*/  ULEA UR6, UR6, UR36, 0x3 ;  /* 0x0000002406067291 */ /* 0x000fd2000f8e183f */
[----:B------:R0:W1:Y:S01]  /*9a80*/  SYNCS.PHASECHK.TRANS64.TRYWAIT P2, [UR6+0x22830], R5 ;  /* 0x02283005ff0075a7 */ /* 0x0000620008040146 */
[----:B------:R-:W-:Y:S05]  /*9a90*/  @!P0 BRA `(.L_x_1111) ;  /* 0x0000000000048947 */ /* 0x000fea0003800000 */
[----:B------:R-:W-:Y:S01]  /*9aa0*/  BPT.TRAP 0x1 ;  /* 0x000000040000795c */ /* 0x000fe20000300000 */
.L_x_1111:
[----:B-1----:R-:W-:Y:S05]  /*9ab0*/  @P2 BRA `(.L_x_1109) ;  /* 0x0000000000082947 */ /* 0x002fea0003800000 */
[----:B------:R-:W1:Y:S02]  /*9ac0*/  SYNCS.PHASECHK.TRANS64.TRYWAIT P2, [UR6+0x22830], R5 ;  /* 0x02283005ff0075a7 */ /* 0x000e640008040146 */
[----:B-1----:R-:W-:Y:S05]  /*9ad0*/  @!P2 BRA `(.L_x_1112) ;  /* 0x000001080084a947 */ /* 0x002fea0003800000 */
.L_x_1109:
[----:B-1----:R-:W1:Y:S01]  /*9ae0*/  S2R R6, SR_TID.X ;  /* 0x0000000000067919 */ /* 0x002e620000002100 */
[----:B------:R-:W-:Y:S01]  /*9af0*/  UIADD3 UR54, UR32, 0x1, URZ ;  /* 0x0000000120367890 */ /* 0x000fe2000fffe03f */
[----:B------:R-:W-:Y:S01]  /*9b00*/  UMOV UR27, 0x80000020 ;  /* 0x80000020001b7882 */ /* 0x000fe20000000000 */
[----:B------:R-:W-:Y:S02]  /*9b10*/  UMOV UR7, 0x80000020 ;  /* 0x8000002000077882 */ /* 0x000fe40000000000 */
[----:B------:R-:W-:Y:S01]  /*9b20*/  UISETP.NE.AND UP1, UPT, UR54, 0x2, UPT ;  /* 0x000000023600788c */ /* 0x000fe2000bf25270 */
[----:B------:R-:W-:Y:S01]  /*9b30*/  UMOV UR11, 0x80000020 ;  /* 0x80000020000b7882 */ /* 0x000fe20000000000 */
[----:B------:R-:W-:Y:S02]  /*9b40*/  UMOV UR15, 0x80000020 ;  /* 0x80000020000f7882 */ /* 0x000fe40000000000 */
[----:B------:R-:W-:Y:S01]  /*9b50*/  USEL UR54, UR54, URZ, UP1 ;  /* 0x0000003f36367287 */ /* 0x000fe20008800000 */
[----:B------:R-:W-:Y:S01]  /*9b60*/  UMOV UR19, 0x80000020 ;  /* 0x8000002000137882 */ /* 0x000fe20000000000 */
[----:B------:R-:W-:-:S02]  /*9b70*/  UMOV UR23, 0x80000020 ;  /* 0x8000002000177882 */ /* 0x000fc40000000000 */
[----:B------:R-:W-:-:S04]  /*9b80*/  UIMAD UR26, UR54, 0x600, UR28 ;  /* 0x00000600361a78a4 */ /* 0x000fc8000f8e021c */
[----:B------:R-:W-:Y:S02]  /*9b90*/  UIADD3 UR6, UR26, 0x2, URZ ;  /* 0x000000021a067890 */ /* 0x000fe4000fffe03f */
[----:B------:R-:W-:Y:S02]  /*9ba0*/  UIADD3 UR10, UR26, 0x200, URZ ;  /* 0x000002001a0a7890 */ /* 0x000fe4000fffe03f */
[----:B------:R-:W-:Y:S02]  /*9bb0*/  UIADD3 UR14, UR26, 0x202, URZ ;  /* 0x000002021a0e7890 */ /* 0x000fe4000fffe03f */
[----:B------:R-:W-:Y:S02]  /*9bc0*/  UIADD3 UR18, UR26, 0x400, URZ ;  /* 0x000004001a127890 */ /* 0x000fe4000fffe03f */
[----:B------:R-:W-:Y:S01]  /*9bd0*/  UIADD3 UR22, UR26, 0x402, URZ ;  /* 0x000004021a167890 */ /* 0x000fe2000fffe03f */
        /* <DEDUP_REMOVED lines=24> */
.L_x_1114:
[----:B------:R-:W-:Y:S01]  /*9d60*/  ULEA UR6, UR32, UR36, 0x3 ;  /* 0x0000002420067291 */ /* 0x000fe2000f8e183f */
[----:B------:R-:W-:-:S05]  /*9d70*/  IMAD.U32 R5, RZ, RZ, UR33 ;  /* 0x00000021ff057e24 */ /* 0x000fca000f8e00ff */
[----:B------:R-:W-:-:S04]  /*9d80*/  SHF.L.U32 R5, R5, 0x1f, RZ ;  /* 0x0000001f05057819 */ /* 0x000fc800000006ff */
[----:B------:R0:W1:Y:S01]  /*9d90*/  SYNCS.PHASECHK.TRANS64.TRYWAIT P2, [UR6+0x22850], R5 ;  /* 0x02285005ff0075a7 */ /* 0x0000620008040146 */
[----:B------:R-:W-:Y:S05]  /*9da0*/  @!P0 BRA `(.L_x_1115) ;  /* 0x0000000000048947 */ /* 0x000fea0003800000 */
[----:B------:R-:W-:Y:S01]  /*9db0*/  BPT.TRAP 0x1 ;  /* 0x000000040000795c */ /* 0x000fe20000300000 */
.L_x_1115:
[----:B-1----:R-:W-:Y:S05]  /*9dc0*/  @P2 BRA `(.L_x_1113) ;  /* 0x0000000000082947 */ /* 0x002fea0003800000 */
[----:B------:R-:W1:Y:S02]  /*9dd0*/  SYNCS.PHASECHK.TRANS64.TRYWAIT P2, [UR6+0x22850], R5 ;  /* 0x02285005ff0075a7 */ /* 0x000e640008040146 */
[----:B-1----:R-:W-:Y:S05]  /*9de0*/  @!P2 BRA `(.L_x_1116) ;  /* 0x0000010400d8a947 */ /* 0x002fea0003800000 */
.L_x_1113:
        /* <DEDUP_REMOVED lines=14> */
[C---:B------:R-:W-:Y:S01]  /*9ed0*/  FMUL.FTZ R27, R0.reuse, R36 ;  /* 0x00000024001b7220 */ /* 0x040fe20000410000 */
[C---:B------:R-:W-:Y:S01]  /*9ee0*/  FMUL.FTZ R11, R0.reuse, R26 ;  /* 0x0000001a000b7220 */ /* 0x040fe20000410000 */
[----:B------:R-:W-:Y:S01]  /*9ef0*/  ULEA UR11, UR32, UR6, 0xa ;  /* 0x00000006200b7291 */ /* 0x000fe2000f8e503f */
[----:B------:R-:W2:Y:S01]  /*9f00*/  MUFU.TANH R9, R9 ;  /* 0x0000000900097308 */ /* 0x000ea20000002400 */
        /* <DEDUP_REMOVED lines=36> */
[----:B------:R-:W-:Y:S01]  /*a150*/  UIADD3 UR6, UR11, 0x2, URZ ;  /* 0x000000020b067890 */ /* 0x000fe2000fffe03f */
[C---:B------:R-:W-:Y:S01]  /*a160*/  FMUL.FTZ R44, R0.reuse, R53 ;  /* 0x00000035002c7220 */ /* 0x040fe20000410000 */
[----:B------:R-:W-:Y:S01]  /*a170*/  UMOV UR7, 0x40000040 ;  /* 0x4000004000077882 */ /* 0x000fe20000000000 */
        /* <DEDUP_REMOVED lines=9> */
[----:B------:R-:W0:Y:S01]  /*a210*/  MUFU.TANH R11, R11 ;  /* 0x0000000b000b7308 */ /* 0x000e220000002400 */
[----:B---3--:R-:W-:Y:S01]  /*a220*/  FMNMX.FTZ R68, R24, R67, !PT ;  /* 0x0000004318447209 */ /* 0x008fe20007810000 */
[C---:B------:R-:W-:Y:S01]  /*a230*/  FMUL.FTZ R63, R0.reuse, R72 ;  /* 0x00000048003f7220 */ /* 0x040fe20000410000 */
[C---:B------:R-:W-:Y:S01]  /*a240*/  FMUL.FTZ R48, R0.reuse, R57 ;  /* 0x0000003900307220 */ /* 0x040fe20000410000 */
[C---:B------:R-:W-:Y:S01]  /*a250*/  FMUL.FTZ R46, R0.reuse, R55 ;  /* 0x00000037002e7220 */ /* 0x040fe20000410000 */
[C---:B------:R-:W-:Y:S01]  /*a260*/  FMUL.FTZ R55, R0.reuse, R64 ;  /* 0x0000004000377220 */ /* 0x040fe20000410000 */
[C---:B------:R-:W-:Y:S01]  /*a270*/  FMUL.FTZ R56, R0.reuse, R65 ;  /* 0x0000004100387220 */ /* 0x040fe20000410000 */
[C---:B------:R-:W-:Y:S01]  /*a280*/  FMUL.FTZ R64, R0.reuse, R73 ;  /* 0x0000004900407220 */ /* 0x040fe20000410000 */
[----:B------:R-:W2:Y:S01]  /*a290*/  MUFU.TANH R28, R28 ;  /* 0x0000001c001c7308 */ /* 0x000ea20000002400 */
        /* <DEDUP_REMOVED lines=8> */
[----:B0-----:R-:W-:Y:S01]  /*a320*/  FMNMX.FTZ R5, R11, R8, !PT ;  /* 0x000000080b057209 */ /* 0x001fe20007810000 */
[----:B------:R-:W-:Y:S01]  /*a330*/  FMUL.FTZ R66, R0, R75 ;  /* 0x0000004b00427220 */ /* 0x000fe20000410000 */
[----:B------:R-:W-:Y:S01]  /*a340*/  UMOV UR10, UR31 ;  /* 0x0000001f000a7c82 */ /* 0x000fe20008000000 */
[----:B------:R-:W0:Y:S04]  /*a350*/  S2R R206, SR_TID.X ;  /* 0x0000000000ce7919 */ /* 0x000e280000002100 */
[----:B------:R-:W3:Y:S01]  /*a360*/  MUFU.TANH R31, R31 ;  /* 0x0000001f001f7308 */ /* 0x000ee20000002400 */
[----:B--2---:R-:W-:-:S07]  /*a370*/  FMNMX.FTZ R70, R28, R69, !PT ;  /* 0x000000451c467209 */ /* 0x004fce0007810000 */
[----:B------:R-:W2:Y:S01]  /*a380*/  MUFU.TANH R15, R15 ;  /* 0x0000000f000f7308 */ /* 0x000ea20000002400 */
[----:B-1----:R-:W-:-:S07]  /*a390*/  FMNMX.FTZ R6, R12, R5, !PT ;  /* 0x000000050c067209 */ /* 0x002fce0007810000 */
[----:B------:R-:W1:Y:S01]  /*a3a0*/  MUFU.TANH R32, R32 ;  /* 0x0000002000207308 */ /* 0x000e620000002400 */
[----:B---3--:R-:W-:-:S07]  /*a3b0*/  FMNMX.FTZ R69, R31, R70, !PT ;  /* 0x000000461f457209 */ /* 0x008fce0007810000 */
[----:B------:R-:W3:Y:S01]  /*a3c0*/  MUFU.TANH R20, R20 ;  /* 0x0000001400147308 */ /* 0x000ee20000002400 */
[----:B--2---:R-:W-:Y:S02]  /*a3d0*/  FMNMX.FTZ R5, R15, R6, !PT ;  /* 0x000000060f057209 */ /* 0x004fe40007810000 */
[----:B0-----:R-:W-:-:S05]  /*a3e0*/  SHF.R.U32.HI R206, RZ, 0x7, R206 ;  /* 0x00000007ffce7819 */ /* 0x001fca00000116ce */
[----:B------:R-:W0:Y:S01]  /*a3f0*/  MUFU.TANH R35, R35 ;  /* 0x0000002300237308 */ /* 0x000e220000002400 */
[----:B-1----:R-:W-:Y:S01]  /*a400*/  FMNMX.FTZ R70, R32, R69, !PT ;  /* 0x0000004520467209 */ /* 0x002fe20007810000 */
[C---:B------:R-:W-:Y:S01]  /*a410*/  FMUL.FTZ R69, R0.reuse, R78 ;  /* 0x0000004e00457220 */ /* 0x040fe20000410000 */
[----:B------:R-:W-:-:S05]  /*a420*/  FMUL.FTZ R78, R0, R84 ;  /* 0x00000054004e7220 */ /* 0x000fca0000410000 */
[----:B------:R-:W1:Y:S01]  /*a430*/  MUFU.TANH R25, R25 ;  /* 0x0000001900197308 */ /* 0x000e620000002400 */
[----:B---3--:R-:W-:-:S07]  /*a440*/  FMNMX.FTZ R6, R20, R5, !PT ;  /* 0x0000000514067209 */ /* 0x008fce0007810000 */
[----:B------:R-:W2:Y:S01]  /*a450*/  MUFU.TANH R36, R36 ;  /* 0x0000002400247308 */ /* 0x000ea20000002400 */
[----:B0-----:R-:W-:Y:S01]  /*a460*/  FMNMX.FTZ R71, R35, R70, !PT ;  /* 0x0000004623477209 */ /* 0x001fe20007810000 */
[C---:B------:R-:W-:Y:S01]  /*a470*/  FMUL.FTZ R70, R0.reuse, R79 ;  /* 0x0000004f00467220 */ /* 0x040fe20000410000 */
[----:B------:R-:W-:-:S05]  /*a480*/  FMUL.FTZ R79, R0, R85 ;  /* 0x00000055004f7220 */ /* 0x000fca0000410000 */
        /* <DEDUP_REMOVED lines=11> */
[----:B------:R-:W-:-:S05]  /*a540*/  UIADD3 UR6, UR11, 0x4, URZ ;  /* 0x000000040b067890 */ /* 0x000fca000fffe03f */
[----:B------:R-:W1:Y:S01]  /*a550*/  MUFU.TANH R30, R30 ;  /* 0x0000001e001e7308 */ /* 0x000e620000002400 */
[----:B--2---:R-:W-:Y:S01]  /*a560*/  FMNMX.FTZ R5, R29, R6, !PT ;  /* 0x000000061d057209 */ /* 0x004fe20007810000 */
[----:B------:R-:W-:-:S06]  /*a570*/  UMOV UR7, 0x40000040 ;  /* 0x4000004000077882 */ /* 0x000fcc0000000000 */
        /* <DEDUP_REMOVED lines=41> */
[----:B------:R-:W-:Y:S01]  /*a810*/  UIADD3 UR6, UR11, 0x6, URZ ;  /* 0x000000060b067890 */ /* 0x000fe2000fffe03f */
        /* <DEDUP_REMOVED lines=15> */
[----:B------:R-:W-:-:S06]  /*a910*/  FMUL.FTZ R73, R0, R86 ;  /* 0x0000005600497220 */ /* 0x000fcc0000410000 */
        /* <DEDUP_REMOVED lines=27> */
[----:B------:R-:W-:Y:S04]  /*aad0*/  QGMMA.64x128x32.F32.E4M3.E4M3 R88, R152, gdesc[UR4], R88, gsb0 ;  /* 0x01e0000498587df3 */ /* 0x000fe80008000858 */
[----:B------:R-:W0:Y:S02]  /*aae0*/  SHFL.BFLY PT, R81, R80, 0x2, 0x1f ;  /* 0x0c401f0050517f89 */ /* 0x000e2400000e0000 */
[----:B------:R-:W3:Y:S01]  /*aaf0*/  MUFU.TANH R70, R70 ;  /* 0x0000004600467308 */ /* 0x000ee20000002400 */
[----:B-1----:R-:W-:-:S07]  /*ab00*/  FMNMX.FTZ R6, R66, R5, !PT ;  /* 0x0000000542067209 */ /* 0x002fce0007810000 */
[----:B------:R-:W1:Y:S01]  /*ab10*/  MUFU.TANH R71, R71 ;  /* 0x0000004700477308 */ /* 0x000e620000002400 */
[----:B--2---:R-:W-:-:S07]  /*ab20*/  FMNMX.FTZ R5, R69, R6, !PT ;  /* 0x0000000645057209 */ /* 0x004fce0007810000 */
[----:B------:R-:W2:Y:S01]  /*ab30*/  MUFU.TANH R72, R72 ;  /* 0x0000004800487308 */ /* 0x000ea20000002400 */
[----:B---3--:R-:W-:Y:S02]  /*ab40*/  FMNMX.FTZ R6, R70, R5, !PT ;  /* 0x0000000546067209 */ /* 0x008fe40007810000 */
[----:B0-----:R-:W-:-:S05]  /*ab50*/  FMNMX.FTZ R81, R80, R81, !PT ;  /* 0x0000005150517209 */ /* 0x001fca0007810000 */
[----:B------:R-:W0:Y:S01]  /*ab60*/  MUFU.TANH R73, R73 ;  /* 0x0000004900497308 */ /* 0x000e220000002400 */
[----:B-1----:R-:W-:-:S07]  /*ab70*/  FMNMX.FTZ R5, R71, R6, !PT ;  /* 0x0000000647057209 */ /* 0x002fce0007810000 */
[----:B------:R-:W1:Y:S01]  /*ab80*/  MUFU.TANH R74, R74 ;  /* 0x0000004a004a7308 */ /* 0x000e620000002400 */
[----:B--2---:R-:W-:-:S04]  /*ab90*/  FMNMX.FTZ R6, R72, R5, !PT ;  /* 0x0000000548067209 */ /* 0x004fc80007810000 */
[----:B0-----:R-:W-:Y:S02]  /*aba0*/  FMNMX.FTZ R5, R73, R6, !PT ;  /* 0x0000000649057209 */ /* 0x001fe40007810000 */
[----:B------:R-:W0:Y:S02]  /*abb0*/  SHFL.BFLY PT, R6, R81, 0x1, 0x1f ;  /* 0x0c201f0051067f89 */ /* 0x000e2400000e0000 */
[----:B-1----:R-:W-:-:S05]  /*abc0*/  FMNMX.FTZ R75, R74, R5, !PT ;  /* 0x000000054a4b7209 */ /* 0x002fca0007810000 */
[----:B------:R-:W1:Y:S01]  /*abd0*/  SHFL.BFLY PT, R82, R75, 0x2, 0x1f ;  /* 0x0c401f004b527f89 */ /* 0x000e6200000e0000 */
[----:B0-----:R-:W-:-:S05]  /*abe0*/  FMNMX.FTZ R6, R81, R6, !PT ;  /* 0x0000000651067209 */ /* 0x001fca0007810000 */
[----:B------:R-:W-:-:S04]  /*abf0*/  FADD.FTZ R7, -R6, R7 ;  /* 0x0000000706077221 */ /* 0x000fc80000010100 */
[----:B------:R-:W-:Y:S01]  /*ac00*/  FMUL.FTZ R83, R7, UR10 ;  /* 0x0000000a07537c20 */ /* 0x000fe20008410000 */
[----:B-1----:R-:W-:Y:S01]  /*ac10*/  FMNMX.FTZ R82, R75, R82, !PT ;  /* 0x000000524b527209 */ /* 0x002fe20007810000 */
[----:B------:R-:W-:-:S04]  /*ac20*/  IMAD.U32 R75, RZ, RZ, UR10 ;  /* 0x0000000aff4b7e24 */ /* 0x000fc8000f8e00ff */
[----:B------:R-:W0:Y:S01]  /*ac30*/  SHFL.BFLY PT, R5, R82, 0x1, 0x1f ;  /* 0x0c201f0052057f89 */ /* 0x000e2200000e0000 */
[----:B------:R-:W-:-:S04]  /*ac40*/  FFMA.FTZ R80, R6, R75, -8 ;  /* 0xc100000006507423 */ /* 0x000fc8000001004b */
        /* <DEDUP_REMOVED lines=18> */
[----:B------:R-:W-:Y:S01]  /*ad70*/  IMAD.U32 R78, RZ, RZ, UR10 ;  /* 0x0000000aff4e7e24 */ /* 0x000fe2000f8e00ff */
[----:B0-----:R-:W-:Y:S01]  /*ad80*/  FMNMX.FTZ R5, R82, R5, !PT ;  /* 0x0000000552057209 */ /* 0x001fe20007810000 */
[----:B------:R-:W-:Y:S01]  /*ad90*/  MUFU.EX2 R75, R75 ;  /* 0x0000004b004b7308 */ /* 0x000fe20000000800 */
[----:B------:R-:W-:-:S01]  /*ada0*/  FFMA.FTZ R14, R14, UR10, -R80 ;  /* 0x0000000a0e0e7c23 */ /* 0x000fc20008010850 */
[--C-:B------:R-:W-:Y:S01]  /*adb0*/  FFMA.FTZ R24, R24, UR10, -R80.reuse ;  /* 0x0000000a18187c23 */ /* 0x100fe20008010850 */
[----:B------:R-:W-:-:S01]  /*adc0*/  FFMA.FTZ R28, R28, UR10, -R80 ;  /* 0x0000000a1c1c7c23 */ /* 0x000fc20008010850 */
[C---:B------:R-:W-:Y:S01]  /*add0*/  FADD.FTZ R7, -R5.reuse, R8 ;  /* 0x0000000805077221 */ /* 0x040fe20000010100 */
[----:B------:R-:W-:-:S01]  /*ade0*/  FFMA.FTZ R78, R5, R78, -8 ;  /* 0xc1000000054e7423 */ /* 0x000fc2000001004e */
[--C-:B------:R-:W-:Y:S01]  /*adf0*/  FFMA.FTZ R32, R32, UR10, -R80.reuse ;  /* 0x0000000a20207c23 */ /* 0x100fe20008010850 */
[----:B------:R-:W-:-:S01]  /*ae00*/  FFMA.FTZ R36, R36, UR10, -R80 ;  /* 0x0000000a24247c23 */ /* 0x000fc20008010850 */
[----:B------:R-:W-:Y:S01]  /*ae10*/  FMUL.FTZ R7, R7, UR10 ;  /* 0x0000000a07077c20 */ /* 0x000fe20008410000 */
[----:B------:R-:W-:-:S01]  /*ae20*/  FFMA.FTZ R82, R11, UR10, -R78 ;  /* 0x0000000a0b527c23 */ /* 0x000fc2000801084e */
[--C-:B------:R-:W-:Y:S01]  /*ae30*/  FFMA.FTZ R11, R12, UR10, -R78.reuse ;  /* 0x0000000a0c0b7c23 */ /* 0x100fe2000801084e */
        /* <DEDUP_REMOVED lines=10> */
[----:B------:R-:W-:Y:S01]  /*aee0*/  FFMA.FTZ R34, R37, UR10, -R78 ;  /* 0x0000000a25227c23 */ /* 0x000fe2000801084e */
        /* <DEDUP_REMOVED lines=9> */
[----:B------:R-:W-:Y:S01]  /*af80*/  FFMA.FTZ R68, R68, UR10, -R80 ;  /* 0x0000000a44447c23 */ /* 0x000fe20008010850 */
[----:B------:R-:W-:-:S01]  /*af90*/  FFMA.FTZ R37, R38, UR10, -R78 ;  /* 0x0000000a26257c23 */ /* 0x000fc2000801084e */
[----:B------:R-:W-:Y:S01]  /*afa0*/  FFMA.FTZ R80, R79, UR10, -R80 ;  /* 0x0000000a4f507c23 */ /* 0x000fe20008010850 */
        /* <DEDUP_REMOVED lines=14> */
[----:B------:R-:W-:Y:S01]  /*b090*/  IADD3 R83, -R206, 0xb, RZ ;  /* 0x0000000bce537810 */ /* 0x000fe20007ffe1ff */
[----:B------:R-:W-:Y:S01]  /*b0a0*/  FFMA.FTZ R74, R74, UR10, -R78 ;  /* 0x0000000a4a4a7c23 */ /* 0x000fe2000801084e */
[----:B------:R-:W-:-:S02]  /*b0b0*/  WARPGROUP.DEPBAR.LE gsb0, 0x0 ;  /* 0x00008000000079c5 */ /* 0x000fc40000010000 */
        /* <DEDUP_REMOVED lines=18> */
[--C-:B------:R-:W-:Y:S01]  /*b1e0*/  FFMA.FTZ R57, R58, UR10, -R78.reuse ;  /* 0x0000000a3a397c23 */ /* 0x100fe2000801084e */
[----:B------:R-:W-:-:S05]  /*b1f0*/  FFMA.FTZ R58, R61, UR10, -R78 ;  /* 0x0000000a3d3a7c23 */ /* 0x000fca000801084e */
        /* <DEDUP_REMOVED lines=16> */
[--C-:B------:R-:W-:Y:S01]  /*b300*/  FFMA.FTZ R61, R62, UR10, -R78.reuse ;  /* 0x0000000a3e3d7c23 */ /* 0x100fe2000801084e */
[----:B------:R-:W-:-:S05]  /*b310*/  FFMA.FTZ R62, R65, UR10, -R78 ;  /* 0x0000000a413e7c23 */ /* 0x000fca000801084e */
        /* <DEDUP_REMOVED lines=16> */
[----:B------:R-:W-:-:S06]  /*b420*/  FFMA.FTZ R65, R66, UR10, -R78 ;  /* 0x0000000a42417c23 */ /* 0x000fcc000801084e */
        /* <DEDUP_REMOVED lines=34> */
[----:B------:R-:W-:Y:S01]  /*b650*/  FFMA.FTZ R69, R72, UR10, -R78 ;  /* 0x0000000a48457c23 */ /* 0x000fe2000801084e */
[----:B------:R-:W-:-:S05]  /*b660*/  IMAD.U32 R72, RZ, RZ, UR54 ;  /* 0x00000036ff487e24 */ /* 0x000fca000f8e00ff */
[----:B------:R-:W2:Y:S01]  /*b670*/  MUFU.EX2 R58, R58 ;  /* 0x0000003a003a7308 */ /* 0x000ea20000000800 */
[----:B-1----:R-:W-:-:S07]  /*b680*/  FADD.FTZ R3, R57, R2 ;  /* 0x0000000239037221 */ /* 0x002fce0000010000 */
[----:B------:R-:W-:Y:S01]  /*b690*/  MUFU.EX2 R60, R60 ;  /* 0x0000003c003c7308 */ /* 0x000fe20000000800 */
[----:B0-----:R-:W-:-:S07]  /*b6a0*/  FADD.FTZ R71, R55, R84 ;  /* 0x0000005437477221 */ /* 0x001fce0000010000 */
[----:B------:R-:W0:Y:S01]  /*b6b0*/  MUFU.EX2 R61, R61 ;  /* 0x0000003d003d7308 */ /* 0x000e220000000800 */
[----:B--2---:R-:W-:-:S07]  /*b6c0*/  FADD.FTZ R2, R58, R3 ;  /* 0x000000033a027221 */ /* 0x004fce0000010000 */
[----:B------:R-:W1:Y:S08]  /*b6d0*/  MUFU.EX2 R59, R59 ;  /* 0x0000003b003b7308 */ /* 0x000e700000000800 */
[----:B------:R-:W2:Y:S01]  /*b6e0*/  MUFU.EX2 R62, R62 ;  /* 0x0000003e003e7308 */ /* 0x000ea20000000800 */
[----:B0-----:R-:W-:-:S01]  /*b6f0*/  FADD.FTZ R3, R61, R2 ;  /* 0x000000023d037221 */ /* 0x001fc20000010000 */
[----:B------:R-:W-:-:S05]  /*b700*/  @!P1 LEA R2, R72, UR36, 0x3 ;  /* 0x0000002448029c11 */ /* 0x000fca000f8e18ff */
[----:B------:R-:W-:Y:S01]  /*b710*/  @!P1 VIADD R2, R2, 0x22840 ;  /* 0x0002284002029836 */ /* 0x000fe20000000000 */
[----:B------:R-:W0:Y:S04]  /*b720*/  MUFU.EX2 R64, R64 ;  /* 0x0000004000407308 */ /* 0x000e280000000800 */
[----:B------:R-:W-:Y:S01]  /*b730*/  @!P1 PRMT R2, RZ, 0x654, R2 ;  /* 0x00000654ff029816 */ /* 0x000fe20000000002 */
[----:B------:R3:W-:Y:S06]  /*b740*/  BAR.ARV R83, 0x100 ;  /* 0x000400530000751d */ /* 0x0007ec0000002000 */
[----:B------:R-:W4:Y:S01]  /*b750*/  MUFU.EX2 R65, R65 ;  /* 0x0000004100417308 */ /* 0x000f220000000800 */
[----:B------:R5:W-:Y:S07]  /*b760*/  @!P1 SYNCS.ARRIVE.TRANS64.RED.A1T0 RZ, [R2+URZ], RZ ;  /* 0x000000ff02ff99a7 */ /* 0x000bee000810043f */
[----:B------:R-:W3:Y:S08]  /*b770*/  MUFU.EX2 R63, R63 ;  /* 0x0000003f003f7308 */ /* 0x000ef00000000800 */
[----:B------:R-:W5:Y:S08]  /*b780*/  MUFU.EX2 R79, R79 ;  /* 0x0000004f004f7308 */ /* 0x000f700000000800 */
[----:B------:R-:W5:Y:S08]  /*b790*/  MUFU.EX2 R68, R68 ;  /* 0x0000004400447308 */ /* 0x000f700000000800 */
[----:B------:R1:W5:Y:S08]  /*b7a0*/  MUFU.EX2 R81, R70 ;  /* 0x0000004600517308 */ /* 0x0003700000000800 */
[----:B------:R-:W5:Y:S01]  /*b7b0*/  MUFU.EX2 R67, R67 ;  /* 0x0000004300437308 */ /* 0x000f620000000800 */
[----:B-1----:R-:W-:-:S04]  /*b7c0*/  FADD.FTZ R70, R60, R71 ;  /* 0x000000473c467221 */ /* 0x002fc80000010000 */
[----:B------:R-:W-:Y:S01]  /*b7d0*/  FADD.FTZ R71, R59, R70 ;  /* 0x000000463b477221 */ /* 0x000fe20000010000 */
[----:B--2---:R-:W-:-:S02]  /*b7e0*/  FADD.FTZ R70, R62, R3 ;  /* 0x000000033e467221 */ /* 0x004fc40000010000 */
[----:B------:R-:W1:Y:S01]  /*b7f0*/  MUFU.EX2 R66, R66 ;  /* 0x0000004200427308 */ /* 0x000e620000000800 */
[----:B0-----:R-:W-:-:S01]  /*b800*/  FADD.FTZ R72, R64, R71 ;  /* 0x0000004740487221 */ /* 0x001fc20000010000 */
[----:B----4-:R-:W-:-:S03]  /*b810*/  FADD.FTZ R70, R65, R70 ;  /* 0x0000004641467221 */ /* 0x010fc60000010000 */
[----:B---3--:R-:W-:Y:S01]  /*b820*/  FADD.FTZ R3, R63, R72 ;  /* 0x000000483f037221 */ /* 0x008fe20000010000 */
[----:B-----5:R-:W-:-:S02]  /*b830*/  FADD.FTZ R70, R79, R70 ;  /* 0x000000464f467221 */ /* 0x020fc40000010000 */
[----:B------:R-:W0:Y:S01]  /*b840*/  MUFU.EX2 R76, R76 ;  /* 0x0000004c004c7308 */ /* 0x000e220000000800 */
[----:B------:R-:W-:-:S01]  /*b850*/  FADD.FTZ R2, R68, R3 ;  /* 0x0000000344027221 */ /* 0x000fc20000010000 */
[----:B------:R-:W-:-:S03]  /*b860*/  FADD.FTZ R3, R81, R70 ;  /* 0x0000004651037221 */ /* 0x000fc60000010000 */
[----:B------:R-:W-:-:S03]  /*b870*/  FADD.FTZ R71, R67, R2 ;  /* 0x0000000243477221 */ /* 0x000fc60000010000 */
        /* <DEDUP_REMOVED lines=10> */
[----:B--2---:R-:W-:-:S03]  /*b920*/  FADD.FTZ R3, R80, R3 ;  /* 0x0000000350037221 */ /* 0x004fc60000010000 */
[----:B-1----:R-:W-:Y:S01]  /*b930*/  FADD.FTZ R2, R74, R2 ;  /* 0x000000024a027221 */ /* 0x002fe20000010000 */
[----:B------:R-:W-:Y:S06]  /*b940*/  @!P0 BRA `(.L_x_1117) ;  /* 0x0000000000048947 */ /* 0x000fec0003800000 */
[----:B------:R-:W-:Y:S01]  /*b950*/  BPT.TRAP 0x1 ;  /* 0x000000040000795c */ /* 0x000fe20000300000 */
.L_x_1117:
        /* <DEDUP_REMOVED lines=106> */
[----:B------:R-:W-:Y:S06]  /*c000*/  @P2 BRA `(.L_x_1118) ;  /* 0xffffffd800682947 */ /* 0x000fec000383ffff */
.L_x_1108:
[----:B------:R-:W-:-:S13]  /*c010*/  ISETP.GE.AND P2, PT, R4, UR39, PT ;  /* 0x0000002704007c0c */ /* 0x000fda000bf46270 */
[----:B------:R-:W-:Y:S05]  /*c020*/  @!P2 BRA `(.L_x_1119) ;  /* 0x0000003400d8a947 */ /* 0x000fea0003800000 */
[----:B------:R-:W-:Y:S01]  /*c030*/  IMAD.MOV.U32 R8, RZ, RZ, R5 ;  /* 0x000000ffff087224 */ /* 0x000fe200078e0005 */
[----:B------:R-:W-:Y:S01]  /*c040*/  UMOV UR34, UR51 ;  /* 0x0000003300227c82 */ /* 0x000fe20008000000 */
[----:B------:R-:W-:Y:S01]  /*c050*/  IMAD.MOV.U32 R7, RZ, RZ, R6 ;  /* 0x000000ffff077224 */ /* 0x000fe200078e0006 */
[----:B------:R-:W-:Y:S01]  /*c060*/  UMOV UR33, UR54 ;  /* 0x0000003600217c82 */ /* 0x000fe20008000000 */
[----:B------:R-:W-:Y:S01]  /*c070*/  ULDC UR31, c[0x0][0x9e4] ;  /* 0x00027900001f7ab9 */ /* 0x000fe20000000800 */
[----:B------:R-:W-:Y:S01]  /*c080*/  ULDC UR30, c[0x0][0x988] ;  /* 0x00026200001e7ab9 */ /* 0x000fe20000000800 */
[----:B------:R-:W-:-:S05]  /*c090*/  ULDC UR32, c[0x0][0x9e0] ;  /* 0x0002780000207ab9 */ /* 0x000fca0000000800 */
.L_x_1137:
[----:B------:R-:W-:Y:S01]  /*c0a0*/  ISETP.NE.AND P3, PT, RZ, UR45, PT ;  /* 0x0000002dff007c0c */ /* 0x000fe2000bf65270 */
[----:B------:R-:W-:-:S04]  /*c0b0*/  UISETP.NE.AND UP1, UPT, UR33, 0x1, UPT ;  /* 0x000000012100788c */ /* 0x000fc8000bf25270 */
[----:B------:R-:W-:-:S04]  /*c0c0*/  USEL UR51, URZ, 0x1, UP1 ;  /* 0x000000013f337887 */ /* 0x000fc80008800000 */
[----:B------:R-:W-:-:S04]  /*c0d0*/  ULOP3.LUT UR51, UR34, UR51, URZ, 0x3c, !UPT ;  /* 0x0000003322337292 */ /* 0x000fc8000f8e3c3f */
[----:B------:R-:W-:Y:S08]  /*c0e0*/  @P3 BRA `(.L_x_1120) ;  /* 0x0000000000383947 */ /* 0x000ff00003800000 */
[----:B------:R-:W-:Y:S05]  /*c0f0*/  @!P0 BRA `(.L_x_1121) ;  /* 0x0000000000048947 */ /* 0x000fea0003800000 */
[----:B------:R-:W-:Y:S01]  /*c100*/  BPT.TRAP 0x1 ;  /* 0x000000040000795c */ /* 0x000fe20000300000 */
.L_x_1121:
        /* <DEDUP_REMOVED lines=9> */
.L_x_1122:
[----:B-1----:R-:W-:Y:S05]  /*c1a0*/  @P2 BRA `(.L_x_1120) ;  /* 0x0000000000082947 */ /* 0x002fea0003800000 */
[----:B------:R-:W1:Y:S02]  /*c1b0*/  SYNCS.PHASECHK.TRANS64.TRYWAIT P2, [UR6+0x22830], R5 ;  /* 0x02283005ff0075a7 */ /* 0x000e640008040146 */
[----:B-1----:R-:W-:Y:S05]  /*c1c0*/  @!P2 BRA `(.L_x_1123) ;  /* 0x000000e000f8a947 */ /* 0x002fea0003800000 */
.L_x_1120:
        /* <DEDUP_REMOVED lines=40> */
.L_x_1125:
[----:B------:R-:W-:Y:S01]  /*c450*/  ULEA UR6, UR33, UR36, 0x3 ;  /* 0x0000002421067291 */ /* 0x000fe2000f8e183f */
[----:B------:R-:W-:-:S05]  /*c460*/  IMAD.U32 R5, RZ, RZ, UR34 ;  /* 0x00000022ff057e24 */ /* 0x000fca000f8e00ff */
[----:B------:R-:W-:-:S04]  /*c470*/  SHF.L.U32 R5, R5, 0x1f, RZ ;  /* 0x0000001f05057819 */ /* 0x000fc800000006ff */
[----:B------:R0:W1:Y:S01]  /*c480*/  SYNCS.PHASECHK.TRANS64.TRYWAIT P2, [UR6+0x22850], R5 ;  /* 0x02285005ff0075a7 */ /* 0x0000620008040146 */
[----:B------:R-:W-:Y:S05]  /*c490*/  @!P0 BRA `(.L_x_1126) ;  /* 0x0000000000048947 */ /* 0x000fea0003800000 */
[----:B------:R-:W-:Y:S01]  /*c4a0*/  BPT.TRAP 0x1 ;  /* 0x000000040000795c */ /* 0x000fe20000300000 */
.L_x_1126:
[----:B-1----:R-:W-:Y:S05]  /*c4b0*/  @P2 BRA `(.L_x_1124) ;  /* 0x0000000000082947 */ /* 0x002fea0003800000 */
[----:B------:R-:W1:Y:S02]  /*c4c0*/  SYNCS.PHASECHK.TRANS64.TRYWAIT P2, [UR6+0x22850], R5 ;  /* 0x02285005ff0075a7 */ /* 0x000e640008040146 */
[----:B-1----:R-:W-:Y:S05]  /*c4d0*/  @!P2 BRA `(.L_x_1127) ;  /* 0x000000e0004ca947 */ /* 0x002fea0003800000 */
.L_x_1124:
[----:B------:R-:W-:Y:S01]  /*c4e0*/  UIADD3 UR6, UR36, 0x400, URZ ;  /* 0x0000040024067890 */ /* 0x000fe2000fffe03f */
[----:B------:R-:W-:Y:S01]  /*c4f0*/  WARPGROUP.ARRIVE ;  /* 0x00000000000079c5 */ /* 0x000fe20000000000 */
[----:B------:R-:W-:-:S05]  /*c500*/  UMOV UR7, 0x40000040 ;  /* 0x4000004000077882 */ /* 0x000fca0000000000 */
[----:B------:R-:W2:Y:S01]  /*c510*/  S2R R208, SR_TID.X ;  /* 0x0000000000d07919 */ /* 0x000ea20000002100 */
[----:B------:R-:W-:Y:S01]  /*c520*/  USHF.R.U32.HI UR6, URZ, 0x4, UR6 ;  /* 0x000000043f067899 */ /* 0x000fe20008011606 */
[----:B------:R-:W-:Y:S01]  /*c530*/  PLOP3.LUT P2, PT, PT, PT, UP0, 0x80, 0x0 ;  /* 0x000000000000781c */ /* 0x000fe20003f4f008 */
[----:B------:R-:W-:Y:S02]  /*c540*/  IMAD.U32 R10, RZ, RZ, UR54 ;  /* 0x00000036ff0a7e24 */ /* 0x000fe4000f8e00ff */
[C---:B------:R-:W-:Y:S01]  /*c550*/  FMUL.FTZ R20, R0.reuse, R34 ;  /* 0x0000002200147220 */ /* 0x040fe20000410000 */
[----:B------:R-:W-:Y:S01]  /*c560*/  ULOP3.LUT UR6, UR6, 0x3fff, URZ, 0xc0, !UPT ;  /* 0x00003fff06067892 */ /* 0x000fe2000f8ec03f */
[C---:B------:R-:W-:Y:S01]  /*c570*/  FMUL.FTZ R34, R0.reuse, R55 ;  /* 0x0000003700227220 */ /* 0x040fe20000410000 */
[----:B------:R-:W-:Y:S01]  /*c580*/  FMUL.FTZ R55, R0, R60 ;  /* 0x0000003c00377220 */ /* 0x000fe20000410000 */
[----:B------:R-:W-:Y:S01]  /*c590*/  @!P1 LEA R10, R10, UR36, 0x3 ;  /* 0x000000240a0a9c11 */ /* 0x000fe2000f8e18ff */
[----:B------:R-:W-:Y:S01]  /*c5a0*/  ULOP3.LUT UR6, UR6, 0x10000, URZ, 0xfc, !UPT ;  /* 0x0001000006067892 */ /* 0x000fe2000f8efc3f */
[C---:B------:R-:W-:Y:S01]  /*c5b0*/  FMUL.FTZ R60, R0.reuse, R69 ;  /* 0x00000045003c7220 */ /* 0x040fe20000410000 */
[C---:B-1----:R-:W-:Y:S01]  /*c5c0*/  FMUL.FTZ R6, R0.reuse, R24 ;  /* 0x0000001800067220 */ /* 0x042fe20000410000 */
[----:B------:R-:W-:Y:S01]  /*c5d0*/  FMUL.FTZ R13, R0, R25 ;  /* 0x00000019000d7220 */ /* 0x000fe20000410000 */
[----:B------:R-:W-:Y:S01]  /*c5e0*/  ULEA UR10, UR33, UR6, 0xa ;  /* 0x00000006210a7291 */ /* 0x000fe2000f8e503f */
[----:B------:R-:W-:-:S02]  /*c5f0*/  @!P1 VIADD R10, R10, 0x22840 ;  /* 0x000228400a0a9836 */ /* 0x000fc40000000000 */
[C---:B0-----:R-:W-:Y:S01]  /*c600*/  FMUL.FTZ R5, R0.reuse, R26 ;  /* 0x0000001a00057220 */ /* 0x041fe20000410000 */
[C---:B------:R-:W-:Y:S01]  /*c610*/  FMUL.FTZ R24, R0.reuse, R35 ;  /* 0x0000002300187220 */ /* 0x040fe20000410000 */
[C---:B------:R-:W-:Y:S01]  /*c620*/  FMUL.FTZ R9, R0.reuse, R27 ;  /* 0x0000001b00097220 */ /* 0x040fe20000410000 */
        /* <DEDUP_REMOVED lines=34> */
[----:B------:R-:W-:Y:S01]  /*c850*/  IMAD.U32 R71, RZ, RZ, UR47 ;  /* 0x0000002fff477e24 */ /* 0x000fe2000f8e00ff */
        /* <DEDUP_REMOVED lines=23> */
[----:B------:R-:W-:Y:S01]  /*c9d0*/  FMUL.FTZ R61, R0, R72 ;  /* 0x00000048003d7220 */ /* 0x000fe20000410000 */
[----:B------:R-:W-:Y:S01]  /*c9e0*/  UMOV UR7, 0x40000040 ;  /* 0x4000004000077882 */ /* 0x000fe20000000000 */
[----:B------:R-:W-:-:S02]  /*c9f0*/  VIADD R72, R17, UR42 ;  /* 0x0000002a11487c36 */ /* 0x000fc40008000000 */
        /* <DEDUP_REMOVED lines=66> */
[----:B------:R-:W-:-:S04]  /*ce20*/  @P2 IMAD.HI.U32 R11, R72, UR6, RZ ;  /* 0x00000006480b2c27 */ /* 0x000fc8000f8e00ff */
[----:B------:R-:W0:Y:S01]  /*ce30*/  MUFU.TANH R61, R61 ;  /* 0x0000003d003d7308 */ /* 0x000e220000002400 */
[----:B------:R-:W-:Y:S02]  /*ce40*/  @P2 SHF.R.U32.HI R72, RZ, UR7, R11 ;  /* 0x00000007ff482c19 */ /* 0x000fe4000801160b */
[----:B------:R-:W-:-:S05]  /*ce50*/  IADD3 R11, -R208, 0xb, RZ ;  /* 0x0000000bd00b7810 */ /* 0x000fca0007ffe1ff */
[----:B------:R-:W0:Y:S01]  /*ce60*/  MUFU.TANH R62, R62 ;  /* 0x0000003e003e7308 */ /* 0x000e220000002400 */
[----:B------:R-:W5:Y:S07]  /*ce70*/  SHFL.IDX PT, R69, R72, RZ, 0x1c1f ;  /* 0x001c1fff48457589 */ /* 0x000f6e00000e0000 */
        /* <DEDUP_REMOVED lines=23> */
[----:B0-234-:R-:W-:Y:S06]  /*cff0*/  @!P5 BRA `(.L_x_1128) ;  /* 0x00000000005cd947 */ /* 0x01dfec0003800000 */
        /* <DEDUP_REMOVED lines=13> */
.L_x_1130:
[----:B------:R-:W-:-:S05]  /*d0d0*/  IMAD.U32 R82, RZ, RZ, UR31 ;  /* 0x0000001fff527e24 */ /* 0x000fca000f8e00ff */
[----:B------:R-:W-:-:S13]  /*d0e0*/  ISETP.NE.AND P2, PT, R82, 0x1, PT ;  /* 0x000000015200780c */ /* 0x000fda0003f45270 */
[----:B------:R-:W0:Y:S02]  /*d0f0*/  @P2 LDC.64 R10, c[0x0][0x9e8] ;  /* 0x00027a00ff0a2b82 */ /* 0x000e240000000a00 */
[----:B0-----:R-:W-:-:S05]  /*d100*/  @P2 IMAD.HI.U32 R10, R69, R10, RZ ;  /* 0x0000000a450a2227 */ /* 0x001fca00078e00ff */
[----:B------:R-:W-:-:S07]  /*d110*/  @P2 SHF.R.U32.HI R69, RZ, R11, R10 ;  /* 0x0000000bff452219 */ /* 0x000fce000001160a */
.L_x_1131:
[----:B------:R-:W-:Y:S05]  /*d120*/  BSYNC B0 ;  /* 0x0000000000007941 */ /* 0x000fea0003800000 */
.L_x_1129:
[----:B------:R-:W-:-:S04]  /*d130*/  IMAD R69, R69, R82, -R67 ;  /* 0x0000005245457224 */ /* 0x000fc800078e0a43 */
[----:B------:R-:W-:-:S05]  /*d140*/  IMAD.IADD R69, R69, 0x1, -R16 ;  /* 0x0000000145457824 */ /* 0x000fca00078e0a10 */
[----:B------:R-:W-:Y:S02]  /*d150*/  VIADDMNMX R74, R69, R82, R74, PT ;  /* 0x00000052454a7246 */ /* 0x000fe4000380014a */
[----:B------:R-:W-:-:S07]  /*d160*/  VIMNMX R76, R76, R69, !PT ;  /* 0x000000454c4c7248 */ /* 0x000fce0007fe0100 */
.L_x_1128:
[----:B------:R-:W-:Y:S01]  /*d170*/  ISETP.GT.AND P2, PT, R4, -0x1, PT ;  /* 0xffffffff0400780c */ /* 0x000fe20003f44270 */
[----:B------:R-:W0:Y:S03]  /*d180*/  SHFL.IDX PT, R11, R72, 0x1, 0x1c1f ;  /* 0x003c1f00480b7f89 */ /* 0x000e2600000e0000 */
[C---:B------:R-:W-:Y:S02]  /*d190*/  ISETP.GT.AND P4, PT, R76.reuse, RZ, P2 ;  /* 0x000000ff4c00720c */ /* 0x040fe40001784270 */
[----:B------:R-:W-:Y:S02]  /*d1a0*/  ISETP.GT.AND P6, PT, R76, 0x1, P2 ;  /* 0x000000014c00780c */ /* 0x000fe400017c4270 */
[C---:B------:R-:W-:Y:S02]  /*d1b0*/  ISETP.LT.OR P4, PT, R74.reuse, 0x1, P4 ;  /* 0x000000014a00780c */ /* 0x040fe40002781670 */
[----:B------:R-:W-:-:S02]  /*d1c0*/  ISETP.LT.OR P6, PT, R74, 0x2, P6 ;  /* 0x000000024a00780c */ /* 0x000fc400037c1670 */
[----:B------:R-:W-:Y:S02]  /*d1d0*/  ISETP.GT.AND P3, PT, R76, 0x8, P2 ;  /* 0x000000084c00780c */ /* 0x000fe40001764270 */
[----:B------:R-:W-:Y:S02]  /*d1e0*/  FSEL R83, R6, -INF , !P4 ;  /* 0xff80000006537808 */ /* 0x000fe40006000000 */
[----:B------:R-:W-:Y:S02]  /*d1f0*/  FSEL R81, R13, -INF , !P6 ;  /* 0xff8000000d517808 */ /* 0x000fe40007000000 */
[C---:B------:R-:W-:Y:S02]  /*d200*/  ISETP.GT.AND P4, PT, R76.reuse, 0x9, P2 ;  /* 0x000000094c00780c */ /* 0x040fe40001784270 */
[----:B------:R-:W-:Y:S02]  /*d210*/  ISETP.GT.AND P6, PT, R76, 0x10, P2 ;  /* 0x000000104c00780c */ /* 0x000fe400017c4270 */
[----:B------:R-:W-:-:S02]  /*d220*/  ISETP.LT.OR P3, PT, R74, 0x9, P3 ;  /* 0x000000094a00780c */ /* 0x000fc40001f61670 */
[----:B------:R-:W-:Y:S01]  /*d230*/  ISETP.LT.OR P4, PT, R74, 0xa, P4 ;  /* 0x0000000a4a00780c */ /* 0x000fe20002781670 */
[----:B0-----:R-:W-:Y:S01]  /*d240*/  IMAD.IADD R80, R80, 0x1, R11 ;  /* 0x0000000150507824 */ /* 0x001fe200078e020b */
[----:B------:R-:W-:Y:S02]  /*d250*/  ISETP.LT.OR P6, PT, R74, 0x11, P6 ;  /* 0x000000114a00780c */ /* 0x000fe400037c1670 */
[----:B------:R-:W-:Y:S02]  /*d260*/  FSEL R79, R15, -INF , !P3 ;  /* 0xff8000000f4f7808 */ /* 0x000fe40005800000 */
[----:B------:R-:W-:Y:S02]  /*d270*/  ISETP.GT.AND P3, PT, R76, 0x11, P2 ;  /* 0x000000114c00780c */ /* 0x000fe40001764270 */
[----:B------:R-:W-:Y:S02]  /*d280*/  FSEL R77, R21, -INF , !P4 ;  /* 0xff800000154d7808 */ /* 0x000fe40006000000 */
[----:B------:R-:W-:-:S02]  /*d290*/  FSEL R69, R164, -INF , !P6 ;  /* 0xff800000a4457808 */ /* 0x000fc40007000000 */
[C---:B------:R-:W-:Y:S02]  /*d2a0*/  ISETP.GT.AND P4, PT, R76.reuse, 0x18, P2 ;  /* 0x000000184c00780c */ /* 0x040fe40001784270 */
[----:B------:R-:W-:Y:S02]  /*d2b0*/  ISETP.GT.AND P6, PT, R76, 0x19, P2 ;  /* 0x000000194c00780c */ /* 0x000fe400017c4270 */
[C---:B------:R-:W-:Y:S02]  /*d2c0*/  ISETP.LT.OR P3, PT, R74.reuse, 0x12, P3 ;  /* 0x000000124a00780c */ /* 0x040fe40001f61670 */
[C---:B------:R-:W-:Y:S02]  /*d2d0*/  ISETP.LT.OR P4, PT, R74.reuse, 0x19, P4 ;  /* 0x000000194a00780c */ /* 0x040fe40002781670 */
[----:B------:R-:W-:Y:S02]  /*d2e0*/  ISETP.LT.OR P6, PT, R74, 0x1a, P6 ;  /* 0x0000001a4a00780c */ /* 0x000fe400037c1670 */
[----:B------:R-:W-:-:S02]  /*d2f0*/  FSEL R165, R165, -INF , !P3 ;  /* 0xff800000a5a57808 */ /* 0x000fc40005800000 */
[----:B------:R-:W-:Y:S02]  /*d300*/  ISETP.GT.AND P3, PT, R76, 0x20, P2 ;  /* 0x000000204c00780c */ /* 0x000fe40001764270 */
[----:B------:R-:W-:Y:S02]  /*d310*/  FSEL R71, R166, -INF , !P4 ;  /* 0xff800000a6477808 */ /* 0x000fe40006000000 */
[----:B------:R-:W-:Y:S02]  /*d320*/  FSEL R73, R160, -INF , !P6 ;  /* 0xff800000a0497808 */ /* 0x000fe40007000000 */
[C---:B------:R-:W-:Y:S02]  /*d330*/  ISETP.GT.AND P4, PT, R76.reuse, 0x21, P2 ;  /* 0x000000214c00780c */ /* 0x040fe40001784270 */
[----:B------:R-:W-:Y:S02]  /*d340*/  ISETP.GT.AND P6, PT, R76, 0x28, P2 ;  /* 0x000000284c00780c */ /* 0x000fe400017c4270 */
[----:B------:R-:W-:-:S02]  /*d350*/  ISETP.LT.OR P3, PT, R74, 0x21, P3 ;  /* 0x000000214a00780c */ /* 0x000fc40001f61670 */
[C---:B------:R-:W-:Y:S02]  /*d360*/  ISETP.LT.OR P4, PT, R74.reuse, 0x22, P4 ;  /* 0x000000224a00780c */ /* 0x040fe40002781670 */
        /* <DEDUP_REMOVED lines=49> */
[----:B------:R-:W-:Y:S01]  /*d680*/  FSEL R59, R62, -INF , !P6 ;  /* 0xff8000003e3b7808 */ /* 0x000fe20007000000 */
[----:B------:R-:W-:Y:S01]  /*d690*/  IMAD.IADD R62, R78, 0x1, R11 ;  /* 0x000000014e3e7824 */ /* 0x000fe200078e020b */
[C---:B------:R-:W-:Y:S02]  /*d6a0*/  ISETP.GT.AND P4, PT, R76.reuse, 0x69, P2 ;  /* 0x000000694c00780c */ /* 0x040fe40001784270 */
[----:B------:R-:W-:Y:S02]  /*d6b0*/  ISETP.GT.AND P6, PT, R76, 0x70, P2 ;  /* 0x000000704c00780c */ /* 0x000fe400017c4270 */
[----:B------:R-:W-:-:S02]  /*d6c0*/  ISETP.LT.OR P3, PT, R74, 0x69, P3 ;  /* 0x000000694a00780c */ /* 0x000fc40001f61670 */
[C---:B------:R-:W-:Y:S02]  /*d6d0*/  ISETP.LT.OR P4, PT, R74.reuse, 0x6a, P4 ;  /* 0x0000006a4a00780c */ /* 0x040fe40002781670 */
[----:B------:R-:W-:Y:S02]  /*d6e0*/  ISETP.LT.OR P6, PT, R74, 0x71, P6 ;  /* 0x000000714a00780c */ /* 0x000fe400037c1670 */
[----:B------:R-:W-:Y:S02]  /*d6f0*/  FSEL R60, R63, -INF , !P3 ;  /* 0xff8000003f3c7808 */ /* 0x000fe40005800000 */
[----:B------:R-:W-:Y:S02]  /*d700*/  FSEL R61, R64, -INF , !P4 ;  /* 0xff800000403d7808 */ /* 0x000fe40006000000 */
[----:B------:R-:W-:Y:S02]  /*d710*/  FSEL R63, R66, -INF , !P6 ;  /* 0xff800000423f7808 */ /* 0x000fe40007000000 */
[----:B------:R-:W-:-:S02]  /*d720*/  ISETP.GT.AND P3, PT, R76, 0x71, P2 ;  /* 0x000000714c00780c */ /* 0x000fc40001764270 */
[C---:B------:R-:W-:Y:S02]  /*d730*/  ISETP.GT.AND P4, PT, R76.reuse, 0x78, P2 ;  /* 0x000000784c00780c */ /* 0x040fe40001784270 */
[----:B------:R-:W-:Y:S02]  /*d740*/  ISETP.GT.AND P6, PT, R76, 0x79, P2 ;  /* 0x000000794c00780c */ /* 0x000fe400017c4270 */
[C---:B------:R-:W-:Y:S02]  /*d750*/  ISETP.LT.OR P3, PT, R74.reuse, 0x72, P3 ;  /* 0x000000724a00780c */ /* 0x040fe40001f61670 */
[C---:B------:R-:W-:Y:S02]  /*d760*/  ISETP.LT.OR P4, PT, R74.reuse, 0x79, P4 ;  /* 0x000000794a00780c */ /* 0x040fe40002781670 */
[----:B------:R-:W-:Y:S02]  /*d770*/  ISETP.LT.OR P6, PT, R74, 0x7a, P6 ;  /* 0x0000007a4a00780c */ /* 0x000fe400037c1670 */
[----:B------:R-:W-:-:S02]  /*d780*/  FSEL R65, R65, -INF , !P3 ;  /* 0xff80000041417808 */ /* 0x000fc40005800000 */
[----:B------:R-:W-:Y:S02]  /*d790*/  FSEL R66, R68, -INF , !P4 ;  /* 0xff80000044427808 */ /* 0x000fe40006000000 */
[----:B------:R-:W-:Y:S01]  /*d7a0*/  FSEL R64, R70, -INF , !P6 ;  /* 0xff80000046407808 */ /* 0x000fe20007000000 */
[----:B------:R-:W-:Y:S06]  /*d7b0*/  @!P5 BRA `(.L_x_1132) ;  /* 0x00000000005cd947 */ /* 0x000fec0003800000 */
        /* <DEDUP_REMOVED lines=13> */
.L_x_1134:
[----:B------:R-:W-:-:S05]  /*d890*/  IMAD.U32 R68, RZ, RZ, UR31 ;  /* 0x0000001fff447e24 */ /* 0x000fca000f8e00ff */
[----:B------:R-:W-:-:S13]  /*d8a0*/  ISETP.NE.AND P3, PT, R68, 0x1, PT ;  /* 0x000000014400780c */ /* 0x000fda0003f65270 */
[----:B------:R-:W0:Y:S02]  /*d8b0*/  @P3 LDC.64 R10, c[0x0][0x9e8] ;  /* 0x00027a00ff0a3b82 */ /* 0x000e240000000a00 */
[----:B0-----:R-:W-:-:S05]  /*d8c0*/  @P3 IMAD.HI.U32 R10, R6, R10, RZ ;  /* 0x0000000a060a3227 */ /* 0x001fca00078e00ff */
[----:B------:R-:W-:-:S07]  /*d8d0*/  @P3 SHF.R.U32.HI R6, RZ, R11, R10 ;  /* 0x0000000bff063219 */ /* 0x000fce000001160a */
.L_x_1135:
[----:B------:R-:W-:Y:S05]  /*d8e0*/  BSYNC B0 ;  /* 0x0000000000007941 */ /* 0x000fea0003800000 */
.L_x_1133:
[----:B------:R-:W-:-:S04]  /*d8f0*/  IMAD R67, R6, R68, -R67 ;  /* 0x0000004406437224 */ /* 0x000fc800078e0a43 */
[----:B------:R-:W-:-:S05]  /*d900*/  IMAD.IADD R67, R67, 0x1, -R16 ;  /* 0x0000000143437824 */ /* 0x000fca00078e0a10 */
[----:B------:R-:W-:Y:S02]  /*d910*/  VIADDMNMX R62, R67, R68, R62, PT ;  /* 0x00000044433e7246 */ /* 0x000fe4000380013e */
[----:B------:R-:W-:-:S07]  /*d920*/  VIMNMX R80, R80, R67, !PT ;  /* 0x0000004350507248 */ /* 0x000fce0007fe0100 */
.L_x_1132:
[----:B------:R-:W-:Y:S01]  /*d930*/  FMNMX.FTZ R6, R83, R7, !PT ;  /* 0x0000000753067209 */ /* 0x000fe20007810000 */
[----:B------:R-:W-:Y:S01]  /*d940*/  UMOV UR10, UR30 ;  /* 0x0000001e000a7c82 */ /* 0x000fe20008000000 */
        /* <DEDUP_REMOVED lines=18> */
[----:B------:R-:W-:Y:S02]  /*da70*/  ISETP.GT.AND P6, PT, R80, 0x8, P2 ;  /* 0x000000085000780c */ /* 0x000fe400017c4270 */
[----:B------:R-:W-:Y:S02]  /*da80*/  FMNMX.FTZ R6, R167, R6, !PT ;  /* 0x00000006a7067209 */ /* 0x000fe40007810000 */
[C---:B------:R-:W-:Y:S02]  /*da90*/  ISETP.LT.OR P4, PT, R62.reuse, 0x11, P4 ;  /* 0x000000113e00780c */ /* 0x040fe40002781670 */
[----:B------:R-:W-:Y:S02]  /*daa0*/  FMNMX.FTZ R6, R163, R6, !PT ;  /* 0x00000006a3067209 */ /* 0x000fe40007810000 */
[----:B------:R-:W-:-:S02]  /*dab0*/  ISETP.LT.OR P6, PT, R62, 0x9, P6 ;  /* 0x000000093e00780c */ /* 0x000fc400037c1670 */
[----:B------:R-:W-:Y:S02]  /*dac0*/  FMNMX.FTZ R11, R207, R6, !PT ;  /* 0x00000006cf0b7209 */ /* 0x000fe40007810000 */
[----:B------:R-:W-:Y:S02]  /*dad0*/  FSEL R20, R20, -INF , !P4 ;  /* 0xff80000014147808 */ /* 0x000fe40006000000 */
        /* <DEDUP_REMOVED lines=30> */
[----:B------:R-:W-:-:S04]  /*dcc0*/  FMNMX.FTZ R6, R63, R6, !PT ;  /* 0x000000063f067209 */ /* 0x000fc80007810000 */
[----:B------:R-:W-:-:S04]  /*dcd0*/  FMNMX.FTZ R11, R65, R6, !PT ;  /* 0x00000006410b7209 */ /* 0x000fc80007810000 */
[----:B------:R-:W-:-:S04]  /*dce0*/  FMNMX.FTZ R11, R66, R11, !PT ;  /* 0x0000000b420b7209 */ /* 0x000fc80007810000 */
[----:B------:R-:W-:-:S05]  /*dcf0*/  FMNMX.FTZ R11, R64, R11, !PT ;  /* 0x0000000b400b7209 */ /* 0x000fca0007810000 */
[----:B------:R-:W0:Y:S02]  /*dd00*/  SHFL.BFLY PT, R6, R11, 0x2, 0x1f ;  /* 0x0c401f000b067f89 */ /* 0x000e2400000e0000 */
        /* <DEDUP_REMOVED lines=9> */
[----:B------:R-:W-:-:S04]  /*dda0*/  ISETP.GT.AND P3, PT, R80, RZ, P2 ;  /* 0x000000ff5000720c */ /* 0x000fc80001764270 */
[----:B------:R-:W-:Y:S02]  /*ddb0*/  ISETP.LT.OR P3, PT, R62, 0x1, P3 ;  /* 0x000000013e00780c */ /* 0x000fe40001f61670 */
[----:B0-----:R-:W-:Y:S01]  /*ddc0*/  FMNMX.FTZ R6, R10, R67, !PT ;  /* 0x000000430a067209 */ /* 0x001fe20007810000 */
[----:B------:R-:W-:-:S03]  /*ddd0*/  IMAD.U32 R67, RZ, RZ, UR10 ;  /* 0x0000000aff437e24 */ /* 0x000fc6000f8e00ff */
[C---:B------:R-:W-:Y:S01]  /*dde0*/  FSETP.NEU.FTZ.AND P6, PT, R6.reuse, -INF , PT ;  /* 0xff8000000600780b */ /* 0x040fe20003fdd000 */
[----:B------:R-:W-:-:S05]  /*ddf0*/  FFMA.FTZ R10, R6, R67, -8 ;  /* 0xc1000000060a7423 */ /* 0x000fca0000010043 */
[----:B------:R-:W-:-:S05]  /*de00*/  FSEL R10, R10, RZ, P6 ;  /* 0x000000ff0a0a7208 */ /* 0x000fca0003000000 */
[--C-:B------:R-:W-:Y:S01]  /*de10*/  FFMA.FTZ R67, R81, UR10, -R10.reuse ;  /* 0x0000000a51437c23 */ /* 0x100fe2000801080a */
[----:B------:R-:W-:Y:S01]  /*de20*/  FSEL R81, R5, -INF , !P3 ;  /* 0xff80000005517808 */ /* 0x000fe20005800000 */
[--C-:B------:R-:W-:Y:S01]  /*de30*/  FFMA.FTZ R76, R71, UR10, -R10.reuse ;  /* 0x0000000a474c7c23 */ /* 0x100fe2000801080a */
[----:B------:R-:W-:Y:S01]  /*de40*/  ISETP.GT.AND P3, PT, R80, 0x30, P2 ;  /* 0x000000305000780c */ /* 0x000fe20001764270 */
[--C-:B------:R-:W-:Y:S01]  /*de50*/  FFMA.FTZ R70, R77, UR10, -R10.reuse ;  /* 0x0000000a4d467c23 */ /* 0x100fe2000801080a */
[----:B------:R-:W-:Y:S01]  /*de60*/  FMNMX.FTZ R72, R81, R8, !PT ;  /* 0x0000000851487209 */ /* 0x000fe20007810000 */
[--C-:B------:R-:W-:Y:S01]  /*de70*/  FFMA.FTZ R77, R75, UR10, -R10.reuse ;  /* 0x0000000a4b4d7c23 */ /* 0x100fe2000801080a */
[----:B------:R-:W-:Y:S01]  /*de80*/  ISETP.LT.OR P3, PT, R62, 0x31, P3 ;  /* 0x000000313e00780c */ /* 0x000fe20001f61670 */
[--C-:B------:R-:W-:Y:S01]  /*de90*/  FFMA.FTZ R83, R83, UR10, -R10.reuse ;  /* 0x0000000a53537c23 */ /* 0x100fe2000801080a */
[----:B------:R-:W-:Y:S01]  /*dea0*/  FMNMX.FTZ R5, R9, R72, !PT ;  /* 0x0000004809057209 */ /* 0x000fe20007810000 */
[--C-:B------:R-:W-:Y:S01]  /*deb0*/  FFMA.FTZ R79, R79, UR10, -R10.reuse ;  /* 0x0000000a4f4f7c23 */ /* 0x100fe2000801080a */
[----:B------:R-:W-:Y:S01]  /*dec0*/  FSEL R71, R32, -INF , !P4 ;  /* 0xff80000020477808 */ /* 0x000fe20006000000 */
[----:B------:R-:W-:Y:S01]  /*ded0*/  MUFU.EX2 R24, R83 ;  /* 0x0000005300187308 */ /* 0x000fe20000000800 */
[----:B------:R-:W-:Y:S01]  /*dee0*/  FMNMX.FTZ R5, R12, R5, !PT ;  /* 0x000000050c057209 */ /* 0x000fe20007810000 */
[--C-:B------:R-:W-:Y:S01]  /*def0*/  FFMA.FTZ R69, R69, UR10, -R10.reuse ;  /* 0x0000000a45457c23 */ /* 0x100fe2000801080a */
[----:B------:R-:W-:Y:S01]  /*df00*/  ISETP.GT.AND P4, PT, R80, 0x39, P2 ;  /* 0x000000395000780c */ /* 0x000fe20001784270 */
        /* <DEDUP_REMOVED lines=11> */
[C---:B------:R-:W-:Y:S01]  /*dfc0*/  ISETP.LT.OR P4, PT, R62.reuse, 0x3a, P4 ;  /* 0x0000003a3e00780c */ /* 0x040fe20002781670 */
[----:B------:R0:W-:Y:S01]  /*dfd0*/  MUFU.EX2 R27, R79 ;  /* 0x0000004f001b7308 */ /* 0x0001e20000000800 */
[----:B------:R-:W-:Y:S01]  /*dfe0*/  FMNMX.FTZ R5, R25, R74, !PT ;  /* 0x0000004a19057209 */ /* 0x000fe20007810000 */
[--C-:B------:R-:W-:Y:S01]  /*dff0*/  FFMA.FTZ R51, R51, UR10, -R10.reuse ;  /* 0x0000000a33337c23 */ /* 0x100fe2000801080a */
[----:B------:R-:W-:Y:S01]  /*e000*/  ISETP.LT.OR P3, PT, R62, 0x39, P3 ;  /* 0x000000393e00780c */ /* 0x000fe20001f61670 */
[----:B------:R-:W-:Y:S01]  /*e010*/  FFMA.FTZ R13, R13, UR10, -R10 ;  /* 0x0000000a0d0d7c23 */ /* 0x000fe2000801080a */
[----:B------:R-:W-:-:S02]  /*e020*/  FMNMX.FTZ R5, R26, R5, !PT ;  /* 0x000000051a057209 */ /* 0x000fc40007810000 */
[----:B------:R-:W-:Y:S01]  /*e030*/  FSEL R34, R34, -INF , !P4 ;  /* 0xff80000022227808 */ /* 0x000fe20006000000 */
[----:B------:R-:W-:Y:S01]  /*e040*/  MUFU.EX2 R67, R67 ;  /* 0x0000004300437308 */ /* 0x000fe20000000800 */
[----:B------:R-:W-:Y:S01]  /*e050*/  FMNMX.FTZ R5, R68, R5, !PT ;  /* 0x0000000544057209 */ /* 0x000fe20007810000 */
[--C-:B0-----:R-:W-:Y:S01]  /*e060*/  FFMA.FTZ R79, R206, UR10, -R10.reuse ;  /* 0x0000000ace4f7c23 */ /* 0x101fe2000801080a */
[----:B------:R-:W-:Y:S02]  /*e070*/  ISETP.GT.AND P4, PT, R80, 0x41, P2 ;  /* 0x000000415000780c */ /* 0x000fe40001784270 */
[----:B------:R-:W-:Y:S02]  /*e080*/  FMNMX.FTZ R76, R28, R5, !PT ;  /* 0x000000051c4c7209 */ /* 0x000fe40007810000 */
[----:B------:R-:W-:Y:S01]  /*e090*/  FSEL R33, R33, -INF , !P3 ;  /* 0xff80000021217808 */ /* 0x000fe20005800000 */
[----:B------:R-:W-:Y:S01]  /*e0a0*/  MUFU.EX2 R70, R70 ;  /* 0x0000004600467308 */ /* 0x000fe20000000800 */
[----:B------:R-:W-:Y:S01]  /*e0b0*/  FMNMX.FTZ R5, R29, R76, !PT ;  /* 0x0000004c1d057209 */ /* 0x000fe20007810000 */
[----:B------:R-:W-:Y:S01]  /*e0c0*/  FFMA.FTZ R76, R167, UR10, -R10 ;  /* 0x0000000aa74c7c23 */ /* 0x000fe2000801080a */
[----:B------:R-:W-:-:S02]  /*e0d0*/  ISETP.GT.AND P3, PT, R80, 0x40, P2 ;  /* 0x000000405000780c */ /* 0x000fc40001764270 */
[----:B------:R-:W-:Y:S02]  /*e0e0*/  ISETP.LT.OR P4, PT, R62, 0x42, P4 ;  /* 0x000000423e00780c */ /* 0x000fe40002781670 */
[----:B------:R-:W-:Y:S01]  /*e0f0*/  FMNMX.FTZ R78, R30, R5, !PT ;  /* 0x000000051e4e7209 */ /* 0x000fe20007810000 */
[----:B------:R-:W-:Y:S01]  /*e100*/  MUFU.EX2 R69, R69 ;  /* 0x0000004500457308 */ /* 0x000fe20000000800 */
[----:B------:R-:W-:Y:S02]  /*e110*/  ISETP.LT.OR P3, PT, R62, 0x41, P3 ;  /* 0x000000413e00780c */ /* 0x000fe40001f61670 */
[----:B------:R-:W-:Y:S02]  /*e120*/  FSEL R75, R36, -INF , !P4 ;  /* 0xff800000244b7808 */ /* 0x000fe40006000000 */
[----:B------:R-:W-:Y:S02]  /*e130*/  ISETP.GT.AND P4, PT, R80, 0x49, P2 ;  /* 0x000000495000780c */ /* 0x000fe40001784270 */
[----:B------:R-:W-:Y:S01]  /*e140*/  FMNMX.FTZ R78, R31, R78, !PT ;  /* 0x0000004e1f4e7209 */ /* 0x000fe20007810000 */
[----:B------:R-:W-:Y:S01]  /*e150*/  MUFU.EX2 R72, R165 ;  /* 0x000000a500487308 */ /* 0x000fe20000000800 */
[----:B------:R-:W-:-:S02]  /*e160*/  FSEL R74, R35, -INF , !P3 ;  /* 0xff800000234a7808 */ /* 0x000fc40005800000 */
[----:B------:R-:W-:Y:S02]  /*e170*/  ISETP.GT.AND P3, PT, R80, 0x48, P2 ;  /* 0x000000485000780c */ /* 0x000fe40001764270 */
[C---:B------:R-:W-:Y:S02]  /*e180*/  ISETP.LT.OR P4, PT, R62.reuse, 0x4a, P4 ;  /* 0x0000004a3e00780c */ /* 0x040fe40002781670 */
[----:B------:R-:W-:Y:S01]  /*e190*/  FMNMX.FTZ R78, R71, R78, !PT ;  /* 0x0000004e474e7209 */ /* 0x000fe20007810000 */
[----:B------:R0:W-:Y:S01]  /*e1a0*/  MUFU.EX2 R35, R77 ;  /* 0x0000004d00237308 */ /* 0x0001e20000000800 */
[----:B------:R-:W-:Y:S02]  /*e1b0*/  ISETP.LT.OR P3, PT, R62, 0x49, P3 ;  /* 0x000000493e00780c */ /* 0x000fe40001f61670 */
[----:B------:R-:W-:Y:S02]  /*e1c0*/  FSEL R38, R38, -INF , !P4 ;  /* 0xff80000026267808 */ /* 0x000fe40006000000 */
[----:B------:R-:W-:-:S02]  /*e1d0*/  FMNMX.FTZ R5, R33, R78, !PT ;  /* 0x0000004e21057209 */ /* 0x000fc40007810000 */
[----:B------:R-:W-:Y:S01]  /*e1e0*/  ISETP.GT.AND P4, PT, R80, 0x51, P2 ;  /* 0x000000515000780c */ /* 0x000fe20001784270 */
[----:B------:R-:W-:Y:S01]  /*e1f0*/  MUFU.EX2 R73, R73 ;  /* 0x0000004900497308 */ /* 0x000fe20000000800 */
[----:B------:R-:W-:Y:S02]  /*e200*/  FSEL R37, R37, -INF , !P3 ;  /* 0xff80000025257808 */ /* 0x000fe40005800000 */
[----:B------:R-:W-:Y:S02]  /*e210*/  FMNMX.FTZ R5, R34, R5, !PT ;  /* 0x0000000522057209 */ /* 0x000fe40007810000 */
[----:B------:R-:W-:Y:S02]  /*e220*/  ISETP.GT.AND P3, PT, R80, 0x50, P2 ;  /* 0x000000505000780c */ /* 0x000fe40001764270 */
[----:B------:R-:W-:Y:S01]  /*e230*/  ISETP.LT.OR P4, PT, R62, 0x52, P4 ;  /* 0x000000523e00780c */ /* 0x000fe20002781670 */
[----:B------:R-:W-:Y:S01]  /*e240*/  MUFU.EX2 R36, R161 ;  /* 0x000000a100247308 */ /* 0x000fe20000000800 */
[----:B------:R-:W-:-:S02]  /*e250*/  FMNMX.FTZ R82, R74, R5, !PT ;  /* 0x000000054a527209 */ /* 0x000fc40007810000 */
[----:B------:R-:W-:Y:S02]  /*e260*/  ISETP.LT.OR P3, PT, R62, 0x51, P3 ;  /* 0x000000513e00780c */ /* 0x000fe40001f61670 */
[----:B------:R-:W-:Y:S02]  /*e270*/  FSEL R78, R40, -INF , !P4 ;  /* 0xff800000284e7808 */ /* 0x000fe40006000000 */
[C---:B------:R-:W-:Y:S01]  /*e280*/  ISETP.GT.AND P4, PT, R80.reuse, 0x59, P2 ;  /* 0x000000595000780c */ /* 0x040fe20001784270 */
[----:B------:R-:W-:Y:S01]  /*e290*/  MUFU.EX2 R76, R76 ;  /* 0x0000004c004c7308 */ /* 0x000fe20000000800 */
[----:B------:R-:W-:Y:S02]  /*e2a0*/  FMNMX.FTZ R82, R75, R82, !PT ;  /* 0x000000524b527209 */ /* 0x000fe40007810000 */
[----:B0-----:R-:W-:Y:S02]  /*e2b0*/  FSEL R77, R39, -INF , !P3 ;  /* 0xff800000274d7808 */ /* 0x001fe40005800000 */
[----:B------:R-:W-:-:S02]  /*e2c0*/  ISETP.GT.AND P3, PT, R80, 0x58, P2 ;  /* 0x000000585000780c */ /* 0x000fc40001764270 */
[C---:B------:R-:W-:Y:S01]  /*e2d0*/  ISETP.LT.OR P4, PT, R62.reuse, 0x5a, P4 ;  /* 0x0000005a3e00780c */ /* 0x040fe20002781670 */
[----:B------:R-:W-:Y:S01]  /*e2e0*/  MUFU.EX2 R39, R163 ;  /* 0x000000a300277308 */ /* 0x000fe20000000800 */
[----:B------:R-:W-:Y:S02]  /*e2f0*/  FMNMX.FTZ R5, R37, R82, !PT ;  /* 0x0000005225057209 */ /* 0x000fe40007810000 */
[----:B------:R-:W-:Y:S02]  /*e300*/  ISETP.LT.OR P3, PT, R62, 0x59, P3 ;  /* 0x000000593e00780c */ /* 0x000fe40001f61670 */
[----:B------:R-:W-:Y:S01]  /*e310*/  FSEL R82, R42, -INF , !P4 ;  /* 0xff8000002a527808 */ /* 0x000fe20006000000 */
[----:B------:R-:W-:Y:S01]  /*e320*/  FFMA.FTZ R42, R52, UR10, -R10 ;  /* 0x0000000a342a7c23 */ /* 0x000fe2000801080a */
[----:B------:R-:W-:Y:S01]  /*e330*/  FMNMX.FTZ R52, R38, R5, !PT ;  /* 0x0000000526347209 */ /* 0x000fe20007810000 */
[----:B------:R-:W-:Y:S01]  /*e340*/  MUFU.EX2 R40, R207 ;  /* 0x000000cf00287308 */ /* 0x000fe20000000800 */
[----:B------:R-:W-:-:S02]  /*e350*/  FSEL R41, R41, -INF , !P3 ;  /* 0xff80000029297808 */ /* 0x000fc40005800000 */
[----:B------:R-:W-:Y:S02]  /*e360*/  ISETP.GT.AND P3, PT, R80, 0x60, P2 ;  /* 0x000000605000780c */ /* 0x000fe40001764270 */
[----:B------:R-:W-:Y:S02]  /*e370*/  FMNMX.FTZ R5, R77, R52, !PT ;  /* 0x000000344d057209 */ /* 0x000fe40007810000 */
[----:B------:R-:W-:Y:S01]  /*e380*/  ISETP.LT.OR P3, PT, R62, 0x61, P3 ;  /* 0x000000613e00780c */ /* 0x000fe20001f61670 */
[----:B------:R-:W-:Y:S01]  /*e390*/  MUFU.EX2 R79, R79 ;  /* 0x0000004f004f7308 */ /* 0x000fe20000000800 */
[----:B------:R-:W-:Y:S02]  /*e3a0*/  FMNMX.FTZ R52, R78, R5, !PT ;  /* 0x000000054e347209 */ /* 0x000fe40007810000 */
[----:B------:R-:W-:Y:S02]  /*e3b0*/  ISETP.GT.AND P4, PT, R80, 0x61, P2 ;  /* 0x000000615000780c */ /* 0x000fe40001784270 */
[----:B------:R-:W-:-:S02]  /*e3c0*/  FSEL R43, R43, -INF , !P3 ;  /* 0xff8000002b2b7808 */ /* 0x000fc40005800000 */
[----:B------:R-:W-:Y:S01]  /*e3d0*/  ISETP.GT.AND P3, PT, R80, 0x68, P2 ;  /* 0x000000685000780c */ /* 0x000fe20001764270 */
[----:B------:R-:W-:Y:S01]  /*e3e0*/  MUFU.EX2 R42, R42 ;  /* 0x0000002a002a7308 */ /* 0x000fe20000000800 */
[----:B------:R-:W-:Y:S02]  /*e3f0*/  FMNMX.FTZ R5, R41, R52, !PT ;  /* 0x0000003429057209 */ /* 0x000fe40007810000 */
[C---:B------:R-:W-:Y:S02]  /*e400*/  ISETP.LT.OR P4, PT, R62.reuse, 0x62, P4 ;  /* 0x000000623e00780c */ /* 0x040fe40002781670 */
[----:B------:R-:W-:Y:S02]  /*e410*/  ISETP.LT.OR P3, PT, R62, 0x69, P3 ;  /* 0x000000693e00780c */ /* 0x000fe40001f61670 */
[----:B------:R-:W-:Y:S01]  /*e420*/  FMNMX.FTZ R52, R82, R5, !PT ;  /* 0x0000000552347209 */ /* 0x000fe20007810000 */
[----:B------:R-:W-:Y:S01]  /*e430*/  MUFU.EX2 R51, R51 ;  /* 0x0000003300337308 */ /* 0x000fe20000000800 */
[----:B------:R-:W-:-:S02]  /*e440*/  FSEL R44, R44, -INF , !P4 ;  /* 0xff8000002c2c7808 */ /* 0x000fc40006000000 */
[----:B------:R-:W-:Y:S02]  /*e450*/  ISETP.GT.AND P4, PT, R80, 0x69, P2 ;  /* 0x000000695000780c */ /* 0x000fe40001784270 */
[----:B------:R-:W-:Y:S02]  /*e460*/  FSEL R45, R45, -INF , !P3 ;  /* 0xff8000002d2d7808 */ /* 0x000fe40005800000 */
[----:B------:R-:W-:Y:S01]  /*e470*/  FMNMX.FTZ R5, R43, R52, !PT ;  /* 0x000000342b057209 */ /* 0x000fe20007810000 */
[----:B------:R-:W-:-:S01]  /*e480*/  FFMA.FTZ R52, R15, UR10, -R10 ;  /* 0x0000000a0f347c23 */ /* 0x000fc2000801080a */
[----:B------:R-:W-:Y:S01]  /*e490*/  ISETP.GT.AND P3, PT, R80, 0x70, P2 ;  /* 0x000000705000780c */ /* 0x000fe20001764270 */
[----:B------:R-:W-:-:S01]  /*e4a0*/  FFMA.FTZ R15, R21, UR10, -R10 ;  /* 0x0000000a150f7c23 */ /* 0x000fc2000801080a */
[----:B------:R-:W-:Y:S01]  /*e4b0*/  ISETP.LT.OR P4, PT, R62, 0x6a, P4 ;  /* 0x0000006a3e00780c */ /* 0x000fe20002781670 */
[----:B------:R-:W-:-:S01]  /*e4c0*/  FFMA.FTZ R21, R54, UR10, -R10 ;  /* 0x0000000a36157c23 */ /* 0x000fc2000801080a */
[----:B------:R-:W-:Y:S01]  /*e4d0*/  FMNMX.FTZ R84, R44, R5, !PT ;  /* 0x000000052c547209 */ /* 0x000fe20007810000 */
[----:B------:R-:W-:-:S01]  /*e4e0*/  FFMA.FTZ R54, R55, UR10, -R10 ;  /* 0x0000000a37367c23 */ /* 0x000fc2000801080a */
[----:B------:R-:W-:Y:S01]  /*e4f0*/  ISETP.LT.OR P3, PT, R62, 0x71, P3 ;  /* 0x000000713e00780c */ /* 0x000fe20001f61670 */
[----:B------:R-:W-:-:S01]  /*e500*/  FFMA.FTZ R55, R58, UR10, -R10 ;  /* 0x0000000a3a377c23 */ /* 0x000fc2000801080a */
[----:B------:R-:W-:Y:S01]  /*e510*/  FSEL R46, R46, -INF , !P4 ;  /* 0xff8000002e2e7808 */ /* 0x000fe20006000000 */
[----:B------:R-:W-:-:S01]  /*e520*/  FFMA.FTZ R58, R59, UR10, -R10 ;  /* 0x0000000a3b3a7c23 */ /* 0x000fc2000801080a */
[----:B------:R-:W-:Y:S01]  /*e530*/  ISETP.GT.AND P4, PT, R80, 0x71, P2 ;  /* 0x000000715000780c */ /* 0x000fe20001784270 */
[----:B------:R-:W-:-:S01]  /*e540*/  FFMA.FTZ R59, R63, UR10, -R10 ;  /* 0x0000000a3f3b7c23 */ /* 0x000fc2000801080a */
[----:B------:R-:W-:Y:S01]  /*e550*/  FMNMX.FTZ R5, R45, R84, !PT ;  /* 0x000000542d057209 */ /* 0x000fe20007810000 */
[----:B------:R-:W-:Y:S01]  /*e560*/  MUFU.EX2 R13, R13 ;  /* 0x0000000d000d7308 */ /* 0x000fe20000000800 */
[----:B------:R-:W-:-:S02]  /*e570*/  FSEL R47, R47, -INF , !P3 ;  /* 0xff8000002f2f7808 */ /* 0x000fc40005800000 */
[C---:B------:R-:W-:Y:S02]  /*e580*/  ISETP.GT.AND P3, PT, R80.reuse, 0x78, P2 ;  /* 0x000000785000780c */ /* 0x040fe40001764270 */
[----:B------:R-:W-:Y:S02]  /*e590*/  ISETP.GT.AND P2, PT, R80, 0x79, P2 ;  /* 0x000000795000780c */ /* 0x000fe40001744270 */
[----:B------:R-:W-:Y:S01]  /*e5a0*/  ISETP.LT.OR P4, PT, R62, 0x72, P4 ;  /* 0x000000723e00780c */ /* 0x000fe20002781670 */
[----:B------:R-:W-:Y:S01]  /*e5b0*/  MUFU.EX2 R52, R52 ;  /* 0x0000003400347308 */ /* 0x000fe20000000800 */
[----:B------:R-:W-:Y:S02]  /*e5c0*/  FMNMX.FTZ R80, R46, R5, !PT ;  /* 0x000000052e507209 */ /* 0x000fe40007810000 */
[----:B------:R-:W-:Y:S02]  /*e5d0*/  ISETP.LT.OR P3, PT, R62, 0x79, P3 ;  /* 0x000000793e00780c */ /* 0x000fe40001f61670 */
[----:B------:R-:W-:-:S02]  /*e5e0*/  FSEL R48, R48, -INF , !P4 ;  /* 0xff80000030307808 */ /* 0x000fc40006000000 */
[----:B------:R-:W-:Y:S01]  /*e5f0*/  FMNMX.FTZ R5, R47, R80, !PT ;  /* 0x000000502f057209 */ /* 0x000fe20007810000 */
[----:B------:R-:W-:Y:S01]  /*e600*/  MUFU.EX2 R15, R15 ;  /* 0x0000000f000f7308 */ /* 0x000fe20000000800 */
[----:B------:R-:W-:Y:S01]  /*e610*/  ISETP.LT.OR P2, PT, R62, 0x7a, P2 ;  /* 0x0000007a3e00780c */ /* 0x000fe20001741670 */
[--C-:B------:R-:W-:Y:S01]  /*e620*/  FFMA.FTZ R62, R53, UR10, -R10.reuse ;  /* 0x0000000a353e7c23 */ /* 0x100fe2000801080a */
[----:B------:R-:W-:Y:S01]  /*e630*/  FSEL R49, R49, -INF , !P3 ;  /* 0xff80000031317808 */ /* 0x000fe20005800000 */
[--C-:B------:R-:W-:Y:S01]  /*e640*/  FFMA.FTZ R53, R56, UR10, -R10.reuse ;  /* 0x0000000a38357c23 */ /* 0x100fe2000801080a */
[----:B------:R-:W-:Y:S01]  /*e650*/  FMNMX.FTZ R80, R48, R5, !PT ;  /* 0x0000000530507209 */ /* 0x000fe20007810000 */
[--C-:B------:R-:W-:Y:S01]  /*e660*/  FFMA.FTZ R56, R57, UR10, -R10.reuse ;  /* 0x0000000a39387c23 */ /* 0x100fe2000801080a */
[----:B------:R-:W-:Y:S01]  /*e670*/  FSEL R50, R50, -INF , !P2 ;  /* 0xff80000032327808 */ /* 0x000fe20005000000 */
[--C-:B------:R-:W-:Y:S01]  /*e680*/  FFMA.FTZ R57, R60, UR10, -R10.reuse ;  /* 0x0000000a3c397c23 */ /* 0x100fe2000801080a */
[----:B------:R-:W-:Y:S01]  /*e690*/  FMNMX.FTZ R5, R49, R80, !PT ;  /* 0x0000005031057209 */ /* 0x000fe20007810000 */
[--C-:B------:R-:W-:Y:S01]  /*e6a0*/  FFMA.FTZ R60, R61, UR10, -R10.reuse ;  /* 0x0000000a3d3c7c23 */ /* 0x100fe2000801080a */
[----:B------:R-:W-:-:S01]  /*e6b0*/  FFMA.FTZ R61, R66, UR10, -R10 ;  /* 0x0000000a423d7c23 */ /* 0x000fc2000801080a */
[--C-:B------:R-:W-:Y:S01]  /*e6c0*/  FFMA.FTZ R66, R64, UR10, -R10.reuse ;  /* 0x0000000a40427c23 */ /* 0x100fe2000801080a */
[----:B------:R-:W-:Y:S01]  /*e6d0*/  FMNMX.FTZ R5, R50, R5, !PT ;  /* 0x0000000532057209 */ /* 0x000fe20007810000 */
[----:B------:R-:W-:Y:S01]  /*e6e0*/  IMAD.U32 R64, RZ, RZ, UR10 ;  /* 0x0000000aff407e24 */ /* 0x000fe2000f8e00ff */
[----:B------:R-:W-:Y:S03]  /*e6f0*/  MUFU.EX2 R62, R62 ;  /* 0x0000003e003e7308 */ /* 0x000fe60000000800 */
[----:B------:R-:W0:Y:S05]  /*e700*/  SHFL.BFLY PT, R80, R5, 0x2, 0x1f ;  /* 0x0c401f0005507f89 */ /* 0x000e2a00000e0000 */
[----:B------:R-:W-:Y:S08]  /*e710*/  MUFU.EX2 R21, R21 ;  /* 0x0000001500157308 */ /* 0x000ff00000000800 */
[----:B------:R-:W-:Y:S08]  /*e720*/  MUFU.EX2 R54, R54 ;  /* 0x0000003600367308 */ /* 0x000ff00000000800 */
[----:B------:R-:W-:Y:S01]  /*e730*/  MUFU.EX2 R53, R53 ;  /* 0x0000003500357308 */ /* 0x000fe20000000800 */
[----:B0-----:R-:W-:Y:S01]  /*e740*/  FMNMX.FTZ R83, R5, R80, !PT ;  /* 0x0000005005537209 */ /* 0x001fe20007810000 */
[----:B------:R-:W-:Y:S01]  /*e750*/  FFMA.FTZ R80, R65, UR10, -R10 ;  /* 0x0000000a41507c23 */ /* 0x000fe2000801080a */
[----:B------:R-:W-:-:S03]  /*e760*/  FSEL R10, R6, RZ, P6 ;  /* 0x000000ff060a7208 */ /* 0x000fc60003000000 */
[----:B------:R-:W0:Y:S02]  /*e770*/  SHFL.BFLY PT, R84, R83, 0x1, 0x1f ;  /* 0x0c201f0053547f89 */ /* 0x000e2400000e0000 */
[----:B------:R-:W-:Y:S01]  /*e780*/  MUFU.EX2 R56, R56 ;  /* 0x0000003800387308 */ /* 0x000fe20000000800 */
[----:B------:R-:W-:-:S04]  /*e790*/  FADD.FTZ R7, -R10, R7 ;  /* 0x000000070a077221 */ /* 0x000fc80000010100 */
[----:B------:R-:W-:-:S03]  /*e7a0*/  FMUL.FTZ R63, R7, UR10 ;  /* 0x0000000a073f7c20 */ /* 0x000fc60008410000 */
[----:B------:R1:W-:Y:S08]  /*e7b0*/  MUFU.EX2 R10, R66 ;  /* 0x00000042000a7308 */ /* 0x0003f00000000800 */
[----:B------:R-:W2:Y:S01]  /*e7c0*/  MUFU.EX2 R63, R63 ;  /* 0x0000003f003f7308 */ /* 0x000ea20000000800 */
[----:B0-----:R-:W-:-:S07]  /*e7d0*/  FMNMX.FTZ R5, R83, R84, !PT ;  /* 0x0000005453057209 */ /* 0x001fce0007810000 */
[----:B------:R-:W-:Y:S01]  /*e7e0*/  MUFU.EX2 R55, R55 ;  /* 0x0000003700377308 */ /* 0x000fe20000000800 */
[C---:B------:R-:W-:Y:S01]  /*e7f0*/  FSETP.NEU.FTZ.AND P2, PT, R5.reuse, -INF , PT ;  /* 0xff8000000500780b */ /* 0x040fe20003f5d000 */
[----:B------:R-:W-:-:S06]  /*e800*/  FFMA.FTZ R64, R5, R64, -8 ;  /* 0xc100000005407423 */ /* 0x000fcc0000010040 */
[----:B------:R-:W-:Y:S01]  /*e810*/  MUFU.EX2 R58, R58 ;  /* 0x0000003a003a7308 */ /* 0x000fe20000000800 */
[----:B------:R-:W-:-:S05]  /*e820*/  FSEL R7, R64, RZ, P2 ;  /* 0x000000ff40077208 */ /* 0x000fca0001000000 */
[--C-:B------:R-:W-:Y:S01]  /*e830*/  FFMA.FTZ R65, R81, UR10, -R7.reuse ;  /* 0x0000000a51417c23 */ /* 0x100fe20008010807 */
[----:B------:R-:W-:-:S01]  /*e840*/  FFMA.FTZ R81, R28, UR10, -R7 ;  /* 0x0000000a1c517c23 */ /* 0x000fc20008010807 */
[--C-:B------:R-:W-:Y:S01]  /*e850*/  FFMA.FTZ R28, R29, UR10, -R7.reuse ;  /* 0x0000000a1d1c7c23 */ /* 0x100fe20008010807 */
[----:B------:R-:W-:-:S01]  /*e860*/  FFMA.FTZ R29, R30, UR10, -R7 ;  /* 0x0000000a1e1d7c23 */ /* 0x000fc20008010807 */
[--C-:B------:R-:W-:Y:S01]  /*e870*/  FFMA.FTZ R30, R31, UR10, -R7.reuse ;  /* 0x0000000a1f1e7c23 */ /* 0x100fe20008010807 */
[----:B------:R-:W-:-:S01]  /*e880*/  FFMA.FTZ R31, R71, UR10, -R7 ;  /* 0x0000000a471f7c23 */ /* 0x000fc20008010807 */
[----:B------:R-:W-:Y:S01]  /*e890*/  FSEL R71, R5, RZ, P2 ;  /* 0x000000ff05477208 */ /* 0x000fe20001000000 */
[----:B------:R-:W-:-:S01]  /*e8a0*/  FFMA.FTZ R64, R9, UR10, -R7 ;  /* 0x0000000a09407c23 */ /* 0x000fc20008010807 */
[----:B------:R-:W-:Y:S01]  /*e8b0*/  MUFU.EX2 R65, R65 ;  /* 0x0000004100417308 */ /* 0x000fe20000000800 */
[----:B------:R-:W-:-:S01]  /*e8c0*/  FFMA.FTZ R9, R12, UR10, -R7 ;  /* 0x0000000a0c097c23 */ /* 0x000fc20008010807 */
[----:B------:R-:W-:Y:S01]  /*e8d0*/  FFMA.FTZ R12, R14, UR10, -R7 ;  /* 0x0000000a0e0c7c23 */ /* 0x000fe20008010807 */
[----:B------:R-:W-:-:S01]  /*e8e0*/  FADD.FTZ R71, -R71, R8 ;  /* 0x0000000847477221 */ /* 0x000fc20000010100 */
[--C-:B------:R-:W-:Y:S01]  /*e8f0*/  FFMA.FTZ R14, R20, UR10, -R7.reuse ;  /* 0x0000000a140e7c23 */ /* 0x100fe20008010807 */
[----:B------:R-:W-:-:S01]  /*e900*/  FFMA.FTZ R20, R25, UR10, -R7 ;  /* 0x0000000a19147c23 */ /* 0x000fc20008010807 */
[--C-:B------:R-:W-:Y:S01]  /*e910*/  FFMA.FTZ R25, R26, UR10, -R7.reuse ;  /* 0x0000000a1a197c23 */ /* 0x100fe20008010807 */
[----:B-1----:R-:W-:Y:S01]  /*e920*/  FMUL.FTZ R66, R71, UR10 ;  /* 0x0000000a47427c20 */ /* 0x002fe20008410000 */
[----:B------:R-:W-:Y:S01]  /*e930*/  MUFU.EX2 R64, R64 ;  /* 0x0000004000407308 */ /* 0x000fe20000000800 */
[----:B------:R-:W-:-:S01]  /*e940*/  FFMA.FTZ R26, R68, UR10, -R7 ;  /* 0x0000000a441a7c23 */ /* 0x000fc20008010807 */
[--C-:B------:R-:W-:Y:S01]  /*e950*/  FFMA.FTZ R68, R33, UR10, -R7.reuse ;  /* 0x0000000a21447c23 */ /* 0x100fe20008010807 */
[----:B------:R-:W-:-:S01]  /*e960*/  FFMA.FTZ R11, R11, UR10, -R7 ;  /* 0x0000000a0b0b7c23 */ /* 0x000fc20008010807 */
[--C-:B------:R-:W-:Y:S01]  /*e970*/  FFMA.FTZ R33, R34, UR10, -R7.reuse ;  /* 0x0000000a22217c23 */ /* 0x100fe20008010807 */
[----:B------:R-:W-:-:S01]  /*e980*/  FFMA.FTZ R34, R74, UR10, -R7 ;  /* 0x0000000a4a227c23 */ /* 0x000fc20008010807 */
[----:B--2---:R-:W-:Y:S01]  /*e990*/  FFMA.FTZ R74, R63, R3, R24 ;  /* 0x000000033f4a7223 */ /* 0x004fe20000010018 */
[----:B------:R-:W-:-:S01]  /*e9a0*/  FFMA.FTZ R71, R75, UR10, -R7 ;  /* 0x0000000a4b477c23 */ /* 0x000fc20008010807 */
[----:B------:R-:W0:Y:S01]  /*e9b0*/  MUFU.EX2 R66, R66 ;  /* 0x0000004200427308 */ /* 0x000e220000000800 */
[----:B------:R-:W-:-:S01]  /*e9c0*/  FFMA.FTZ R37, R37, UR10, -R7 ;  /* 0x0000000a25257c23 */ /* 0x000fc20008010807 */
[----:B------:R-:W-:Y:S01]  /*e9d0*/  FADD.FTZ R74, R67, R74 ;  /* 0x0000004a434a7221 */ /* 0x000fe20000010000 */
[----:B------:R-:W-:-:S01]  /*e9e0*/  FFMA.FTZ R38, R38, UR10, -R7 ;  /* 0x0000000a26267c23 */ /* 0x000fc20008010807 */
[--C-:B------:R-:W-:Y:S01]  /*e9f0*/  FFMA.FTZ R41, R41, UR10, -R7.reuse ;  /* 0x0000000a29297c23 */ /* 0x100fe20008010807 */
[----:B------:R-:W-:-:S01]  /*ea00*/  FFMA.FTZ R43, R43, UR10, -R7 ;  /* 0x0000000a2b2b7c23 */ /* 0x000fc20008010807 */
[--C-:B------:R-:W-:Y:S01]  /*ea10*/  FFMA.FTZ R44, R44, UR10, -R7.reuse ;  /* 0x0000000a2c2c7c23 */ /* 0x100fe20008010807 */
[----:B------:R-:W-:-:S01]  /*ea20*/  FFMA.FTZ R45, R45, UR10, -R7 ;  /* 0x0000000a2d2d7c23 */ /* 0x000fc20008010807 */
[----:B------:R-:W1:Y:S01]  /*ea30*/  MUFU.EX2 R9, R9 ;  /* 0x0000000900097308 */ /* 0x000e620000000800 */
[----:B------:R-:W-:-:S01]  /*ea40*/  FFMA.FTZ R46, R46, UR10, -R7 ;  /* 0x0000000a2e2e7c23 */ /* 0x000fc20008010807 */
[--C-:B------:R-:W-:Y:S01]  /*ea50*/  FFMA.FTZ R47, R47, UR10, -R7.reuse ;  /* 0x0000000a2f2f7c23 */ /* 0x100fe20008010807 */
[----:B------:R-:W-:-:S01]  /*ea60*/  FFMA.FTZ R48, R48, UR10, -R7 ;  /* 0x0000000a30307c23 */ /* 0x000fc20008010807 */
[----:B------:R-:W-:-:S04]  /*ea70*/  FFMA.FTZ R49, R49, UR10, -R7 ;  /* 0x0000000a31317c23 */ /* 0x000fc80008010807 */
[----:B------:R-:W2:Y:S01]  /*ea80*/  MUFU.EX2 R12, R12 ;  /* 0x0000000c000c7308 */ /* 0x000ea20000000800 */
[----:B0-----:R-:W-:-:S04]  /*ea90*/  FFMA.FTZ R3, R66, R2, R65 ;  /* 0x0000000242037223 */ /* 0x001fc80000010041 */
[----:B------:R-:W-:Y:S01]  /*eaa0*/  FADD.FTZ R2, R64, R3 ;  /* 0x0000000340027221 */ /* 0x000fe20000010000 */
[----:B------:R-:W-:-:S02]  /*eab0*/  FADD.FTZ R3, R27, R74 ;  /* 0x0000004a1b037221 */ /* 0x000fc40000010000 */
[----:B------:R-:W0:Y:S01]  /*eac0*/  MUFU.EX2 R14, R14 ;  /* 0x0000000e000e7308 */ /* 0x000e220000000800 */
[----:B-1----:R-:W-:-:S01]  /*ead0*/  FADD.FTZ R75, R9, R2 ;  /* 0x00000002094b7221 */ /* 0x002fc20000010000 */
[----:B------:R-:W-:-:S04]  /*eae0*/  FADD.FTZ R2, R70, R3 ;  /* 0x0000000346027221 */ /* 0x000fc80000010000 */
[----:B------:R-:W-:Y:S02]  /*eaf0*/  FADD.FTZ R3, R69, R2 ;  /* 0x0000000245037221 */ /* 0x000fe40000010000 */
[----:B------:R-:W1:Y:S01]  /*eb00*/  MUFU.EX2 R11, R11 ;  /* 0x0000000b000b7308 */ /* 0x000e620000000800 */
[----:B--2---:R-:W-:-:S01]  /*eb10*/  FADD.FTZ R75, R12, R75 ;  /* 0x0000004b0c4b7221 */ /* 0x004fc20000010000 */
[----:B------:R-:W-:-:S06]  /*eb20*/  FADD.FTZ R3, R72, R3 ;  /* 0x0000000348037221 */ /* 0x000fcc0000010000 */
[----:B------:R-:W2:Y:S01]  /*eb30*/  MUFU.EX2 R20, R20 ;  /* 0x0000001400147308 */ /* 0x000ea20000000800 */
[----:B0-----:R-:W-:-:S01]  /*eb40*/  FADD.FTZ R2, R14, R75 ;  /* 0x0000004b0e027221 */ /* 0x001fc20000010000 */
[----:B------:R-:W-:-:S06]  /*eb50*/  FFMA.FTZ R75, R78, UR10, -R7 ;  /* 0x0000000a4e4b7c23 */ /* 0x000fcc0008010807 */
[----:B------:R-:W0:Y:S08]  /*eb60*/  MUFU.EX2 R25, R25 ;  /* 0x0000001900197308 */ /* 0x000e300000000800 */
[----:B------:R-:W3:Y:S08]  /*eb70*/  MUFU.EX2 R26, R26 ;  /* 0x0000001a001a7308 */ /* 0x000ef00000000800 */
[----:B------:R4:W-:Y:S08]  /*eb80*/  MUFU.EX2 R8, R68 ;  /* 0x0000004400087308 */ /* 0x0009f00000000800 */
[----:B------:R-:W5:Y:S01]  /*eb90*/  MUFU.EX2 R81, R81 ;  /* 0x0000005100517308 */ /* 0x000f620000000800 */
[----:B----4-:R-:W-:-:S01]  /*eba0*/  FFMA.FTZ R68, R77, UR10, -R7 ;  /* 0x0000000a4d447c23 */ /* 0x010fc20008010807 */
[----:B-1----:R-:W-:Y:S01]  /*ebb0*/  FADD.FTZ R77, R11, R2 ;  /* 0x000000020b4d7221 */ /* 0x002fe20000010000 */
[----:B------:R-:W-:-:S03]  /*ebc0*/  FADD.FTZ R2, R32, R3 ;  /* 0x0000000320027221 */ /* 0x000fc60000010000 */
[----:B--2---:R-:W-:Y:S01]  /*ebd0*/  FADD.FTZ R74, R20, R77 ;  /* 0x0000004d144a7221 */ /* 0x004fe20000010000 */
[----:B------:R-:W-:-:S01]  /*ebe0*/  FADD.FTZ R2, R73, R2 ;  /* 0x0000000249027221 */ /* 0x000fc20000010000 */
[----:B------:R-:W1:Y:S02]  /*ebf0*/  MUFU.EX2 R28, R28 ;  /* 0x0000001c001c7308 */ /* 0x000e640000000800 */
[----:B0-----:R-:W-:-:S01]  /*ec00*/  FADD.FTZ R3, R25, R74 ;  /* 0x0000004a19037221 */ /* 0x001fc20000010000 */
[----:B------:R-:W-:Y:S01]  /*ec10*/  FADD.FTZ R77, R35, R2 ;  /* 0x00000002234d7221 */ /* 0x000fe20000010000 */
[----:B------:R-:W-:-:S01]  /*ec20*/  FFMA.FTZ R74, R82, UR10, -R7 ;  /* 0x0000000a524a7c23 */ /* 0x000fc20008010807 */
[----:B------:R-:W-:Y:S01]  /*ec30*/  FFMA.FTZ R7, R50, UR10, -R7 ;  /* 0x0000000a32077c23 */ /* 0x000fe20008010807 */
[----:B---3--:R-:W-:-:S01]  /*ec40*/  FADD.FTZ R2, R26, R3 ;  /* 0x000000031a027221 */ /* 0x008fc20000010000 */
[----:B------:R-:W-:Y:S01]  /*ec50*/  FADD.FTZ R77, R36, R77 ;  /* 0x0000004d244d7221 */ /* 0x000fe20000010000 */
[----:B------:R-:W0:Y:S02]  /*ec60*/  MUFU.EX2 R29, R29 ;  /* 0x0000001d001d7308 */ /* 0x000e240000000800 */
[----:B-----5:R-:W-:-:S01]  /*ec70*/  FADD.FTZ R3, R81, R2 ;  /* 0x0000000251037221 */ /* 0x020fc20000010000 */
[----:B------:R-:W-:-:S05]  /*ec80*/  FADD.FTZ R2, R76, R77 ;  /* 0x0000004d4c027221 */ /* 0x000fca0000010000 */
[----:B------:R-:W2:Y:S01]  /*ec90*/  MUFU.EX2 R30, R30 ;  /* 0x0000001e001e7308 */ /* 0x000ea20000000800 */
[----:B-1----:R-:W-:-:S01]  /*eca0*/  FADD.FTZ R78, R28, R3 ;  /* 0x000000031c4e7221 */ /* 0x002fc20000010000 */
[----:B------:R-:W-:-:S04]  /*ecb0*/  FADD.FTZ R3, R39, R2 ;  /* 0x0000000227037221 */ /* 0x000fc80000010000 */
[----:B------:R-:W-:Y:S02]  /*ecc0*/  FADD.FTZ R2, R40, R3 ;  /* 0x0000000328027221 */ /* 0x000fe40000010000 */
[----:B------:R-:W1:Y:S01]  /*ecd0*/  MUFU.EX2 R31, R31 ;  /* 0x0000001f001f7308 */ /* 0x000e620000000800 */
[----:B0-----:R-:W-:-:S01]  /*ece0*/  FADD.FTZ R77, R29, R78 ;  /* 0x0000004e1d4d7221 */ /* 0x001fc20000010000 */
[----:B------:R-:W-:-:S04]  /*ecf0*/  FADD.FTZ R3, R79, R2 ;  /* 0x000000024f037221 */ /* 0x000fc80000010000 */
[----:B------:R-:W-:Y:S02]  /*ed00*/  FADD.FTZ R2, R42, R3 ;  /* 0x000000032a027221 */ /* 0x000fe40000010000 */
[----:B------:R-:W0:Y:S01]  /*ed10*/  MUFU.EX2 R33, R33 ;  /* 0x0000002100217308 */ /* 0x000e220000000800 */
[----:B--2---:R-:W-:-:S01]  /*ed20*/  FADD.FTZ R78, R30, R77 ;  /* 0x0000004d1e4e7221 */ /* 0x004fc20000010000 */
[----:B------:R-:W-:-:S06]  /*ed30*/  FADD.FTZ R2, R51, R2 ;  /* 0x0000000233027221 */ /* 0x000fcc0000010000 */
[----:B------:R-:W2:Y:S01]  /*ed40*/  MUFU.EX2 R34, R34 ;  /* 0x0000002200227308 */ /* 0x000ea20000000800 */
[----:B-1----:R-:W-:-:S04]  /*ed50*/  FADD.FTZ R77, R31, R78 ;  /* 0x0000004e1f4d7221 */ /* 0x002fc80000010000 */
[----:B------:R-:W-:Y:S01]  /*ed60*/  FADD.FTZ R78, R8, R77 ;  /* 0x0000004d084e7221 */ /* 0x000fe20000010000 */
[----:B------:R-:W-:-:S02]  /*ed70*/  FADD.FTZ R77, R13, R2 ;  /* 0x000000020d4d7221 */ /* 0x000fc40000010000 */
[----:B------:R-:W1:Y:S01]  /*ed80*/  MUFU.EX2 R71, R71 ;  /* 0x0000004700477308 */ /* 0x000e620000000800 */
[----:B0-----:R-:W-:-:S01]  /*ed90*/  FADD.FTZ R3, R33, R78 ;  /* 0x0000004e21037221 */ /* 0x001fc20000010000 */
[----:B------:R-:W-:-:S06]  /*eda0*/  FADD.FTZ R78, R52, R77 ;  /* 0x0000004d344e7221 */ /* 0x000fcc0000010000 */
[----:B------:R-:W0:Y:S01]  /*edb0*/  MUFU.EX2 R37, R37 ;  /* 0x0000002500257308 */ /* 0x000e220000000800 */
[----:B--2---:R-:W-:-:S01]  /*edc0*/  FADD.FTZ R2, R34, R3 ;  /* 0x0000000322027221 */ /* 0x004fc20000010000 */
[----:B------:R-:W-:-:S06]  /*edd0*/  FADD.FTZ R3, R15, R78 ;  /* 0x0000004e0f037221 */ /* 0x000fcc0000010000 */
[----:B------:R-:W2:Y:S01]  /*ede0*/  MUFU.EX2 R38, R38 ;  /* 0x0000002600267308 */ /* 0x000ea20000000800 */
[----:B-1----:R-:W-:-:S07]  /*edf0*/  FADD.FTZ R2, R71, R2 ;  /* 0x0000000247027221 */ /* 0x002fce0000010000 */
[----:B------:R-:W1:Y:S01]  /*ee00*/  MUFU.EX2 R68, R68 ;  /* 0x0000004400447308 */ /* 0x000e620000000800 */
[----:B0-----:R-:W-:-:S01]  /*ee10*/  FADD.FTZ R77, R37, R2 ;  /* 0x00000002254d7221 */ /* 0x001fc20000010000 */
[----:B------:R-:W-:-:S04]  /*ee20*/  FADD.FTZ R2, R62, R3 ;  /* 0x000000033e027221 */ /* 0x000fc80000010000 */
[----:B------:R-:W-:Y:S02]  /*ee30*/  FADD.FTZ R3, R21, R2 ;  /* 0x0000000215037221 */ /* 0x000fe40000010000 */
[----:B------:R-:W0:Y:S01]  /*ee40*/  MUFU.EX2 R75, R75 ;  /* 0x0000004b004b7308 */ /* 0x000e220000000800 */
[----:B--2---:R-:W-:-:S01]  /*ee50*/  FADD.FTZ R77, R38, R77 ;  /* 0x0000004d264d7221 */ /* 0x004fc20000010000 */
[----:B------:R-:W-:-:S04]  /*ee60*/  FADD.FTZ R78, R54, R3 ;  /* 0x00000003364e7221 */ /* 0x000fc80000010000 */
[----:B------:R-:W-:Y:S02]  /*ee70*/  FADD.FTZ R3, R53, R78 ;  /* 0x0000004e35037221 */ /* 0x000fe40000010000 */
[----:B------:R-:W2:Y:S01]  /*ee80*/  MUFU.EX2 R41, R41 ;  /* 0x0000002900297308 */ /* 0x000ea20000000800 */
[----:B-1----:R-:W-:-:S07]  /*ee90*/  FADD.FTZ R2, R68, R77 ;  /* 0x0000004d44027221 */ /* 0x002fce0000010000 */
[----:B------:R-:W-:Y:S01]  /*eea0*/  MUFU.EX2 R74, R74 ;  /* 0x0000004a004a7308 */ /* 0x000fe20000000800 */
[----:B0-----:R-:W-:-:S07]  /*eeb0*/  FADD.FTZ R2, R75, R2 ;  /* 0x000000024b027221 */ /* 0x001fce0000010000 */
[----:B------:R-:W-:Y:S01]  /*eec0*/  MUFU.EX2 R43, R43 ;  /* 0x0000002b002b7308 */ /* 0x000fe20000000800 */
[----:B--2---:R-:W-:-:S01]  /*eed0*/  FADD.FTZ R77, R41, R2 ;  /* 0x00000002294d7221 */ /* 0x004fc20000010000 */
[----:B------:R-:W-:-:S04]  /*eee0*/  FADD.FTZ R2, R56, R3 ;  /* 0x0000000338027221 */ /* 0x000fc80000010000 */
[----:B------:R-:W-:Y:S02]  /*eef0*/  FADD.FTZ R3, R55, R2 ;  /* 0x0000000237037221 */ /* 0x000fe40000010000 */
[----:B------:R-:W-:Y:S02]  /*ef00*/  MUFU.EX2 R44, R44 ;  /* 0x0000002c002c7308 */ /* 0x000fe40000000800 */
[----:B------:R-:W-:-:S06]  /*ef10*/  FADD.FTZ R2, R58, R3 ;  /* 0x000000033a027221 */ /* 0x000fcc0000010000 */
[----:B------:R-:W0:Y:S08]  /*ef20*/  MUFU.EX2 R57, R57 ;  /* 0x0000003900397308 */ /* 0x000e300000000800 */
[----:B------:R-:W-:Y:S08]  /*ef30*/  MUFU.EX2 R82, R45 ;  /* 0x0000002d00527308 */ /* 0x000ff00000000800 */
[----:B------:R-:W1:Y:S01]  /*ef40*/  MUFU.EX2 R60, R60 ;  /* 0x0000003c003c7308 */ /* 0x000e620000000800 */
[----:B0-----:R-:W-:-:S07]  /*ef50*/  FADD.FTZ R3, R57, R2 ;  /* 0x0000000239037221 */ /* 0x001fce0000010000 */
[----:B------:R0:W-:Y:S08]  /*ef60*/  MUFU.EX2 R83, R46 ;  /* 0x0000002e00537308 */ /* 0x0001f00000000800 */
[----:B------:R-:W2:Y:S01]  /*ef70*/  MUFU.EX2 R59, R59 ;  /* 0x0000003b003b7308 */ /* 0x000ea20000000800 */
[----:B0-----:R-:W-:-:S01]  /*ef80*/  FADD.FTZ R46, R74, R77 ;  /* 0x0000004d4a2e7221 */ /* 0x001fc20000010000 */
[----:B-1----:R-:W-:-:S06]  /*ef90*/  FADD.FTZ R2, R60, R3 ;  /* 0x000000033c027221 */ /* 0x002fcc0000010000 */
[----:B------:R0:W1:Y:S08]  /*efa0*/  MUFU.EX2 R45, R47 ;  /* 0x0000002f002d7308 */ /* 0x0000700000000800 */
[----:B------:R-:W3:Y:S01]  /*efb0*/  MUFU.EX2 R80, R80 ;  /* 0x0000005000507308 */ /* 0x000ee20000000800 */
[----:B0-----:R-:W-:-:S01]  /*efc0*/  FADD.FTZ R47, R43, R46 ;  /* 0x0000002e2b2f7221 */ /* 0x001fc20000010000 */
[----:B--2---:R-:W-:-:S03]  /*efd0*/  FADD.FTZ R3, R59, R2 ;  /* 0x000000023b037221 */ /* 0x004fc60000010000 */
[----:B------:R-:W-:-:S03]  /*efe0*/  FADD.FTZ R47, R44, R47 ;  /* 0x0000002f2c2f7221 */ /* 0x000fc60000010000 */
[----:B------:R-:W0:Y:S01]  /*eff0*/  MUFU.EX2 R155, R48 ;  /* 0x00000030009b7308 */ /* 0x000e220000000800 */
[----:B------:R-:W-:-:S04]  /*f000*/  FADD.FTZ R47, R82, R47 ;  /* 0x0000002f522f7221 */ /* 0x000fc80000010000 */
[----:B------:R-:W-:-:S03]  /*f010*/  FADD.FTZ R46, R83, R47 ;  /* 0x0000002f532e7221 */ /* 0x000fc60000010000 */
[----:B------:R-:W2:Y:S01]  /*f020*/  MUFU.EX2 R61, R61 ;  /* 0x0000003d003d7308 */ /* 0x000ea20000000800 */
[----:B-1----:R-:W-:-:S01]  /*f030*/  FADD.FTZ R46, R45, R46 ;  /* 0x0000002e2d2e7221 */ /* 0x002fc20000010000 */
[----:B---3--:R-:W-:-:S06]  /*f040*/  FADD.FTZ R2, R80, R3 ;  /* 0x0000000350027221 */ /* 0x008fcc0000010000 */
[----:B------:R-:W1:Y:S01]  /*f050*/  MUFU.EX2 R49, R49 ;  /* 0x0000003100317308 */ /* 0x000e620000000800 */
[----:B0-----:R-:W-:-:S07]  /*f060*/  FADD.FTZ R46, R155, R46 ;  /* 0x0000002e9b2e7221 */ /* 0x001fce0000010000 */
[----:B------:R-:W0:Y:S01]  /*f070*/  MUFU.EX2 R48, R7 ;  /* 0x0000000700307308 */ /* 0x000e220000000800 */
[----:B--2---:R-:W-:-:S04]  /*f080*/  FADD.FTZ R3, R61, R2 ;  /* 0x000000023d037221 */ /* 0x004fc80000010000 */
[----:B------:R-:W-:Y:S01]  /*f090*/  FADD.FTZ R3, R10, R3 ;  /* 0x000000030a037221 */ /* 0x000fe20000010000 */
[----:B-1----:R-:W-:-:S04]  /*f0a0*/  FADD.FTZ R46, R49, R46 ;  /* 0x0000002e312e7221 */ /* 0x002fc80000010000 */
[----:B0-----:R-:W-:Y:S01]  /*f0b0*/  FADD.FTZ R2, R48, R46 ;  /* 0x0000002e30027221 */ /* 0x001fe20000010000 */
[----:B------:R-:W-:Y:S06]  /*f0c0*/  @!P0 BRA `(.L_x_1136) ;  /* 0x0000000000048947 */ /* 0x000fec0003800000 */
[----:B------:R-:W-:Y:S01]  /*f0d0*/  BPT.TRAP 0x1 ;  /* 0x000000040000795c */ /* 0x000fe20000300000 */
.L_x_1136:
        /* <DEDUP_REMOVED lines=107> */
.L_x_1119:
[----:B------:R-:W-:Y:S06]  /*f790*/  BAR.ARV 0x8, 0x180 ;  /* 0x0206000000007b1d */ /* 0x000fec0000002000 */
[----:B------:R-:W-:Y:S05]  /*f7a0*/  @!P0 BRA `(.L_x_1138) ;  /* 0x0000000000048947 */ /* 0x000fea0003800000 */
[----:B------:R-:W-:Y:S01]  /*f7b0*/  BPT.TRAP 0x1 ;  /* 0x000000040000795c */ /* 0x000fe20000300000 */
.L_x_1138:
[----:B------:R-:W-:Y:S01]  /*f7c0*/  ULEA UR9, UR54, UR36, 0x3 ;  /* 0x0000002436097291 */ /* 0x000fe2000f8e183f */
[----:B------:R-:W-:-:S05]  /*f7d0*/  IMAD.U32 R0, RZ, RZ, UR51 ;  /* 0x00000033ff007e24 */ /* 0x000fca000f8e00ff */
[----:B------:R-:W-:-:S04]  /*f7e0*/  SHF.L.U32 R0, R0, 0x1f, RZ ;  /* 0x0000001f00007819 */ /* 0x000fc800000006ff */
[----:B------:R0:W1:Y:S01]  /*f7f0*/  SYNCS.PHASECHK.TRANS64.TRYWAIT P1, [UR9+0x22850], R0 ;  /* 0x02285000ff0075a7 */ /* 0x0000620008020149 */
[----:B------:R-:W-:Y:S05]  /*f800*/  @!P0 BRA `(.L_x_1139) ;  /* 0x0000000000048947 */ /* 0x000fea0003800000 */
[----:B------:R-:W-:Y:S01]  /*f810*/  BPT.TRAP 0x1 ;  /* 0x000000040000795c */ /* 0x000fe20000300000 */
.L_x_1139:
[----:B-1----:R-:W-:Y:S05]  /*f820*/  @P1 BRA `(.L_x_1140) ;  /* 0x0000000000081947 */ /* 0x002fea0003800000 */
[----:B------:R-:W1:Y:S02]  /*f830*/  SYNCS.PHASECHK.TRANS64.TRYWAIT P1, [UR9+0x22850], R0 ;  /* 0x02285000ff0075a7 */ /* 0x000e640008020149 */
[----:B-1----:R-:W-:Y:S05]  /*f840*/  @!P1 BRA `(.L_x_1141) ;  /* 0x000000ac00889947 */ /* 0x002fea0003800000 */
.L_x_1140:
[----:B------:R-:W-:Y:S01]  /*f850*/  UIADD3 UR36, UR36, 0x400, URZ ;  /* 0x0000040024247890 */ /* 0x000fe2000fffe03f */
[----:B------:R-:W-:Y:S01]  /*f860*/  WARPGROUP.ARRIVE ;  /* 0x00000000000079c5 */ /* 0x000fe20000000000 */
[----:B------:R-:W-:Y:S01]  /*f870*/  UMOV UR7, 0x40000040 ;  /* 0x4000004000077882 */ /* 0x000fe20000000000 */
[----:B------:R-:W-:Y:S01]  /*f880*/  ULDC.64 UR12, c[0x0][0x9a0] ;  /* 0x00026800000c7ab9 */ /* 0x000fe20000000a00 */
[----:B------:R-:W-:Y:S01]  /*f890*/  USHF.R.U32.HI UR36, URZ, 0x4, UR36 ;  /* 0x000000043f247899 */ /* 0x000fe20008011624 */
[----:B------:R-:W-:Y:S01]  /*f8a0*/  IMAD.MOV.U32 R4, RZ, RZ, 0x3f800000 ;  /* 0x3f800000ff047424 */ /* 0x000fe200078e00ff */
[----:B------:R-:W-:Y:S02]  /*f8b0*/  UISETP.NE.U32.AND UP0, UPT, UR12, URZ, UPT ;  /* 0x0000003f0c00728c */ /* 0x000fe4000bf05070 */
[----:B------:R-:W-:Y:S02]  /*f8c0*/  ULOP3.LUT UR36, UR36, 0x3fff, URZ, 0xc0, !UPT ;  /* 0x00003fff24247892 */ /* 0x000fe4000f8ec03f */
[----:B------:R-:W-:-:S02]  /*f8d0*/  UISETP.NE.AND.EX UP0, UPT, UR13, URZ, UPT, UP0 ;  /* 0x0000003f0d00728c */ /* 0x000fc4000bf05300 */
[----:B------:R-:W-:-:S04]  /*f8e0*/  ULOP3.LUT UR8, UR36, 0x10000, URZ, 0xfc, !UPT ;  /* 0x0001000024087892 */ /* 0x000fc8000f8efc3f */
[----:B------:R-:W-:Y:S01]  /*f8f0*/  ULEA UR8, UR54, UR8, 0xa ;  /* 0x0000000836087291 */ /* 0x000fe2000f8e503f */
[----:B------:R-:W-:-:S04]  /*f900*/  PLOP3.LUT P1, PT, PT, PT, UP0, 0x80, 0x0 ;  /* 0x000000000000781c */ /* 0x000fc80003f2f008 */
[----:B------:R-:W-:Y:S02]  /*f910*/  @UP0 ULDC.64 UR14, c[0x0][0x9c8] ;  /* 0x00027200000e0ab9 */ /* 0x000fe40000000a00 */
[----:B------:R-:W-:Y:S01]  /*f920*/  UMOV UR6, UR8 ;  /* 0x0000000800067c82 */ /* 0x000fe20008000000 */
[----:B------:R-:W-:-:S09]  /*f930*/  @UP0 UIMAD.WIDE.U32 UR4, UR50, UR14, URZ ;  /* 0x0000000e320402a5 */ /* 0x000fd2000f8e003f */
[----:B------:R-:W-:Y:S01]  /*f940*/  QGMMA.64x128x32.F32.E4M3.E4M3 R88, R164, gdesc[UR4], R88, gsb0 ;  /* 0x01e00004a4587df3 */ /* 0x000fe20008000858 */
[----:B------:R-:W-:-:S04]  /*f950*/  @UP0 USHF.R.S32.HI UR6, URZ, 0x1f, UR50 ;  /* 0x0000001f3f060899 */ /* 0x000fc80008011432 */
[----:B------:R-:W-:-:S04]  /*f960*/  @UP0 UIMAD UR6, UR6, UR14, URZ ;  /* 0x0000000e060602a4 */ /* 0x000fc8000f8e023f */
[----:B------:R-:W-:-:S04]  /*f970*/  @UP0 UIMAD UR6, UR50, UR15, UR6 ;  /* 0x0000000f320602a4 */ /* 0x000fc8000f8e0206 */
[----:B------:R-:W-:-:S03]  /*f980*/  @UP0 UIADD3 UR5, UR5, UR6, URZ ;  /* 0x0000000605050290 */ /* 0x000fc6000fffe03f */
[----:B------:R-:W-:Y:S02]  /*f990*/  @UP0 ULDC.64 UR6, c[0x0][0x9d0] ;  /* 0x0002740000060ab9 */ /* 0x000fe40000000a00 */
[----:B------:R-:W-:-:S04]  /*f9a0*/  @UP0 UIMAD.WIDE.U32 UR4, UR43, UR6, UR4 ;  /* 0x000000062b0402a5 */ /* 0x000fc8000f8e0004 */
[----:B------:R-:W-:Y:S02]  /*f9b0*/  @UP0 ULEA UR6, UP1, UR4, UR12, 0x2 ;  /* 0x0000000c04060291 */ /* 0x000fe4000f82103f */
[----:B------:R-:W-:-:S04]  /*f9c0*/  @UP0 UIMAD UR5, UR43, UR7, UR5 ;  /* 0x000000072b0502a4 */ /* 0x000fc8000f8e0205 */
[----:B------:R-:W-:Y:S01]  /*f9d0*/  IMAD.U32 R8, RZ, RZ, UR6 ;  /* 0x00000006ff087e24 */ /* 0x000fe2000f8e00ff */
[----:B------:R-:W-:Y:S02]  /*f9e0*/  @UP0 ULEA.HI.X UR7, UR4, UR13, UR5, 0x2, UP1 ;  /* 0x0000000d04070291 */ /* 0x000fe400088f1405 */
[----:B------:R-:W-:-:S04]  /*f9f0*/  UIADD3 UR6, UR8, 0x2, URZ ;  /* 0x0000000208067890 */ /* 0x000fc8000fffe03f */
[----:B------:R-:W-:Y:S01]  /*fa00*/  IMAD.U32 R9, RZ, RZ, UR7 ;  /* 0x00000007ff097e24 */ /* 0x000fe2000f8e00ff */
[----:B------:R-:W-:-:S04]  /*fa10*/  UMOV UR7, 0x40000040 ;  /* 0x4000004000077882 */ /* 0x000fc80000000000 */
[----:B------:R2:W3:Y:S01]  /*fa20*/  @P1 LDG.E R4, desc[UR52][R8.64] ;  /* 0x0000003408041981 */ /* 0x0004e2000c1e1900 */
[----:B------:R-:W-:Y:S02]  /*fa30*/  WARPGROUP.DEPBAR.LE gsb0, 0x0 ;  /* 0x00008000000079c5 */ /* 0x000fe40000010000 */
[----:B------:R-:W-:-:S06]  /*fa40*/  WARPGROUP.ARRIVE ;  /* 0x00000000000079c5 */ /* 0x000fcc0000000000 */
[----:B------:R-:W-:Y:S01]  /*fa50*/  QGMMA.64x128x32.F32.E4M3.E4M3 R88, R160, gdesc[UR4], R88, gsb0 ;  /* 0x01e00004a0587df3 */ /* 0x000fe20008000858 */
[----:B------:R-:W-:Y:S01]  /*fa60*/  UIADD3 UR6, UR8, 0x4, URZ ;  /* 0x0000000408067890 */ /* 0x000fe2000fffe03f */
[----:B------:R-:W-:Y:S01]  /*fa70*/  UMOV UR7, 0x40000040 ;  /* 0x4000004000077882 */ /* 0x000fe20000000000 */
[----:B------:R-:W-:Y:S01]  /*fa80*/  UIADD3 UR8, UR8, 0x6, URZ ;  /* 0x0000000608087890 */ /* 0x000fe2000fffe03f */
[----:B01----:R-:W0:Y:S04]  /*fa90*/  SHFL.BFLY PT, R0, R3, 0x2, 0x1f ;  /* 0x0c401f0003007f89 */ /* 0x003e2800000e0000 */
[----:B------:R-:W1:Y:S01]  /*faa0*/  SHFL.BFLY PT, R11, R2, 0x2, 0x1f ;  /* 0x0c401f00020b7f89 */ /* 0x000e6200000e0000 */
[----:B------:R-:W-:Y:S02]  /*fab0*/  WARPGROUP.DEPBAR.LE gsb0, 0x0 ;  /* 0x00008000000079c5 */ /* 0x000fe40000010000 */
[----:B------:R-:W-:-:S06]  /*fac0*/  WARPGROUP.ARRIVE ;  /* 0x00000000000079c5 */ /* 0x000fcc0000000000 */
[----:B------:R-:W-:Y:S01]  /*fad0*/  QGMMA.64x128x32.F32.E4M3.E4M3 R88, R156, gdesc[UR4], R88, gsb0 ;  /* 0x01e000049c587df3 */ /* 0x000fe20008000858 */
[----:B------:R-:W-:Y:S01]  /*fae0*/  UMOV UR6, UR8 ;  /* 0x0000000800067c82 */ /* 0x000fe20008000000 */
[----:B------:R-:W-:Y:S01]  /*faf0*/  UMOV UR7, 0x40000040 ;  /* 0x4000004000077882 */ /* 0x000fe20000000000 */
[----:B0-----:R-:W-:-:S01]  /*fb00*/  FADD.FTZ R0, R0, R3 ;  /* 0x0000000300007221 */ /* 0x001fc20000010000 */
[----:B-1----:R-:W-:-:S04]  /*fb10*/  FADD.FTZ R11, R11, R2 ;  /* 0x000000020b0b7221 */ /* 0x002fc80000010000 */
[----:B------:R-:W0:Y:S04]  /*fb20*/  SHFL.BFLY PT, R7, R0, 0x1, 0x1f ;  /* 0x0c201f0000077f89 */ /* 0x000e2800000e0000 */
[----:B--2---:R-:W1:Y:S01]  /*fb30*/  SHFL.BFLY PT, R8, R11, 0x1, 0x1f ;  /* 0x0c201f000b087f89 */ /* 0x004e6200000e0000 */
        /* <DEDUP_REMOVED lines=16> */
[----:B------:R-:W2:Y:S01]  /*fc40*/  @P1 MUFU.RCP R9, R12 ;  /* 0x0000000c00091308 */ /* 0x000ea20000001000 */
[----:B------:R-:W-:-:S02]  /*fc50*/  IMAD.U32 R11, RZ, RZ, UR10 ;  /* 0x0000000aff0b7e24 */ /* 0x000fc4000f8e00ff */
[----:B------:R-:W-:Y:S02]  /*fc60*/  IMAD.U32 R15, RZ, RZ, UR10 ;  /* 0x0000000aff0f7e24 */ /* 0x000fe4000f8e00ff */
[----:B0-----:R-:W-:Y:S01]  /*fc70*/  @P2 FMUL.FTZ R8, R8, 0.69314718246459960938 ;  /* 0x3f31721808082820 */ /* 0x001fe20000410000 */
[----:B------:R-:W-:Y:S01]  /*fc80*/  @P2 FMUL.FTZ R7, R11, 0.69314718246459960938 ;  /* 0x3f3172180b072820 */ /* 0x000fe20000410000 */
[----:B------:R-:W-:Y:S01]  /*fc90*/  @P3 FMUL.FTZ R11, R15, 0.69314718246459960938 ;  /* 0x3f3172180f0b3820 */ /* 0x000fe20000410000 */
[----:B-1----:R-:W-:Y:S01]  /*fca0*/  @P3 FMUL.FTZ R10, R10, 0.69314718246459960938 ;  /* 0x3f3172180a0a3820 */ /* 0x002fe20000410000 */
[----:B------:R-:W-:Y:S02]  /*fcb0*/  IMAD.MOV.U32 R2, RZ, RZ, -0x800000 ;  /* 0xff800000ff027424 */ /* 0x000fe400078e00ff */
[----:B------:R-:W-:Y:S01]  /*fcc0*/  @P2 FFMA.FTZ R2, R7, R6, R8 ;  /* 0x0000000607022223 */ /* 0x000fe20000010008 */
[----:B------:R-:W-:Y:S02]  /*fcd0*/  IMAD.MOV.U32 R0, RZ, RZ, -0x800000 ;  /* 0xff800000ff007424 */ /* 0x000fe400078e00ff */
[----:B------:R-:W-:Y:S01]  /*fce0*/  @P3 FFMA.FTZ R0, R11, R5, R10 ;  /* 0x000000050b003223 */ /* 0x000fe2000001000a */
[-C--:B---3--:R-:W-:Y:S01]  /*fcf0*/  FMUL.FTZ R3, R3, R4.reuse ;  /* 0x0000000403037220 */ /* 0x088fe20000410000 */
[----:B--2---:R-:W-:Y:S01]  /*fd00*/  FMUL.FTZ R9, R9, R4 ;  /* 0x0000000409097220 */ /* 0x004fe20000410000 */
[----:B------:R-:W-:-:S02]  /*fd10*/  WARPGROUP.DEPBAR.LE gsb0, 0x0 ;  /* 0x00008000000079c5 */ /* 0x000fc40000010000 */
[----:B------:R-:W-:Y:S05]  /*fd20*/  @!P0 BRA `(.L_x_1142) ;  /* 0x0000000000048947 */ /* 0x000fea0003800000 */
[----:B------:R-:W-:Y:S01]  /*fd30*/  BPT.TRAP 0x1 ;  /* 0x000000040000795c */ /* 0x000fe20000300000 */
.L_x_1142:
[----:B------:R-:W-:Y:S01]  /*fd40*/  UIADD3 UR4, UR9, 0x22860, URZ ;  /* 0x0002286009047890 */ /* 0x000fe2000fffe03f */
[-C--:B------:R-:W-:Y:S01]  /*fd50*/  FMUL.FTZ R25, R88, R3.reuse ;  /* 0x0000000358197220 */ /* 0x080fe20000410000 */
[----:B------:R-:W-:Y:S01]  /*fd60*/  UIADD3 UR54, UR54, 0x1, URZ ;  /* 0x0000000136367890 */ /* 0x000fe2000fffe03f */
[-C--:B------:R-:W-:Y:S01]  /*fd70*/  FMUL.FTZ R6, R93, R3.reuse ;  /* 0x000000035d067220 */ /* 0x080fe20000410000 */
[----:B------:R-:W-:Y:S01]  /*fd80*/  UPRMT UR4, UR37, 0x654, UR4 ;  /* 0x0000065425047896 */ /* 0x000fe20008000004 */
[-C--:B------:R-:W-:Y:S01]  /*fd90*/  FMUL.FTZ R26, R96, R3.reuse ;  /* 0x00000003601a7220 */ /* 0x080fe20000410000 */
[----:B------:R-:W-:Y:S01]  /*fda0*/  UISETP.NE.AND UP0, UPT, UR54, 0x2, UPT ;  /* 0x000000023600788c */ /* 0x000fe2000bf05270 */
[-C--:B------:R-:W-:Y:S01]  /*fdb0*/  FMUL.FTZ R20, R101, R3.reuse ;  /* 0x0000000365147220 */ /* 0x080fe20000410000 */
[-C--:B------:R-:W-:Y:S01]  /*fdc0*/  FMUL.FTZ R28, R104, R3.reuse ;  /* 0x00000003681c7220 */ /* 0x080fe20000410000 */
[-C--:B------:R-:W-:Y:S01]  /*fdd0*/  FMUL.FTZ R109, R109, R3.reuse ;  /* 0x000000036d6d7220 */ /* 0x080fe20000410000 */
[-C--:B------:R-:W-:Y:S01]  /*fde0*/  FMUL.FTZ R30, R112, R3.reuse ;  /* 0x00000003701e7220 */ /* 0x080fe20000410000 */
[-C--:B------:R-:W-:Y:S01]  /*fdf0*/  FMUL.FTZ R117, R117, R3.reuse ;  /* 0x0000000375757220 */ /* 0x080fe20000410000 */
[-C--:B------:R-:W-:Y:S01]  /*fe00*/  FMUL.FTZ R31, R120, R3.reuse ;  /* 0x00000003781f7220 */ /* 0x080fe20000410000 */
[----:B------:R-:W-:Y:S01]  /*fe10*/  SYNCS.ARRIVE.TRANS64.RED.A1T0 RZ, [UR4], RZ ;  /* 0x000000ffffff79a7 */ /* 0x000fe20008100404 */
        /* <DEDUP_REMOVED lines=59> */
[----:B------:R-:W-:-:S12]  /*101d0*/  ULOP3.LUT UR51, UR51, UR4, URZ, 0x3c, !UPT ;  /* 0x0000000433337292 */ /* 0x000fd8000f8e3c3f */
.L_x_1068:
        /* <DEDUP_REMOVED lines=9> */
[----:B------:R-:W-:Y:S02]  /*10270*/  R2UR UR6, R14 ;  /* 0x000000000e0672ca */ /* 0x000fe400000e0000 */
[----:B------:R-:W-:Y:S01]  /*10280*/  R2UR UR50, R15 ;  /* 0x000000000f3272ca */ /* 0x000fe200000e0000 */
[----:B------:R-:W-:Y:S06]  /*10290*/  BAR.ARV 0x4, 0x180 ;  /* 0x0106000000007b1d */ /* 0x000fec0000002000 */
[----:B------:R-:W-:Y:S08]  /*102a0*/  @P0 BRA `(.L_x_1144) ;  /* 0x0000002c007c0947 */ /* 0x000ff00003800000 */
[----:B------:R-:W0:Y:S01]  /*102b0*/  S2R R7, SR_TID.X ;  /* 0x0000000000077919 */ /* 0x000e220000002100 */
[----:B------:R-:W-:Y:S01]  /*102c0*/  ULDC.64 UR8, c[0x4][0x40] ;  /* 0x0100100000087ab9 */ /* 0x000fe20000000a00 */
[----:B------:R-:W-:Y:S01]  /*102d0*/  ULDC.64 UR10, c[0x0][0xc00] ;  /* 0x00030000000a7ab9 */ /* 0x000fe20000000a00 */
[----:B0-----:R-:W-:-:S05]  /*102e0*/  IMAD.SHL.U32 R4, R7, 0x4, RZ ;  /* 0x0000000407047824 */ /* 0x001fca00078e00ff */
[----:B------:R-:W-:Y:S01]  /*102f0*/  LOP3.LUT R4, R4, 0xc, RZ, 0xc0, !PT ;  /* 0x0000000c04047812 */ /* 0x000fe200078ec0ff */
[----:B------:R-:W-:Y:S03]  /*10300*/  BAR.SYNC.DEFER_BLOCKING 0x1, 0x100 ;  /* 0x0044000000007b1d */ /* 0x000fe60000010000 */
[----:B------:R-:W-:-:S05]  /*10310*/  IADD3 R4, P0, R4, UR8, RZ ;  /* 0x0000000804047c10 */ /* 0x000fca000ff1e0ff */
[----:B------:R-:W-:Y:S01]  /*10320*/  IMAD.X R5, RZ, RZ, UR9, P0 ;  /* 0x00000009ff057e24 */ /* 0x000fe200080e06ff */
[----:B------:R-:W-:-:S04]  /*10330*/  ULDC.64 UR8, c[0x0][0xc00] ;  /* 0x0003000000087ab9 */ /* 0x000fc80000000a00 */
[----:B------:R0:W2:Y:S01]  /*10340*/  LDG.E.CONSTANT R24, desc[UR52][R4.64] ;  /* 0x0000003404187981 */ /* 0x0000a2000c1e9900 */
[----:B------:R-:W-:Y:S01]  /*10350*/  LOP3.LUT P0, R7, R7, 0x3, RZ, 0xc0, !PT ;  /* 0x0000000307077812 */ /* 0x000fe2000780c0ff */
[----:B------:R-:W-:-:S03]  /*10360*/  UIMAD.WIDE UR8, UR44, 0x4, UR8 ;  /* 0x000000042c0878a5 */ /* 0x000fc6000f8e0208 */
[----:B------:R-:W-:-:S04]  /*10370*/  ISETP.EQ.OR P0, PT, R7, 0x3, !P0 ;  /* 0x000000030700780c */ /* 0x000fc80004702670 */
        /* <DEDUP_REMOVED lines=25> */
[----:B------:R-:W-:-:S02]  /*10510*/  IADD3 R93, P1, R10, 0x40, RZ ;  /* 0x000000400a5d7810 */ /* 0x000fc40007f3e0ff */
[----:B------:R-:W-:Y:S02]  /*10520*/  IADD3 R91, P6, R10, 0x20, RZ ;  /* 0x000000200a5b7810 */ /* 0x000fe40007fde0ff */
[----:B------:R-:W-:Y:S02]  /*10530*/  LOP3.LUT R6, R93, 0x380, RZ, 0xc0, !PT ;  /* 0x000003805d067812 */ /* 0x000fe400078ec0ff */
[----:B------:R-:W-:Y:S01]  /*10540*/  LOP3.LUT R4, R91, 0x380, RZ, 0xc0, !PT ;  /* 0x000003805b047812 */ /* 0x000fe200078ec0ff */
[----:B------:R-:W-:Y:S01]  /*10550*/  IMAD.X R15, RZ, RZ, R11, P6 ;  /* 0x000000ffff0f7224 */ /* 0x000fe200030e060b */
[----:B------:R-:W-:Y:S02]  /*10560*/  SHF.R.U64 R6, R6, 0x3, RZ ;  /* 0x0000000306067819 */ /* 0x000fe400000012ff */
[C---:B------:R-:W-:Y:S02]  /*10570*/  IADD3 R123, P4, R10.reuse, 0x4020, RZ ;  /* 0x000040200a7b7810 */ /* 0x040fe40007f9e0ff */
[----:B------:R-:W-:-:S02]  /*10580*/  IADD3 R99, P2, R10, 0x60, RZ ;  /* 0x000000600a637810 */ /* 0x000fc40007f5e0ff */
[----:B------:R-:W-:Y:S01]  /*10590*/  SHF.R.U64 R4, R4, 0x3, RZ ;  /* 0x0000000304047819 */ /* 0x000fe200000012ff */
[--C-:B------:R-:W-:Y:S01]  /*105a0*/  IMAD.X R7, RZ, RZ, R11.reuse, P4 ;  /* 0x000000ffff077224 */ /* 0x100fe200020e060b */
[----:B------:R-:W-:Y:S01]  /*105b0*/  LOP3.LUT R96, R6, R93, RZ, 0x3c, !PT ;  /* 0x0000005d06607212 */ /* 0x000fe200078e3cff */
[----:B------:R-:W-:Y:S01]  /*105c0*/  IMAD.X R13, RZ, RZ, R11, P2 ;  /* 0x000000ffff0d7224 */ /* 0x000fe200010e060b */
[----:B------:R-:W-:Y:S02]  /*105d0*/  SEL R38, R133, R132, P0 ;  /* 0x0000008485267207 */ /* 0x000fe40000000000 */
[----:B------:R-:W-:Y:S02]  /*105e0*/  SEL R67, R134, R135, P0 ;  /* 0x0000008786437207 */ /* 0x000fe40000000000 */
[----:B------:R-:W-:Y:S02]  /*105f0*/  SEL R103, R135, R134, P0 ;  /* 0x0000008687677207 */ /* 0x000fe40000000000 */
[----:B------:R-:W-:-:S02]  /*10600*/  IADD3 R115, P3, R10, 0x4000, RZ ;  /* 0x000040000a737810 */ /* 0x000fc40007f7e0ff */
[----:B------:R-:W-:Y:S02]  /*10610*/  LOP3.LUT R6, R123, 0x380, RZ, 0xc0, !PT ;  /* 0x000003807b067812 */ /* 0x000fe400078ec0ff */
[----:B------:R-:W-:Y:S01]  /*10620*/  SEL R153, R25, R8, P0 ;  /* 0x0000000819997207 */ /* 0x000fe20000000000 */
[--C-:B------:R-:W-:Y:S01]  /*10630*/  IMAD.X R9, RZ, RZ, R11.reuse, P3 ;  /* 0x000000ffff097224 */ /* 0x100fe200018e060b */
[C---:B------:R-:W-:Y:S02]  /*10640*/  IADD3 R133, P5, R10.reuse, 0x4040, RZ ;  /* 0x000040400a857810 */ /* 0x040fe40007fbe0ff */
[----:B------:R-:W-:Y:S02]  /*10650*/  IADD3 R135, P6, R10, 0x4060, RZ ;  /* 0x000040600a877810 */ /* 0x000fe40007fde0ff */
[----:B------:R-:W-:Y:S01]  /*10660*/  SEL R25, R8, R25, P0 ;  /* 0x0000001908197207 */ /* 0x000fe20000000000 */
[----:B------:R-:W-:Y:S01]  /*10670*/  IMAD.X R95, RZ, RZ, R11, P5 ;  /* 0x000000ffff5f7224 */ /* 0x000fe200028e060b */
[----:B------:R-:W-:-:S02]  /*10680*/  SEL R87, R39, R52, P0 ;  /* 0x0000003427577207 */ /* 0x000fc40000000000 */
[----:B------:R-:W-:Y:S02]  /*10690*/  SEL R57, R49, R50, P0 ;  /* 0x0000003231397207 */ /* 0x000fe40000000000 */
[----:B------:R-:W-:Y:S02]  /*106a0*/  LOP3.LUT R8, R99, 0x380, RZ, 0xc0, !PT ;  /* 0x0000038063087812 */ /* 0x000fe400078ec0ff */
[----:B------:R-:W-:Y:S02]  /*106b0*/  LOP3.LUT R14, R4, R91, RZ, 0x3c, !PT ;  /* 0x0000005b040e7212 */ /* 0x000fe400078e3cff */
[----:B------:R-:W-:Y:S02]  /*106c0*/  SEL R39, R52, R39, P0 ;  /* 0x0000002734277207 */ /* 0x000fe40000000000 */
[----:B------:R-:W-:Y:S02]  /*106d0*/  SEL R49, R50, R49, P0 ;  /* 0x0000003132317207 */ /* 0x000fe40000000000 */
[----:B------:R-:W-:-:S02]  /*106e0*/  LOP3.LUT R5, R10, 0x380, RZ, 0xc0, !PT ;  /* 0x000003800a057812 */ /* 0x000fc400078ec0ff */
[----:B------:R-:W-:Y:S02]  /*106f0*/  LOP3.LUT R4, R115, 0x380, RZ, 0xc0, !PT ;  /* 0x0000038073047812 */ /* 0x000fe400078ec0ff */
[----:B------:R-:W-:Y:S02]  /*10700*/  SHF.R.U64 R6, R6, 0x3, RZ ;  /* 0x0000000306067819 */ /* 0x000fe400000012ff */
[----:B------:R-:W-:Y:S02]  /*10710*/  LOP3.LUT R50, R133, 0x380, RZ, 0xc0, !PT ;  /* 0x0000038085327812 */ /* 0x000fe400078ec0ff */
[----:B------:R-:W-:Y:S02]  /*10720*/  LOP3.LUT R52, R135, 0x380, RZ, 0xc0, !PT ;  /* 0x0000038087347812 */ /* 0x000fe400078ec0ff */
[----:B------:R-:W-:Y:S02]  /*10730*/  SHF.R.U64 R8, R8, 0x3, RZ ;  /* 0x0000000308087819 */ /* 0x000fe400000012ff */
[----:B------:R-:W-:-:S02]  /*10740*/  SHF.R.U64 R5, R5, 0x3, RZ ;  /* 0x0000000305057819 */ /* 0x000fc400000012ff */
[----:B------:R-:W-:Y:S02]  /*10750*/  SHF.R.U64 R4, R4, 0x3, RZ ;  /* 0x0000000304047819 */ /* 0x000fe400000012ff */
[----:B------:R-:W-:Y:S02]  /*10760*/  LOP3.LUT R6, R6, R123, RZ, 0x3c, !PT ;  /* 0x0000007b06067212 */ /* 0x000fe400078e3cff */
[----:B------:R-:W-:Y:S02]  /*10770*/  SHF.R.U64 R50, R50, 0x3, RZ ;  /* 0x0000000332327819 */ /* 0x000fe400000012ff */
[----:B------:R-:W-:Y:S02]  /*10780*/  SHF.R.U64 R52, R52, 0x3, RZ ;  /* 0x0000000334347819 */ /* 0x000fe400000012ff */
[----:B------:R-:W-:Y:S02]  /*10790*/  LOP3.LUT R12, R8, R99, RZ, 0x3c, !PT ;  /* 0x00000063080c7212 */ /* 0x000fe400078e3cff */
[----:B------:R-:W-:-:S02]  /*107a0*/  SEL R141, R26, R97, P0 ;  /* 0x000000611a8d7207 */ /* 0x000fc40000000000 */
[----:B------:R-:W-:Y:S02]  /*107b0*/  SEL R85, R136, R137, P0 ;  /* 0x0000008988557207 */ /* 0x000fe40000000000 */
[----:B------:R-:W-:Y:S01]  /*107c0*/  LOP3.LUT R10, R5, R10, RZ, 0x3c, !PT ;  /* 0x0000000a050a7212 */ /* 0x000fe200078e3cff */
[--C-:B------:R-:W-:Y:S01]  /*107d0*/  IMAD.X R5, RZ, RZ, R11.reuse, P6 ;  /* 0x000000ffff057224 */ /* 0x100fe200030e060b */
[----:B------:R-:W-:Y:S02]  /*107e0*/  LOP3.LUT R8, R4, R115, RZ, 0x3c, !PT ;  /* 0x0000007304087212 */ /* 0x000fe400078e3cff */
[----:B------:R-:W-:Y:S02]  /*107f0*/  MOV R92, R6 ;  /* 0x00000006005c7202 */ /* 0x000fe40000000f00 */
[----:B------:R-:W-:Y:S01]  /*10800*/  SEL R26, R97, R26, P0 ;  /* 0x0000001a611a7207 */ /* 0x000fe20000000000 */
[----:B------:R-:W-:Y:S01]  /*10810*/  IMAD.X R97, RZ, RZ, R11, P1 ;  /* 0x000000ffff617224 */ /* 0x000fe200008e060b */
[----:B------:R-:W-:-:S02]  /*10820*/  SEL R125, R28, R105, P0 ;  /* 0x000000691c7d7207 */ /* 0x000fc40000000000 */
[----:B------:R-:W-:Y:S02]  /*10830*/  SEL R121, R34, R117, P0 ;  /* 0x0000007522797207 */ /* 0x000fe40000000000 */
[----:B------:R-:W-:Y:S02]  /*10840*/  SEL R79, R45, R44, P0 ;  /* 0x0000002c2d4f7207 */ /* 0x000fe40000000000 */
[----:B------:R-:W-:Y:S02]  /*10850*/  LOP3.LUT R94, R50, R133, RZ, 0x3c, !PT ;  /* 0x00000085325e7212 */ /* 0x000fe400078e3cff */
[----:B------:R-:W-:Y:S02]  /*10860*/  LOP3.LUT R4, R52, R135, RZ, 0x3c, !PT ;  /* 0x0000008734047212 */ /* 0x000fe400078e3cff */
        /* <DEDUP_REMOVED lines=23> */
[----:B------:R-:W-:Y:S02]  /*109e0*/  MOV R94, R94 ;  /* 0x0000005e005e7202 */ /* 0x000fe40000000f00 */
[----:B------:R-:W-:Y:S02]  /*109f0*/  MOV R95, R4 ;  /* 0x00000004005f7202 */ /* 0x000fe40000000f00 */
[----:B------:R-:W-:-:S02]  /*10a00*/  SEL R40, R149, R148, P0 ;  /* 0x0000009495287207 */ /* 0x000fc40000000000 */
[----:B------:R-:W-:Y:S02]  /*10a10*/  MOV R93, R8 ;  /* 0x00000008005d7202 */ /* 0x000fe40000000f00 */
[----:B------:R-:W-:Y:S02]  /*10a20*/  MOV R98, R10 ;  /* 0x0000000a00627202 */ /* 0x000fe40000000f00 */
[----:B------:R-:W-:Y:S02]  /*10a30*/  MOV R96, R96 ;  /* 0x0000006000607202 */ /* 0x000fe40000000f00 */
[----:B------:R-:W-:Y:S02]  /*10a40*/  SEL R131, R131, R130, P0 ;  /* 0x0000008283837207 */ /* 0x000fe40000000000 */
[----:B------:R-:W-:Y:S02]  /*10a50*/  SEL R107, R143, R142, P0 ;  /* 0x0000008e8f6b7207 */ /* 0x000fe40000000000 */
[----:B------:R-:W-:-:S02]  /*10a60*/  MOV R97, R12 ;  /* 0x0000000c00617202 */ /* 0x000fc40000000f00 */
[----:B------:R-:W-:Y:S02]  /*10a70*/  SEL R139, R139, R138, P0 ;  /* 0x0000008a8b8b7207 */ /* 0x000fe40000000000 */
[----:B------:R-:W-:Y:S02]  /*10a80*/  SEL R109, R147, R146, P0 ;  /* 0x00000092936d7207 */ /* 0x000fe40000000000 */
        /* <DEDUP_REMOVED lines=12> */
[----:B------:R-:W2:Y:S01]  /*10b50*/  SHFL.IDX PT, R27, R27, R6, 0x1c1f ;  /* 0x001c1f061b1b7589 */ /* 0x000ea200000e0000 */
[----:B0-----:R-:W-:-:S02]  /*10b60*/  SEL R90, R86, R25, P0 ;  /* 0x00000019565a7207 */ /* 0x001fc40000000000 */
[----:B------:R-:W-:Y:S01]  /*10b70*/  SEL R86, R25, R86, P0 ;  /* 0x0000005619567207 */ /* 0x000fe20000000000 */
[----:B------:R-:W0:Y:S01]  /*10b80*/  SHFL.IDX PT, R81, R28, R6, 0x1c1f ;  /* 0x001c1f061c517589 */ /* 0x000e2200000e0000 */
[----:B-1----:R-:W-:Y:S02]  /*10b90*/  SEL R88, R84, R85, P0 ;  /* 0x0000005554587207 */ /* 0x002fe40000000000 */
[----:B------:R-:W-:Y:S01]  /*10ba0*/  SEL R84, R85, R84, P0 ;  /* 0x0000005455547207 */ /* 0x000fe20000000000 */
[----:B------:R-:W-:Y:S04]  /*10bb0*/  SHFL.IDX PT, R42, R42, R6, 0x1c1f ;  /* 0x001c1f062a2a7589 */ /* 0x000fe800000e0000 */
[----:B------:R-:W-:Y:S04]  /*10bc0*/  SHFL.IDX PT, R43, R43, R6, 0x1c1f ;  /* 0x001c1f062b2b7589 */ /* 0x000fe800000e0000 */
[----:B------:R-:W-:Y:S04]  /*10bd0*/  SHFL.IDX PT, R5, R145, R24, 0x1c1f ;  /* 0x001c1f1891057589 */ /* 0x000fe800000e0000 */
[----:B------:R-:W-:Y:S04]  /*10be0*/  SHFL.IDX PT, R76, R119, R24, 0x1c1f ;  /* 0x001c1f18774c7589 */ /* 0x000fe800000e0000 */
[----:B------:R-:W-:Y:S01]  /*10bf0*/  SHFL.IDX PT, R53, R53, R24, 0x1c1f ;  /* 0x001c1f1835357589 */ /* 0x000fe200000e0000 */
[----:B--2---:R-:W-:-:S03]  /*10c00*/  SEL R91, R4, R27, P0 ;  /* 0x0000001b045b7207 */ /* 0x004fc60000000000 */
[----:B------:R-:W-:Y:S01]  /*10c10*/  SHFL.IDX PT, R52, R79, R24, 0x1c1f ;  /* 0x001c1f184f347589 */ /* 0x000fe200000e0000 */
[----:B0-----:R-:W-:Y:S02]  /*10c20*/  SEL R82, R80, R81, P0 ;  /* 0x0000005150527207 */ /* 0x001fe40000000000 */
[----:B------:R-:W-:Y:S01]  /*10c30*/  SEL R80, R81, R80, P0 ;  /* 0x0000005051507207 */ /* 0x000fe20000000000 */
        /* <DEDUP_REMOVED lines=16> */
[----:B------:R-:W-:Y:S04]  /*10d40*/  SHFL.IDX PT, R108, R59, R24, 0x1c1f ;  /* 0x001c1f183b6c7589 */ /* 0x000fe800000e0000 */
[----:B------:R0:W1:Y:S04]  /*10d50*/  SHFL.IDX PT, R10, R32, R6, 0x1c1f ;  /* 0x001c1f06200a7589 */ /* 0x00006800000e0000 */
[----:B------:R-:W2:Y:S04]  /*10d60*/  SHFL.IDX PT, R75, R75, R6, 0x1c1f ;  /* 0x001c1f064b4b7589 */ /* 0x000ea800000e0000 */
[----:B------:R3:W4:Y:S01]  /*10d70*/  SHFL.IDX PT, R73, R31, R6, 0x1c1f ;  /* 0x001c1f061f497589 */ /* 0x00072200000e0000 */
[----:B0-----:R-:W-:-:S03]  /*10d80*/  SEL R32, R51, R42, P0 ;  /* 0x0000002a33207207 */ /* 0x001fc60000000000 */
[----:B------:R-:W0:Y:S04]  /*10d90*/  SHFL.IDX PT, R47, R47, R6, 0x1c1f ;  /* 0x001c1f062f2f7589 */ /* 0x000e2800000e0000 */
[----:B------:R-:W-:Y:S04]  /*10da0*/  SHFL.IDX PT, R44, R44, R6, 0x1c1f ;  /* 0x001c1f062c2c7589 */ /* 0x000fe800000e0000 */
[----:B------:R-:W-:Y:S04]  /*10db0*/  SHFL.IDX PT, R67, R127, R6, 0x1c1f ;  /* 0x001c1f067f437589 */ /* 0x000fe800000e0000 */
[----:B------:R-:W0:Y:S01]  /*10dc0*/  SHFL.IDX PT, R71, R48, R6, 0x1c1f ;  /* 0x001c1f0630477589 */ /* 0x000e2200000e0000 */
[----:B-1----:R-:W-:-:S03]  /*10dd0*/  SEL R81, R10, R7, P0 ;  /* 0x000000070a517207 */ /* 0x002fc60000000000 */
[----:B------:R-:W-:Y:S01]  /*10de0*/  SHFL.IDX PT, R9, R121, R24, 0x1c1f ;  /* 0x001c1f1879097589 */ /* 0x000fe200000e0000 */
[----:B--2---:R-:W-:Y:S02]  /*10df0*/  SEL R29, R70, R75, P0 ;  /* 0x0000004b461d7207 */ /* 0x004fe40000000000 */
[----:B---3--:R-:W-:Y:S01]  /*10e00*/  SEL R31, R75, R70, P0 ;  /* 0x000000464b1f7207 */ /* 0x008fe20000000000 */
[----:B------:R1:W-:Y:S01]  /*10e10*/  SHFL.IDX PT, R68, R89, R24, 0x1c1f ;  /* 0x001c1f1859447589 */ /* 0x0003e200000e0000 */
[----:B----4-:R-:W-:Y:S02]  /*10e20*/  SEL R74, R72, R73, P0 ;  /* 0x00000049484a7207 */ /* 0x010fe40000000000 */
[----:B------:R-:W-:Y:S01]  /*10e30*/  SEL R72, R73, R72, P0 ;  /* 0x0000004849487207 */ /* 0x000fe20000000000 */
[----:B------:R2:W-:Y:S01]  /*10e40*/  SHFL.IDX PT, R60, R83, R24, 0x1c1f ;  /* 0x001c1f18533c7589 */ /* 0x0005e200000e0000 */
[----:B0-----:R-:W-:-:S03]  /*10e50*/  SEL R41, R54, R47, P0 ;  /* 0x0000002f36297207 */ /* 0x001fc60000000000 */
[----:B------:R-:W-:Y:S01]  /*10e60*/  SHFL.IDX PT, R57, R57, R24, 0x1c1f ;  /* 0x001c1f1839397589 */ /* 0x000fe200000e0000 */
[----:B-1----:R-:W-:-:S03]  /*10e70*/  SEL R89, R5, R8, P0 ;  /* 0x0000000805597207 */ /* 0x002fc60000000000 */
[----:B------:R0:W1:Y:S01]  /*10e80*/  SHFL.IDX PT, R12, R34, R6, 0x1c1f ;  /* 0x001c1f06220c7589 */ /* 0x00006200000e0000 */
[----:B--2---:R-:W-:-:S03]  /*10e90*/  SEL R83, R7, R10, P0 ;  /* 0x0000000a07537207 */ /* 0x004fc60000000000 */
[----:B------:R2:W3:Y:S01]  /*10ea0*/  SHFL.IDX PT, R69, R33, R6, 0x1c1f ;  /* 0x001c1f0621457589 */ /* 0x0004e200000e0000 */
[----:B------:R-:W-:Y:S02]  /*10eb0*/  SEL R48, R66, R71, P0 ;  /* 0x0000004742307207 */ /* 0x000fe40000000000 */
[----:B------:R-:W-:Y:S01]  /*10ec0*/  F2FP.BF16.F32.PACK_AB R8, R89, R88 ;  /* 0x000000585908723e */ /* 0x000fe200000010ff */
[----:B------:R4:W-:Y:S01]  /*10ed0*/  SHFL.IDX PT, R65, R36, R6, 0x1c1f ;  /* 0x001c1f0624417589 */ /* 0x0009e200000e0000 */
[----:B------:R-:W-:Y:S02]  /*10ee0*/  F2FP.BF16.F32.PACK_AB R10, R85, R84 ;  /* 0x00000054550a723e */ /* 0x000fe400000010ff */
[----:B0-----:R-:W-:Y:S01]  /*10ef0*/  SEL R34, R42, R51, P0 ;  /* 0x000000332a227207 */ /* 0x001fe20000000000 */
[----:B------:R0:W3:Y:S01]  /*10f00*/  SHFL.IDX PT, R63, R37, R6, 0x1c1f ;  /* 0x001c1f06253f7589 */ /* 0x0000e200000e0000 */
[----:B------:R-:W-:Y:S02]  /*10f10*/  SEL R42, R44, R55, P0 ;  /* 0x000000372c2a7207 */ /* 0x000fe40000000000 */
[----:B--2---:R-:W-:Y:S01]  /*10f20*/  SEL R33, R50, R43, P0 ;  /* 0x0000002b32217207 */ /* 0x004fe20000000000 */
[----:B------:R2:W-:Y:S01]  /*10f30*/  SHFL.IDX PT, R30, R49, R6, 0x1c1f ;  /* 0x001c1f06311e7589 */ /* 0x0005e200000e0000 */
[----:B------:R-:W-:-:S02]  /*10f40*/  SEL R51, R67, R62, P0 ;  /* 0x0000003e43337207 */ /* 0x000fc40000000000 */
[----:B----4-:R-:W-:Y:S01]  /*10f50*/  SEL R36, R53, R28, P0 ;  /* 0x0000001c35247207 */ /* 0x010fe20000000000 */
[----:B------:R-:W4:Y:S01]  /*10f60*/  SHFL.IDX PT, R59, R46, R6, 0x1c1f ;  /* 0x001c1f062e3b7589 */ /* 0x000f2200000e0000 */
[----:B------:R-:W-:Y:S02]  /*10f70*/  F2FP.BF16.F32.PACK_AB R5, R33, R32 ;  /* 0x000000202105723e */ /* 0x000fe400000010ff */
[----:B0-----:R-:W-:Y:S01]  /*10f80*/  SEL R37, R52, R45, P0 ;  /* 0x0000002d34257207 */ /* 0x001fe20000000000 */
[----:B------:R-:W-:Y:S01]  /*10f90*/  SHFL.IDX PT, R11, R117, R24, 0x1c1f ;  /* 0x001c1f18750b7589 */ /* 0x000fe200000e0000 */
[----:B-1----:R-:W-:Y:S02]  /*10fa0*/  SEL R79, R9, R12, P0 ;  /* 0x0000000c094f7207 */ /* 0x002fe40000000000 */
[----:B--2---:R-:W-:Y:S01]  /*10fb0*/  SEL R49, R62, R67, P0 ;  /* 0x000000433e317207 */ /* 0x004fe20000000000 */
[----:B------:R-:W-:Y:S01]  /*10fc0*/  SHFL.IDX PT, R13, R111, R24, 0x1c1f ;  /* 0x001c1f186f0d7589 */ /* 0x000fe200000e0000 */
[----:B------:R-:W-:-:S02]  /*10fd0*/  SEL R77, R12, R9, P0 ;  /* 0x000000090c4d7207 */ /* 0x000fc40000000000 */
[----:B---3--:R-:W-:Y:S01]  /*10fe0*/  SEL R70, R68, R69, P0 ;  /* 0x0000004544467207 */ /* 0x008fe20000000000 */
[----:B------:R0:W-:Y:S01]  /*10ff0*/  SHFL.IDX PT, R15, R87, R24, 0x1c1f ;  /* 0x001c1f18570f7589 */ /* 0x0001e200000e0000 */
[----:B------:R-:W-:Y:S02]  /*11000*/  SEL R68, R69, R68, P0 ;  /* 0x0000004445447207 */ /* 0x000fe40000000000 */
[----:B------:R-:W-:Y:S01]  /*11010*/  F2FP.BF16.F32.PACK_AB R9, R37, R36 ;  /* 0x000000242509723e */ /* 0x000fe200000010ff */
[----:B------:R-:W-:Y:S01]  /*11020*/  SHFL.IDX PT, R61, R61, R24, 0x1c1f ;  /* 0x001c1f183d3d7589 */ /* 0x000fe200000e0000 */
[----:B------:R-:W-:Y:S02]  /*11030*/  SEL R62, R60, R63, P0 ;  /* 0x0000003f3c3e7207 */ /* 0x000fe40000000000 */
[----:B------:R-:W-:Y:S01]  /*11040*/  SEL R60, R63, R60, P0 ;  /* 0x0000003c3f3c7207 */ /* 0x000fe20000000000 */
[----:B------:R-:W-:Y:S01]  /*11050*/  SHFL.IDX PT, R101, R101, R24, 0x1c1f ;  /* 0x001c1f1865657589 */ /* 0x000fe200000e0000 */
[----:B------:R-:W-:-:S02]  /*11060*/  F2FP.BF16.F32.PACK_AB R12, R83, R82 ;  /* 0x00000052530c723e */ /* 0x000fc400000010ff */
[----:B0-----:R-:W-:Y:S01]  /*11070*/  SEL R87, R27, R4, P0 ;  /* 0x000000041b577207 */ /* 0x001fe20000000000 */
[----:B------:R-:W-:Y:S01]  /*11080*/  SHFL.IDX PT, R105, R105, R24, 0x1c1f ;  /* 0x001c1f1869697589 */ /* 0x000fe200000e0000 */
[----:B----4-:R-:W-:Y:S02]  /*11090*/  SEL R46, R59, R58, P0 ;  /* 0x0000003a3b2e7207 */ /* 0x010fe40000000000 */
[----:B------:R-:W-:Y:S01]  /*110a0*/  F2FP.BF16.F32.PACK_AB R4, R91, R90 ;  /* 0x0000005a5b04723e */ /* 0x000fe200000010ff */
[----:B------:R0:W1:Y:S04]  /*110b0*/  SHFL.IDX PT, R14, R35, R6, 0x1c1f ;  /* 0x001c1f06230e7589 */ /* 0x00006800000e0000 */
[----:B------:R2:W3:Y:S04]  /*110c0*/  SHFL.IDX PT, R24, R38, R6, 0x1c1f ;  /* 0x001c1f0626187589 */ /* 0x0004e800000e0000 */
[----:B------:R4:W3:Y:S01]  /*110d0*/  SHFL.IDX PT, R56, R39, R6, 0x1c1f ;  /* 0x001c1f0627387589 */ /* 0x0008e200000e0000 */
[----:B0-----:R-:W-:-:S03]  /*110e0*/  SEL R35, R43, R50, P0 ;  /* 0x000000322b237207 */ /* 0x001fc60000000000 */
[----:B------:R0:W3:Y:S01]  /*110f0*/  SHFL.IDX PT, R26, R40, R6, 0x1c1f ;  /* 0x001c1f06281a7589 */ /* 0x0000e200000e0000 */
[----:B------:R-:W-:Y:S02]  /*11100*/  SEL R43, R47, R54, P0 ;  /* 0x000000362f2b7207 */ /* 0x000fe40000000000 */
[----:B--2---:R-:W-:Y:S01]  /*11110*/  SEL R38, R28, R53, P0 ;  /* 0x000000351c267207 */ /* 0x004fe20000000000 */
[----:B------:R-:W-:Y:S01]  /*11120*/  SHFL.IDX PT, R103, R103, R6, 0x1c1f ;  /* 0x001c1f0667677589 */ /* 0x000fe200000e0000 */
[----:B------:R-:W-:Y:S02]  /*11130*/  SEL R50, R71, R66, P0 ;  /* 0x0000004247327207 */ /* 0x000fe40000000000 */
[----:B----4-:R-:W-:Y:S01]  /*11140*/  SEL R39, R45, R52, P0 ;  /* 0x000000342d277207 */ /* 0x010fe20000000000 */
[----:B------:R-:W2:Y:S01]  /*11150*/  SHFL.IDX PT, R102, R131, R6, 0x1c1f ;  /* 0x001c1f0683667589 */ /* 0x000ea200000e0000 */
[----:B------:R-:W-:Y:S02]  /*11160*/  SEL R45, R57, R30, P0 ;  /* 0x0000001e392d7207 */ /* 0x000fe40000000000 */
[----:B0-----:R-:W-:Y:S01]  /*11170*/  SEL R40, R55, R44, P0 ;  /* 0x0000002c37287207 */ /* 0x001fe20000000000 */
[----:B------:R-:W-:Y:S01]  /*11180*/  SHFL.IDX PT, R107, R107, R6, 0x1c1f ;  /* 0x001c1f066b6b7589 */ /* 0x000fe200000e0000 */
[----:B------:R-:W-:-:S02]  /*11190*/  SEL R44, R58, R59, P0 ;  /* 0x0000003b3a2c7207 */ /* 0x000fc40000000000 */
[----:B------:R-:W-:Y:S01]  /*111a0*/  SEL R47, R30, R57, P0 ;  /* 0x000000391e2f7207 */ /* 0x000fe20000000000 */
[----:B------:R-:W0:Y:S01]  /*111b0*/  SHFL.IDX PT, R106, R139, R6, 0x1c1f ;  /* 0x001c1f068b6a7589 */ /* 0x000e2200000e0000 */
[----:B------:R-:W-:Y:S02]  /*111c0*/  SEL R66, R64, R65, P0 ;  /* 0x0000004140427207 */ /* 0x000fe40000000000 */
[----:B-1----:R-:W-:Y:S01]  /*111d0*/  SEL R75, R11, R14, P0 ;  /* 0x0000000e0b4b7207 */ /* 0x002fe20000000000 */
[----:B------:R1:W4:Y:S01]  /*111e0*/  SHFL.IDX PT, R109, R109, R6, 0x1c1f ;  /* 0x001c1f066d6d7589 */ /* 0x00032200000e0000 */
[----:B------:R-:W-:Y:S02]  /*111f0*/  SEL R73, R14, R11, P0 ;  /* 0x0000000b0e497207 */ /* 0x000fe40000000000 */
[----:B------:R-:W-:Y:S02]  /*11200*/  SEL R64, R65, R64, P0 ;  /* 0x0000004041407207 */ /* 0x000fe40000000000 */
[----:B------:R-:W-:-:S02]  /*11210*/  F2FP.BF16.F32.PACK_AB R7, R35, R34 ;  /* 0x000000222307723e */ /* 0x000fc400000010ff */
[----:B---3--:R-:W-:Y:S02]  /*11220*/  SEL R71, R13, R24, P0 ;  /* 0x000000180d477207 */ /* 0x008fe40000000000 */
[----:B------:R-:W-:Y:S02]  /*11230*/  SEL R69, R24, R13, P0 ;  /* 0x0000000d18457207 */ /* 0x000fe40000000000 */
[----:B-1----:R-:W-:Y:S02]  /*11240*/  F2FP.BF16.F32.PACK_AB R6, R87, R86 ;  /* 0x000000565706723e */ /* 0x002fe400000010ff */
[----:B------:R-:W-:Y:S02]  /*11250*/  SEL R67, R15, R56, P0 ;  /* 0x000000380f437207 */ /* 0x000fe40000000000 */
[----:B------:R-:W-:Y:S01]  /*11260*/  SEL R65, R56, R15, P0 ;  /* 0x0000000f38417207 */ /* 0x000fe20000000000 */
[----:B------:R-:W-:Y:S01]  /*11270*/  STSM.16.M88.4 [R98], R4 ;  /* 0x0000000462007844 */ /* 0x000fe20000000200 */
[----:B------:R-:W-:-:S02]  /*11280*/  SEL R63, R61, R26, P0 ;  /* 0x0000001a3d3f7207 */ /* 0x000fc40000000000 */
[----:B------:R-:W-:Y:S02]  /*11290*/  F2FP.BF16.F32.PACK_AB R11, R39, R38 ;  /* 0x00000026270b723e */ /* 0x000fe400000010ff */
[----:B------:R-:W-:Y:S02]  /*112a0*/  SEL R61, R26, R61, P0 ;  /* 0x0000003d1a3d7207 */ /* 0x000fe40000000000 */
[----:B------:R-:W-:Y:S01]  /*112b0*/  F2FP.BF16.F32.PACK_AB R13, R41, R40 ;  /* 0x00000028290d723e */ /* 0x000fe200000010ff */
[----:B------:R-:W-:Y:S01]  /*112c0*/  STSM.16.M88.4 [R99], R8 ;  /* 0x0000000863007844 */ /* 0x000fe20000000200 */
[----:B------:R-:W-:Y:S02]  /*112d0*/  F2FP.BF16.F32.PACK_AB R14, R81, R80 ;  /* 0x00000050510e723e */ /* 0x000fe400000010ff */
[----:B------:R-:W-:Y:S02]  /*112e0*/  F2FP.BF16.F32.PACK_AB R15, R43, R42 ;  /* 0x0000002a2b0f723e */ /* 0x000fe400000010ff */
[----:B--2---:R-:W-:-:S02]  /*112f0*/  SEL R52, R101, R102, P0 ;  /* 0x0000006665347207 */ /* 0x004fc40000000000 */
[----:B------:R-:W-:Y:S01]  /*11300*/  SEL R54, R102, R101, P0 ;  /* 0x0000006566367207 */ /* 0x000fe20000000000 */
[----:B------:R1:W-:Y:S01]  /*11310*/  STSM.16.M88.4 [R96], R12 ;  /* 0x0000000c60007844 */ /* 0x0003e20000000200 */
[----:B------:R-:W-:Y:S02]  /*11320*/  SEL R53, R100, R103, P0 ;  /* 0x0000006764357207 */ /* 0x000fe40000000000 */
[----:B------:R-:W-:Y:S02]  /*11330*/  SEL R55, R103, R100, P0 ;  /* 0x0000006467377207 */ /* 0x000fe40000000000 */
[----:B------:R-:W-:Y:S02]  /*11340*/  F2FP.BF16.F32.PACK_AB R24, R79, R78 ;  /* 0x0000004e4f18723e */ /* 0x000fe400000010ff */
[----:B------:R-:W-:Y:S02]  /*11350*/  F2FP.BF16.F32.PACK_AB R25, R45, R44 ;  /* 0x0000002c2d19723e */ /* 0x000fe400000010ff */
[----:B------:R-:W-:-:S02]  /*11360*/  F2FP.BF16.F32.PACK_AB R26, R77, R76 ;  /* 0x0000004c4d1a723e */ /* 0x000fc400000010ff */
[----:B------:R-:W-:Y:S02]  /*11370*/  F2FP.BF16.F32.PACK_AB R27, R47, R46 ;  /* 0x0000002e2f1b723e */ /* 0x000fe400000010ff */
[----:B0-----:R-:W-:Y:S02]  /*11380*/  SEL R56, R105, R106, P0 ;  /* 0x0000006a69387207 */ /* 0x001fe40000000000 */
[----:B------:R-:W-:Y:S01]  /*11390*/  SEL R58, R106, R105, P0 ;  /* 0x000000696a3a7207 */ /* 0x000fe20000000000 */
[----:B------:R0:W-:Y:S01]  /*113a0*/  STSM.16.M88.4 [R97], R24 ;  /* 0x0000001861007844 */ /* 0x0001e20000000200 */
[----:B------:R-:W-:Y:S01]  /*113b0*/  SEL R57, R104, R107, P0 ;  /* 0x0000006b68397207 */ /* 0x000fe20000000000 */
[----:B-1----:R-:W-:Y:S01]  /*113c0*/  IMAD.U32 R96, RZ, RZ, UR8 ;  /* 0x00000008ff607e24 */ /* 0x002fe2000f8e00ff */
[----:B------:R-:W-:Y:S02]  /*113d0*/  SEL R59, R107, R104, P0 ;  /* 0x000000686b3b7207 */ /* 0x000fe40000000000 */
[----:B----4-:R-:W-:-:S02]  /*113e0*/  SEL R28, R108, R109, P0 ;  /* 0x0000006d6c1c7207 */ /* 0x010fc40000000000 */
[----:B------:R-:W-:Y:S02]  /*113f0*/  SEL R30, R109, R108, P0 ;  /* 0x0000006c6d1e7207 */ /* 0x000fe40000000000 */
[----:B------:R-:W-:Y:S02]  /*11400*/  F2FP.BF16.F32.PACK_AB R4, R75, R74 ;  /* 0x0000004a4b04723e */ /* 0x000fe400000010ff */
[----:B------:R-:W-:Y:S02]  /*11410*/  F2FP.BF16.F32.PACK_AB R5, R49, R48 ;  /* 0x000000303105723e */ /* 0x000fe400000010ff */
[----:B------:R-:W-:Y:S02]  /*11420*/  F2FP.BF16.F32.PACK_AB R6, R73, R72 ;  /* 0x000000484906723e */ /* 0x000fe400000010ff */
[----:B------:R-:W-:Y:S01]  /*11430*/  F2FP.BF16.F32.PACK_AB R7, R51, R50 ;  /* 0x000000323307723e */ /* 0x000fe200000010ff */
[----:B0-----:R-:W-:Y:S01]  /*11440*/  IMAD.U32 R97, RZ, RZ, UR9 ;  /* 0x00000009ff617e24 */ /* 0x001fe2000f8e00ff */
[----:B------:R-:W-:Y:S01]  /*11450*/  F2FP.BF16.F32.PACK_AB R8, R71, R70 ;  /* 0x000000464708723e */ /* 0x000fe200000010ff */
[----:B------:R-:W-:Y:S01]  /*11460*/  ULDC.64 UR8, c[0x0][0xc08] ;  /* 0x0003020000087ab9 */ /* 0x000fe20000000a00 */
[----:B------:R-:W-:Y:S01]  /*11470*/  F2FP.BF16.F32.PACK_AB R9, R53, R52 ;  /* 0x000000343509723e */ /* 0x000fe200000010ff */
[----:B------:R0:W-:Y:S01]  /*11480*/  STSM.16.M88.4 [R93], R4 ;  /* 0x000000045d007844 */ /* 0x0001e20000000200 */
[----:B------:R-:W-:-:S02]  /*11490*/  F2FP.BF16.F32.PACK_AB R10, R69, R68 ;  /* 0x00000044450a723e */ /* 0x000fc400000010ff */
[----:B------:R-:W-:Y:S02]  /*114a0*/  F2FP.BF16.F32.PACK_AB R11, R55, R54 ;  /* 0x00000036370b723e */ /* 0x000fe400000010ff */
[----:B------:R-:W-:Y:S02]  /*114b0*/  F2FP.BF16.F32.PACK_AB R12, R67, R66 ;  /* 0x00000042430c723e */ /* 0x000fe400000010ff */
[----:B------:R-:W-:Y:S01]  /*114c0*/  F2FP.BF16.F32.PACK_AB R13, R57, R56 ;  /* 0x00000038390d723e */ /* 0x000fe200000010ff */
[----:B------:R1:W-:Y:S01]  /*114d0*/  STSM.16.M88.4 [R92], R8 ;  /* 0x000000085c007844 */ /* 0x0003e20000000200 */
[----:B------:R-:W-:Y:S02]  /*114e0*/  F2FP.BF16.F32.PACK_AB R14, R65, R64 ;  /* 0x00000040410e723e */ /* 0x000fe400000010ff */
[----:B------:R-:W-:Y:S02]  /*114f0*/  F2FP.BF16.F32.PACK_AB R15, R59, R58 ;  /* 0x0000003a3b0f723e */ /* 0x000fe400000010ff */
[----:B------:R-:W-:-:S02]  /*11500*/  F2FP.BF16.F32.PACK_AB R24, R63, R62 ;  /* 0x0000003e3f18723e */ /* 0x000fc400000010ff */
[----:B------:R-:W-:Y:S01]  /*11510*/  F2FP.BF16.F32.PACK_AB R25, R29, R28 ;  /* 0x0000001c1d19723e */ /* 0x000fe200000010ff */
[----:B------:R2:W-:Y:S01]  /*11520*/  STSM.16.M88.4 [R94], R12 ;  /* 0x0000000c5e007844 */ /* 0x0005e20000000200 */
[----:B------:R-:W-:Y:S01]  /*11530*/  F2FP.BF16.F32.PACK_AB R26, R61, R60 ;  /* 0x0000003c3d1a723e */ /* 0x000fe200000010ff */
[----:B0-----:R-:W0:Y:S01]  /*11540*/  LDC R93, c[0x0][0xbe8] ;  /* 0x0002fa00ff5d7b82 */ /* 0x001e220000000800 */
[----:B------:R-:W-:Y:S02]  /*11550*/  F2FP.BF16.F32.PACK_AB R27, R31, R30 ;  /* 0x0000001e1f1b723e */ /* 0x000fe400000010ff */
[----:B------:R-:W-:-:S03]  /*11560*/  ISETP.NE.U32.AND P0, PT, RZ, UR10, PT ;  /* 0x0000000aff007c0c */ /* 0x000fc6000bf05070 */
[----:B------:R3:W-:Y:S01]  /*11570*/  STSM.16.M88.4 [R95], R24 ;  /* 0x000000185f007844 */ /* 0x0007e20000000200 */
[----:B------:R-:W-:Y:S01]  /*11580*/  ISETP.NE.AND.EX P0, PT, RZ, UR11, PT, P0 ;  /* 0x0000000bff007c0c */ /* 0x000fe2000bf05300 */
[----:B------:R-:W-:-:S12]  /*11590*/  BAR.SYNC.DEFER_BLOCKING 0x1, 0x100 ;  /* 0x0044000000007b1d */ /* 0x000fd80000010000 */
[----:B------:R-:W4:Y:S01]  /*115a0*/  @P0 LDG.E R98, desc[UR52][R96.64] ;  /* 0x0000003460620981 */ /* 0x000f22000c1e1900 */
[----:B0-----:R-:W-:Y:S01]  /*115b0*/  ISETP.NE.AND P1, PT, R93, 0x1, PT ;  /* 0x000000015d00780c */ /* 0x001fe20003f25270 */
[----:B------:R-:W-:Y:S02]  /*115c0*/  UISETP.NE.U32.AND UP0, UPT, UR8, URZ, UPT ;  /* 0x0000003f0800728c */ /* 0x000fe4000bf05070 */
[----:B------:R-:W-:Y:S02]  /*115d0*/  UISETP.GT.AND UP1, UPT, UR46, 0x1, UPT ;  /* 0x000000012e00788c */ /* 0x000fe4000bf24270 */
[----:B------:R-:W-:Y:S01]  /*115e0*/  UISETP.NE.AND.EX UP0, UPT, UR9, URZ, UPT, UP0 ;  /* 0x0000003f0900728c */ /* 0x000fe2000bf05300 */
[----:B------:R-:W-:Y:S01]  /*115f0*/  UMOV UR18, 0x9b8 ;  /* 0x000009b800127882 */ /* 0x000fe20000000000 */
[----:B------:R-:W-:-:S06]  /*11600*/  ULDC UR4, c[0x0][0xa88] ;  /* 0x0002a20000047ab9 */ /* 0x000fcc0000000800 */
[----:B------:R-:W0:Y:S01]  /*11610*/  @P1 LDC R6, c[0x0][0xbec] ;  /* 0x0002fb00ff061b82 */ /* 0x000e220000000800 */
[----:B------:R-:W-:Y:S01]  /*11620*/  USEL UR18, UR18, 0x978, UP1 ;  /* 0x0000097812127887 */ /* 0x000fe20008800000 */
[----:B------:R-:W-:Y:S01]  /*11630*/  PLOP3.LUT P4, PT, PT, PT, UP0, 0x80, 0x0 ;  /* 0x000000000000781c */ /* 0x000fe20003f8f008 */
[----:B------:R-:W-:Y:S01]  /*11640*/  @UP0 ULDC.64 UR8, c[0x0][0xc08] ;  /* 0x0003020000080ab9 */ /* 0x000fe20000000a00 */
[----:B-1----:R-:W-:Y:S01]  /*11650*/  IMAD.U32 R92, RZ, RZ, UR4 ;  /* 0x00000004ff5c7e24 */ /* 0x002fe2000f8e00ff */
[----:B------:R-:W-:-:S03]  /*11660*/  @UP0 UIMAD.WIDE UR8, UR44, 0x4, UR8 ;  /* 0x000000042c0808a5 */ /* 0x000fc6000f8e0208 */
[----:B------:R-:W1:Y:S01]  /*11670*/  @P1 LDC R9, c[0x0][0xbf0] ;  /* 0x0002fc00ff091b82 */ /* 0x000e620000000800 */
[----:B------:R-:W-:Y:S02]  /*11680*/  UISETP.NE.U32.AND UP0, UPT, UR10, URZ, UPT ;  /* 0x0000003f0a00728c */ /* 0x000fe4000bf05070 */
[----:B------:R-:W-:Y:S01]  /*11690*/  IMAD.U32 R4, RZ, RZ, UR8 ;  /* 0x00000008ff047e24 */ /* 0x000fe2000f8e00ff */
[----:B------:R-:W-:Y:S01]  /*116a0*/  USEL UR16, UR40, URZ, UP1 ;  /* 0x0000003f28107287 */ /* 0x000fe20008800000 */
[----:B------:R-:W-:Y:S01]  /*116b0*/  IMAD.U32 R5, RZ, RZ, UR9 ;  /* 0x00000009ff057e24 */ /* 0x000fe2000f8e00ff */
[----:B------:R-:W-:Y:S01]  /*116c0*/  UISETP.NE.AND.EX UP0, UPT, UR11, URZ, UPT, UP0 ;  /* 0x0000003f0b00728c */ /* 0x000fe2000bf05300 */
[----:B------:R-:W-:Y:S01]  /*116d0*/  ULDC.64 UR12, c[0x0][UR18+0x218] ;  /* 0x00008600120c7abb */ /* 0x000fe20008000a00 */
[----:B------:R-:W-:Y:S01]  /*116e0*/  UMOV UR4, URZ ;  /* 0x0000003f00047c82 */ /* 0x000fe20008000000 */
[----:B------:R-:W-:Y:S01]  /*116f0*/  UIMAD.WIDE.U32 UR8, UR12, UR43, URZ ;  /* 0x0000002b0c0872a5 */ /* 0x000fe2000f8e003f */
[----:B--2---:R-:W-:Y:S01]  /*11700*/  VIADD R13, R17, UR42 ;  /* 0x0000002a110d7c36 */ /* 0x004fe20008000000 */
[----:B------:R-:W-:Y:S01]  /*11710*/  ULDC.64 UR14, c[0x0][UR18+0x228] ;  /* 0x00008a00120e7abb */ /* 0x000fe20008000a00 */
[----:B------:R-:W-:Y:S01]  /*11720*/  UIMAD UR12, UR13, UR43, URZ ;  /* 0x0000002b0d0c72a4 */ /* 0x000fe2000f8e023f */
[----:B------:R0:W5:Y:S01]  /*11730*/  @P4 LDG.E R92, desc[UR52][R4.64] ;  /* 0x00000034045c4981 */ /* 0x000162000c1e1900 */
[----:B------:R-:W-:Y:S01]  /*11740*/  USHF.R.S32.HI UR17, URZ, 0x1f, UR44 ;  /* 0x0000001f3f117899 */ /* 0x000fe2000801142c */
[----:B------:R-:W-:Y:S01]  /*11750*/  IMAD.MOV.U32 R7, RZ, RZ, R13 ;  /* 0x000000ffff077224 */ /* 0x000fe200078e000d */
[----:B------:R-:W-:-:S02]  /*11760*/  USEL UR7, UR44, URZ, !UP0 ;  /* 0x0000003f2c077287 */ /* 0x000fc4000c000000 */
[----:B------:R-:W-:Y:S01]  /*11770*/  UIMAD.WIDE.U32 UR20, UR14, UR16, URZ ;  /* 0x000000100e1472a5 */ /* 0x000fe2000f8e003f */
[----:B------:R-:W-:Y:S01]  /*11780*/  ULDC.64 UR10, c[0x0][UR18+0x220] ;  /* 0x00008800120a7abb */ /* 0x000fe20008000a00 */
[----:B------:R-:W-:Y:S02]  /*11790*/  UIMAD UR14, UR15, UR16, URZ ;  /* 0x000000100f0e72a4 */ /* 0x000fe4000f8e023f */
[----:B------:R-:W-:Y:S01]  /*117a0*/  UIADD3 UR15, UR9, UR12, URZ ;  /* 0x0000000c090f7290 */ /* 0x000fe2000fffe03f */
[----:B0-----:R-:W-:Y:S01]  /*117b0*/  @P1 IMAD.HI.U32 R4, R13, R6, RZ ;  /* 0x000000060d041227 */ /* 0x001fe200078e00ff */
[----:B------:R-:W-:Y:S02]  /*117c0*/  USEL UR17, UR17, URZ, !UP0 ;  /* 0x0000003f11117287 */ /* 0x000fe4000c000000 */
[----:B------:R-:W-:Y:S01]  /*117d0*/  UIMAD UR9, UR11, UR7, URZ ;  /* 0x000000070b0972a4 */ /* 0x000fe2000f8e023f */
[----:B------:R-:W-:Y:S01]  /*117e0*/  IMAD.U32 R5, RZ, RZ, UR21 ;  /* 0x00000015ff057e24 */ /* 0x000fe2000f8e00ff */
[----:B------:R-:W-:Y:S01]  /*117f0*/  UIMAD.WIDE.U32 UR12, UR10, UR7, URZ ;  /* 0x000000070a0c72a5 */ /* 0x000fe2000f8e003f */
[----:B-1----:R-:W-:Y:S01]  /*11800*/  @P1 SHF.R.U32.HI R7, RZ, R9, R4 ;  /* 0x00000009ff071219 */ /* 0x002fe20000011604 */
[----:B------:R-:W-:Y:S01]  /*11810*/  UIMAD UR9, UR10, UR17, UR9 ;  /* 0x000000110a0972a4 */ /* 0x000fe2000f8e0209 */
[----:B------:R-:W-:Y:S01]  /*11820*/  IMAD.U32 R4, RZ, RZ, UR20 ;  /* 0x00000014ff047e24 */ /* 0x000fe2000f8e00ff */
[----:B------:R-:W-:Y:S01]  /*11830*/  UIADD3 UR14, UR21, UR14, URZ ;  /* 0x0000000e150e7290 */ /* 0x000fe2000fffe03f */
[--C-:B------:R-:W-:Y:S01]  /*11840*/  SHF.R.S32.HI R5, RZ, 0x1f, R7.reuse ;  /* 0x0000001fff057819 */ /* 0x100fe20000011407 */
[----:B------:R-:W-:Y:S01]  /*11850*/  UIADD3 UR9, UR13, UR9, URZ ;  /* 0x000000090d097290 */ /* 0x000fe2000fffe03f */
[----:B------:R-:W-:-:S03]  /*11860*/  IMAD.MOV R6, RZ, RZ, -R7 ;  /* 0x000000ffff067224 */ /* 0x000fc600078e0a07 */
[----:B------:R-:W-:Y:S02]  /*11870*/  IMAD.U32 R8, RZ, RZ, UR14 ;  /* 0x0000000eff087e24 */ /* 0x000fe4000f8e00ff */
[----:B------:R-:W-:-:S05]  /*11880*/  IMAD R9, R93, R6, R13 ;  /* 0x000000065d097224 */ /* 0x000fca00078e020d */
[----:B------:R-:W-:Y:S02]  /*11890*/  SHF.R.S32.HI R6, RZ, 0x1f, R9 ;  /* 0x0000001fff067819 */ /* 0x000fe40000011409 */
[----:B----4-:R-:W-:-:S13]  /*118a0*/  @P0 R2UR UR4, R98 ;  /* 0x00000000620402ca */ /* 0x010fda00000e0000 */
        /* <DEDUP_REMOVED lines=15> */
[----:B---3--:R-:W-:Y:S08]  /*119a0*/  @P4 BRA `(.L_x_1145) ;  /* 0x0000000000104947 */ /* 0x008ff00003800000 */
[----:B------:R-:W-:Y:S05]  /*119b0*/  @!P0 BRA `(.L_x_1145) ;  /* 0x00000000000c8947 */ /* 0x000fea0003800000 */
[----:B------:R-:W2:Y:S04]  /*119c0*/  LDG.E R5, desc[UR52][R96.64] ;  /* 0x0000003460057981 */ /* 0x000ea8000c1e1900 */
[----:B-----5:R-:W2:Y:S02]  /*119d0*/  LDG.E R92, desc[UR52][R96.64+0x4] ;  /* 0x00000434605c7981 */ /* 0x020ea4000c1e1900 */
[----:B--2---:R-:W-:-:S07]  /*119e0*/  IMAD.IADD R92, R92, 0x1, -R5 ;  /* 0x000000015c5c7824 */ /* 0x004fce00078e0a05 */
.L_x_1145:
[----:B------:R-:W-:Y:S01]  /*119f0*/  SHFL.IDX PT, R4, R8, RZ, 0x1c1f ;  /* 0x001c1fff08047589 */ /* 0x000fe200000e0000 */
[----:B------:R-:W-:Y:S01]  /*11a00*/  VIADD R11, R201, UR42 ;  /* 0x0000002ac90b7c36 */ /* 0x000fe20008000000 */
[----:B------:R-:W-:Y:S01]  /*11a10*/  LOP3.LUT P0, RZ, R183, 0x3, RZ, 0xc0, !PT ;  /* 0x00000003b7ff7812 */ /* 0x000fe2000780c0ff */
[----:B-----5:R-:W-:Y:S01]  /*11a20*/  IMAD R92, R92, R93, RZ ;  /* 0x0000005d5c5c7224 */ /* 0x020fe200078e02ff */
[----:B------:R-:W0:Y:S01]  /*11a30*/  SHFL.IDX PT, R5, R9, RZ, 0x1c1f ;  /* 0x001c1fff09057589 */ /* 0x000e2200000e0000 */
[----:B------:R-:W-:-:S03]  /*11a40*/  VIADD R15, R11, 0x8 ;  /* 0x000000080b0f7836 */ /* 0x000fc60000000000 */
[----:B------:R-:W-:Y:S01]  /*11a50*/  SHFL.IDX PT, R6, R8, 0x1, 0x1c1f ;  /* 0x003c1f0008067f89 */ /* 0x000fe200000e0000 */
[-C--:B------:R-:W-:Y:S02]  /*11a60*/  ISETP.GE.OR P2, PT, R11, R92.reuse, P0 ;  /* 0x0000005c0b00720c */ /* 0x080fe40000746670 */
[----:B------:R-:W-:Y:S01]  /*11a70*/  ISETP.GE.OR P0, PT, R15, R92, P0 ;  /* 0x0000005c0f00720c */ /* 0x000fe20000706670 */
[----:B------:R-:W1:Y:S10]  /*11a80*/  SHFL.IDX PT, R7, R9, 0x1, 0x1c1f ;  /* 0x003c1f0009077f89 */ /* 0x000e7400000e0000 */
[----:B0-----:R0:W-:Y:S04]  /*11a90*/  @!P2 ST.E desc[UR52][R4.64], R2 ;  /* 0x000000020400a985 */ /* 0x0011e8000c101934 */
[----:B-1----:R0:W-:Y:S01]  /*11aa0*/  @!P0 ST.E desc[UR52][R6.64], R0 ;  /* 0x0000000006008985 */ /* 0x0021e2000c101934 */
[----:B------:R-:W-:-:S13]  /*11ab0*/  PLOP3.LUT P0, PT, PT, PT, UP1, 0x80, 0x0 ;  /* 0x000000000000781c */ /* 0x000fda0003f0f018 */
[----:B0-----:R-:W-:Y:S05]  /*11ac0*/  @P0 BRA `(.L_x_1146) ;  /* 0x0000000800880947 */ /* 0x001fea0003800000 */
[----:B------:R-:W-:Y:S01]  /*11ad0*/  IMAD R5, R182, 0x40, R18 ;  /* 0x00000040b6057824 */ /* 0x000fe200078e0212 */
[----:B------:R-:W-:Y:S01]  /*11ae0*/  ULDC.64 UR12, c[0x0][0xaa0] ;  /* 0x0002a800000c7ab9 */ /* 0x000fe20000000a00 */
[----:B------:R-:W0:Y:S02]  /*11af0*/  @P1 LDC R47, c[0x0][0xbf0] ;  /* 0x0002fc00ff2f1b82 */ /* 0x000e240000000800 */
[----:B------:R-:W-:-:S03]  /*11b00*/  IMAD.WIDE R20, R5, 0x2, R20 ;  /* 0x0000000205147825 */ /* 0x000fc600078e0214 */
[C---:B------:R-:W-:Y:S02]  /*11b10*/  IADD3 R9, P6, R20.reuse, 0x1000, RZ ;  /* 0x0000100014097810 */ /* 0x040fe40007fde0ff */
[C---:B------:R-:W-:Y:S02]  /*11b20*/  IADD3 R13, P5, R20.reuse, 0x2000, RZ ;  /* 0x00002000140d7810 */ /* 0x040fe40007fbe0ff */
[----:B------:R-:W-:Y:S02]  /*11b30*/  LOP3.LUT R8, R9, 0x380, RZ, 0xc0, !PT ;  /* 0x0000038009087812 */ /* 0x000fe400078ec0ff */
[----:B------:R-:W-:Y:S02]  /*11b40*/  IADD3 R25, P4, R20, 0x3000, RZ ;  /* 0x0000300014197810 */ /* 0x000fe40007f9e0ff */
[----:B------:R-:W-:Y:S02]  /*11b50*/  SHF.R.U64 R8, R8, 0x3, RZ ;  /* 0x0000000308087819 */ /* 0x000fe400000012ff */
[----:B------:R-:W-:-:S02]  /*11b60*/  IADD3 R29, P3, R20, 0x4000, RZ ;  /* 0x00004000141d7810 */ /* 0x000fc40007f7e0ff */
[----:B------:R-:W-:Y:S01]  /*11b70*/  LOP3.LUT R8, R8, R9, RZ, 0x3c, !PT ;  /* 0x0000000908087212 */ /* 0x000fe200078e3cff */
[--C-:B------:R-:W-:Y:S01]  /*11b80*/  IMAD.X R9, RZ, RZ, R21.reuse, P6 ;  /* 0x000000ffff097224 */ /* 0x100fe200030e0615 */
[C---:B------:R-:W-:Y:S02]  /*11b90*/  IADD3 R33, P2, R20.reuse, 0x5000, RZ ;  /* 0x0000500014217810 */ /* 0x040fe40007f5e0ff */
[C---:B------:R-:W-:Y:S02]  /*11ba0*/  IADD3 R37, P0, R20.reuse, 0x6000, RZ ;  /* 0x0000600014257810 */ /* 0x040fe40007f1e0ff */
[C---:B------:R-:W-:Y:S01]  /*11bb0*/  LOP3.LUT R7, R20.reuse, 0x380, RZ, 0xc0, !PT ;  /* 0x0000038014077812 */ /* 0x040fe200078ec0ff */
[----:B------:R-:W-:Y:S01]  /*11bc0*/  UIMAD UR10, UR11, UR12, URZ ;  /* 0x0000000c0b0a72a4 */ /* 0x000fe2000f8e023f */
[----:B------:R-:W-:Y:S01]  /*11bd0*/  IADD3 R5, P6, R20, 0x7000, RZ ;  /* 0x0000700014057810 */ /* 0x000fe20007fde0ff */
[----:B------:R-:W-:Y:S01]  /*11be0*/  UIMAD.WIDE.U32 UR8, UR4, UR12, URZ ;  /* 0x0000000c040872a5 */ /* 0x000fe2000f8e003f */
[----:B------:R-:W-:Y:S01]  /*11bf0*/  LOP3.LUT R12, R13, 0x380, RZ, 0xc0, !PT ;  /* 0x000003800d0c7812 */ /* 0x000fe200078ec0ff */
[----:B------:R-:W5:Y:S01]  /*11c00*/  LD.E.128 R8, desc[UR52][R8.64] ;  /* 0x0000003408087980 */ /* 0x000f62000c101d00 */
[----:B------:R-:W-:Y:S01]  /*11c10*/  LOP3.LUT R24, R25, 0x380, RZ, 0xc0, !PT ;  /* 0x0000038019187812 */ /* 0x000fe200078ec0ff */
[----:B------:R-:W-:Y:S01]  /*11c20*/  IMAD.X R41, RZ, RZ, R21, P6 ;  /* 0x000000ffff297224 */ /* 0x000fe200030e0615 */
[----:B------:R-:W-:-:S02]  /*11c30*/  LOP3.LUT R28, R29, 0x380, RZ, 0xc0, !PT ;  /* 0x000003801d1c7812 */ /* 0x000fc400078ec0ff */
[----:B------:R-:W-:Y:S02]  /*11c40*/  LOP3.LUT R32, R33, 0x380, RZ, 0xc0, !PT ;  /* 0x0000038021207812 */ /* 0x000fe400078ec0ff */
[----:B------:R-:W-:Y:S02]  /*11c50*/  LOP3.LUT R36, R37, 0x380, RZ, 0xc0, !PT ;  /* 0x0000038025247812 */ /* 0x000fe400078ec0ff */
[----:B------:R-:W-:Y:S02]  /*11c60*/  SHF.R.U64 R7, R7, 0x3, RZ ;  /* 0x0000000307077819 */ /* 0x000fe400000012ff */
[----:B------:R-:W-:Y:S02]  /*11c70*/  LOP3.LUT R0, R5, 0x380, RZ, 0xc0, !PT ;  /* 0x0000038005007812 */ /* 0x000fe400078ec0ff */
[----:B------:R-:W-:Y:S02]  /*11c80*/  SHF.R.U64 R12, R12, 0x3, RZ ;  /* 0x000000030c0c7819 */ /* 0x000fe400000012ff */
[----:B------:R-:W-:-:S02]  /*11c90*/  SHF.R.U64 R24, R24, 0x3, RZ ;  /* 0x0000000318187819 */ /* 0x000fc400000012ff */
[----:B------:R-:W-:Y:S02]  /*11ca0*/  SHF.R.U64 R28, R28, 0x3, RZ ;  /* 0x000000031c1c7819 */ /* 0x000fe400000012ff */
[----:B------:R-:W-:Y:S02]  /*11cb0*/  SHF.R.U64 R32, R32, 0x3, RZ ;  /* 0x0000000320207819 */ /* 0x000fe400000012ff */
[----:B------:R-:W-:Y:S02]  /*11cc0*/  SHF.R.U64 R36, R36, 0x3, RZ ;  /* 0x0000000324247819 */ /* 0x000fe400000012ff */
[----:B------:R-:W-:Y:S02]  /*11cd0*/  LOP3.LUT R20, R7, R20, RZ, 0x3c, !PT ;  /* 0x0000001407147212 */ /* 0x000fe400078e3cff */
        /* <DEDUP_REMOVED lines=11> */
[----:B------:R-:W-:Y:S01]  /*11d90*/  LOP3.LUT R40, R0, R5, RZ, 0x3c, !PT ;  /* 0x0000000500287212 */ /* 0x000fe200078e3cff */
[----:B------:R-:W-:Y:S01]  /*11da0*/  UIMAD UR10, UR4, UR13, UR10 ;  /* 0x0000000d040a72a4 */ /* 0x000fe2000f8e020a */
[----:B------:R1:W5:Y:S01]  /*11db0*/  LD.E.128 R4, desc[UR52][R20.64] ;  /* 0x0000003414047980 */ /* 0x000362000c101d00 */
[----:B------:R-:W-:-:S03]  /*11dc0*/  IMAD R0, R22, 0x20, R182 ;  /* 0x0000002016007824 */ /* 0x000fc600078e02b6 */
[----:B------:R-:W5:Y:S04]  /*11dd0*/  LD.E.128 R12, desc[UR52][R12.64] ;  /* 0x000000340c0c7980 */ /* 0x000f68000c101d00 */
[----:B------:R-:W5:Y:S01]  /*11de0*/  LD.E.128 R24, desc[UR52][R24.64] ;  /* 0x0000003418187980 */ /* 0x000f62000c101d00 */
[----:B-1----:R-:W1:Y:S01]  /*11df0*/  @P1 LDC R21, c[0x0][0xbec] ;  /* 0x0002fb00ff151b82 */ /* 0x002e620000000800 */
[----:B------:R-:W-:Y:S02]  /*11e00*/  UIADD3 UR9, UR9, UR10, URZ ;  /* 0x0000000a09097290 */ /* 0x000fe4000fffe03f */
[----:B------:R-:W5:Y:S01]  /*11e10*/  LD.E.128 R28, desc[UR52][R28.64] ;  /* 0x000000341c1c7980 */ /* 0x000f62000c101d00 */
[----:B------:R-:W-:Y:S01]  /*11e20*/  ULDC.64 UR10, c[0x0][0xae8] ;  /* 0x0002ba00000a7ab9 */ /* 0x000fe20000000a00 */
[----:B------:R-:W-:Y:S01]  /*11e30*/  VIADD R44, R0, UR42 ;  /* 0x0000002a002c7c36 */ /* 0x000fe20008000000 */
[----:B------:R-:W-:Y:S01]  /*11e40*/  UIMAD.WIDE.U32 UR8, UR43, UR10, UR8 ;  /* 0x0000000a2b0872a5 */ /* 0x000fe2000f8e0008 */
[----:B------:R-:W5:Y:S01]  /*11e50*/  LD.E.128 R32, desc[UR52][R32.64] ;  /* 0x0000003420207980 */ /* 0x000f62000c101d00 */
[----:B------:R-:W-:-:S02]  /*11e60*/  USHF.R.S32.HI UR4, URZ, 0x1f, UR7 ;  /* 0x0000001f3f047899 */ /* 0x000fc40008011407 */
[----:B------:R-:W-:Y:S01]  /*11e70*/  UIMAD UR9, UR43, UR11, UR9 ;  /* 0x0000000b2b0972a4 */ /* 0x000fe2000f8e0209 */
[----:B------:R-:W5:Y:S02]  /*11e80*/  LD.E.128 R36, desc[UR52][R36.64] ;  /* 0x0000003424247980 */ /* 0x000f64000c101d00 */
[----:B------:R-:W-:Y:S02]  /*11e90*/  ULDC.64 UR10, c[0x0][0xaf0] ;  /* 0x0002bc00000a7ab9 */ /* 0x000fe40000000a00 */
[----:B------:R-:W-:Y:S01]  /*11ea0*/  UIMAD UR4, UR4, UR10, URZ ;  /* 0x0000000a040472a4 */ /* 0x000fe2000f8e023f */
[----:B------:R-:W-:Y:S01]  /*11eb0*/  IMAD.MOV.U32 R45, RZ, RZ, R44 ;  /* 0x000000ffff2d7224 */ /* 0x000fe200078e002c */
[----:B------:R-:W-:Y:S01]  /*11ec0*/  UIMAD.WIDE.U32 UR8, UR7, UR10, UR8 ;  /* 0x0000000a070872a5 */ /* 0x000fe2000f8e0008 */
[----:B------:R-:W5:Y:S01]  /*11ed0*/  LD.E.128 R40, desc[UR52][R40.64] ;  /* 0x0000003428287980 */ /* 0x000f62000c101d00 */
[----:B-1----:R-:W-:Y:S01]  /*11ee0*/  @P1 IMAD.HI.U32 R0, R44, R21, RZ ;  /* 0x000000152c001227 */ /* 0x002fe200078e00ff */
[----:B------:R-:W-:Y:S01]  /*11ef0*/  UIMAD UR4, UR7, UR11, UR4 ;  /* 0x0000000b070472a4 */ /* 0x000fe2000f8e0204 */
[----:B------:R-:W-:Y:S01]  /*11f00*/  @!PT LDS RZ, [RZ] ;  /* 0x00000000fffff984 */ /* 0x000fe20000000800 */
[----:B------:R-:W-:Y:S01]  /*11f10*/  @!PT LDS RZ, [RZ] ;  /* 0x00000000fffff984 */ /* 0x000fe20000000800 */
[----:B------:R-:W-:Y:S01]  /*11f20*/  @!PT LDS RZ, [RZ] ;  /* 0x00000000fffff984 */ /* 0x000fe20000000800 */
[----:B------:R-:W-:Y:S01]  /*11f30*/  @!PT LDS RZ, [RZ] ;  /* 0x00000000fffff984 */ /* 0x000fe20000000800 */
[----:B------:R1:W-:Y:S06]  /*11f40*/  MEMBAR.ALL.CTA ;  /* 0x0000000000007992 */ /* 0x0003ec0000008000 */
[----:B-1----:R-:W1:Y:S01]  /*11f50*/  FENCE.VIEW.ASYNC.S ;  /* 0x00000000000073c6 */ /* 0x002e620000000000 */
[----:B------:R-:W-:Y:S01]  /*11f60*/  ULDC.64 UR10, c[0x0][0xae0] ;  /* 0x0002b800000a7ab9 */ /* 0x000fe20000000a00 */
[----:B0-----:R-:W-:Y:S01]  /*11f70*/  @P1 SHF.R.U32.HI R45, RZ, R47, R0 ;  /* 0x0000002fff2d1219 */ /* 0x001fe20000011600 */
[----:B------:R-:W-:-:S03]  /*11f80*/  UIADD3 UR4, UR9, UR4, URZ ;  /* 0x0000000409047290 */ /* 0x000fc6000fffe03f */
[--C-:B------:R-:W-:Y:S01]  /*11f90*/  SHF.R.S32.HI R0, RZ, 0x1f, R45.reuse ;  /* 0x0000001fff007819 */ /* 0x100fe2000001142d */
[----:B------:R-:W-:Y:S02]  /*11fa0*/  IMAD.MOV R2, RZ, RZ, -R45 ;  /* 0x000000ffff027224 */ /* 0x000fe400078e0a2d */
[----:B------:R-:W-:Y:S02]  /*11fb0*/  IMAD.U32 R21, RZ, RZ, UR9 ;  /* 0x00000009ff157e24 */ /* 0x000fe4000f8e00ff */
[----:B------:R-:W-:Y:S02]  /*11fc0*/  IMAD R0, R0, UR10, RZ ;  /* 0x0000000a00007c24 */ /* 0x000fe4000f8e02ff */
[----:B------:R-:W-:Y:S02]  /*11fd0*/  IMAD R93, R93, R2, R44 ;  /* 0x000000025d5d7224 */ /* 0x000fe400078e022c */
[----:B------:R-:W-:Y:S01]  /*11fe0*/  IMAD.U32 R20, RZ, RZ, UR8 ;  /* 0x00000008ff147e24 */ /* 0x000fe2000f8e00ff */
[----:B------:R-:W-:Y:S01]  /*11ff0*/  ULDC.64 UR8, c[0x0][0xad8] ;  /* 0x0002b60000087ab9 */ /* 0x000fe20000000a00 */
[----:B------:R-:W-:-:S02]  /*12000*/  IMAD.U32 R21, RZ, RZ, UR4 ;  /* 0x00000004ff157e24 */ /* 0x000fc4000f8e00ff */
[C---:B------:R-:W-:Y:S01]  /*12010*/  IMAD R47, R45.reuse, UR11, R0 ;  /* 0x0000000b2d2f7c24 */ /* 0x040fe2000f8e0200 */
[----:B------:R-:W-:Y:S01]  /*12020*/  SHF.R.S32.HI R0, RZ, 0x1f, R93 ;  /* 0x0000001fff007819 */ /* 0x000fe2000001145d */
[----:B------:R-:W-:-:S04]  /*12030*/  IMAD.WIDE.U32 R20, R45, UR10, R20 ;  /* 0x0000000a2d147c25 */ /* 0x000fc8000f8e0014 */
[----:B------:R-:W-:Y:S02]  /*12040*/  IMAD.IADD R21, R21, 0x1, R47 ;  /* 0x0000000115157824 */ /* 0x000fe400078e022f */
[----:B------:R-:W-:Y:S02]  /*12050*/  IMAD R0, R0, UR8, RZ ;  /* 0x0000000800007c24 */ /* 0x000fe4000f8e02ff */
[----:B------:R-:W-:Y:S02]  /*12060*/  VIADD R49, R182, UR42 ;  /* 0x0000002ab6317c36 */ /* 0x000fe40008000000 */
[C---:B------:R-:W-:Y:S02]  /*12070*/  IMAD R47, R93.reuse, UR9, R0 ;  /* 0x000000095d2f7c24 */ /* 0x040fe4000f8e0200 */
[----:B------:R-:W-:Y:S01]  /*12080*/  IMAD.WIDE.U32 R20, R93, UR8, R20 ;  /* 0x000000085d147c25 */ /* 0x000fe2000f8e0014 */
[----:B------:R-:W-:Y:S01]  /*12090*/  ISETP.GE.AND P2, PT, R49, R92, PT ;  /* 0x0000005c3100720c */ /* 0x000fe20003f46270 */
[----:B------:R-:W-:-:S02]  /*120a0*/  ULDC.64 UR8, c[0x0][0xa80] ;  /* 0x0002a00000087ab9 */ /* 0x000fc40000000a00 */
[----:B------:R-:W-:Y:S01]  /*120b0*/  IMAD.IADD R21, R21, 0x1, R47 ;  /* 0x0000000115157824 */ /* 0x000fe200078e022f */
[C---:B------:R-:W-:Y:S01]  /*120c0*/  LEA R0, P3, R20.reuse, UR8, 0x1 ;  /* 0x0000000814007c11 */ /* 0x040fe2000f8608ff */
[----:B------:R-:W-:Y:S02]  /*120d0*/  VIADD R3, R3, 0x22820 ;  /* 0x0002282003037836 */ /* 0x000fe40000000000 */
[----:B------:R-:W-:Y:S01]  /*120e0*/  VIADD R45, R49, 0x20 ;  /* 0x00000020312d7836 */ /* 0x000fe20000000000 */
[----:B------:R-:W-:Y:S02]  /*120f0*/  LEA.HI.X R44, R20, UR9, R21, 0x1, P3 ;  /* 0x00000009142c7c11 */ /* 0x000fe400098f0c15 */
[----:B------:R-:W-:Y:S02]  /*12100*/  PRMT R3, RZ, 0x654, R3 ;  /* 0x00000654ff037816 */ /* 0x000fe40000000003 */
[-C--:B------:R-:W-:Y:S01]  /*12110*/  ISETP.GE.AND P0, PT, R45, R92.reuse, PT ;  /* 0x0000005c2d00720c */ /* 0x080fe20003f06270 */
[----:B------:R-:W-:Y:S01]  /*12120*/  VIADD R45, R49, 0x40 ;  /* 0x00000040312d7836 */ /* 0x000fe20000000000 */
[----:B-1----:R0:W-:Y:S01]  /*12130*/  SYNCS.ARRIVE.TRANS64.RED.A1T0 RZ, [R3+URZ], RZ ;  /* 0x000000ff03ff79a7 */ /* 0x0021e2000810043f */
        /* <DEDUP_REMOVED lines=8> */
[CC--:B-1----:R-:W-:Y:S02]  /*121c0*/  @!P2 LEA R2, P4, R18.reuse, R20.reuse, 0x1 ;  /* 0x000000141202a211 */ /* 0x0c2fe400078808ff */
[C---:B------:R-:W-:Y:S02]  /*121d0*/  @!P3 LEA R20, P5, R19.reuse, R20, 0x1 ;  /* 0x000000141314b211 */ /* 0x040fe400078a08ff */
[-C--:B0-2---:R-:W-:Y:S02]  /*121e0*/  @!P2 LEA.HI.X R3, R18, R21.reuse, R204, 0x1, P4 ;  /* 0x000000151203a211 */ /* 0x085fe400020f0ccc */
[----:B------:R-:W-:-:S03]  /*121f0*/  @!P3 LEA.HI.X R21, R19, R21, R203, 0x1, P5 ;  /* 0x000000151315b211 */ /* 0x000fc600028f0ccb */
[----:B-----5:R3:W-:Y:S04]  /*12200*/  @!P2 ST.E.128 desc[UR52][R2.64], R4 ;  /* 0x000000040200a985 */ /* 0x0207e8000c101d34 */
[----:B------:R3:W-:Y:S02]  /*12210*/  @!P3 ST.E.128 desc[UR52][R20.64], R28 ;  /* 0x0000001c1400b985 */ /* 0x0007e4000c101d34 */
.L_x_1148:
[----:B------:R-:W-:Y:S05]  /*12220*/  BSYNC B1 ;  /* 0x0000000000017941 */ /* 0x000fea0003800000 */
.L_x_1147:
[----:B---3-5:R3:W4:Y:S01]  /*12230*/  SHFL.IDX PT, R5, R44, 0x1, 0x181f ;  /* 0x00381f002c057f89 */ /* 0x02872200000e0000 */
[----:B------:R-:W-:Y:S03]  /*12240*/  BSSY B1, `(.L_x_1149) ;  /* 0x000000c000017945 */ /* 0x000fe60003800000 */
[----:B------:R3:W0:Y:S01]  /*12250*/  SHFL.IDX PT, R4, R0, 0x1, 0x181f ;  /* 0x00381f0000047f89 */ /* 0x00062200000e0000 */
[----:B------:R-:W-:Y:S05]  /*12260*/  @P0 BRA `(.L_x_1150) ;  /* 0x0000000000240947 */ /* 0x000fea0003800000 */
[----:B------:R-:W-:Y:S02]  /*12270*/  ULDC UR4, c[0x0][0xac8] ;  /* 0x0002b20000047ab9 */ /* 0x000fe40000000800 */
[----:B------:R-:W-:Y:S02]  /*12280*/  ISETP.GE.AND P3, PT, R18, UR4, PT ;  /* 0x0000000412007c0c */ /* 0x000fe4000bf66270 */
[----:B------:R-:W-:-:S11]  /*12290*/  ISETP.GE.AND P4, PT, R19, UR4, PT ;  /* 0x0000000413007c0c */ /* 0x000fd6000bf86270 */
[CC--:B0-----:R-:W-:Y:S02]  /*122a0*/  @!P3 LEA R2, P0, R18.reuse, R4.reuse, 0x1 ;  /* 0x000000041202b211 */ /* 0x0c1fe400078008ff */
[C---:B------:R-:W-:Y:S02]  /*122b0*/  @!P4 LEA R4, P2, R19.reuse, R4, 0x1 ;  /* 0x000000041304c211 */ /* 0x040fe400078408ff */
[-C--:B----4-:R-:W-:Y:S02]  /*122c0*/  @!P3 LEA.HI.X R3, R18, R5.reuse, R204, 0x1, P0 ;  /* 0x000000051203b211 */ /* 0x090fe400000f0ccc */
[----:B------:R-:W-:-:S03]  /*122d0*/  @!P4 LEA.HI.X R5, R19, R5, R203, 0x1, P2 ;  /* 0x000000051305c211 */ /* 0x000fc600010f0ccb */
[----:B------:R0:W-:Y:S04]  /*122e0*/  @!P3 ST.E.128 desc[UR52][R2.64], R8 ;  /* 0x000000080200b985 */ /* 0x0001e8000c101d34 */
[----:B------:R0:W-:Y:S02]  /*122f0*/  @!P4 ST.E.128 desc[UR52][R4.64], R32 ;  /* 0x000000200400c985 */ /* 0x0001e4000c101d34 */
.L_x_1150:
[----:B------:R-:W-:Y:S05]  /*12300*/  BSYNC B1 ;  /* 0x0000000000017941 */ /* 0x000fea0003800000 */
.L_x_1149:
[----:B0---4-:R0:W4:Y:S01]  /*12310*/  SHFL.IDX PT, R5, R44, 0x2, 0x181f ;  /* 0x00581f002c057f89 */ /* 0x01112200000e0000 */
        /* <DEDUP_REMOVED lines=12> */
.L_x_1152:
[----:B------:R-:W-:Y:S05]  /*123e0*/  BSYNC B1 ;  /* 0x0000000000017941 */ /* 0x000fea0003800000 */
.L_x_1151:
[----:B0-----:R-:W-:Y:S01]  /*123f0*/  VIADD R3, R49, 0x60 ;  /* 0x0000006031037836 */ /* 0x001fe20000000000 */
[----:B---3--:R-:W0:Y:S04]  /*12400*/  SHFL.IDX PT, R44, R44, 0x3, 0x181f ;  /* 0x00781f002c2c7f89 */ /* 0x008e2800000e0000 */
[----:B------:R-:W-:Y:S01]  /*12410*/  ISETP.GE.AND P0, PT, R3, R92, PT ;  /* 0x0000005c0300720c */ /* 0x000fe20003f06270 */
[----:B------:R-:W3:-:S12]  /*12420*/  SHFL.IDX PT, R0, R0, 0x3, 0x181f ;  /* 0x00781f0000007f89 */ /* 0x000ed800000e0000 */
[----:B------:R-:W-:Y:S05]  /*12430*/  @P0 BRA `(.L_x_1153) ;  /* 0x0000001800280947 */ /* 0x000fea0003800000 */
[----:B------:R-:W-:Y:S02]  /*12440*/  ULDC UR4, c[0x0][0xac8] ;  /* 0x0002b20000047ab9 */ /* 0x000fe40000000800 */
[----:B------:R-:W-:-:S13]  /*12450*/  ISETP.GE.AND P1, PT, R18, UR4, PT ;  /* 0x0000000412007c0c */ /* 0x000fda000bf26270 */
[----:B---3--:R-:W-:-:S04]  /*12460*/  @!P1 LEA R2, P0, R18, R0, 0x1 ;  /* 0x0000000012029211 */ /* 0x008fc800078008ff */
        /* <DEDUP_REMOVED lines=8> */
.L_x_1146:
[----:B------:R-:W-:Y:S01]  /*124f0*/  ULDC.64 UR12, c[0x0][0xb08] ;  /* 0x0002c200000c7ab9 */ /* 0x000fe20000000a00 */
[----:B------:R-:W0:Y:S01]  /*12500*/  @P1 LDC R0, c[0x0][0xbec] ;  /* 0x0002fb00ff001b82 */ /* 0x000e220000000800 */
[----:B------:R-:W-:Y:S01]  /*12510*/  UIMAD UR10, UR11, UR12, URZ ;  /* 0x0000000c0b0a72a4 */ /* 0x000fe2000f8e023f */
[----:B------:R-:W-:Y:S01]  /*12520*/  IMAD.MOV.U32 R7, RZ, RZ, R13 ;  /* 0x000000ffff077224 */ /* 0x000fe200078e000d */
[----:B------:R-:W-:Y:S01]  /*12530*/  UIMAD.WIDE.U32 UR8, UR4, UR12, URZ ;  /* 0x0000000c040872a5 */ /* 0x000fe2000f8e003f */
[----:B------:R-:W-:Y:S01]  /*12540*/  ISETP.GE.AND P0, PT, R11, R92, PT ;  /* 0x0000005c0b00720c */ /* 0x000fe20003f06270 */
[----:B------:R-:W-:Y:S01]  /*12550*/  UIMAD UR10, UR4, UR13, UR10 ;  /* 0x0000000d040a72a4 */ /* 0x000fe2000f8e020a */
[----:B------:R-:W-:Y:S01]  /*12560*/  BSSY B1, `(.L_x_1154) ;  /* 0x000006c000017945 */ /* 0x000fe20003800000 */
[----:B------:R-:W-:Y:S01]  /*12570*/  USHF.R.S32.HI UR4, URZ, 0x1f, UR7 ;  /* 0x0000001f3f047899 */ /* 0x000fe20008011407 */
[----:B------:R-:W1:Y:S01]  /*12580*/  @P1 LDC R5, c[0x0][0xbf0] ;  /* 0x0002fc00ff051b82 */ /* 0x000e620000000800 */
[----:B------:R-:W-:-:S03]  /*12590*/  UIADD3 UR9, UR9, UR10, URZ ;  /* 0x0000000a09097290 */ /* 0x000fc6000fffe03f */
[----:B------:R-:W-:Y:S02]  /*125a0*/  ULDC.64 UR10, c[0x0][0xb38] ;  /* 0x0002ce00000a7ab9 */ /* 0x000fe40000000a00 */
[----:B------:R-:W-:-:S04]  /*125b0*/  UIMAD.WIDE.U32 UR8, UR43, UR10, UR8 ;  /* 0x0000000a2b0872a5 */ /* 0x000fc8000f8e0008 */
[----:B------:R-:W-:-:S03]  /*125c0*/  UIMAD UR9, UR43, UR11, UR9 ;  /* 0x0000000b2b0972a4 */ /* 0x000fc6000f8e0209 */
[----:B------:R-:W-:Y:S02]  /*125d0*/  ULDC.64 UR10, c[0x0][0xb40] ;  /* 0x0002d000000a7ab9 */ /* 0x000fe40000000a00 */
[----:B------:R-:W-:Y:S01]  /*125e0*/  UIMAD UR4, UR4, UR10, URZ ;  /* 0x0000000a040472a4 */ /* 0x000fe2000f8e023f */
[----:B0-----:R-:W-:Y:S01]  /*125f0*/  @P1 IMAD.HI.U32 R0, R13, R0, RZ ;  /* 0x000000000d001227 */ /* 0x001fe200078e00ff */
[----:B------:R-:W-:Y:S02]  /*12600*/  UIMAD.WIDE.U32 UR8, UR7, UR10, UR8 ;  /* 0x0000000a070872a5 */ /* 0x000fe4000f8e0008 */
[----:B------:R-:W-:-:S03]  /*12610*/  UIMAD UR4, UR7, UR11, UR4 ;  /* 0x0000000b070472a4 */ /* 0x000fc6000f8e0204 */
[----:B------:R-:W-:Y:S01]  /*12620*/  ULDC.64 UR10, c[0x0][0xb48] ;  /* 0x0002d200000a7ab9 */ /* 0x000fe20000000a00 */
[----:B------:R-:W-:Y:S01]  /*12630*/  UIADD3 UR9, UR9, UR4, URZ ;  /* 0x0000000409097290 */ /* 0x000fe2000fffe03f */
[----:B-1----:R-:W-:-:S03]  /*12640*/  @P1 SHF.R.U32.HI R7, RZ, R5, R0 ;  /* 0x00000005ff071219 */ /* 0x002fc60000011600 */
[----:B------:R-:W-:Y:S01]  /*12650*/  UIMAD.WIDE.U32 UR8, UR40, UR10, UR8 ;  /* 0x0000000a280872a5 */ /* 0x000fe2000f8e0008 */
[--C-:B------:R-:W-:Y:S01]  /*12660*/  SHF.R.S32.HI R0, RZ, 0x1f, R7.reuse ;  /* 0x0000001fff007819 */ /* 0x100fe20000011407 */
[----:B------:R-:W-:Y:S02]  /*12670*/  IMAD.MOV R2, RZ, RZ, -R7 ;  /* 0x000000ffff027224 */ /* 0x000fe400078e0a07 */
[----:B------:R-:W-:Y:S02]  /*12680*/  UIMAD UR40, UR40, UR11, UR9 ;  /* 0x0000000b282872a4 */ /* 0x000fe4000f8e0209 */
[----:B------:R-:W-:Y:S01]  /*12690*/  IMAD R93, R93, R2, R13 ;  /* 0x000000025d5d7224 */ /* 0x000fe200078e020d */
[----:B------:R-:W-:Y:S01]  /*126a0*/  ULDC.64 UR10, c[0x0][0xb30] ;  /* 0x0002cc00000a7ab9 */ /* 0x000fe20000000a00 */
[----:B------:R-:W-:Y:S02]  /*126b0*/  IMAD.U32 R5, RZ, RZ, UR9 ;  /* 0x00000009ff057e24 */ /* 0x000fe4000f8e00ff */
[----:B------:R-:W-:-:S02]  /*126c0*/  IMAD R0, R0, UR10, RZ ;  /* 0x0000000a00007c24 */ /* 0x000fc4000f8e02ff */
        /* <DEDUP_REMOVED lines=11> */
[----:B------:R-:W-:Y:S01]  /*12780*/  VIADD R2, R3, 0x22820 ;  /* 0x0002282003027836 */ /* 0x000fe20000000000 */
[----:B------:R-:W-:Y:S01]  /*12790*/  LEA R0, P1, R4, UR8, 0x2 ;  /* 0x0000000804007c11 */ /* 0x000fe2000f8210ff */
[----:B------:R-:W-:-:S03]  /*127a0*/  IMAD.IADD R3, R5, 0x1, R7 ;  /* 0x0000000105037824 */ /* 0x000fc600078e0207 */
[----:B------:R-:W-:Y:S01]  /*127b0*/  PRMT R2, RZ, 0x654, R2 ;  /* 0x00000654ff027816 */ /* 0x000fe20000000002 */
[----:B------:R0:W1:Y:S01]  /*127c0*/  SHFL.IDX PT, R21, R0, RZ, 0x1c1f ;  /* 0x001c1fff00157589 */ /* 0x00006200000e0000 */
[----:B------:R-:W-:Y:S02]  /*127d0*/  LEA.HI.X R14, R4, UR9, R3, 0x2, P1 ;  /* 0x00000009040e7c11 */ /* 0x000fe400088f1403 */
[----:B------:R0:W-:Y:S03]  /*127e0*/  SYNCS.ARRIVE.TRANS64.RED.A1T0 RZ, [R2+URZ], RZ ;  /* 0x000000ff02ff79a7 */ /* 0x0001e6000810043f */
[----:B------:R0:W2:Y:S01]  /*127f0*/  SHFL.IDX PT, R20, R14, RZ, 0x1c1f ;  /* 0x001c1fff0e147589 */ /* 0x0000a200000e0000 */
[----:B------:R-:W-:Y:S05]  /*12800*/  @P0 BRA `(.L_x_1155) ;  /* 0x0000000400040947 */ /* 0x000fea0003800000 */
[----:B------:R-:W-:Y:S02]  /*12810*/  ULDC UR4, c[0x0][0xac8] ;  /* 0x0002b20000047ab9 */ /* 0x000fe40000000800 */
[----:B------:R-:W-:Y:S02]  /*12820*/  ISETP.GE.AND P2, PT, R16, UR4, PT ;  /* 0x0000000410007c0c */ /* 0x000fe4000bf46270 */
[----:B------:R-:W-:Y:S02]  /*12830*/  ISETP.GE.AND P3, PT, R181, UR4, PT ;  /* 0x00000004b5007c0c */ /* 0x000fe4000bf66270 */
[----:B------:R-:W-:Y:S02]  /*12840*/  ISETP.GE.AND P1, PT, R180, UR4, PT ;  /* 0x00000004b4007c0c */ /* 0x000fe4000bf26270 */
[----:B------:R-:W-:-:S07]  /*12850*/  ISETP.GE.AND P0, PT, R179, UR4, PT ;  /* 0x00000004b3007c0c */ /* 0x000fce000bf06270 */
[CC--:B01----:R-:W-:Y:S02]  /*12860*/  @!P2 LEA R2, P4, R16.reuse, R21.reuse, 0x2 ;  /* 0x000000151002a211 */ /* 0x0c3fe400078810ff */
[CC--:B------:R-:W-:Y:S02]  /*12870*/  @!P3 LEA R4, P5, R181.reuse, R21.reuse, 0x2 ;  /* 0x00000015b504b211 */ /* 0x0c0fe400078a10ff */
[-C--:B--2---:R-:W-:Y:S02]  /*12880*/  @!P2 LEA.HI.X R3, R16, R20.reuse, R199, 0x2, P4 ;  /* 0x000000141003a211 */ /* 0x084fe400020f14c7 */
[----:B------:R-:W-:Y:S02]  /*12890*/  ISETP.GE.AND P4, PT, R178, UR4, PT ;  /* 0x00000004b2007c0c */ /* 0x000fe4000bf86270 */
[----:B------:R-:W-:Y:S01]  /*128a0*/  @!P3 LEA.HI.X R5, R181, R20, R198, 0x2, P5 ;  /* 0x00000014b505b211 */ /* 0x000fe200028f14c6 */
[----:B------:R0:W-:Y:S01]  /*128b0*/  @!P2 ST.E.64 desc[UR52][R2.64], R90 ;  /* 0x0000005a0200a985 */ /* 0x0001e2000c101b34 */
[----:B------:R-:W-:-:S02]  /*128c0*/  @!P1 LEA R6, P6, R180, R21, 0x2 ;  /* 0x00000015b4069211 */ /* 0x000fc400078c10ff */
[----:B------:R-:W-:Y:S01]  /*128d0*/  ISETP.GE.AND P2, PT, R177, UR4, PT ;  /* 0x00000004b1007c0c */ /* 0x000fe2000bf46270 */
[----:B------:R1:W-:Y:S01]  /*128e0*/  @!P3 ST.E.64 desc[UR52][R4.64], R86 ;  /* 0x000000560400b985 */ /* 0x0003e2000c101b34 */
[----:B------:R-:W-:Y:S02]  /*128f0*/  ISETP.GE.AND P3, PT, R176, UR4, PT ;  /* 0x00000004b0007c0c */ /* 0x000fe4000bf66270 */
[C---:B------:R-:W-:Y:S02]  /*12900*/  @!P0 LEA R8, P5, R179.reuse, R21, 0x2 ;  /* 0x00000015b3088211 */ /* 0x040fe400078a10ff */
[-C--:B------:R-:W-:Y:S02]  /*12910*/  @!P1 LEA.HI.X R7, R180, R20.reuse, R197, 0x2, P6 ;  /* 0x00000014b4079211 */ /* 0x080fe400030f14c5 */
[----:B------:R-:W-:-:S03]  /*12920*/  @!P0 LEA.HI.X R9, R179, R20, R196, 0x2, P5 ;  /* 0x00000014b3098211 */ /* 0x000fc600028f14c4 */
[----:B------:R2:W-:Y:S01]  /*12930*/  @!P1 ST.E.64 desc[UR52][R6.64], R88 ;  /* 0x0000005806009985 */ /* 0x0005e2000c101b34 */
[CC--:B0-----:R-:W-:Y:S02]  /*12940*/  @!P4 LEA R2, P1, R178.reuse, R21.reuse, 0x2 ;  /* 0x00000015b202c211 */ /* 0x0c1fe400078210ff */
[-C--:B------:R-:W-:Y:S01]  /*12950*/  @!P2 LEA R10, P6, R177, R21.reuse, 0x2 ;  /* 0x00000015b10aa211 */ /* 0x080fe200078c10ff */
[----:B------:R0:W-:Y:S01]  /*12960*/  @!P0 ST.E.64 desc[UR52][R8.64], R84 ;  /* 0x0000005408008985 */ /* 0x0001e2000c101b34 */
[----:B------:R-:W-:Y:S02]  /*12970*/  ISETP.GE.AND P0, PT, R175, UR4, PT ;  /* 0x00000004af007c0c */ /* 0x000fe4000bf06270 */
[-C--:B------:R-:W-:Y:S02]  /*12980*/  @!P4 LEA.HI.X R3, R178, R20.reuse, R195, 0x2, P1 ;  /* 0x00000014b203c211 */ /* 0x080fe400008f14c3 */
[----:B------:R-:W-:Y:S02]  /*12990*/  ISETP.GE.AND P1, PT, R174, UR4, PT ;  /* 0x00000004ae007c0c */ /* 0x000fe4000bf26270 */
[----:B------:R-:W-:Y:S01]  /*129a0*/  @!P3 LEA R12, P5, R176, R21, 0x2 ;  /* 0x00000015b00cb211 */ /* 0x000fe200078a10ff */
[----:B------:R3:W-:Y:S01]  /*129b0*/  @!P4 ST.E.64 desc[UR52][R2.64], R82 ;  /* 0x000000520200c985 */ /* 0x0007e2000c101b34 */
[----:B------:R-:W-:-:S02]  /*129c0*/  @!P2 LEA.HI.X R11, R177, R20, R194, 0x2, P6 ;  /* 0x00000014b10ba211 */ /* 0x000fc400030f14c2 */
[----:B------:R-:W-:Y:S02]  /*129d0*/  ISETP.GE.AND P4, PT, R173, UR4, PT ;  /* 0x00000004ad007c0c */ /* 0x000fe4000bf86270 */
[----:B------:R-:W-:Y:S01]  /*129e0*/  @!P3 LEA.HI.X R13, R176, R20, R193, 0x2, P5 ;  /* 0x00000014b00db211 */ /* 0x000fe200028f14c1 */
[----:B------:R4:W-:Y:S01]  /*129f0*/  @!P2 ST.E.64 desc[UR52][R10.64], R80 ;  /* 0x000000500a00a985 */ /* 0x0009e2000c101b34 */
[----:B-1----:R-:W-:-:S03]  /*12a00*/  @!P0 LEA R4, P2, R175, R21, 0x2 ;  /* 0x00000015af048211 */ /* 0x002fc600078410ff */
[----:B------:R-:W-:Y:S01]  /*12a10*/  @!P3 ST.E.64 desc[UR52][R12.64], R78 ;  /* 0x0000004e0c00b985 */ /* 0x000fe2000c101b34 */
[----:B------:R-:W-:Y:S02]  /*12a20*/  ISETP.GE.AND P3, PT, R172, UR4, PT ;  /* 0x00000004ac007c0c */ /* 0x000fe4000bf66270 */
[CC--:B--2---:R-:W-:Y:S02]  /*12a30*/  @!P1 LEA R6, P5, R174.reuse, R21.reuse, 0x2 ;  /* 0x00000015ae069211 */ /* 0x0c4fe400078a10ff */
        /* <DEDUP_REMOVED lines=8> */
[C---:B---3--:R-:W-:Y:S02]  /*12ac0*/  @!P3 LEA R2, P1, R172.reuse, R21, 0x2 ;  /* 0x00000015ac02b211 */ /* 0x048fe400078210ff */
[----:B------:R-:W-:Y:S01]  /*12ad0*/  ISETP.GE.AND P5, PT, R169, UR4, PT ;  /* 0x00000004a9007c0c */ /* 0x000fe2000bfa6270 */
[----:B------:R2:W-:Y:S01]  /*12ae0*/  @!P4 ST.E.64 desc[UR52][R8.64], R72 ;  /* 0x000000480800c985 */ /* 0x0005e2000c101b34 */
[----:B------:R-:W-:Y:S02]  /*12af0*/  @!P3 LEA.HI.X R3, R172, R20, R189, 0x2, P1 ;  /* 0x00000014ac03b211 */ /* 0x000fe400008f14bd */
[----:B------:R-:W-:-:S02]  /*12b00*/  ISETP.GE.AND P4, PT, R168, UR4, PT ;  /* 0x00000004a8007c0c */ /* 0x000fc4000bf86270 */
[----:B------:R-:W-:Y:S01]  /*12b10*/  ISETP.GE.AND P1, PT, R23, UR4, PT ;  /* 0x0000000417007c0c */ /* 0x000fe2000bf26270 */
[----:B------:R3:W-:Y:S01]  /*12b20*/  @!P3 ST.E.64 desc[UR52][R2.64], R70 ;  /* 0x000000460200b985 */ /* 0x0007e2000c101b34 */
[CC--:B----4-:R-:W-:Y:S02]  /*12b30*/  @!P2 LEA R10, P6, R171.reuse, R21.reuse, 0x2 ;  /* 0x00000015ab0aa211 */ /* 0x0d0fe400078c10ff */
[C---:B0-----:R-:W-:Y:S02]  /*12b40*/  @!P0 LEA R4, P3, R170.reuse, R21, 0x2 ;  /* 0x00000015aa048211 */ /* 0x041fe400078610ff */
[-C--:B------:R-:W-:Y:S02]  /*12b50*/  @!P2 LEA.HI.X R11, R171, R20.reuse, R188, 0x2, P6 ;  /* 0x00000014ab0ba211 */ /* 0x080fe400030f14bc */
[----:B------:R-:W-:-:S03]  /*12b60*/  @!P0 LEA.HI.X R5, R170, R20, R187, 0x2, P3 ;  /* 0x00000014aa058211 */ /* 0x000fc600018f14bb */
[----:B------:R3:W-:Y:S01]  /*12b70*/  @!P2 ST.E.64 desc[UR52][R10.64], R68 ;  /* 0x000000440a00a985 */ /* 0x0007e2000c101b34 */
[-C--:B-1----:R-:W-:Y:S02]  /*12b80*/  @!P5 LEA R6, P2, R169, R21.reuse, 0x2 ;  /* 0x00000015a906d211 */ /* 0x082fe400078410ff */
[CC--:B--2---:R-:W-:Y:S01]  /*12b90*/  @!P4 LEA R8, P3, R168.reuse, R21.reuse, 0x2 ;  /* 0x00000015a808c211 */ /* 0x0c4fe200078610ff */
        /* <DEDUP_REMOVED lines=8> */
.L_x_1155:
[----:B------:R-:W-:Y:S05]  /*12c20*/  BSYNC B1 ;  /* 0x0000000000017941 */ /* 0x000fea0003800000 */
.L_x_1154:
[----:B------:R-:W-:Y:S01]  /*12c30*/  ISETP.GE.AND P0, PT, R15, R92, PT ;  /* 0x0000005c0f00720c */ /* 0x000fe20003f06270 */
[----:B0-----:R-:W0:Y:S04]  /*12c40*/  SHFL.IDX PT, R14, R14, 0x1, 0x1c1f ;  /* 0x003c1f000e0e7f89 */ /* 0x001e2800000e0000 */
[----:B------:R-:W4:Y:S08]  /*12c50*/  SHFL.IDX PT, R0, R0, 0x1, 0x1c1f ;  /* 0x003c1f0000007f89 */ /* 0x000f3000000e0000 */
[----:B------:R-:W-:Y:S05]  /*12c60*/  @P0 BRA `(.L_x_1153) ;  /* 0x00000010001c0947 */ /* 0x000fea0003800000 */
[----:B------:R-:W-:Y:S02]  /*12c70*/  ULDC UR4, c[0x0][0xac8] ;  /* 0x0002b20000047ab9 */ /* 0x000fe40000000800 */
[----:B------:R-:W-:Y:S02]  /*12c80*/  ISETP.GE.AND P3, PT, R16, UR4, PT ;  /* 0x0000000410007c0c */ /* 0x000fe4000bf66270 */
[----:B------:R-:W-:Y:S02]  /*12c90*/  ISETP.GE.AND P1, PT, R181, UR4, PT ;  /* 0x00000004b5007c0c */ /* 0x000fe4000bf26270 */
[----:B------:R-:W-:Y:S02]  /*12ca0*/  ISETP.GE.AND P0, PT, R180, UR4, PT ;  /* 0x00000004b4007c0c */ /* 0x000fe4000bf06270 */
[----:B------:R-:W-:-:S07]  /*12cb0*/  ISETP.GE.AND P4, PT, R179, UR4, PT ;  /* 0x00000004b3007c0c */ /* 0x000fce000bf86270 */
[CC--:B---34-:R-:W-:Y:S02]  /*12cc0*/  @!P3 LEA R2, P2, R16.reuse, R0.reuse, 0x2 ;  /* 0x000000001002b211 */ /* 0x0d8fe400078410ff */
[----:B------:R-:W-:Y:S02]  /*12cd0*/  @!P1 LEA R4, P6, R181, R0, 0x2 ;  /* 0x00000000b5049211 */ /* 0x000fe400078c10ff */
[----:B0-----:R-:W-:Y:S02]  /*12ce0*/  @!P3 LEA.HI.X R3, R16, R14, R199, 0x2, P2 ;  /* 0x0000000e1003b211 */ /* 0x001fe400010f14c7 */
[----:B------:R-:W-:Y:S02]  /*12cf0*/  ISETP.GE.AND P2, PT, R178, UR4, PT ;  /* 0x00000004b2007c0c */ /* 0x000fe4000bf46270 */
[----:B------:R-:W-:Y:S01]  /*12d00*/  @!P0 LEA R6, P5, R180, R0, 0x2 ;  /* 0x00000000b4068211 */ /* 0x000fe200078a10ff */
[----:B------:R0:W-:Y:S01]  /*12d10*/  @!P3 ST.E.64 desc[UR52][R2.64], R32 ;  /* 0x000000200200b985 */ /* 0x0001e2000c101b34 */
[----:B------:R-:W-:-:S02]  /*12d20*/  ISETP.GE.AND P3, PT, R177, UR4, PT ;  /* 0x00000004b1007c0c */ /* 0x000fc4000bf66270 */
[-C--:B------:R-:W-:Y:S02]  /*12d30*/  @!P1 LEA.HI.X R5, R181, R14.reuse, R198, 0x2, P6 ;  /* 0x0000000eb5059211 */ /* 0x080fe400030f14c6 */
[----:B------:R-:W-:-:S03]  /*12d40*/  @!P0 LEA.HI.X R7, R180, R14, R197, 0x2, P5 ;  /* 0x0000000eb4078211 */ /* 0x000fc600028f14c5 */
[----:B------:R3:W-:Y:S01]  /*12d50*/  @!P1 ST.E.64 desc[UR52][R4.64], R34 ;  /* 0x0000002204009985 */ /* 0x0007e2000c101b34 */
[CC--:B------:R-:W-:Y:S02]  /*12d60*/  @!P4 LEA R8, P1, R179.reuse, R0.reuse, 0x2 ;  /* 0x00000000b308c211 */ /* 0x0c0fe400078210ff */
[----:B------:R-:W-:Y:S01]  /*12d70*/  @!P2 LEA R10, P6, R178, R0, 0x2 ;  /* 0x00000000b20aa211 */ /* 0x000fe200078c10ff */
[----:B------:R4:W-:Y:S01]  /*12d80*/  @!P0 ST.E.64 desc[UR52][R6.64], R36 ;  /* 0x0000002406008985 */ /* 0x0009e2000c101b34 */
[----:B------:R-:W-:Y:S02]  /*12d90*/  ISETP.GE.AND P0, PT, R176, UR4, PT ;  /* 0x00000004b0007c0c */ /* 0x000fe4000bf06270 */
[----:B------:R-:W-:Y:S02]  /*12da0*/  @!P4 LEA.HI.X R9, R179, R14, R196, 0x2, P1 ;  /* 0x0000000eb309c211 */ /* 0x000fe400008f14c4 */
[----:B------:R-:W-:Y:S02]  /*12db0*/  ISETP.GE.AND P1, PT, R175, UR4, PT ;  /* 0x00000004af007c0c */ /* 0x000fe4000bf26270 */
[----:B------:R-:W-:Y:S01]  /*12dc0*/  @!P3 LEA R12, P5, R177, R0, 0x2 ;  /* 0x00000000b10cb211 */ /* 0x000fe200078a10ff */
[----:B------:R5:W-:Y:S01]  /*12dd0*/  @!P4 ST.E.64 desc[UR52][R8.64], R38 ;  /* 0x000000260800c985 */ /* 0x000be2000c101b34 */
[----:B------:R-:W-:-:S02]  /*12de0*/  @!P2 LEA.HI.X R11, R178, R14, R195, 0x2, P6 ;  /* 0x0000000eb20ba211 */ /* 0x000fc400030f14c3 */
[----:B------:R-:W-:Y:S02]  /*12df0*/  ISETP.GE.AND P4, PT, R174, UR4, PT ;  /* 0x00000004ae007c0c */ /* 0x000fe4000bf86270 */
[----:B------:R-:W-:Y:S01]  /*12e00*/  @!P3 LEA.HI.X R13, R177, R14, R194, 0x2, P5 ;  /* 0x0000000eb10db211 */ /* 0x000fe200028f14c2 */
[----:B------:R1:W-:Y:S01]  /*12e10*/  @!P2 ST.E.64 desc[UR52][R10.64], R40 ;  /* 0x000000280a00a985 */ /* 0x0003e2000c101b34 */
[----:B0-----:R-:W-:-:S03]  /*12e20*/  @!P0 LEA R2, P2, R176, R0, 0x2 ;  /* 0x00000000b0028211 */ /* 0x001fc600078410ff */
[----:B------:R-:W-:Y:S01]  /*12e30*/  @!P3 ST.E.64 desc[UR52][R12.64], R42 ;  /* 0x0000002a0c00b985 */ /* 0x000fe2000c101b34 */
[----:B------:R-:W-:Y:S02]  /*12e40*/  ISETP.GE.AND P3, PT, R173, UR4, PT ;  /* 0x00000004ad007c0c */ /* 0x000fe4000bf66270 */
[C---:B---3--:R-:W-:Y:S02]  /*12e50*/  @!P1 LEA R4, P5, R175.reuse, R0, 0x2 ;  /* 0x00000000af049211 */ /* 0x048fe400078a10ff */
[----:B------:R-:W-:Y:S02]  /*12e60*/  @!P0 LEA.HI.X R3, R176, R14, R193, 0x2, P2 ;  /* 0x0000000eb0038211 */ /* 0x000fe400010f14c1 */
[----:B------:R-:W-:Y:S02]  /*12e70*/  ISETP.GE.AND P2, PT, R172, UR4, PT ;  /* 0x00000004ac007c0c */ /* 0x000fe4000bf46270 */
[----:B----4-:R-:W-:Y:S01]  /*12e80*/  @!P4 LEA R6, P6, R174, R0, 0x2 ;  /* 0x00000000ae06c211 */ /* 0x010fe200078c10ff */
[----:B------:R0:W-:Y:S01]  /*12e90*/  @!P0 ST.E.64 desc[UR52][R2.64], R44 ;  /* 0x0000002c02008985 */ /* 0x0001e2000c101b34 */
[----:B------:R-:W-:-:S02]  /*12ea0*/  @!P1 LEA.HI.X R5, R175, R14, R192, 0x2, P5 ;  /* 0x0000000eaf059211 */ /* 0x000fc400028f14c0 */
[----:B------:R-:W-:Y:S02]  /*12eb0*/  @!P4 LEA.HI.X R7, R174, R14, R191, 0x2, P6 ;  /* 0x0000000eae07c211 */ /* 0x000fe400030f14bf */
[----:B------:R-:W-:Y:S01]  /*12ec0*/  ISETP.GE.AND P0, PT, R171, UR4, PT ;  /* 0x00000004ab007c0c */ /* 0x000fe2000bf06270 */
[----:B------:R3:W-:Y:S01]  /*12ed0*/  @!P1 ST.E.64 desc[UR52][R4.64], R46 ;  /* 0x0000002e04009985 */ /* 0x0007e2000c101b34 */
[C---:B-----5:R-:W-:Y:S02]  /*12ee0*/  @!P3 LEA R8, P1, R173.reuse, R0, 0x2 ;  /* 0x00000000ad08b211 */ /* 0x060fe400078210ff */
[----:B------:R-:W-:Y:S01]  /*12ef0*/  ISETP.GE.AND P5, PT, R170, UR4, PT ;  /* 0x00000004aa007c0c */ /* 0x000fe2000bfa6270 */
[----:B------:R4:W-:Y:S01]  /*12f00*/  @!P4 ST.E.64 desc[UR52][R6.64], R48 ;  /* 0x000000300600c985 */ /* 0x0009e2000c101b34 */
[----:B------:R-:W-:Y:S02]  /*12f10*/  @!P3 LEA.HI.X R9, R173, R14, R190, 0x2, P1 ;  /* 0x0000000ead09b211 */ /* 0x000fe400008f14be */
[----:B------:R-:W-:-:S02]  /*12f20*/  ISETP.GE.AND P4, PT, R169, UR4, PT ;  /* 0x00000004a9007c0c */ /* 0x000fc4000bf86270 */
[----:B------:R-:W-:Y:S01]  /*12f30*/  ISETP.GE.AND P1, PT, R168, UR4, PT ;  /* 0x00000004a8007c0c */ /* 0x000fe2000bf26270 */
[----:B------:R2:W-:Y:S01]  /*12f40*/  @!P3 ST.E.64 desc[UR52][R8.64], R50 ;  /* 0x000000320800b985 */ /* 0x0005e2000c101b34 */
[CC--:B-1----:R-:W-:Y:S02]  /*12f50*/  @!P2 LEA R10, P6, R172.reuse, R0.reuse, 0x2 ;  /* 0x00000000ac0aa211 */ /* 0x0c2fe400078c10ff */
[C---:B0-----:R-:W-:Y:S02]  /*12f60*/  @!P0 LEA R2, P3, R171.reuse, R0, 0x2 ;  /* 0x00000000ab028211 */ /* 0x041fe400078610ff */
[-C--:B------:R-:W-:Y:S02]  /*12f70*/  @!P2 LEA.HI.X R11, R172, R14.reuse, R189, 0x2, P6 ;  /* 0x0000000eac0ba211 */ /* 0x080fe400030f14bd */
[----:B------:R-:W-:-:S03]  /*12f80*/  @!P0 LEA.HI.X R3, R171, R14, R188, 0x2, P3 ;  /* 0x0000000eab038211 */ /* 0x000fc600018f14bc */
[----:B------:R0:W-:Y:S01]  /*12f90*/  @!P2 ST.E.64 desc[UR52][R10.64], R52 ;  /* 0x000000340a00a985 */ /* 0x0001e2000c101b34 */
[-C--:B---3--:R-:W-:Y:S02]  /*12fa0*/  @!P5 LEA R4, P2, R170, R0.reuse, 0x2 ;  /* 0x00000000aa04d211 */ /* 0x088fe400078410ff */
[CC--:B----4-:R-:W-:Y:S01]  /*12fb0*/  @!P4 LEA R6, P3, R169.reuse, R0.reuse, 0x2 ;  /* 0x00000000a906c211 */ /* 0x0d0fe200078610ff */
        /* <DEDUP_REMOVED lines=9> */
[----:B--2---:R-:W-:Y:S05]  /*13050*/  @P0 BRA `(.L_x_1153) ;  /* 0x0000000c00200947 */ /* 0x004fea0003800000 */
[----:B0-----:R-:W-:-:S04]  /*13060*/  LEA R2, P0, R23, R0, 0x2 ;  /* 0x0000000017027211 */ /* 0x001fc800078010ff */
[----:B------:R-:W-:-:S05]  /*13070*/  LEA.HI.X R3, R23, R14, R184, 0x2, P0 ;  /* 0x0000000e17037211 */ /* 0x000fca00000f14b8 */
[----:B------:R0:W-:Y:S01]  /*13080*/  ST.E.64 desc[UR52][R2.64], R30 ;  /* 0x0000001e02007985 */ /* 0x0001e2000c101b34 */
[----:B------:R-:W-:Y:S05]  /*13090*/  BRA `(.L_x_1153) ;  /* 0x0000000c00107947 */ /* 0x000fea0003800000 */
.L_x_1144:
        /* <DEDUP_REMOVED lines=9> */
[----:B------:R-:W-:Y:S01]  /*13130*/  UISETP.NE.U32.AND UP1, UPT, UR8, URZ, UPT ;  /* 0x0000003f0800728c */ /* 0x000fe2000bf25070 */
[----:B------:R-:W-:Y:S02]  /*13140*/  ULDC UR4, c[0x0][0xa88] ;  /* 0x0002a20000047ab9 */ /* 0x000fe40000000800 */
[----:B------:R-:W2:Y:S01]  /*13150*/  @P1 LDG.E R6, desc[UR52][R2.64] ;  /* 0x0000003402061981 */ /* 0x000ea2000c1e1900 */
[----:B------:R-:W-:Y:S01]  /*13160*/  UISETP.NE.AND.EX UP1, UPT, UR9, URZ, UPT, UP1 ;  /* 0x0000003f0900728c */ /* 0x000fe2000bf25310 */
[----:B------:R-:W-:-:S05]  /*13170*/  IMAD.U32 R0, RZ, RZ, UR4 ;  /* 0x00000004ff007e24 */ /* 0x000fca000f8e00ff */
        /* <DEDUP_REMOVED lines=8> */
[----:B--2---:R-:W-:Y:S01]  /*13200*/  @P1 R2UR UR4, R6 ;  /* 0x00000000060412ca */ /* 0x004fe200000e0000 */
[----:B0-----:R-:W-:-:S14]  /*13210*/  @P2 BRA `(.L_x_1156) ;  /* 0x0000000000102947 */ /* 0x001fdc0003800000 */
[----:B------:R-:W-:Y:S05]  /*13220*/  @!P1 BRA `(.L_x_1156) ;  /* 0x00000000000c9947 */ /* 0x000fea0003800000 */
[----:B------:R-:W2:Y:S04]  /*13230*/  LDG.E R5, desc[UR52][R2.64] ;  /* 0x0000003402057981 */ /* 0x000ea8000c1e1900 */
[----:B-----5:R-:W2:Y:S02]  /*13240*/  LDG.E R0, desc[UR52][R2.64+0x4] ;  /* 0x0000043402007981 */ /* 0x020ea4000c1e1900 */
[----:B--2---:R-:W-:-:S07]  /*13250*/  IMAD.IADD R0, R0, 0x1, -R5 ;  /* 0x0000000100007824 */ /* 0x004fce00078e0a05 */
.L_x_1156:
[----:B------:R-:W-:Y:S01]  /*13260*/  USHF.R.S32.HI UR12, URZ, 0x1f, UR44 ;  /* 0x0000001f3f0c7899 */ /* 0x000fe2000801142c */
[----:B------:R-:W-:Y:S01]  /*13270*/  BSSY B1, `(.L_x_1157) ;  /* 0x000003a000017945 */ /* 0x000fe20003800000 */
[----:B------:R-:W-:Y:S02]  /*13280*/  USHF.R.S32.HI UR18, URZ, 0x1f, UR4 ;  /* 0x0000001f3f127899 */ /* 0x000fe40008011404 */
[----:B------:R-:W-:Y:S02]  /*13290*/  USEL UR7, UR44, URZ, !UP0 ;  /* 0x0000003f2c077287 */ /* 0x000fe4000c000000 */
[----:B------:R-:W-:Y:S01]  /*132a0*/  USEL UR12, UR12, URZ, !UP0 ;  /* 0x0000003f0c0c7287 */ /* 0x000fe2000c000000 */
[----:B------:R-:W-:Y:S11]  /*132b0*/  @P0 BRA `(.L_x_1158) ;  /* 0x0000000000d40947 */ /* 0x000ff60003800000 */
[----:B------:R-:W0:Y:S01]  /*132c0*/  S2R R3, SR_TID.X ;  /* 0x0000000000037919 */ /* 0x000e220000002100 */
[----:B------:R-:W1:Y:S01]  /*132d0*/  LDC R9, c[0x0][0xbe8] ;  /* 0x0002fa00ff097b82 */ /* 0x000e620000000800 */
[----:B------:R-:W-:Y:S02]  /*132e0*/  IMAD.U32 R4, RZ, RZ, UR42 ;  /* 0x0000002aff047e24 */ /* 0x000fe4000f8e00ff */
[----:B-1---5:R-:W-:-:S03]  /*132f0*/  IMAD R2, R0, R9, RZ ;  /* 0x0000000900027224 */ /* 0x022fc600078e02ff */
[----:B0-----:R-:W-:-:S04]  /*13300*/  IADD3 R4, R4, -0x80, R3 ;  /* 0xffffff8004047810 */ /* 0x001fc80007ffe003 */
[----:B------:R-:W-:-:S13]  /*13310*/  ISETP.GE.AND P0, PT, R4, R2, PT ;  /* 0x000000020400720c */ /* 0x000fda0003f06270 */
[----:B------:R-:W-:Y:S05]  /*13320*/  @P0 BRA `(.L_x_1158) ;  /* 0x0000000000b80947 */ /* 0x000fea0003800000 */
[----:B------:R-:W-:Y:S01]  /*13330*/  ISETP.NE.AND P0, PT, R9, 0x1, PT ;  /* 0x000000010900780c */ /* 0x000fe20003f05270 */
[----:B------:R-:W-:Y:S01]  /*13340*/  UISETP.GT.AND UP2, UPT, UR46, 0x1, UPT ;  /* 0x000000012e00788c */ /* 0x000fe2000bf44270 */
[----:B------:R-:W-:Y:S01]  /*13350*/  IMAD.MOV.U32 R5, RZ, RZ, R4 ;  /* 0x000000ffff057224 */ /* 0x000fe200078e0004 */
[----:B------:R-:W-:Y:S02]  /*13360*/  UMOV UR8, 0x9b8 ;  /* 0x000009b800087882 */ /* 0x000fe40000000000 */
[----:B------:R-:W-:Y:S02]  /*13370*/  USEL UR19, UR8, 0x978, UP2 ;  /* 0x0000097808137887 */ /* 0x000fe40009000000 */
[----:B------:R-:W-:-:S06]  /*13380*/  USEL UR21, UR40, URZ, UP2 ;  /* 0x0000003f28157287 */ /* 0x000fcc0009000000 */
[----:B------:R-:W0:Y:S04]  /*13390*/  @P0 LDC R3, c[0x0][0xbec] ;  /* 0x0002fb00ff030b82 */ /* 0x000e280000000800 */
[----:B------:R-:W-:Y:S01]  /*133a0*/  ULDC.64 UR8, c[0x0][UR19+0x218] ;  /* 0x0000860013087abb */ /* 0x000fe20008000a00 */
[----:B------:R-:W-:Y:S01]  /*133b0*/  ULDC.64 UR14, c[0x0][UR19+0x220] ;  /* 0x00008800130e7abb */ /* 0x000fe20008000a00 */
[----:B------:R-:W-:Y:S01]  /*133c0*/  ULDC.64 UR16, c[0x0][UR19+0x228] ;  /* 0x00008a0013107abb */ /* 0x000fe20008000a00 */
[----:B------:R-:W-:Y:S01]  /*133d0*/  UIMAD.WIDE.U32 UR10, UR8, UR43, URZ ;  /* 0x0000002b080a72a5 */ /* 0x000fe2000f8e003f */
[----:B------:R-:W1:Y:S01]  /*133e0*/  @P0 LDC R7, c[0x0][0xbf0] ;  /* 0x0002fc00ff070b82 */ /* 0x000e620000000800 */
[----:B------:R-:W-:Y:S02]  /*133f0*/  UIMAD UR20, UR9, UR43, URZ ;  /* 0x0000002b091472a4 */ /* 0x000fe4000f8e023f */
        /* <DEDUP_REMOVED lines=10> */
[----:B------:R-:W-:Y:S02]  /*134a0*/  IMAD.U32 R3, RZ, RZ, UR23 ;  /* 0x00000017ff037e24 */ /* 0x000fe4000f8e00ff */
[----:B------:R-:W-:Y:S01]  /*134b0*/  IMAD.U32 R6, RZ, RZ, UR8 ;  /* 0x00000008ff067e24 */ /* 0x000fe2000f8e00ff */
[----:B------:R-:W-:Y:S01]  /*134c0*/  ULDC.64 UR8, c[0x0][UR19+0x210] ;  /* 0x0000840013087abb */ /* 0x000fe20008000a00 */
[----:B-1----:R-:W-:Y:S01]  /*134d0*/  @P0 SHF.R.U32.HI R5, RZ, R7, R2 ;  /* 0x00000007ff050219 */ /* 0x002fe20000011602 */
[----:B------:R-:W-:-:S04]  /*134e0*/  IMAD.U32 R2, RZ, RZ, UR22 ;  /* 0x00000016ff027e24 */ /* 0x000fc8000f8e00ff */
[--C-:B------:R-:W-:Y:S01]  /*134f0*/  IMAD.MOV R7, RZ, RZ, -R5.reuse ;  /* 0x000000ffff077224 */ /* 0x100fe200078e0a05 */
[----:B------:R-:W-:Y:S01]  /*13500*/  IADD3 R2, P0, P1, R5, UR10, R2 ;  /* 0x0000000a05027c10 */ /* 0x000fe2000f91e002 */
[----:B------:R-:W-:Y:S01]  /*13510*/  UIADD3.X UR10, UR13, UR11, UR18, UP0, UP1 ;  /* 0x0000000b0d0a7290 */ /* 0x000fe200087e2412 */
[----:B------:R-:W-:Y:S01]  /*13520*/  SHF.R.S32.HI R5, RZ, 0x1f, R5 ;  /* 0x0000001fff057819 */ /* 0x000fe20000011405 */
[----:B------:R-:W-:-:S04]  /*13530*/  IMAD R7, R9, R7, R4 ;  /* 0x0000000709077224 */ /* 0x000fc800078e0204 */
[----:B------:R-:W-:Y:S01]  /*13540*/  IADD3.X R3, R5, UR10, R6, P0, P1 ;  /* 0x0000000a05037c10 */ /* 0x000fe200087e2406 */
[C---:B------:R-:W-:Y:S01]  /*13550*/  IMAD R9, R7.reuse, UR9, RZ ;  /* 0x0000000907097c24 */ /* 0x040fe2000f8e02ff */
[----:B------:R-:W-:Y:S01]  /*13560*/  SHF.R.S32.HI R4, RZ, 0x1f, R7 ;  /* 0x0000001fff047819 */ /* 0x000fe20000011407 */
[----:B------:R-:W-:Y:S01]  /*13570*/  ULDC.64 UR10, c[0x0][0xba8] ;  /* 0x0002ea00000a7ab9 */ /* 0x000fe20000000a00 */
[----:B------:R-:W-:Y:S01]  /*13580*/  @!UP2 ULDC UR10, c[0x0][0xb50] ;  /* 0x0002d400000aaab9 */ /* 0x000fe20000000800 */
[----:B------:R-:W-:Y:S01]  /*13590*/  IMAD.WIDE.U32 R2, R7, UR8, R2 ;  /* 0x0000000807027c25 */ /* 0x000fe2000f8e0002 */
[----:B------:R-:W-:-:S03]  /*135a0*/  @!UP2 ULDC UR11, c[0x0][0xb54] ;  /* 0x0002d500000baab9 */ /* 0x000fc60000000800 */
[----:B------:R-:W-:Y:S01]  /*135b0*/  IMAD R9, R4, UR8, R9 ;  /* 0x0000000804097c24 */ /* 0x000fe2000f8e0209 */
[----:B------:R-:W-:-:S03]  /*135c0*/  LEA R4, P0, R2, UR10, 0x2 ;  /* 0x0000000a02047c11 */ /* 0x000fc6000f8010ff */
[----:B------:R-:W-:-:S05]  /*135d0*/  IMAD.IADD R3, R3, 0x1, R9 ;  /* 0x0000000103037824 */ /* 0x000fca00078e0209 */
[----:B------:R-:W-:Y:S01]  /*135e0*/  LEA.HI.X R5, R2, UR11, R3, 0x2, P0 ;  /* 0x0000000b02057c11 */ /* 0x000fe200080f1403 */
[----:B------:R-:W-:-:S05]  /*135f0*/  IMAD.MOV.U32 R3, RZ, RZ, -0x800000 ;  /* 0xff800000ff037424 */ /* 0x000fca00078e00ff */
[----:B------:R0:W-:Y:S02]  /*13600*/  STG.E desc[UR52][R4.64], R3 ;  /* 0x0000000304007986 */ /* 0x0001e4000c101934 */
.L_x_1158:
[----:B------:R-:W-:Y:S05]  /*13610*/  BSYNC B1 ;  /* 0x0000000000017941 */ /* 0x000fea0003800000 */
.L_x_1157:
[----:B------:R-:W-:-:S06]  /*13620*/  UISETP.GT.AND UP0, UPT, UR46, 0x1, UPT ;  /* 0x000000012e00788c */ /* 0x000fcc000bf04270 */
[----:B------:R-:W-:-:S13]  /*13630*/  PLOP3.LUT P0, PT, PT, PT, UP0, 0x80, 0x0 ;  /* 0x000000000000781c */ /* 0x000fda0003f0f008 */
[----:B------:R-:W-:Y:S05]  /*13640*/  @P0 BRA `(.L_x_1153) ;  /* 0x0000000400a40947 */ /* 0x000fea0003800000 */
[----:B------:R-:W1:Y:S01]  /*13650*/  LDC R11, c[0x0][0xbe8] ;  /* 0x0002fa00ff0b7b82 */ /* 0x000e620000000800 */
[----:B------:R-:W-:Y:S01]  /*13660*/  ULDC.64 UR14, c[0x0][0xaa0] ;  /* 0x0002a800000e7ab9 */ /* 0x000fe20000000a00 */
[----:B------:R-:W-:Y:S01]  /*13670*/  IMAD R2, R22, 0x20, R182 ;  /* 0x0000002016027824 */ /* 0x000fe200078e02b6 */
[----:B------:R-:W-:Y:S01]  /*13680*/  UIMAD UR10, UR18, UR14, URZ ;  /* 0x0000000e120a72a4 */ /* 0x000fe2000f8e023f */
[----:B------:R-:W-:Y:S01]  /*13690*/  BSSY B1, `(.L_x_1159) ;  /* 0x000003a000017945 */ /* 0x000fe20003800000 */
[----:B------:R-:W-:Y:S01]  /*136a0*/  UIMAD.WIDE.U32 UR8, UR4, UR14, URZ ;  /* 0x0000000e040872a5 */ /* 0x000fe2000f8e003f */
[----:B------:R-:W-:Y:S01]  /*136b0*/  VIADD R6, R2, UR42 ;  /* 0x0000002a02067c36 */ /* 0x000fe20008000000 */
[----:B------:R-:W-:-:S03]  /*136c0*/  UIMAD UR10, UR4, UR15, UR10 ;  /* 0x0000000f040a72a4 */ /* 0x000fc6000f8e020a */
[----:B0-----:R-:W-:Y:S01]  /*136d0*/  IMAD.MOV.U32 R5, RZ, RZ, R6 ;  /* 0x000000ffff057224 */ /* 0x001fe200078e0006 */
[----:B------:R-:W-:-:S03]  /*136e0*/  UIADD3 UR9, UR9, UR10, URZ ;  /* 0x0000000a09097290 */ /* 0x000fc6000fffe03f */
[----:B------:R-:W-:Y:S02]  /*136f0*/  ULDC.64 UR10, c[0x0][0xae8] ;  /* 0x0002ba00000a7ab9 */ /* 0x000fe40000000a00 */
[----:B------:R-:W-:-:S04]  /*13700*/  UIMAD.WIDE.U32 UR8, UR43, UR10, UR8 ;  /* 0x0000000a2b0872a5 */ /* 0x000fc8000f8e0008 */
[----:B------:R-:W-:-:S03]  /*13710*/  UIMAD UR9, UR43, UR11, UR9 ;  /* 0x0000000b2b0972a4 */ /* 0x000fc6000f8e0209 */
[----:B------:R-:W-:Y:S01]  /*13720*/  ULDC.64 UR10, c[0x0][0xaf0] ;  /* 0x0002bc00000a7ab9 */ /* 0x000fe20000000a00 */
[----:B-1----:R-:W-:Y:S01]  /*13730*/  ISETP.NE.AND P0, PT, R11, 0x1, PT ;  /* 0x000000010b00780c */ /* 0x002fe20003f05270 */
[----:B------:R-:W-:Y:S02]  /*13740*/  UIMAD UR12, UR12, UR10, URZ ;  /* 0x0000000a0c0c72a4 */ /* 0x000fe4000f8e023f */
[----:B------:R-:W-:Y:S02]  /*13750*/  UIMAD.WIDE.U32 UR8, UR7, UR10, UR8 ;  /* 0x0000000a070872a5 */ /* 0x000fe4000f8e0008 */
[----:B------:R-:W-:-:S03]  /*13760*/  UIMAD UR4, UR7, UR11, UR12 ;  /* 0x0000000b070472a4 */ /* 0x000fc6000f8e020c */
[----:B------:R-:W-:Y:S01]  /*13770*/  ULDC.64 UR10, c[0x0][0xae0] ;  /* 0x0002b800000a7ab9 */ /* 0x000fe20000000a00 */
[----:B------:R-:W-:-:S04]  /*13780*/  UIADD3 UR4, UR9, UR4, URZ ;  /* 0x0000000409047290 */ /* 0x000fc8000fffe03f */
        /* <DEDUP_REMOVED lines=9> */
[----:B------:R-:W-:Y:S02]  /*13820*/  IMAD R7, R11, R7, R6 ;  /* 0x000000070b077224 */ /* 0x000fe400078e0206 */
[----:B------:R-:W-:Y:S01]  /*13830*/  IMAD.U32 R2, RZ, RZ, UR8 ;  /* 0x00000008ff027e24 */ /* 0x000fe2000f8e00ff */
[----:B------:R-:W-:Y:S01]  /*13840*/  ULDC.64 UR8, c[0x0][0xad8] ;  /* 0x0002b60000087ab9 */ /* 0x000fe20000000a00 */
[C---:B------:R-:W-:Y:S01]  /*13850*/  IMAD R9, R5.reuse, UR11, R4 ;  /* 0x0000000b05097c24 */ /* 0x040fe2000f8e0204 */
[----:B------:R-:W-:Y:S01]  /*13860*/  SHF.R.S32.HI R4, RZ, 0x1f, R7 ;  /* 0x0000001fff047819 */ /* 0x000fe20000011407 */
[----:B------:R-:W-:-:S04]  /*13870*/  IMAD.WIDE.U32 R2, R5, UR10, R2 ;  /* 0x0000000a05027c25 */ /* 0x000fc8000f8e0002 */
[----:B------:R-:W-:Y:S02]  /*13880*/  IMAD.IADD R3, R3, 0x1, R9 ;  /* 0x0000000103037824 */ /* 0x000fe400078e0209 */
[----:B------:R-:W-:Y:S02]  /*13890*/  IMAD R4, R4, UR8, RZ ;  /* 0x0000000804047c24 */ /* 0x000fe4000f8e02ff */
[----:B------:R-:W-:Y:S02]  /*138a0*/  VIADD R6, R182, UR42 ;  /* 0x0000002ab6067c36 */ /* 0x000fe40008000000 */
[----:B-----5:R-:W-:Y:S02]  /*138b0*/  IMAD R11, R0, R11, RZ ;  /* 0x0000000b000b7224 */ /* 0x020fe400078e02ff */
[C---:B------:R-:W-:Y:S02]  /*138c0*/  IMAD R5, R7.reuse, UR9, R4 ;  /* 0x0000000907057c24 */ /* 0x040fe4000f8e0204 */
[----:B------:R-:W-:Y:S01]  /*138d0*/  IMAD.WIDE.U32 R2, R7, UR8, R2 ;  /* 0x0000000807027c25 */ /* 0x000fe2000f8e0002 */
[----:B------:R-:W-:Y:S01]  /*138e0*/  ISETP.GE.AND P2, PT, R6, R11, PT ;  /* 0x0000000b0600720c */ /* 0x000fe20003f46270 */
[----:B------:R-:W-:-:S02]  /*138f0*/  ULDC.64 UR8, c[0x0][0xa80] ;  /* 0x0002a00000087ab9 */ /* 0x000fc40000000a00 */
[----:B------:R-:W-:Y:S01]  /*13900*/  VIADD R0, R6, 0x20 ;  /* 0x0000002006007836 */ /* 0x000fe20000000000 */
[----:B------:R-:W-:Y:S01]  /*13910*/  LEA R4, P3, R2, UR8, 0x1 ;  /* 0x0000000802047c11 */ /* 0x000fe2000f8608ff */
[----:B------:R-:W-:-:S03]  /*13920*/  IMAD.IADD R3, R3, 0x1, R5 ;  /* 0x0000000103037824 */ /* 0x000fc600078e0205 */
[-C--:B------:R-:W-:Y:S01]  /*13930*/  ISETP.GE.AND P1, PT, R0, R11.reuse, PT ;  /* 0x0000000b0000720c */ /* 0x080fe20003f26270 */
[----:B------:R-:W-:Y:S01]  /*13940*/  VIADD R0, R6, 0x40 ;  /* 0x0000004006007836 */ /* 0x000fe20000000000 */
[----:B------:R-:W-:Y:S02]  /*13950*/  LEA.HI.X R5, R2, UR9, R3, 0x1, P3 ;  /* 0x0000000902057c11 */ /* 0x000fe400098f0c03 */
[----:B------:R0:W1:Y:S02]  /*13960*/  SHFL.IDX PT, R2, R4, RZ, 0x181f ;  /* 0x00181fff04027589 */ /* 0x00006400000e0000 */
[----:B------:R-:W-:Y:S02]  /*13970*/  ISETP.GE.AND P0, PT, R0, R11, PT ;  /* 0x0000000b0000720c */ /* 0x000fe40003f06270 */
[----:B------:R0:W2:Y:S01]  /*13980*/  SHFL.IDX PT, R0, R5, RZ, 0x181f ;  /* 0x00181fff05007589 */ /* 0x0000a200000e0000 */
[----:B------:R-:W-:Y:S10]  /*13990*/  @P2 BRA `(.L_x_1160) ;  /* 0x0000000000242947 */ /* 0x000ff40003800000 */
[----:B------:R-:W-:Y:S02]  /*139a0*/  ULDC UR4, c[0x0][0xac8] ;  /* 0x0002b20000047ab9 */ /* 0x000fe40000000800 */
[----:B------:R-:W-:Y:S02]  /*139b0*/  ISETP.GE.AND P4, PT, R18, UR4, PT ;  /* 0x0000000412007c0c */ /* 0x000fe4000bf86270 */
[----:B------:R-:W-:-:S11]  /*139c0*/  ISETP.GE.AND P5, PT, R19, UR4, PT ;  /* 0x0000000413007c0c */ /* 0x000fd6000bfa6270 */
[CC--:B-1----:R-:W-:Y:S02]  /*139d0*/  @!P4 LEA R8, P2, R18.reuse, R2.reuse, 0x1 ;  /* 0x000000021208c211 */ /* 0x0c2fe400078408ff */
[C---:B------:R-:W-:Y:S02]  /*139e0*/  @!P5 LEA R2, P3, R19.reuse, R2, 0x1 ;  /* 0x000000021302d211 */ /* 0x040fe400078608ff */
[-C--:B--2---:R-:W-:Y:S02]  /*139f0*/  @!P4 LEA.HI.X R9, R18, R0.reuse, R204, 0x1, P2 ;  /* 0x000000001209c211 */ /* 0x084fe400010f0ccc */
[----:B------:R-:W-:-:S03]  /*13a00*/  @!P5 LEA.HI.X R3, R19, R0, R203, 0x1, P3 ;  /* 0x000000001303d211 */ /* 0x000fc600018f0ccb */
[----:B------:R3:W-:Y:S04]  /*13a10*/  @!P4 ST.E.128 desc[UR52][R8.64], RZ ;  /* 0x000000ff0800c985 */ /* 0x0007e8000c101d34 */
[----:B------:R3:W-:Y:S02]  /*13a20*/  @!P5 ST.E.128 desc[UR52][R2.64], RZ ;  /* 0x000000ff0200d985 */ /* 0x0007e4000c101d34 */
.L_x_1160:
[----:B------:R-:W-:Y:S05]  /*13a30*/  BSYNC B1 ;  /* 0x0000000000017941 */ /* 0x000fea0003800000 */
.L_x_1159:
[----:B--2---:R2:W4:Y:S01]  /*13a40*/  SHFL.IDX PT, R0, R5, 0x1, 0x181f ;  /* 0x00381f0005007f89 */ /* 0x00452200000e0000 */
[----:B------:R-:W-:Y:S03]  /*13a50*/  BSSY B1, `(.L_x_1161) ;  /* 0x000000c000017945 */ /* 0x000fe60003800000 */
[----:B-1-3--:R2:W1:Y:S01]  /*13a60*/  SHFL.IDX PT, R2, R4, 0x1, 0x181f ;  /* 0x00381f0004027f89 */ /* 0x00a46200000e0000 */
[----:B------:R-:W-:Y:S05]  /*13a70*/  @P1 BRA `(.L_x_1162) ;  /* 0x0000000000241947 */ /* 0x000fea0003800000 */
[----:B------:R-:W-:Y:S02]  /*13a80*/  ULDC UR4, c[0x0][0xac8] ;  /* 0x0002b20000047ab9 */ /* 0x000fe40000000800 */
[----:B------:R-:W-:Y:S02]  /*13a90*/  ISETP.GE.AND P3, PT, R18, UR4, PT ;  /* 0x0000000412007c0c */ /* 0x000fe4000bf66270 */
[----:B------:R-:W-:-:S11]  /*13aa0*/  ISETP.GE.AND P4, PT, R19, UR4, PT ;  /* 0x0000000413007c0c */ /* 0x000fd6000bf86270 */
[CC--:B-1----:R-:W-:Y:S02]  /*13ab0*/  @!P3 LEA R8, P1, R18.reuse, R2.reuse, 0x1 ;  /* 0x000000021208b211 */ /* 0x0c2fe400078208ff */
[C---:B------:R-:W-:Y:S02]  /*13ac0*/  @!P4 LEA R2, P2, R19.reuse, R2, 0x1 ;  /* 0x000000021302c211 */ /* 0x040fe400078408ff */
[-C--:B----4-:R-:W-:Y:S02]  /*13ad0*/  @!P3 LEA.HI.X R9, R18, R0.reuse, R204, 0x1, P1 ;  /* 0x000000001209b211 */ /* 0x090fe400008f0ccc */
[----:B------:R-:W-:-:S03]  /*13ae0*/  @!P4 LEA.HI.X R3, R19, R0, R203, 0x1, P2 ;  /* 0x000000001303c211 */ /* 0x000fc600010f0ccb */
[----:B------:R3:W-:Y:S04]  /*13af0*/  @!P3 ST.E.128 desc[UR52][R8.64], RZ ;  /* 0x000000ff0800b985 */ /* 0x0007e8000c101d34 */
[----:B------:R3:W-:Y:S02]  /*13b00*/  @!P4 ST.E.128 desc[UR52][R2.64], RZ ;  /* 0x000000ff0200c985 */ /* 0x0007e4000c101d34 */
.L_x_1162:
[----:B------:R-:W-:Y:S05]  /*13b10*/  BSYNC B1 ;  /* 0x0000000000017941 */ /* 0x000fea0003800000 */
.L_x_1161:
[----:B----4-:R4:W0:Y:S01]  /*13b20*/  SHFL.IDX PT, R0, R5, 0x2, 0x181f ;  /* 0x00581f0005007f89 */ /* 0x01082200000e0000 */
        /* <DEDUP_REMOVED lines=8> */
[-C--:B0-----:R-:W-:Y:S02]  /*13bb0*/  @!P2 LEA.HI.X R9, R18, R0.reuse, R204, 0x1, P0 ;  /* 0x000000001209a211 */ /* 0x081fe400000f0ccc */
[----:B------:R-:W-:-:S03]  /*13bc0*/  @!P3 LEA.HI.X R3, R19, R0, R203, 0x1, P1 ;  /* 0x000000001303b211 */ /* 0x000fc600008f0ccb */
[----:B------:R3:W-:Y:S04]  /*13bd0*/  @!P2 ST.E.128 desc[UR52][R8.64], RZ ;  /* 0x000000ff0800a985 */ /* 0x0007e8000c101d34 */
[----:B------:R3:W-:Y:S02]  /*13be0*/  @!P3 ST.E.128 desc[UR52][R2.64], RZ ;  /* 0x000000ff0200b985 */ /* 0x0007e4000c101d34 */
.L_x_1164:
[----:B------:R-:W-:Y:S05]  /*13bf0*/  BSYNC B1 ;  /* 0x0000000000017941 */ /* 0x000fea0003800000 */
.L_x_1163:
[----:B0-----:R-:W-:Y:S01]  /*13c00*/  VIADD R0, R6, 0x60 ;  /* 0x0000006006007836 */ /* 0x001fe20000000000 */
[----:B--2-4-:R-:W0:Y:S04]  /*13c10*/  SHFL.IDX PT, R5, R5, 0x3, 0x181f ;  /* 0x00781f0005057f89 */ /* 0x014e2800000e0000 */
[----:B------:R-:W-:Y:S01]  /*13c20*/  ISETP.GE.AND P0, PT, R0, R11, PT ;  /* 0x0000000b0000720c */ /* 0x000fe20003f06270 */
[----:B-1-3--:R1:W2:-:S12]  /*13c30*/  SHFL.IDX PT, R2, R4, 0x3, 0x181f ;  /* 0x00781f0004027f89 */ /* 0x00a29800000e0000 */
[----:B-1----:R-:W-:Y:S05]  /*13c40*/  @P0 BRA `(.L_x_1153) ;  /* 0x0000000000240947 */ /* 0x002fea0003800000 */
[----:B------:R-:W-:Y:S02]  /*13c50*/  ULDC UR4, c[0x0][0xac8] ;  /* 0x0002b20000047ab9 */ /* 0x000fe40000000800 */
[----:B------:R-:W-:Y:S02]  /*13c60*/  ISETP.GE.AND P2, PT, R18, UR4, PT ;  /* 0x0000000412007c0c */ /* 0x000fe4000bf46270 */
[----:B------:R-:W-:-:S11]  /*13c70*/  ISETP.GE.AND P3, PT, R19, UR4, PT ;  /* 0x0000000413007c0c */ /* 0x000fd6000bf66270 */
[CC--:B--2---:R-:W-:Y:S02]  /*13c80*/  @!P2 LEA R6, P0, R18.reuse, R2.reuse, 0x1 ;  /* 0x000000021206a211 */ /* 0x0c4fe400078008ff */
[C---:B------:R-:W-:Y:S02]  /*13c90*/  @!P3 LEA R2, P1, R19.reuse, R2, 0x1 ;  /* 0x000000021302b211 */ /* 0x040fe400078208ff */
[-C--:B0-----:R-:W-:Y:S02]  /*13ca0*/  @!P2 LEA.HI.X R7, R18, R5.reuse, R204, 0x1, P0 ;  /* 0x000000051207a211 */ /* 0x081fe400000f0ccc */
[----:B------:R-:W-:-:S03]  /*13cb0*/  @!P3 LEA.HI.X R3, R19, R5, R203, 0x1, P1 ;  /* 0x000000051303b211 */ /* 0x000fc600008f0ccb */
[----:B------:R0:W-:Y:S04]  /*13cc0*/  @!P2 ST.E.128 desc[UR52][R6.64], RZ ;  /* 0x000000ff0600a985 */ /* 0x0001e8000c101d34 */
[----:B------:R0:W-:Y:S02]  /*13cd0*/  @!P3 ST.E.128 desc[UR52][R2.64], RZ ;  /* 0x000000ff0200b985 */ /* 0x0001e4000c101d34 */
.L_x_1153:
[----:B------:R-:W-:Y:S05]  /*13ce0*/  BSYNC B0 ;  /* 0x0000000000007941 */ /* 0x000fea0003800000 */
.L_x_1143:
[----:B------:R-:W-:Y:S02]  /*13cf0*/  ULDC UR4, c[0x0][0xc3c] ;  /* 0x00030f0000047ab9 */ /* 0x000fe40000000800 */
[----:B------:R-:W-:-:S06]  /*13d00*/  UISETP.GE.AND UP0, UPT, UR50, UR4, UPT ;  /* 0x000000043200728c */ /* 0x000fcc000bf06270 */
[----:B------:R-:W-:-:S13]  /*13d10*/  PLOP3.LUT P0, PT, PT, PT, UP0, 0x80, 0x0 ;  /* 0x000000000000781c */ /* 0x000fda0003f0f008 */
[----:B------:R-:W-:Y:S05]  /*13d20*/  @!P0 BRA `(.L_x_1165) ;  /* 0xfffffed000b88947 */ /* 0x000fea000383ffff */
[----:B------:R-:W-:Y:S05]  /*13d30*/  EXIT ;  /* 0x000000000000794d */ /* 0x000fea0003800000 */
.L_x_1056:
        /* <DEDUP_REMOVED lines=22> */
.L_x_1166:
        /* <DEDUP_REMOVED lines=21> */
[----:B------:R-:W-:Y:S02]  /*13ff0*/  IMAD.IADD R7, R4, 0x1, R7 ;  /* 0x0000000104077824 */ /* 0x000fe400078e0207 */
[----:B------:R-:W0:Y:S03]  /*14000*/  LDC R4, c[0x0][0xc38] ;  /* 0x00030e00ff047b82 */ /* 0x000e260000000800 */
[----:B------:R-:W1:Y:S02]  /*14010*/  SHFL.UP PT, R8, R7, 0x2, RZ ;  /* 0x0440000007087989 */ /* 0x000e6400000e00ff */
[----:B-1----:R-:W-:-:S05]  /*14020*/  SEL R8, R8, RZ, P2 ;  /* 0x000000ff08087207 */ /* 0x002fca0001000000 */
[----:B------:R-:W-:Y:S02]  /*14030*/  IMAD.IADD R8, R7, 0x1, R8 ;  /* 0x0000000107087824 */ /* 0x000fe400078e0208 */
[----:B------:R-:W1:Y:S03]  /*14040*/  S2R R7, SR_CTAID.X ;  /* 0x0000000000077919 */ /* 0x000e660000002500 */
[----:B------:R-:W2:Y:S02]  /*14050*/  SHFL.UP PT, R9, R8, 0x4, RZ ;  /* 0x0480000008097989 */ /* 0x000ea400000e00ff */
[----:B--2---:R-:W-:-:S05]  /*14060*/  SEL R9, R9, RZ, P3 ;  /* 0x000000ff09097207 */ /* 0x004fca0001800000 */
[----:B------:R-:W-:-:S05]  /*14070*/  IMAD.IADD R9, R8, 0x1, R9 ;  /* 0x0000000108097824 */ /* 0x000fca00078e0209 */
[----:B------:R-:W2:Y:S02]  /*14080*/  SHFL.UP PT, R2, R9, 0x8, RZ ;  /* 0x0500000009027989 */ /* 0x000ea400000e00ff */
[----:B--2---:R-:W-:-:S05]  /*14090*/  SEL R2, R2, RZ, P4 ;  /* 0x000000ff02027207 */ /* 0x004fca0002000000 */
[----:B------:R-:W-:-:S05]  /*140a0*/  IMAD.IADD R2, R9, 0x1, R2 ;  /* 0x0000000109027824 */ /* 0x000fca00078e0202 */
[----:B------:R-:W2:Y:S02]  /*140b0*/  SHFL.UP PT, R3, R2, 0x10, RZ ;  /* 0x0600000002037989 */ /* 0x000ea400000e00ff */
[----:B--2---:R-:W-:-:S05]  /*140c0*/  SEL R3, R3, RZ, P5 ;  /* 0x000000ff03037207 */ /* 0x004fca0002800000 */
[----:B------:R-:W-:-:S05]  /*140d0*/  IMAD.IADD R3, R2, 0x1, R3 ;  /* 0x0000000102037824 */ /* 0x000fca00078e0203 */
[----:B------:R-:W0:Y:S02]  /*140e0*/  SHFL.IDX PT, R11, R3, 0x1f, 0x1f ;  /* 0x03e01f00030b7f89 */ /* 0x000e2400000e0000 */
[----:B0-----:R-:W-:-:S04]  /*140f0*/  IMAD R8, R11, R4, RZ ;  /* 0x000000040b087224 */ /* 0x001fc800078e02ff */
[----:B------:R-:W-:Y:S01]  /*14100*/  IMAD.MOV.U32 R9, RZ, RZ, R8 ;  /* 0x000000ffff097224 */ /* 0x000fe200078e0008 */
[----:B-1----:R-:W-:-:S13]  /*14110*/  ISETP.GT.AND P6, PT, R8, R7, PT ;  /* 0x000000070800720c */ /* 0x002fda0003fc4270 */
[----:B------:R-:W-:Y:S05]  /*14120*/  @P6 BRA `(.L_x_1168) ;  /* 0x0000000000a86947 */ /* 0x000fea0003800000 */
[----:B------:R-:W-:Y:S01]  /*14130*/  IMAD.MOV.U32 R8, RZ, RZ, R9 ;  /* 0x000000ffff087224 */ /* 0x000fe200078e0009 */
[----:B------:R-:W-:Y:S01]  /*14140*/  UMOV UR42, URZ ;  /* 0x0000003f002a7c82 */ /* 0x000fe20008000000 */
[----:B------:R-:W-:-:S05]  /*14150*/  ULDC UR5, c[0x0][0xc3c] ;  /* 0x00030f0000057ab9 */ /* 0x000fca0000000800 */
.L_x_1170:
        /* <DEDUP_REMOVED lines=22> */
[----:B------:R-:W-:Y:S02]  /*142c0*/  IMAD.IADD R9, R4, 0x1, R9 ;  /* 0x0000000104097824 */ /* 0x000fe400078e0209 */
[----:B------:R-:W0:Y:S03]  /*142d0*/  LDC R4, c[0x0][0xc38] ;  /* 0x00030e00ff047b82 */ /* 0x000e260000000800 */
[----:B------:R-:W1:Y:S02]  /*142e0*/  SHFL.UP PT, R10, R9, 0x4, RZ ;  /* 0x04800000090a7989 */ /* 0x000e6400000e00ff */
[----:B-1----:R-:W-:-:S05]  /*142f0*/  SEL R10, R10, RZ, P3 ;  /* 0x000000ff0a0a7207 */ /* 0x002fca0001800000 */
[----:B------:R-:W-:-:S05]  /*14300*/  IMAD.IADD R10, R9, 0x1, R10 ;  /* 0x00000001090a7824 */ /* 0x000fca00078e020a */
[----:B------:R-:W1:Y:S02]  /*14310*/  SHFL.UP PT, R2, R10, 0x8, RZ ;  /* 0x050000000a027989 */ /* 0x000e6400000e00ff */
[----:B-1----:R-:W-:-:S05]  /*14320*/  SEL R3, R2, RZ, P4 ;  /* 0x000000ff02037207 */ /* 0x002fca0002000000 */
[----:B------:R-:W-:-:S05]  /*14330*/  IMAD.IADD R3, R10, 0x1, R3 ;  /* 0x000000010a037824 */ /* 0x000fca00078e0203 */
[----:B------:R-:W1:Y:S02]  /*14340*/  SHFL.UP PT, R2, R3, 0x10, RZ ;  /* 0x0600000003027989 */ /* 0x000e6400000e00ff */
[----:B-1----:R-:W-:-:S05]  /*14350*/  SEL R2, R2, RZ, P5 ;  /* 0x000000ff02027207 */ /* 0x002fca0002800000 */
[----:B------:R-:W-:-:S05]  /*14360*/  IMAD.IADD R2, R3, 0x1, R2 ;  /* 0x0000000103027824 */ /* 0x000fca00078e0202 */
[----:B------:R-:W0:Y:S02]  /*14370*/  SHFL.IDX PT, R11, R2, 0x1f, 0x1f ;  /* 0x03e01f00020b7f89 */ /* 0x000e2400000e0000 */
[----:B0-----:R-:W-:-:S04]  /*14380*/  IMAD R9, R11, R4, RZ ;  /* 0x000000040b097224 */ /* 0x001fc800078e02ff */
[----:B------:R-:W-:-:S05]  /*14390*/  IMAD.IADD R8, R9, 0x1, R8 ;  /* 0x0000000109087824 */ /* 0x000fca00078e0208 */
[----:B------:R-:W-:-:S13]  /*143a0*/  ISETP.GT.AND P6, PT, R8, R7, PT ;  /* 0x000000070800720c */ /* 0x000fda0003fc4270 */
[----:B------:R-:W-:Y:S05]  /*143b0*/  @!P6 BRA `(.L_x_1170) ;  /* 0xfffffffc0068e947 */ /* 0x000fea000383ffff */
[----:B------:R-:W-:-:S07]  /*143c0*/  IMAD.MOV.U32 R3, RZ, RZ, R2 ;  /* 0x000000ffff037224 */ /* 0x000fce00078e0002 */
.L_x_1168:
        /* <DEDUP_REMOVED lines=8> */
[----:B------:R-:W-:-:S04]  /*14450*/  IMAD.U32 R11, RZ, RZ, UR4 ;  /* 0x00000004ff0b7e24 */ /* 0x000fc8000f8e00ff */
[----:B------:R0:W1:Y:S04]  /*14460*/  SHFL.IDX PT, R8, R5, R8, 0x1f ;  /* 0x00001f0805087589 */ /* 0x00006800000e0000 */
[----:B------:R0:W2:Y:S01]  /*14470*/  SHFL.IDX PT, R6, R6, R11, 0x1f ;  /* 0x00001f0b06067589 */ /* 0x0000a200000e0000 */
[----:B------:R-:W-:Y:S05]  /*14480*/  @!P0 BRA `(.L_x_1171) ;  /* 0x00000000000c8947 */ /* 0x000fea0003800000 */
[----:B------:R-:W-:-:S06]  /*14490*/  UIADD3 UR5, UR4, -0x1, URZ ;  /* 0xffffffff04057890 */ /* 0x000fcc000fffe03f */
[----:B------:R-:W-:-:S05]  /*144a0*/  IMAD.U32 R2, RZ, RZ, UR5 ;  /* 0x00000005ff027e24 */ /* 0x000fca000f8e00ff */
[----:B------:R3:W4:Y:S02]  /*144b0*/  SHFL.IDX PT, R9, R3, R2, 0x1f ;  /* 0x00001f0203097589 */ /* 0x00072400000e0000 */
.L_x_1171:
[----:B---34-:R-:W-:Y:S01]  /*144c0*/  IMAD R2, R9, R4, R10 ;  /* 0x0000000409027224 */ /* 0x018fe200078e020a */
[----:B-1----:R-:W-:Y:S01]  /*144d0*/  ISETP.NE.AND P0, PT, R8, 0x1, PT ;  /* 0x000000010800780c */ /* 0x002fe20003f05270 */
[----:B------:R-:W-:Y:S02]  /*144e0*/  UIADD3 UR42, UR4, UR42, URZ ;  /* 0x0000002a042a7290 */ /* 0x000fe4000fffe03f */
[----:B0-----:R-:W-:Y:S01]  /*144f0*/  IMAD.IADD R5, R7, 0x1, -R2 ;  /* 0x0000000107057824 */ /* 0x001fe200078e0a02 */
[----:B------:R0:W-:Y:S09]  /*14500*/  STL [R1+0x10], R2 ;  /* 0x0000100201007387 */ /* 0x0001f20000100800 */
[----:B------:R-:W-:Y:S05]  /*14510*/  @!P0 BRA `(.L_x_1172) ;  /* 0x0000000000e08947 */ /* 0x000fea0003800000 */
[----:B--2---:R-:W-:Y:S02]  /*14520*/  IABS R4, R6 ;  /* 0x0000000600047213 */ /* 0x004fe40000000000 */
[----:B------:R-:W-:Y:S02]  /*14530*/  IABS R7, R8 ;  /* 0x0000000800077213 */ /* 0x000fe40000000000 */
[----:B------:R-:W1:Y:S08]  /*14540*/  I2F.RP R9, R4 ;  /* 0x0000000400097306 */ /* 0x000e700000209400 */
[----:B------:R-:W2:Y:S08]  /*14550*/  I2F.RP R10, R7 ;  /* 0x00000007000a7306 */ /* 0x000eb00000209400 */
[----:B-1----:R-:W0:Y:S08]  /*14560*/  MUFU.RCP R9, R9 ;  /* 0x0000000900097308 */ /* 0x002e300000001000 */
[----:B--2---:R-:W-:Y:S01]  /*14570*/  MUFU.RCP R10, R10 ;  /* 0x0000000a000a7308 */ /* 0x004fe20000001000 */
[----:B0-----:R-:W-:Y:S01]  /*14580*/  VIADD R2, R9, 0xffffffe ;  /* 0x0ffffffe09027836 */ /* 0x001fe20000000000 */
[----:B------:R-:W-:-:S06]  /*14590*/  IABS R9, R6 ;  /* 0x0000000600097213 */ /* 0x000fcc0000000000 */
[----:B------:R0:W1:Y:S02]  /*145a0*/  F2I.FTZ.U32.TRUNC.NTZ R3, R2 ;  /* 0x0000000200037305 */ /* 0x000064000021f000 */
[----:B0-----:R-:W-:Y:S02]  /*145b0*/  IMAD.MOV.U32 R2, RZ, RZ, RZ ;  /* 0x000000ffff027224 */ /* 0x001fe400078e00ff */
[----:B-1----:R-:W-:-:S04]  /*145c0*/  IMAD.MOV R11, RZ, RZ, -R3 ;  /* 0x000000ffff0b7224 */ /* 0x002fc800078e0a03 */
[----:B------:R-:W-:-:S04]  /*145d0*/  IMAD R11, R11, R4, RZ ;  /* 0x000000040b0b7224 */ /* 0x000fc800078e02ff */
[----:B------:R-:W-:Y:S01]  /*145e0*/  IMAD.HI.U32 R3, R3, R11, R2 ;  /* 0x0000000b03037227 */ /* 0x000fe200078e0002 */
[----:B------:R-:W-:-:S03]  /*145f0*/  IABS R2, R5 ;  /* 0x0000000500027213 */ /* 0x000fc60000000000 */
[----:B------:R-:W-:Y:S02]  /*14600*/  IMAD.MOV R11, RZ, RZ, -R9 ;  /* 0x000000ffff0b7224 */ /* 0x000fe400078e0a09 */
[----:B------:R-:W-:-:S04]  /*14610*/  IMAD.HI.U32 R9, R3, R2, RZ ;  /* 0x0000000203097227 */ /* 0x000fc800078e00ff */
[----:B------:R-:W-:Y:S02]  /*14620*/  VIADD R3, R10, 0xffffffe ;  /* 0x0ffffffe0a037836 */ /* 0x000fe40000000000 */
[----:B------:R-:W-:-:S04]  /*14630*/  IMAD R11, R9, R11, R2 ;  /* 0x0000000b090b7224 */ /* 0x000fc800078e0202 */
[----:B------:R-:W0:Y:S01]  /*14640*/  F2I.FTZ.U32.TRUNC.NTZ R3, R3 ;  /* 0x0000000300037305 */ /* 0x000e22000021f000 */
[----:B------:R-:W-:-:S13]  /*14650*/  ISETP.GT.U32.AND P1, PT, R4, R11, PT ;  /* 0x0000000b0400720c */ /* 0x000fda0003f24070 */
[----:B------:R-:W-:Y:S02]  /*14660*/  @!P1 IMAD.IADD R11, R11, 0x1, -R4 ;  /* 0x000000010b0b9824 */ /* 0x000fe400078e0a04 */
[----:B0-----:R-:W-:Y:S02]  /*14670*/  IMAD.MOV R2, RZ, RZ, -R3 ;  /* 0x000000ffff027224 */ /* 0x001fe400078e0a03 */
[----:B------:R-:W-:Y:S01]  /*14680*/  @!P1 VIADD R9, R9, 0x1 ;  /* 0x0000000109099836 */ /* 0x000fe20000000000 */
[----:B------:R-:W-:Y:S01]  /*14690*/  ISETP.GE.U32.AND P0, PT, R11, R4, PT ;  /* 0x000000040b00720c */ /* 0x000fe20003f06070 */
[----:B------:R-:W-:Y:S01]  /*146a0*/  IMAD R11, R2, R7, RZ ;  /* 0x00000007020b7224 */ /* 0x000fe200078e02ff */
[----:B------:R-:W-:Y:S01]  /*146b0*/  ISETP.NE.AND P1, PT, R6, RZ, PT ;  /* 0x000000ff0600720c */ /* 0x000fe20003f25270 */
[----:B------:R-:W-:-:S04]  /*146c0*/  IMAD.MOV.U32 R2, RZ, RZ, RZ ;  /* 0x000000ffff027224 */ /* 0x000fc800078e00ff */
[----:B------:R-:W-:Y:S01]  /*146d0*/  IMAD.HI.U32 R4, R3, R11, R2 ;  /* 0x0000000b03047227 */ /* 0x000fe200078e0002 */
[----:B------:R-:W-:-:S04]  /*146e0*/  LOP3.LUT R2, R5, R6, RZ, 0x3c, !PT ;  /* 0x0000000605027212 */ /* 0x000fc800078e3cff */
[----:B------:R-:W-:Y:S01]  /*146f0*/  ISETP.GE.AND P2, PT, R2, RZ, PT ;  /* 0x000000ff0200720c */ /* 0x000fe20003f46270 */
[----:B------:R-:W-:Y:S01]  /*14700*/  @P0 VIADD R9, R9, 0x1 ;  /* 0x0000000109090836 */ /* 0x000fe20000000000 */
[----:B------:R-:W-:-:S05]  /*14710*/  IABS R2, R8 ;  /* 0x0000000800027213 */ /* 0x000fca0000000000 */
[----:B------:R-:W-:-:S06]  /*14720*/  IMAD.MOV R2, RZ, RZ, -R2 ;  /* 0x000000ffff027224 */ /* 0x000fcc00078e0a02 */
[----:B------:R-:W-:Y:S01]  /*14730*/  @!P2 IMAD.MOV R9, RZ, RZ, -R9 ;  /* 0x000000ffff09a224 */ /* 0x000fe200078e0a09 */
[----:B------:R-:W-:-:S04]  /*14740*/  @!P1 LOP3.LUT R9, RZ, R6, RZ, 0x33, !PT ;  /* 0x00000006ff099212 */ /* 0x000fc800078e33ff */
        /* <DEDUP_REMOVED lines=15> */
[--C-:B------:R-:W-:Y:S02]  /*14840*/  IMAD R8, R8, R2, R9.reuse ;  /* 0x0000000208087224 */ /* 0x100fe400078e0209 */
[----:B------:R-:W-:Y:S02]  /*14850*/  IMAD.MOV R2, RZ, RZ, -R9 ;  /* 0x000000ffff027224 */ /* 0x000fe400078e0a09 */
[----:B------:R-:W-:Y:S02]  /*14860*/  IMAD R3, R8, 0x10000, R3 ;  /* 0x0001000008037824 */ /* 0x000fe400078e0203 */
[----:B------:R-:W-:-:S03]  /*14870*/  IMAD R2, R6, R2, R5 ;  /* 0x0000000206027224 */ /* 0x000fc600078e0205 */
[----:B------:R0:W-:Y:S01]  /*14880*/  STL [R1+0x18], R3 ;  /* 0x0000180301007387 */ /* 0x0001e20000100800 */
[----:B------:R-:W-:Y:S05]  /*14890*/  BRA `(.L_x_1173) ;  /* 0x0000000000fc7947 */ /* 0x000fea0003800000 */
.L_x_1172:
[----:B------:R-:W-:Y:S02]  /*148a0*/  ULDC.64 UR4, c[0x0][0xc90] ;  /* 0x0003240000047ab9 */ /* 0x000fe40000000a00 */
[----:B------:R-:W-:-:S06]  /*148b0*/  UIMAD.WIDE UR4, UR42, 0x4, UR4 ;  /* 0x000000042a0478a5 */ /* 0x000fcc000f8e0204 */
[----:B0-----:R-:W-:Y:S02]  /*148c0*/  IMAD.U32 R2, RZ, RZ, UR4 ;  /* 0x00000004ff027e24 */ /* 0x001fe4000f8e00ff */
[----:B------:R-:W-:-:S05]  /*148d0*/  IMAD.U32 R3, RZ, RZ, UR5 ;  /* 0x00000005ff037e24 */ /* 0x000fca000f8e00ff */
[----:B------:R0:W2:Y:S02]  /*148e0*/  LDG.E R7, desc[UR52][R2.64] ;  /* 0x0000003402077981 */ /* 0x0000a4000c1e1900 */
[----:B0-----:R-:W-:Y:S02]  /*148f0*/  IMAD.MOV.U32 R2, RZ, RZ, RZ ;  /* 0x000000ffff027224 */ /* 0x001fe400078e00ff */
[----:B--2---:R-:W-:-:S05]  /*14900*/  IMAD R8, R6, R7, RZ ;  /* 0x0000000706087224 */ /* 0x004fca00078e02ff */
[----:B------:R-:W-:-:S04]  /*14910*/  IABS R9, R8 ;  /* 0x0000000800097213 */ /* 0x000fc80000000000 */
[----:B------:R-:W0:Y:S08]  /*14920*/  I2F.RP R10, R9 ;  /* 0x00000009000a7306 */ /* 0x000e300000209400 */
[----:B0-----:R-:W0:Y:S02]  /*14930*/  MUFU.RCP R10, R10 ;  /* 0x0000000a000a7308 */ /* 0x001e240000001000 */
[----:B0-----:R-:W-:-:S06]  /*14940*/  VIADD R11, R10, 0xffffffe ;  /* 0x0ffffffe0a0b7836 */ /* 0x001fcc0000000000 */
[----:B------:R-:W0:Y:S02]  /*14950*/  F2I.FTZ.U32.TRUNC.NTZ R3, R11 ;  /* 0x0000000b00037305 */ /* 0x000e24000021f000 */
[----:B0-----:R-:W-:-:S04]  /*14960*/  IMAD.MOV R12, RZ, RZ, -R3 ;  /* 0x000000ffff0c7224 */ /* 0x001fc800078e0a03 */
[----:B------:R-:W-:-:S04]  /*14970*/  IMAD R13, R12, R9, RZ ;  /* 0x000000090c0d7224 */ /* 0x000fc800078e02ff */
[----:B------:R-:W-:Y:S01]  /*14980*/  IMAD.HI.U32 R2, R3, R13, R2 ;  /* 0x0000000d03027227 */ /* 0x000fe200078e0002 */
[----:B------:R-:W-:Y:S02]  /*14990*/  IABS R13, R5 ;  /* 0x00000005000d7213 */ /* 0x000fe40000000000 */
[----:B------:R-:W-:-:S03]  /*149a0*/  IABS R3, R8 ;  /* 0x0000000800037213 */ /* 0x000fc60000000000 */
[----:B------:R-:W-:-:S04]  /*149b0*/  IMAD.HI.U32 R2, R2, R13, RZ ;  /* 0x0000000d02027227 */ /* 0x000fc800078e00ff */
[----:B------:R-:W-:-:S04]  /*149c0*/  IMAD.MOV R3, RZ, RZ, -R3 ;  /* 0x000000ffff037224 */ /* 0x000fc800078e0a03 */
[----:B------:R-:W-:Y:S01]  /*149d0*/  IMAD R10, R2, R3, R13 ;  /* 0x00000003020a7224 */ /* 0x000fe200078e020d */
[----:B------:R-:W-:-:S04]  /*149e0*/  LOP3.LUT R3, R5, R8, RZ, 0x3c, !PT ;  /* 0x0000000805037212 */ /* 0x000fc800078e3cff */
[----:B------:R-:W-:Y:S02]  /*149f0*/  ISETP.GT.U32.AND P1, PT, R9, R10, PT ;  /* 0x0000000a0900720c */ /* 0x000fe40003f24070 */
[----:B------:R-:W-:-:S11]  /*14a00*/  ISETP.GE.AND P2, PT, R3, RZ, PT ;  /* 0x000000ff0300720c */ /* 0x000fd60003f46270 */
[----:B------:R-:W-:Y:S02]  /*14a10*/  @!P1 IMAD.IADD R10, R10, 0x1, -R9 ;  /* 0x000000010a0a9824 */ /* 0x000fe400078e0a09 */
[----:B------:R-:W-:Y:S01]  /*14a20*/  @!P1 VIADD R2, R2, 0x1 ;  /* 0x0000000102029836 */ /* 0x000fe20000000000 */
[----:B------:R-:W-:Y:S02]  /*14a30*/  ISETP.NE.AND P1, PT, R8, RZ, PT ;  /* 0x000000ff0800720c */ /* 0x000fe40003f25270 */
[----:B------:R-:W-:-:S13]  /*14a40*/  ISETP.GE.U32.AND P0, PT, R10, R9, PT ;  /* 0x000000090a00720c */ /* 0x000fda0003f06070 */
[----:B------:R-:W-:-:S04]  /*14a50*/  @P0 VIADD R2, R2, 0x1 ;  /* 0x0000000102020836 */ /* 0x000fc80000000000 */
[----:B------:R-:W-:Y:S01]  /*14a60*/  @!P2 IMAD.MOV R2, RZ, RZ, -R2 ;  /* 0x000000ffff02a224 */ /* 0x000fe200078e0a02 */
[----:B------:R-:W-:-:S05]  /*14a70*/  @!P1 LOP3.LUT R2, RZ, R8, RZ, 0x33, !PT ;  /* 0x00000008ff029212 */ /* 0x000fca00078e33ff */
[----:B------:R-:W-:Y:S02]  /*14a80*/  IMAD R9, R7, R2, RZ ;  /* 0x0000000207097224 */ /* 0x000fe400078e02ff */
[----:B------:R-:W-:Y:S02]  /*14a90*/  IMAD.MOV R2, RZ, RZ, -R2 ;  /* 0x000000ffff027224 */ /* 0x000fe400078e0a02 */
[----:B------:R-:W-:Y:S02]  /*14aa0*/  IMAD.MOV R3, RZ, RZ, -R9 ;  /* 0x000000ffff037224 */ /* 0x000fe400078e0a09 */
[----:B------:R-:W-:-:S03]  /*14ab0*/  IMAD R5, R8, R2, R5 ;  /* 0x0000000208057224 */ /* 0x000fc600078e0205 */
[----:B------:R-:W-:-:S04]  /*14ac0*/  VIADDMNMX R4, R3, R4, R7, PT ;  /* 0x0000000403047246 */ /* 0x000fc80003800107 */
[-C--:B------:R-:W-:Y:S02]  /*14ad0*/  IABS R7, R4.reuse ;  /* 0x0000000400077213 */ /* 0x080fe40000000000 */
[----:B------:R-:W-:Y:S02]  /*14ae0*/  IABS R8, R4 ;  /* 0x0000000400087213 */ /* 0x000fe40000000000 */
[----:B------:R-:W0:Y:S03]  /*14af0*/  I2F.RP R10, R7 ;  /* 0x00000007000a7306 */ /* 0x000e260000209400 */
[----:B------:R-:W-:-:S05]  /*14b00*/  IMAD.MOV R8, RZ, RZ, -R8 ;  /* 0x000000ffff087224 */ /* 0x000fca00078e0a08 */
[----:B0-----:R-:W0:Y:S02]  /*14b10*/  MUFU.RCP R10, R10 ;  /* 0x0000000a000a7308 */ /* 0x001e240000001000 */
[----:B0-----:R-:W-:-:S06]  /*14b20*/  VIADD R3, R10, 0xffffffe ;  /* 0x0ffffffe0a037836 */ /* 0x001fcc0000000000 */
[----:B------:R-:W0:Y:S02]  /*14b30*/  F2I.FTZ.U32.TRUNC.NTZ R3, R3 ;  /* 0x0000000300037305 */ /* 0x000e24000021f000 */
[----:B0-----:R-:W-:-:S04]  /*14b40*/  IMAD.MOV R2, RZ, RZ, -R3 ;  /* 0x000000ffff027224 */ /* 0x001fc800078e0a03 */
[----:B------:R-:W-:Y:S02]  /*14b50*/  IMAD R11, R2, R7, RZ ;  /* 0x00000007020b7224 */ /* 0x000fe400078e02ff */
[----:B------:R-:W-:-:S04]  /*14b60*/  IMAD.MOV.U32 R2, RZ, RZ, RZ ;  /* 0x000000ffff027224 */ /* 0x000fc800078e00ff */
[----:B------:R-:W-:Y:S01]  /*14b70*/  IMAD.HI.U32 R2, R3, R11, R2 ;  /* 0x0000000b03027227 */ /* 0x000fe200078e0002 */
[----:B------:R-:W-:Y:S02]  /*14b80*/  IABS R11, R5 ;  /* 0x00000005000b7213 */ /* 0x000fe40000000000 */
[----:B------:R-:W-:Y:S02]  /*14b90*/  LOP3.LUT R3, R5, R4, RZ, 0x3c, !PT ;  /* 0x0000000405037212 */ /* 0x000fe400078e3cff */
[----:B------:R-:W-:Y:S01]  /*14ba0*/  IADD3 R5, R9, 0x1000000, R5 ;  /* 0x0100000009057810 */ /* 0x000fe20007ffe005 */
        /* <DEDUP_REMOVED lines=10> */
[----:B------:R-:W-:Y:S01]  /*14c50*/  @!P1 LOP3.LUT R2, RZ, R4, RZ, 0x33, !PT ;  /* 0x00000004ff029212 */ /* 0x000fe200078e33ff */
[----:B------:R-:W-:-:S04]  /*14c60*/  IMAD.MOV R4, RZ, RZ, -R4 ;  /* 0x000000ffff047224 */ /* 0x000fc800078e0a04 */
[----:B------:R-:W-:-:S05]  /*14c70*/  IMAD R3, R2, R4, R5 ;  /* 0x0000000402037224 */ /* 0x000fca00078e0205 */
[----:B------:R1:W-:Y:S02]  /*14c80*/  STL [R1+0x18], R3 ;  /* 0x0000180301007387 */ /* 0x0003e40000100800 */
.L_x_1173:
[----:B01----:R-:W-:-:S05]  /*14c90*/  LOP3.LUT R3, RZ, R2, RZ, 0x33, !PT ;  /* 0x00000002ff037212 */ /* 0x003fca00078e33ff */
[----:B------:R-:W-:-:S05]  /*14ca0*/  IMAD.IADD R2, R6, 0x1, R3 ;  /* 0x0000000106027824 */ /* 0x000fca00078e0203 */
[----:B------:R1:W-:Y:S01]  /*14cb0*/  STL [R1+0x14], R2 ;  /* 0x0000140201007387 */ /* 0x0003e20000100800 */
[----:B------:R-:W-:Y:S05]  /*14cc0*/  BRA `(.L_x_1174) ;  /* 0x00000000000c7947 */ /* 0x000fea0003800000 */
.L_x_1169:
[----:B------:R0:W-:Y:S04]  /*14cd0*/  STL [R1+0x10], R7 ;  /* 0x0000100701007387 */ /* 0x0001e80000100800 */
[----:B------:R0:W-:Y:S04]  /*14ce0*/  STL [R1+0x14], RZ ;  /* 0x000014ff01007387 */ /* 0x0001e80000100800 */
[----:B------:R0:W-:Y:S02]  /*14cf0*/  STL [R1+0x18], RZ ;  /* 0x000018ff01007387 */ /* 0x0001e40000100800 */
.L_x_1174:
[----:B------:R-:W2:Y:S04]  /*14d00*/  LDL R4, [R1+0x10] ;  /* 0x0000100001047983 */ /* 0x000ea80000100800 */
[----:B------:R-:W2:Y:S04]  /*14d10*/  LDL R5, [R1+0x14] ;  /* 0x0000140001057983 */ /* 0x000ea80000100800 */
[----:B------:R-:W2:Y:S01]  /*14d20*/  LDL R6, [R1+0x18] ;  /* 0x0000180001067983 */ /* 0x000ea20000100800 */
[----:B------:R-:W-:Y:S01]  /*14d30*/  ISETP.NE.AND P0, PT, R0, RZ, PT ;  /* 0x000000ff0000720c */ /* 0x000fe20003f05270 */
[----:B-1----:R-:W-:-:S12]  /*14d40*/  IMAD.U32 R2, RZ, RZ, UR42 ;  /* 0x0000002aff027e24 */ /* 0x002fd8000f8e00ff */
[----:B------:R-:W1:Y:S01]  /*14d50*/  @!P0 S2R R3, SR_CgaCtaId ;  /* 0x0000000000038919 */ /* 0x000e620000008800 */
[----:B------:R-:W-:Y:S01]  /*14d60*/  @!P0 MOV R0, 0x400 ;  /* 0x0000040000008802 */ /* 0x000fe20000000f00 */
[----:B0-----:R-:W-:-:S03]  /*14d70*/  @!P0 IMAD.MOV.U32 R7, RZ, RZ, R2 ;  /* 0x000000ffff078224 */ /* 0x001fc600078e0002 */
[----:B-1----:R-:W-:-:S05]  /*14d80*/  @!P0 LEA R0, R3, R0, 0x18 ;  /* 0x0000000003008211 */ /* 0x002fca00078ec0ff */
[----:B--2---:R0:W-:Y:S01]  /*14d90*/  @!P0 STS.128 [R0+0x228d0], R4 ;  /* 0x0228d00400008388 */ /* 0x0041e20000000c00 */
[----:B------:R-:W-:Y:S06]  /*14da0*/  BAR.ARV 0x5, 0x180 ;  /* 0x0146000000007b1d */ /* 0x000fec0000002000 */
.L_x_1167:
        /* <DEDUP_REMOVED lines=8> */
[----:B------:R-:W1:Y:S01]  /*14e30*/  S2R R8, SR_TID.X ;  /* 0x0000000000087919 */ /* 0x000e620000002100 */
[----:B------:R-:W0:Y:S01]  /*14e40*/  S2UR UR5, SR_CgaCtaId ;  /* 0x00000000000579c3 */ /* 0x000e220000008800 */
[----:B------:R-:W-:Y:S01]  /*14e50*/  UMOV UR4, 0x400 ;  /* 0x0000040000047882 */ /* 0x000fe20000000000 */
[----:B------:R-:W-:Y:S01]  /*14e60*/  IMAD.MOV.U32 R19, RZ, RZ, RZ ;  /* 0x000000ffff137224 */ /* 0x000fe200078e00ff */
[----:B------:R-:W-:Y:S01]  /*14e70*/  ULDC UR40, c[0x0][0xc] ;  /* 0x0000030000287ab9 */ /* 0x000fe20000000800 */
[----:B------:R-:W-:Y:S02]  /*14e80*/  ULOP3.LUT UR39, UR38, 0x1, URZ, 0xfc, !UPT ;  /* 0x0000000126277892 */ /* 0x000fe4000f8efc3f */
[----:B------:R-:W-:Y:S01]  /*14e90*/  ULOP3.LUT UR41, UR38, 0x2, URZ, 0xfc, !UPT ;  /* 0x0000000226297892 */ /* 0x000fe2000f8efc3f */
[----:B------:R-:W-:Y:S01]  /*14ea0*/  ULDC.64 UR44, c[0x0][0x198] ;  /* 0x00006600002c7ab9 */ /* 0x000fe20000000a00 */
[----:B0-----:R-:W-:-:S06]  /*14eb0*/  ULEA UR4, UR5, UR4, 0x18 ;  /* 0x0000000405047291 */ /* 0x001fcc000f8ec03f */
[----:B------:R-:W-:Y:S01]  /*14ec0*/  IMAD.U32 R17, RZ, RZ, UR4 ;  /* 0x00000004ff117e24 */ /* 0x000fe2000f8e00ff */
[C---:B-1----:R-:W-:Y:S01]  /*14ed0*/  LOP3.LUT R6, R8.reuse, 0x7f, RZ, 0xc0, !PT ;  /* 0x0000007f08067812 */ /* 0x042fe200078ec0ff */
[C---:B------:R-:W-:Y:S01]  /*14ee0*/  IMAD.SHL.U32 R2, R8.reuse, 0x80, RZ ;  /* 0x0000008008027824 */ /* 0x040fe200078e00ff */
[----:B------:R-:W-:Y:S02]  /*14ef0*/  R2P PR, R8, 0x6 ;  /* 0x0000000608007804 */ /* 0x000fe40000000000 */
[----:B------:R-:W-:Y:S02]  /*14f00*/  SHF.R.U32.HI R3, RZ, 0x5, R6 ;  /* 0x00000005ff037819 */ /* 0x000fe40000011606 */
[C---:B------:R-:W-:Y:S02]  /*14f10*/  LOP3.LUT R0, R2.reuse, 0x380, RZ, 0xc0, !PT ;  /* 0x0000038002007812 */ /* 0x040fe400078ec0ff */
[----:B------:R-:W-:Y:S02]  /*14f20*/  LOP3.LUT R4, R2, 0x400, RZ, 0xc0, !PT ;  /* 0x0000040002047812 */ /* 0x000fe400078ec0ff */
[----:B------:R-:W-:Y:S01]  /*14f30*/  LOP3.LUT R7, R0, 0x10, R8, 0xf8, !PT ;  /* 0x0000001000077812 */ /* 0x000fe200078ef808 */
[----:B------:R-:W-:-:S02]  /*14f40*/  IMAD R5, R3, 0x10, R0 ;  /* 0x0000001003057824 */ /* 0x000fc400078e0200 */
[----:B------:R-:W-:Y:S02]  /*14f50*/  IMAD.SHL.U32 R0, R8, 0x10, RZ ;  /* 0x0000001008007824 */ /* 0x000fe400078e00ff */
[----:B------:R-:W-:-:S03]  /*14f60*/  IMAD R4, R3, 0x800, R4 ;  /* 0x0000080003047824 */ /* 0x000fc600078e0204 */
[--C-:B------:R-:W-:Y:S02]  /*14f70*/  LOP3.LUT R5, R5, 0x70, R0.reuse, 0x78, !PT ;  /* 0x0000007005057812 */ /* 0x100fe400078e7800 */
[----:B------:R-:W-:Y:S02]  /*14f80*/  LOP3.LUT R7, R7, 0x70, R0, 0x78, !PT ;  /* 0x0000007007077812 */ /* 0x000fe400078e7800 */
[----:B------:R-:W-:Y:S02]  /*14f90*/  LOP3.LUT R9, R5, 0xc00, R2, 0xf8, !PT ;  /* 0x00000c0005097812 */ /* 0x000fe400078ef802 */
[----:B------:R-:W-:Y:S01]  /*14fa0*/  LOP3.LUT R2, R0, 0x40, RZ, 0xc0, !PT ;  /* 0x0000004000027812 */ /* 0x000fe200078ec0ff */
[----:B------:R-:W-:Y:S02]  /*14fb0*/  IMAD.IADD R5, R4, 0x1, R7 ;  /* 0x0000000104057824 */ /* 0x000fe400078e0207 */
[----:B------:R-:W-:Y:S02]  /*14fc0*/  STL [R1+0x28], R9 ;  /* 0x0000280901007387 */ /* 0x000fe40000100800 */
[----:B------:R-:W-:Y:S01]  /*14fd0*/  IMAD R4, R3, 0x200, R2 ;  /* 0x0000020003047824 */ /* 0x000fe200078e0202 */
[----:B------:R-:W-:Y:S01]  /*14fe0*/  LOP3.LUT R2, R0, 0x1b0, RZ, 0xc0, !PT ;  /* 0x000001b000027812 */ /* 0x000fe200078ec0ff */
[----:B------:R-:W-:Y:S01]  /*14ff0*/  IMAD.SHL.U32 R3, R8, 0x2, RZ ;  /* 0x0000000208037824 */ /* 0x000fe200078e00ff */
[----:B------:R0:W-:Y:S04]  /*15000*/  STL [R1+0x24], R5 ;  /* 0x0000240501007387 */ /* 0x0001e80000100800 */
[----:B------:R-:W-:Y:S01]  /*15010*/  LOP3.LUT R2, R2, 0x30, R3, 0x78, !PT ;  /* 0x0000003002027812 */ /* 0x000fe200078e7803 */
[----:B------:R-:W-:-:S03]  /*15020*/  IMAD.MOV.U32 R3, RZ, RZ, 0x20 ;  /* 0x00000020ff037424 */ /* 0x000fc600078e00ff */
[----:B------:R-:W-:Y:S02]  /*15030*/  IADD3 R2, R17, R4, R2 ;  /* 0x0000000411027210 */ /* 0x000fe40007ffe002 */
[----:B------:R-:W-:Y:S01]  /*15040*/  LOP3.LUT R4, R0, 0x30, RZ, 0xc0, !PT ;  /* 0x0000003000047812 */ /* 0x000fe200078ec0ff */
[----:B------:R-:W-:Y:S01]  /*15050*/  IMAD.MOV.U32 R0, RZ, RZ, 0x40 ;  /* 0x00000040ff007424 */ /* 0x000fe200078e00ff */
[----:B------:R-:W-:Y:S01]  /*15060*/  SEL R3, R3, 0xffffffe0, !P1 ;  /* 0xffffffe003037807 */ /* 0x000fe20004800000 */
[----:B------:R1:W-:Y:S01]  /*15070*/  STL [R1+0x2c], R2 ;  /* 0x00002c0201007387 */ /* 0x0003e20000100800 */
[----:B0-----:R-:W-:Y:S02]  /*15080*/  SHF.R.U32.HI R5, RZ, 0x2, R6 ;  /* 0x00000002ff057819 */ /* 0x001fe40000011606 */
[----:B------:R-:W-:-:S05]  /*15090*/  SEL R0, R0, 0xffffffc0, !P2 ;  /* 0xffffffc000007807 */ /* 0x000fca0005000000 */
[----:B------:R0:W-:Y:S01]  /*150a0*/  STL [R1+0xc], R0 ;  /* 0x00000c0001007387 */ /* 0x0001e20000100800 */
[----:B-1----:R-:W-:-:S03]  /*150b0*/  IMAD.SHL.U32 R2, R8, 0x20, RZ ;  /* 0x0000002008027824 */ /* 0x002fc600078e00ff */
[----:B------:R-:W-:Y:S02]  /*150c0*/  STL [R1+0x8], R3 ;  /* 0x0000080301007387 */ /* 0x000fe40000100800 */
[----:B------:R-:W-:Y:S02]  /*150d0*/  LOP3.LUT R2, R5, 0x60, R2, 0xf8, !PT ;  /* 0x0000006005027812 */ /* 0x000fe400078ef802 */
[----:B------:R-:W-:Y:S01]  /*150e0*/  STL [R1+0x38], RZ ;  /* 0x000038ff01007387 */ /* 0x000fe20000100800 */
[----:B------:R-:W-:Y:S01]  /*150f0*/  LOP3.LUT R2, R4, 0x40, RZ, 0xfc, !PT ;  /* 0x0000004004027812 */ /* 0x000fe200078efcff */
[----:B0-----:R-:W-:-:S05]  /*15100*/  IMAD.MOV.U32 R0, RZ, RZ, 0x1 ;  /* 0x00000001ff007424 */ /* 0x001fca00078e00ff */
[----:B------:R0:W-:Y:S02]  /*15110*/  STL [R1], R0 ;  /* 0x0000000001007387 */ /* 0x0001e40000100800 */
[----:B0-----:R-:W-:-:S07]  /*15120*/  LOP3.LUT R0, R4, 0x80, RZ, 0xfc, !PT ;  /* 0x0000008004007812 */ /* 0x001fce00078efcff */
.L_x_1253:
[----:B------:R-:W-:Y:S01]  /*15130*/  ULDC.64 UR4, c[0x0][0xa28] ;  /* 0x00028a0000047ab9 */ /* 0x000fe20000000a00 */
[----:B------:R-:W-:Y:S01]  /*15140*/  ULDC.64 UR8, c[0x0][0xa00] ;  /* 0x0002800000087ab9 */ /* 0x000fe20000000a00 */
[----:B------:R-:W-:Y:S01]  /*15150*/  UISETP.NE.U32.AND UP0, UPT, UR4, URZ, UPT ;  /* 0x0000003f0400728c */ /* 0x000fe2000bf05070 */
[----:B------:R-:W-:Y:S01]  /*15160*/  ISETP.NE.U32.AND P0, PT, RZ, UR8, PT ;  /* 0x00000008ff007c0c */ /* 0x000fe2000bf05070 */
[----:B------:R-:W-:Y:S01]  /*15170*/  ULDC.64 UR6, c[0x0][0xa00] ;  /* 0x0002800000067ab9 */ /* 0x000fe20000000a00 */
[----:B------:R-:W-:Y:S01]  /*15180*/  IMAD.MOV.U32 R0, RZ, RZ, RZ ;  /* 0x000000ffff007224 */ /* 0x000fe200078e00ff */
[----:B------:R-:W-:Y:S01]  /*15190*/  UISETP.NE.AND.EX UP0, UPT, UR5, URZ, UPT, UP0 ;  /* 0x0000003f0500728c */ /* 0x000fe2000bf05300 */
[----:B------:R-:W-:Y:S01]  /*151a0*/  ISETP.NE.AND.EX P0, PT, RZ, UR9, PT, P0 ;  /* 0x00000009ff007c0c */ /* 0x000fe2000bf05300 */
[----:B------:R-:W-:Y:S01]  /*151b0*/  UIMAD.WIDE UR6, UR42, 0x4, UR6 ;  /* 0x000000042a0678a5 */ /* 0x000fe2000f8e0206 */
[----:B0-----:R-:W2:Y:S01]  /*151c0*/  LDL.LU R7, [R1+0x18] ;  /* 0x0000180001077983 */ /* 0x001ea20000300800 */
[----:B------:R-:W-:Y:S01]  /*151d0*/  ULDC.64 UR10, c[0x0][0xa18] ;  /* 0x00028600000a7ab9 */ /* 0x000fe20000000a00 */
[----:B-1----:R-:W0:Y:S01]  /*151e0*/  LDC R6, c[0x0][0x288] ;  /* 0x0000a200ff067b82 */ /* 0x002e220000000800 */
[----:B------:R-:W-:Y:S01]  /*151f0*/  PLOP3.LUT P1, PT, PT, PT, UP0, 0x80, 0x0 ;  /* 0x000000000000781c */ /* 0x000fe20003f2f008 */
[----:B------:R-:W-:Y:S01]  /*15200*/  ULDC.64 UR8, c[0x0][0xa08] ;  /* 0x0002820000087ab9 */ /* 0x000fe20000000a00 */
[----:B---3--:R-:W-:-:S02]  /*15210*/  IMAD.U32 R2, RZ, RZ, UR6 ;  /* 0x00000006ff027e24 */ /* 0x008fc4000f8e00ff */
[----:B------:R-:W-:Y:S01]  /*15220*/  IMAD.U32 R3, RZ, RZ, UR7 ;  /* 0x00000007ff037e24 */ /* 0x000fe2000f8e00ff */
[----:B------:R-:W-:Y:S02]  /*15230*/  @UP0 ULDC.64 UR4, c[0x0][0xa28] ;  /* 0x00028a0000040ab9 */ /* 0x000fe40000000a00 */
[----:B------:R-:W-:Y:S02]  /*15240*/  @UP0 UIMAD.WIDE UR4, UR42, 0x4, UR4 ;  /* 0x000000042a0408a5 */ /* 0x000fe4000f8e0204 */
[----:B------:R1:W3:Y:S01]  /*15250*/  @P0 LDG.E R5, desc[UR52][R2.64] ;  /* 0x0000003402050981 */ /* 0x0002e2000c1e1900 */
[----:B------:R-:W-:-:S04]  /*15260*/  UISETP.NE.U32.AND UP0, UPT, UR10, URZ, UPT ;  /* 0x0000003f0a00728c */ /* 0x000fc8000bf05070 */
[----:B------:R-:W-:Y:S01]  /*15270*/  UISETP.NE.AND.EX UP0, UPT, UR11, URZ, UPT, UP0 ;  /* 0x0000003f0b00728c */ /* 0x000fe2000bf05300 */
[----:B-1----:R-:W-:Y:S02]  /*15280*/  IMAD.U32 R2, RZ, RZ, UR4 ;  /* 0x00000004ff027e24 */ /* 0x002fe4000f8e00ff */
[----:B------:R-:W-:Y:S01]  /*15290*/  IMAD.U32 R3, RZ, RZ, UR5 ;  /* 0x00000005ff037e24 */ /* 0x000fe2000f8e00ff */
[----:B------:R-:W-:-:S04]  /*152a0*/  ULDC.64 UR4, c[0x0][0xa08] ;  /* 0x0002820000047ab9 */ /* 0x000fc80000000a00 */
[----:B------:R1:W5:Y:S01]  /*152b0*/  @P1 LDG.E R0, desc[UR52][R2.64] ;  /* 0x0000003402001981 */ /* 0x000362000c1e1900 */
[----:B------:R-:W-:Y:S01]  /*152c0*/  ISETP.NE.U32.AND P1, PT, RZ, UR4, PT ;  /* 0x00000004ff007c0c */ /* 0x000fe2000bf25070 */
[----:B------:R-:W-:Y:S01]  /*152d0*/  UIMAD.WIDE UR8, UR42, 0x4, UR8 ;  /* 0x000000042a0878a5 */ /* 0x000fe2000f8e0208 */
[----:B------:R-:W-:Y:S02]  /*152e0*/  IMAD.MOV.U32 R4, RZ, RZ, RZ ;  /* 0x000000ffff047224 */ /* 0x000fe400078e00ff */
[----:B------:R-:W-:Y:S01]  /*152f0*/  ISETP.NE.AND.EX P1, PT, RZ, UR5, PT, P1 ;  /* 0x00000005ff007c0c */ /* 0x000fe2000bf25310 */
[----:B------:R-:W-:Y:S01]  /*15300*/  @UP0 ULDC.64 UR4, c[0x0][0xa18] ;  /* 0x0002860000040ab9 */ /* 0x000fe20000000a00 */
[----:B------:R-:W-:Y:S01]  /*15310*/  PLOP3.LUT P4, PT, PT, PT, UP0, 0x80, 0x0 ;  /* 0x000000000000781c */ /* 0x000fe20003f8f008 */
[----:B------:R-:W-:Y:S01]  /*15320*/  @UP0 UIMAD.WIDE UR4, UR42, 0x4, UR4 ;  /* 0x000000042a0408a5 */ /* 0x000fe2000f8e0204 */
[----:B-1----:R-:W-:Y:S02]  /*15330*/  IMAD.U32 R2, RZ, RZ, UR8 ;  /* 0x00000008ff027e24 */ /* 0x002fe4000f8e00ff */
[----:B------:R-:W-:-:S07]  /*15340*/  IMAD.U32 R3, RZ, RZ, UR9 ;  /* 0x00000009ff037e24 */ /* 0x000fce000f8e00ff */
[----:B------:R1:W5:Y:S02]  /*15350*/  @P1 LDG.E R4, desc[UR52][R2.64] ;  /* 0x0000003402041981 */ /* 0x000364000c1e1900 */
[----:B-1----:R-:W-:Y:S02]  /*15360*/  IMAD.U32 R2, RZ, RZ, UR4 ;  /* 0x00000004ff027e24 */ /* 0x002fe4000f8e00ff */
[----:B------:R-:W-:Y:S01]  /*15370*/  IMAD.U32 R3, RZ, RZ, UR5 ;  /* 0x00000005ff037e24 */ /* 0x000fe2000f8e00ff */
[----:B------:R-:W-:Y:S01]  /*15380*/  UMOV UR43, URZ ;  /* 0x0000003f002b7c82 */ /* 0x000fe20008000000 */
[----:B------:R-:W-:-:S03]  /*15390*/  ULDC.64 UR4, c[0x0][0xa20] ;  /* 0x0002880000047ab9 */ /* 0x000fc60000000a00 */
[----:B0-----:R0:W4:Y:S01]  /*153a0*/  @P4 LDG.E R6, desc[UR52][R2.64] ;  /* 0x0000003402064981 */ /* 0x001122000c1e1900 */
[----:B------:R-:W-:-:S04]  /*153b0*/  ISETP.NE.U32.AND P3, PT, RZ, UR4, PT ;  /* 0x00000004ff007c0c */ /* 0x000fc8000bf65070 */
[----:B------:R-:W-:Y:S01]  /*153c0*/  ISETP.NE.AND.EX P3, PT, RZ, UR5, PT, P3 ;  /* 0x00000005ff007c0c */ /* 0x000fe2000bf65330 */
[----:B0-----:R-:W0:Y:S02]  /*153d0*/  LDC.64 R2, c[0x0][0x418] ;  /* 0x00010600ff027b82 */ /* 0x001e240000000a00 */
[----:B0-----:R-:W-:-:S04]  /*153e0*/  ISETP.NE.U32.AND P2, PT, R2, RZ, PT ;  /* 0x000000ff0200720c */ /* 0x001fc80003f45070 */
[----:B------:R-:W-:Y:S02]  /*153f0*/  ISETP.NE.AND.EX P2, PT, R3, RZ, PT, P2 ;  /* 0x000000ff0300720c */ /* 0x000fe40003f45320 */
[C---:B--2---:R-:W-:Y:S02]  /*15400*/  R2UR UR36, R7.reuse ;  /* 0x00000000072472ca */ /* 0x044fe400000e0000 */
[C---:B------:R-:W-:Y:S02]  /*15410*/  LOP3.LUT R2, R7.reuse, 0xff000000, RZ, 0xc0, !PT ;  /* 0xff00000007027812 */ /* 0x040fe400078ec0ff */
[----:B------:R-:W-:Y:S02]  /*15420*/  LOP3.LUT R7, R7, 0xff0000, RZ, 0xc0, !PT ;  /* 0x00ff000007077812 */ /* 0x000fe400078ec0ff */
[----:B------:R-:W-:-:S04]  /*15430*/  SHF.R.U32.HI R2, RZ, 0x8, R2 ;  /* 0x00000008ff027819 */ /* 0x000fc80000011602 */
[----:B------:R-:W-:Y:S02]  /*15440*/  LEA.HI R7, R7, R2, RZ, 0x10 ;  /* 0x0000000207077211 */ /* 0x000fe400078f80ff */
[----:B---3--:R-:W-:Y:S01]  /*15450*/  @P0 R2UR UR43, R5 ;  /* 0x00000000052b02ca */ /* 0x008fe200000e0000 */
[----:B------:R-:W-:Y:S01]  /*15460*/  ULOP3.LUT UR36, UR36, 0xffff, URZ, 0xc0, !UPT ;  /* 0x0000ffff24247892 */ /* 0x000fe2000f8ec03f */
[----:B------:R-:W0:Y:S02]  /*15470*/  LDC R5, c[0x0][0x424] ;  /* 0x00010900ff057b82 */ /* 0x000e240000000800 */
[----:B0-----:R-:W-:Y:S01]  /*15480*/  SEL R5, R5, 0x1, P2 ;  /* 0x0000000105057807 */ /* 0x001fe20001000000 */
[----:B----4-:R0:W-:Y:S01]  /*15490*/  STL [R1+0x30], R6 ;  /* 0x0000300601007387 */ /* 0x0101e20000100800 */
[----:B------:R-:W-:-:S04]  /*154a0*/  IMAD.MOV.U32 R9, RZ, RZ, R6 ;  /* 0x000000ffff097224 */ /* 0x000fc800078e0006 */
[----:B0-----:R-:W0:Y:S02]  /*154b0*/  LDC R6, c[0x0][0x2f0] ;  /* 0x0000bc00ff067b82 */ /* 0x001e240000000800 */
[----:B0-----:R-:W-:Y:S01]  /*154c0*/  IMAD R5, R5, R6, RZ ;  /* 0x0000000605057224 */ /* 0x001fe200078e02ff */
[----:B------:R-:W-:Y:S06]  /*154d0*/  @P4 BRA `(.L_x_1176) ;  /* 0x00000000001c4947 */ /* 0x000fec0003800000 */
[----:B------:R-:W-:Y:S05]  /*154e0*/  @!P0 BRA `(.L_x_1176) ;  /* 0x0000000000188947 */ /* 0x000fea0003800000 */
[----:B------:R-:W-:Y:S02]  /*154f0*/  IMAD.U32 R2, RZ, RZ, UR6 ;  /* 0x00000006ff027e24 */ /* 0x000fe4000f8e00ff */
[----:B------:R-:W-:-:S05]  /*15500*/  IMAD.U32 R3, RZ, RZ, UR7 ;  /* 0x00000007ff037e24 */ /* 0x000fca000f8e00ff */
[----:B------:R-:W2:Y:S04]  /*15510*/  LDG.E R6, desc[UR52][R2.64] ;  /* 0x0000003402067981 */ /* 0x000ea8000c1e1900 */
[----:B------:R-:W2:Y:S02]  /*15520*/  LDG.E R2, desc[UR52][R2.64+0x4] ;  /* 0x0000043402027981 */ /* 0x000ea4000c1e1900 */
[----:B--2---:R-:W-:-:S05]  /*15530*/  IMAD.IADD R9, R2, 0x1, -R6 ;  /* 0x0000000102097824 */ /* 0x004fca00078e0a06 */
[----:B------:R0:W-:Y:S02]  /*15540*/  STL [R1+0x30], R9 ;  /* 0x0000300901007387 */ /* 0x0001e40000100800 */
.L_x_1176:
[----:B-----5:R-:W-:-:S05]  /*15550*/  IMAD.IADD R2, R4, 0x1, R0 ;  /* 0x0000000104027824 */ /* 0x020fca00078e0200 */
[----:B------:R1:W-:Y:S01]  /*15560*/  STL [R1+0x1c], R2 ;  /* 0x00001c0201007387 */ /* 0x0003e20000100800 */
[----:B------:R-:W-:Y:S05]  /*15570*/  @!P3 BRA `(.L_x_1177) ;  /* 0x000000000018b947 */ /* 0x000fea0003800000 */
[----:B------:R-:W-:Y:S02]  /*15580*/  ULDC.64 UR4, c[0x0][0xa20] ;  /* 0x0002880000047ab9 */ /* 0x000fe40000000a00 */
[----:B------:R-:W-:-:S06]  /*15590*/  UIMAD.WIDE UR4, UR42, 0x4, UR4 ;  /* 0x000000042a0478a5 */ /* 0x000fcc000f8e0204 */
[----:B-1----:R-:W-:Y:S02]  /*155a0*/  IMAD.U32 R2, RZ, RZ, UR4 ;  /* 0x00000004ff027e24 */ /* 0x002fe4000f8e00ff */
[----:B------:R-:W-:-:S05]  /*155b0*/  IMAD.U32 R3, RZ, RZ, UR5 ;  /* 0x00000005ff037e24 */ /* 0x000fca000f8e00ff */
[----:B------:R1:W5:Y:S01]  /*155c0*/  LDG.E R5, desc[UR52][R2.64] ;  /* 0x0000003402057981 */ /* 0x000362000c1e1900 */
[----:B------:R-:W-:Y:S05]  /*155d0*/  BRA `(.L_x_1178) ;  /* 0x0000000000187947 */ /* 0x000fea0003800000 */
.L_x_1177:
[----:B------:R-:W-:Y:S05]  /*155e0*/  @!P1 BRA `(.L_x_1178) ;  /* 0x0000000000149947 */ /* 0x000fea0003800000 */
[----:B-1----:R-:W-:Y:S02]  /*155f0*/  IMAD.U32 R2, RZ, RZ, UR8 ;  /* 0x00000008ff027e24 */ /* 0x002fe4000f8e00ff */
[----:B------:R-:W-:-:S05]  /*15600*/  IMAD.U32 R3, RZ, RZ, UR9 ;  /* 0x00000009ff037e24 */ /* 0x000fca000f8e00ff */
[----:B------:R-:W2:Y:S04]  /*15610*/  LDG.E R5, desc[UR52][R2.64] ;  /* 0x0000003402057981 */ /* 0x000ea8000c1e1900 */
[----:B------:R-:W2:Y:S02]  /*15620*/  LDG.E R2, desc[UR52][R2.64+0x4] ;  /* 0x0000043402027981 */ /* 0x000ea4000c1e1900 */
[----:B--2---:R-:W-:-:S07]  /*15630*/  IMAD.IADD R5, R2, 0x1, -R5 ;  /* 0x0000000102057824 */ /* 0x004fce00078e0a05 */
.L_x_1178:
[----:B------:R-:W2:Y:S01]  /*15640*/  LDL.LU R4, [R1+0x14] ;  /* 0x0000140001047983 */ /* 0x000ea20000300800 */
[----:B-1----:R-:W1:Y:S01]  /*15650*/  LDC R2, c[0x0][0x448] ;  /* 0x00011200ff027b82 */ /* 0x002e620000000800 */
[----:B-----5:R-:W-:Y:S01]  /*15660*/  IMAD.IADD R0, R5, 0x1, -R0 ;  /* 0x0000000105007824 */ /* 0x020fe200078e0a00 */
[----:B-1----:R-:W-:-:S13]  /*15670*/  ISETP.NE.AND P1, PT, R2, 0x1, PT ;  /* 0x000000010200780c */ /* 0x002fda0003f25270 */
[----:B------:R-:W1:Y:S08]  /*15680*/  @P1 LDC R3, c[0x0][0x44c] ;  /* 0x00011300ff031b82 */ /* 0x000e700000000800 */
[----:B------:R-:W3:Y:S01]  /*15690*/  @P1 LDC R2, c[0x0][0x450] ;  /* 0x00011400ff021b82 */ /* 0x000ee20000000800 */
[----:B--2---:R-:W-:-:S04]  /*156a0*/  IMAD.SHL.U32 R18, R4, 0x80, RZ ;  /* 0x0000008004127824 */ /* 0x004fc800078e00ff */
[----:B------:R-:W-:-:S04]  /*156b0*/  VIADD R4, R18, 0x7f ;  /* 0x0000007f12047836 */ /* 0x000fc80000000000 */
[----:B-1----:R-:W-:-:S04]  /*156c0*/  @P1 IMAD.HI.U32 R3, R4, R3, RZ ;  /* 0x0000000304031227 */ /* 0x002fc800078e00ff */
[----:B------:R-:W-:Y:S01]  /*156d0*/  IMAD.MOV.U32 R6, RZ, RZ, R4 ;  /* 0x000000ffff067224 */ /* 0x000fe200078e0004 */
[----:B---3--:R-:W-:Y:S02]  /*156e0*/  @P1 SHF.R.U32.HI R6, RZ, R2, R3 ;  /* 0x00000002ff061219 */ /* 0x008fe40000011603 */
[----:B------:R-:W-:-:S05]  /*156f0*/  IADD3 R2, R0, 0x1, -R9 ;  /* 0x0000000100027810 */ /* 0x000fca0007ffe809 */
[----:B------:R-:W-:Y:S02]  /*15700*/  IMAD.IADD R6, R2, 0x1, R6 ;  /* 0x0000000102067824 */ /* 0x000fe400078e0206 */
[----:B------:R-:W1:Y:S02]  /*15710*/  LDC.64 R2, c[0x0][0x9e0] ;  /* 0x00027800ff027b82 */ /* 0x000e640000000a00 */
[----:B-1----:R-:W-:Y:S01]  /*15720*/  ISETP.GE.AND P2, PT, R3, 0x1, PT ;  /* 0x000000010300780c */ /* 0x002fe20003f46270 */
[----:B------:R-:W-:-:S12]  /*15730*/  IMAD.IADD R2, R6, 0x1, R2 ;  /* 0x0000000106027824 */ /* 0x000fd800078e0202 */
[----:B------:R-:W-:Y:S05]  /*15740*/  @!P2 BRA `(.L_x_1179) ;  /* 0x000000000040a947 */ /* 0x000fea0003800000 */
[C---:B------:R-:W-:Y:S01]  /*15750*/  ISETP.GT.AND P0, PT, R6.reuse, RZ, PT ;  /* 0x000000ff0600720c */ /* 0x040fe20003f04270 */
[----:B------:R-:W-:-:S12]  /*15760*/  VIADD R8, R6, 0xffffffff ;  /* 0xffffffff06087836 */ /* 0x000fd80000000000 */
[----:B------:R-:W-:Y:S05]  /*15770*/  @P0 BRA `(.L_x_1180) ;  /* 0x00000000001c0947 */ /* 0x000fea0003800000 */
[----:B------:R-:W-:Y:S01]  /*15780*/  ISETP.NE.AND P0, PT, R3, 0x1, PT ;  /* 0x000000010300780c */ /* 0x000fe20003f05270 */
[----:B------:R-:W-:-:S12]  /*15790*/  IMAD.MOV R6, RZ, RZ, -R6 ;  /* 0x000000ffff067224 */ /* 0x000fd800078e0a06 */
[----:B------:R-:W1:Y:S02]  /*157a0*/  @P0 LDC.64 R4, c[0x0][0x9e8] ;  /* 0x00027a00ff040b82 */ /* 0x000e640000000a00 */
[----:B-1----:R-:W-:-:S05]  /*157b0*/  @P0 IMAD.HI.U32 R4, R6, R4, RZ ;  /* 0x0000000406040227 */ /* 0x002fca00078e00ff */
[----:B------:R-:W-:-:S04]  /*157c0*/  @P0 SHF.R.U32.HI R6, RZ, R5, R4 ;  /* 0x00000005ff060219 */ /* 0x000fc80000011604 */
[----:B------:R-:W-:Y:S01]  /*157d0*/  LOP3.LUT R8, RZ, R6, RZ, 0x33, !PT ;  /* 0x00000006ff087212 */ /* 0x000fe200078e33ff */
[----:B------:R-:W-:Y:S06]  /*157e0*/  BRA `(.L_x_1181) ;  /* 0x0000000000107947 */ /* 0x000fec0003800000 */
.L_x_1180:
[----:B------:R-:W-:-:S13]  /*157f0*/  ISETP.NE.AND P0, PT, R3, 0x1, PT ;  /* 0x000000010300780c */ /* 0x000fda0003f05270 */
[----:B------:R-:W1:Y:S02]  /*15800*/  @P0 LDC.64 R4, c[0x0][0x9e8] ;  /* 0x00027a00ff040b82 */ /* 0x000e640000000a00 */
[----:B-1----:R-:W-:-:S05]  /*15810*/  @P0 IMAD.HI.U32 R4, R8, R4, RZ ;  /* 0x0000000408040227 */ /* 0x002fca00078e00ff */
[----:B------:R-:W-:-:S07]  /*15820*/  @P0 SHF.R.U32.HI R8, RZ, R5, R4 ;  /* 0x00000005ff080219 */ /* 0x000fce0000011604 */
.L_x_1181:
[----:B------:R-:W-:-:S05]  /*15830*/  IMAD R8, R8, R3, R3 ;  /* 0x0000000308087224 */ /* 0x000fca00078e0203 */
[----:B------:R-:W-:-:S07]  /*15840*/  VIMNMX R2, R2, R8, PT ;  /* 0x0000000802027248 */ /* 0x000fce0003fe0100 */
.L_x_1179:
[----:B------:R-:W1:Y:S01]  /*15850*/  @P1 LDC R4, c[0x0][0x44c] ;  /* 0x00011300ff041b82 */ /* 0x000e620000000800 */
[----:B------:R-:W-:Y:S01]  /*15860*/  IMAD.MOV.U32 R5, RZ, RZ, R18 ;  /* 0x000000ffff057224 */ /* 0x000fe200078e0012 */
[----:B------:R-:W-:Y:S01]  /*15870*/  ULDC UR4, c[0x0][0x9dc] ;  /* 0x0002770000047ab9 */ /* 0x000fe20000000800 */
[----:B------:R-:W-:-:S05]  /*15880*/  VIADD R2, R2, 0x7f ;  /* 0x0000007f02027836 */ /* 0x000fca0000000000 */
[----:B------:R-:W2:Y:S01]  /*15890*/  @P1 LDC R6, c[0x0][0x450] ;  /* 0x00011400ff061b82 */ /* 0x000ea20000000800 */
[----:B-1----:R-:W-:-:S05]  /*158a0*/  @P1 IMAD.HI.U32 R4, R18, R4, RZ ;  /* 0x0000000412041227 */ /* 0x002fca00078e00ff */
[----:B--2---:R-:W-:Y:S02]  /*158b0*/  @P1 SHF.R.U32.HI R5, RZ, R6, R4 ;  /* 0x00000006ff051219 */ /* 0x004fe40000011604 */
[----:B------:R-:W-:Y:S02]  /*158c0*/  SHF.R.S32.HI R4, RZ, 0x1f, R2 ;  /* 0x0000001fff047819 */ /* 0x000fe40000011402 */
[----:B------:R-:W-:Y:S01]  /*158d0*/  IADD3 R6, R5, R0, -R9 ;  /* 0x0000000005067210 */ /* 0x000fe20007ffe809 */
[----:B------:R-:W-:Y:S01]  /*158e0*/  VIADD R0, R0, 0x7f ;  /* 0x0000007f00007836 */ /* 0x000fe20000000000 */
[----:B------:R-:W-:-:S04]  /*158f0*/  LEA.HI R4, R4, R2, RZ, 0x7 ;  /* 0x0000000204047211 */ /* 0x000fc800078f38ff */
[----:B------:R-:W-:-:S04]  /*15900*/  SHF.R.S32.HI R2, RZ, 0x1f, R0 ;  /* 0x0000001fff027819 */ /* 0x000fc80000011400 */
[----:B------:R-:W-:Y:S02]  /*15910*/  LEA.HI R2, R2, R0, RZ, 0x7 ;  /* 0x0000000002027211 */ /* 0x000fe400078f38ff */
[----:B------:R-:W-:Y:S02]  /*15920*/  SHF.R.S32.HI R0, RZ, 0x7, R4 ;  /* 0x00000007ff007819 */ /* 0x000fe40000011404 */
[----:B------:R-:W-:-:S04]  /*15930*/  SHF.R.S32.HI R2, RZ, 0x7, R2 ;  /* 0x00000007ff027819 */ /* 0x000fc80000011402 */
[----:B------:R-:W-:Y:S01]  /*15940*/  VIMNMX R0, R2, R0, PT ;  /* 0x0000000002007248 */ /* 0x000fe20003fe0100 */
[----:B------:R-:W-:Y:S01]  /*15950*/  VIADD R2, R6, -UR4 ;  /* 0x8000000406027c36 */ /* 0x000fe20008000000 */
[----:B------:R-:W-:Y:S06]  /*15960*/  @!P2 BRA `(.L_x_1182) ;  /* 0x00000000003ca947 */ /* 0x000fec0003800000 */
[----:B------:R-:W-:-:S13]  /*15970*/  ISETP.GT.AND P0, PT, R6, -0x1, PT ;  /* 0xffffffff0600780c */ /* 0x000fda0003f04270 */
[----:B------:R-:W-:Y:S05]  /*15980*/  @P0 BRA `(.L_x_1183) ;  /* 0x00000000001c0947 */ /* 0x000fea0003800000 */
[----:B------:R-:W-:Y:S02]  /*15990*/  ISETP.NE.AND P0, PT, R3, 0x1, PT ;  /* 0x000000010300780c */ /* 0x000fe40003f05270 */
[----:B------:R-:W-:-:S11]  /*159a0*/  LOP3.LUT R6, RZ, R6, RZ, 0x33, !PT ;  /* 0x00000006ff067212 */ /* 0x000fd600078e33ff */
[----:B------:R-:W1:Y:S02]  /*159b0*/  @P0 LDC.64 R4, c[0x0][0x9e8] ;  /* 0x00027a00ff040b82 */ /* 0x000e640000000a00 */
[----:B-1----:R-:W-:-:S05]  /*159c0*/  @P0 IMAD.HI.U32 R4, R6, R4, RZ ;  /* 0x0000000406040227 */ /* 0x002fca00078e00ff */
[----:B------:R-:W-:-:S04]  /*159d0*/  @P0 SHF.R.U32.HI R6, RZ, R5, R4 ;  /* 0x00000005ff060219 */ /* 0x000fc80000011604 */
[----:B------:R-:W-:Y:S01]  /*159e0*/  LOP3.LUT R6, RZ, R6, RZ, 0x33, !PT ;  /* 0x00000006ff067212 */ /* 0x000fe200078e33ff */
[----:B------:R-:W-:Y:S06]  /*159f0*/  BRA `(.L_x_1184) ;  /* 0x0000000000107947 */ /* 0x000fec0003800000 */
.L_x_1183:
[----:B------:R-:W-:-:S13]  /*15a00*/  ISETP.NE.AND P0, PT, R3, 0x1, PT ;  /* 0x000000010300780c */ /* 0x000fda0003f05270 */
[----:B------:R-:W1:Y:S02]  /*15a10*/  @P0 LDC.64 R4, c[0x0][0x9e8] ;  /* 0x00027a00ff040b82 */ /* 0x000e640000000a00 */
[----:B-1----:R-:W-:-:S05]  /*15a20*/  @P0 IMAD.HI.U32 R4, R6, R4, RZ ;  /* 0x0000000406040227 */ /* 0x002fca00078e00ff */
[----:B------:R-:W-:-:S07]  /*15a30*/  @P0 SHF.R.U32.HI R6, RZ, R5, R4 ;  /* 0x00000005ff060219 */ /* 0x000fce0000011604 */
.L_x_1184:
[----:B------:R-:W-:-:S05]  /*15a40*/  IMAD R3, R6, R3, RZ ;  /* 0x0000000306037224 */ /* 0x000fca00078e02ff */
[----:B------:R-:W-:-:S07]  /*15a50*/  VIMNMX R2, R2, R3, !PT ;  /* 0x0000000302027248 */ /* 0x000fce0007fe0100 */
.L_x_1182:
[----:B------:R-:W-:Y:S02]  /*15a60*/  SHF.R.U32.HI R5, RZ, 0x10, R7 ;  /* 0x00000010ff057819 */ /* 0x000fe40000011607 */
[----:B------:R-:W-:Y:S02]  /*15a70*/  SHF.R.S32.HI R3, RZ, 0x1f, R2 ;  /* 0x0000001fff037819 */ /* 0x000fe40000011402 */
[----:B------:R-:W-:Y:S02]  /*15a80*/  ISETP.NE.AND P0, PT, R5, RZ, PT ;  /* 0x000000ff0500720c */ /* 0x000fe40003f05270 */
[----:B------:R-:W-:Y:S01]  /*15a90*/  LEA.HI R3, R3, R2, RZ, 0x7 ;  /* 0x0000000203037211 */ /* 0x000fe200078f38ff */
[----:B------:R-:W-:-:S03]  /*15aa0*/  IMAD.MOV.U32 R2, RZ, RZ, RZ ;  /* 0x000000ffff027224 */ /* 0x000fc600078e00ff */
[----:B------:R-:W-:-:S04]  /*15ab0*/  SHF.R.S32.HI R3, RZ, 0x7, R3 ;  /* 0x00000007ff037819 */ /* 0x000fc80000011403 */
[----:B------:R-:W-:-:S03]  /*15ac0*/  VIMNMX R4, RZ, R3, !PT ;  /* 0x00000003ff047248 */ /* 0x000fc60007fe0100 */
[----:B------:R-:W1:Y:S01]  /*15ad0*/  @!P0 LDC R5, c[0x0][0x9f0] ;  /* 0x00027c00ff058b82 */ /* 0x000e620000000800 */
[----:B------:R-:W-:-:S13]  /*15ae0*/  ISETP.GT.AND P1, PT, R0, R4, PT ;  /* 0x000000040000720c */ /* 0x000fda0003f24270 */
[----:B------:R-:W-:Y:S05]  /*15af0*/  @!P1 BRA `(.L_x_1185) ;  /* 0x0000000000689947 */ /* 0x000fea0003800000 */
[-C--:B-1----:R-:W-:Y:S02]  /*15b00*/  IABS R6, R5.reuse ;  /* 0x0000000500067213 */ /* 0x082fe40000000000 */
[----:B0-----:R-:W-:Y:S02]  /*15b10*/  IABS R9, R5 ;  /* 0x0000000500097213 */ /* 0x001fe40000000000 */
        /* <DEDUP_REMOVED lines=9> */
[----:B------:R-:W-:-:S05]  /*15bb0*/  IADD3 R8, R5, -0x1, R0 ;  /* 0xffffffff05087810 */ /* 0x000fca0007ffe000 */
[----:B------:R-:W-:-:S05]  /*15bc0*/  IMAD.IADD R8, R8, 0x1, -R4 ;  /* 0x0000000108087824 */ /* 0x000fca00078e0a04 */
[----:B------:R-:W-:Y:S02]  /*15bd0*/  IABS R3, R8 ;  /* 0x0000000800037213 */ /* 0x000fe40000000000 */
[----:B------:R-:W-:-:S03]  /*15be0*/  LOP3.LUT R8, R8, R5, RZ, 0x3c, !PT ;  /* 0x0000000508087212 */ /* 0x000fc600078e3cff */
        /* <DEDUP_REMOVED lines=10> */
[----:B------:R-:W-:-:S07]  /*15c90*/  @!P1 LOP3.LUT R2, RZ, R5, RZ, 0x33, !PT ;  /* 0x00000005ff029212 */ /* 0x000fce00078e33ff */
.L_x_1185:
[----:B------:R-:W-:Y:S01]  /*15ca0*/  LOP3.LUT R7, R7, 0xff, RZ, 0xc0, !PT ;  /* 0x000000ff07077812 */ /* 0x000fe200078ec0ff */
[----:B------:R-:W-:Y:S04]  /*15cb0*/  BSSY B7, `(.L_x_1186) ;  /* 0x000031e000077945 */ /* 0x000fe80003800000 */
[----:B------:R-:W-:-:S05]  /*15cc0*/  IMAD R3, R7, R2, R4 ;  /* 0x0000000207037224 */ /* 0x000fca00078e0204 */
        /* <DEDUP_REMOVED lines=10> */
[----:B------:R-:W-:Y:S02]  /*15d70*/  VOTEU.ANY UR4, UPT, PT ;  /* 0x0000000000047886 */ /* 0x000fe400038e0100 */
[----:B------:R-:W2:Y:S08]  /*15d80*/  FLO.U32 R0, UR4 ;  /* 0x0000000400007d00 */ /* 0x000eb000080e0000 */
[----:B------:R-:W3:Y:S01]  /*15d90*/  POPC R4, UR4 ;  /* 0x0000000400047d09 */ /* 0x000ee20008000000 */
[----:B--2---:R-:W-:-:S02]  /*15da0*/  ISETP.EQ.U32.AND P0, PT, R0, R3, PT ;  /* 0x000000030000720c */ /* 0x004fc40003f02070 */
[----:B------:R-:W3:Y:S11]  /*15db0*/  LDC.64 R2, c[0x0][0xc60] ;  /* 0x00031800ff027b82 */ /* 0x000ef60000000a00 */
[----:B---3--:R-:W2:Y:S01]  /*15dc0*/  @P0 ATOMG.E.ADD.STRONG.GPU PT, R3, desc[UR52][R2.64], R4 ;  /* 0x00000004020309a8 */ /* 0x008ea200081ee1f4 */
[----:B-1----:R-:W1:Y:S02]  /*15dd0*/  S2R R5, SR_LTMASK ;  /* 0x0000000000057919 */ /* 0x002e640000003900 */
[----:B-1----:R-:W-:-:S06]  /*15de0*/  LOP3.LUT R5, R5, UR4, RZ, 0xc0, !PT ;  /* 0x0000000405057c12 */ /* 0x002fcc000f8ec0ff */
[----:B------:R-:W1:Y:S01]  /*15df0*/  POPC R5, R5 ;  /* 0x0000000500057309 */ /* 0x000e620000000000 */
[----:B--2---:R-:W1:Y:S02]  /*15e00*/  SHFL.IDX PT, R0, R3, R0, 0x1f ;  /* 0x00001f0003007589 */ /* 0x004e6400000e0000 */
[----:B-1----:R-:W-:-:S05]  /*15e10*/  IADD3 R0, R0, UR40, R5 ;  /* 0x0000002800007c10 */ /* 0x002fca000fffe005 */
[----:B------:R2:W-:Y:S01]  /*15e20*/  STL [R1+0x10], R0 ;  /* 0x0000100001007387 */ /* 0x0005e20000100800 */
[----:B------:R-:W-:Y:S05]  /*15e30*/  BRA `(.L_x_1188) ;  /* 0x0000003000147947 */ /* 0x000fea0003800000 */
.L_x_1187:
        /* <DEDUP_REMOVED lines=9> */
[----:B------:R-:W2:Y:S01]  /*15ed0*/  LDC.64 R2, c[0x4][R2] ;  /* 0x0100000002027b82 */ /* 0x000ea20000000a00 */
[----:B-1----:R-:W-:Y:S02]  /*15ee0*/  IMAD.U32 R5, RZ, RZ, UR7 ;  /* 0x00000007ff057e24 */ /* 0x002fe4000f8e00ff */
        /* <DEDUP_REMOVED lines=9> */
.L_x_1190:
[----:B------:R-:W-:Y:S05]  /*15f80*/  BSYNC B6 ;  /* 0x0000000000067941 */ /* 0x000fea0003800000 */
.L_x_1189:
        /* <DEDUP_REMOVED lines=13> */
[----:B------:R-:W3:Y:S01]  /*16060*/  LDC.64 R2, c[0x4][R2] ;  /* 0x0100000002027b82 */ /* 0x000ee20000000a00 */
        /* <DEDUP_REMOVED lines=9> */
[----:B0-23--:R-:W-:Y:S05]  /*16100*/  CALL.ABS.NOINC R2 ;  /* 0x0000000002007343 */ /* 0x00dfea0003c00000 */
.L_x_1192:
[----:B------:R-:W-:Y:S05]  /*16110*/  BSYNC B6 ;  /* 0x0000000000067941 */ /* 0x000fea0003800000 */
.L_x_1191:
        /* <DEDUP_REMOVED lines=20> */
.L_x_1194:
[----:B------:R-:W-:Y:S05]  /*16260*/  BSYNC B6 ;  /* 0x0000000000067941 */ /* 0x000fea0003800000 */
.L_x_1193:
        /* <DEDUP_REMOVED lines=19> */
.L_x_1196:
[----:B------:R-:W-:Y:S05]  /*163a0*/  BSYNC B6 ;  /* 0x0000000000067941 */ /* 0x000fea0003800000 */
.L_x_1195:
[----:B------:R-:W-:Y:S01]  /*163b0*/  ULDC.64 UR4, c[0x0][0x9f8] ;  /* 0x00027e0000047ab9 */ /* 0x000fe20000000a00 */
[----:B------:R-:W-:Y:S01]  /*163c0*/  IMAD.U32 R8, RZ, RZ, UR42 ;  /* 0x0000002aff087e24 */ /* 0x000fe2000f8e00ff */
[----:B------:R-:W-:-:S04]  /*163d0*/  UISETP.NE.U32.AND UP0, UPT, UR4, URZ, UPT ;  /* 0x0000003f0400728c */ /* 0x000fc8000bf05070 */
[----:B------:R-:W-:-:S06]  /*163e0*/  UISETP.NE.AND.EX UP0, UPT, UR5, URZ, UPT, UP0 ;  /* 0x0000003f0500728c */ /* 0x000fcc000bf05300 */
[----:B------:R-:W-:-:S05]  /*163f0*/  PLOP3.LUT P0, PT, PT, PT, UP0, 0x80, 0x0 ;  /* 0x000000000000781c */ /* 0x000fca0003f0f008 */
[----:B------:R-:W-:Y:S02]  /*16400*/  @UP0 ULDC.64 UR4, c[0x0][0x9f8] ;  /* 0x00027e0000040ab9 */ /* 0x000fe40000000a00 */
[----:B------:R-:W-:-:S06]  /*16410*/  @UP0 UIMAD.WIDE UR4, UR42, 0x4, UR4 ;  /* 0x000000042a0408a5 */ /* 0x000fcc000f8e0204 */
[----:B------:R-:W-:Y:S02]  /*16420*/  IMAD.U32 R2, RZ, RZ, UR4 ;  /* 0x00000004ff027e24 */ /* 0x000fe4000f8e00ff */
[----:B------:R-:W-:Y:S01]  /*16430*/  IMAD.U32 R3, RZ, RZ, UR5 ;  /* 0x00000005ff037e24 */ /* 0x000fe2000f8e00ff */
[----:B------:R-:W3:Y:S01]  /*16440*/  S2R R0, SR_TID.X ;  /* 0x0000000000007919 */ /* 0x000ee20000002100 */
[----:B------:R-:W-:-:S03]  /*16450*/  ULDC.64 UR4, c[0x0][0xa08] ;  /* 0x0002820000047ab9 */ /* 0x000fc60000000a00 */
[----:B------:R4:W0:Y:S02]  /*16460*/  @P0 LDG.E R8, desc[UR52][R2.64] ;  /* 0x0000003402080981 */ /* 0x000824000c1e1900 */
[----:B----4-:R-:W4:Y:S01]  /*16470*/  LDC.64 R2, c[0x0][0x418] ;  /* 0x00010600ff027b82 */ /* 0x010f220000000a00 */
[----:B---3--:R-:W-:-:S04]  /*16480*/  SHF.R.U32.HI R0, RZ, 0x5, R0 ;  /* 0x00000005ff007819 */ /* 0x008fc80000011600 */
[----:B------:R-:W-:Y:S02]  /*16490*/  LOP3.LUT R0, R0, 0x3, RZ, 0xc0, !PT ;  /* 0x0000000300007812 */ /* 0x000fe400078ec0ff */
[----:B----4-:R-:W-:Y:S01]  /*164a0*/  LOP3.LUT P0, RZ, R2, UR4, RZ, 0xfc, !PT ;  /* 0x0000000402ff7c12 */ /* 0x010fe2000f80fcff */
[----:B------:R-:W-:-:S03]  /*164b0*/  UMOV UR4, 0xffffffff ;  /* 0xffffffff00047882 */ /* 0x000fc60000000000 */
[----:B------:R-:W-:Y:S02]  /*164c0*/  LOP3.LUT P0, RZ, R3, UR5, RZ, 0xfc, P0 ;  /* 0x0000000503ff7c12 */ /* 0x000fe4000800fcff */
[----:B0-----:R-:W-:Y:S01]  /*164d0*/  SHF.R.S32.HI R9, RZ, 0x1f, R8 ;  /* 0x0000001fff097819 */ /* 0x001fe20000011408 */
[----:B------:R0:W-:Y:S01]  /*164e0*/  STL [R1+0x4], R8 ;  /* 0x0000040801007387 */ /* 0x0001e20000100800 */
[----:B--2---:R-:W-:-:S03]  /*164f0*/  SEL R16, R8, RZ, !P0 ;  /* 0x000000ff08107207 */ /* 0x004fc60004000000 */
[----:B------:R0:W-:Y:S01]  /*16500*/  STL [R1+0x18], R9 ;  /* 0x0000180901007387 */ /* 0x0001e20000100800 */
[----:B------:R-:W-:Y:S05]  /*16510*/  BRA.DIV UR4, `(.L_x_1197) ;  /* 0x00000042046c7947 */ /* 0x000fea000b800000 */
[----:B------:R2:W3:Y:S02]  /*16520*/  SHFL.IDX PT, R14, R0, RZ, 0x1f ;  /* 0x00001fff000e7589 */ /* 0x0004e400000e0000 */
.L_x_1272:
[----:B--2---:R-:W2:Y:S01]  /*16530*/  LDL.LU R0, [R1+0x20] ;  /* 0x0000200001007983 */ /* 0x004ea20000300800 */
[----:B------:R-:W-:Y:S02]  /*16540*/  PLOP3.LUT P1, PT, PT, PT, PT, 0x8, 0x0 ;  /* 0x000000000000781c */ /* 0x000fe40003f2e170 */
[----:B---3--:R-:W-:Y:S02]  /*16550*/  ISETP.NE.AND P0, PT, R14, RZ, PT ;  /* 0x000000ff0e00720c */ /* 0x008fe40003f05270 */
[----:B--2---:R-:W-:-:S09]  /*16560*/  LOP3.LUT R0, R0, 0xfffffffe, RZ, 0xc0, !PT ;  /* 0xfffffffe00007812 */ /* 0x004fd200078ec0ff */
[----:B------:R-:W-:-:S05]  /*16570*/  @P1 LOP3.LUT R0, R0, 0x1, RZ, 0xfc, !PT ;  /* 0x0000000100001812 */ /* 0x000fca00078efcff */
[----:B------:R2:W-:Y:S01]  /*16580*/  STL [R1+0x20], R0 ;  /* 0x0000200001007387 */ /* 0x0005e20000100800 */
[----:B------:R-:W-:Y:S05]  /*16590*/  @P0 BRA `(.L_x_1198) ;  /* 0x0000000400940947 */ /* 0x000fea0003800000 */
[----:B--2---:R-:W2:Y:S01]  /*165a0*/  LDL R0, [R1+0x34] ;  /* 0x0000340001007983 */ /* 0x004ea20000100800 */
[----:B------:R-:W-:Y:S01]  /*165b0*/  UMOV UR4, 0xffffffff ;  /* 0xffffffff00047882 */ /* 0x000fe20000000000 */
[----:B--2---:R-:W-:Y:S02]  /*165c0*/  VIADD R0, R0, 0xffffffff ;  /* 0xffffffff00007836 */ /* 0x004fe40000000000 */
[----:B------:R-:W-:Y:S05]  /*165d0*/  BRA.DIV UR4, `(.L_x_1199) ;  /* 0x00000042045c7947 */ /* 0x000fea000b800000 */
[----:B------:R-:W-:-:S13]  /*165e0*/  ELECT P6, URZ, PT ;  /* 0x00000000003f782f */ /* 0x000fda00038c0000 */
.L_x_1275:
[----:B------:R-:W-:Y:S05]  /*165f0*/  @!P6 BRA `(.L_x_1198) ;  /* 0x00000004007ce947 */ /* 0x000fea0003800000 */
[----:B------:R-:W-:-:S04]  /*16600*/  ISETP.NE.U32.AND P0, PT, R2, RZ, PT ;  /* 0x000000ff0200720c */ /* 0x000fc80003f05070 */
[----:B------:R-:W-:-:S13]  /*16610*/  ISETP.NE.AND.EX P0, PT, R3, RZ, PT, P0 ;  /* 0x000000ff0300720c */ /* 0x000fda0003f05300 */
[----:B------:R-:W-:Y:S05]  /*16620*/  @!P0 BRA `(.L_x_1200) ;  /* 0x0000000000448947 */ /* 0x000fea0003800000 */
[----:B------:R-:W2:Y:S01]  /*16630*/  LDC R7, c[0x0][0x43c] ;  /* 0x00010f00ff077b82 */ /* 0x000ea20000000800 */
[----:B------:R-:W-:Y:S01]  /*16640*/  ULDC.64 UR4, c[0x0][0x428] ;  /* 0x00010a0000047ab9 */ /* 0x000fe20000000a00 */
[----:B--2---:R-:W-:-:S13]  /*16650*/  ISETP.NE.AND P0, PT, R7, 0x1, PT ;  /* 0x000000010700780c */ /* 0x004fda0003f05270 */
[----:B-1----:R-:W1:Y:S02]  /*16660*/  @P0 LDC.64 R4, c[0x0][0x440] ;  /* 0x00011000ff040b82 */ /* 0x002e640000000a00 */
        /* <DEDUP_REMOVED lines=13> */
.L_x_1200:
[----:B--2---:R-:W2:Y:S01]  /*16740*/  LDL R3, [R1] ;  /* 0x0000000001037983 */ /* 0x004ea20000100800 */
[----:B------:R-:W-:Y:S01]  /*16750*/  IMAD R2, R19, 0x8, R17 ;  /* 0x0000000813027824 */ /* 0x000fe200078e0211 */
[----:B0-----:R-:W0:Y:S02]  /*16760*/  S2R R8, SR_TID.X ;  /* 0x0000000000087919 */ /* 0x001e240000002100 */
[----:B0-----:R-:W-:-:S04]  /*16770*/  LOP3.LUT R8, R8, 0x7f, RZ, 0xc0, !PT ;  /* 0x0000007f08087812 */ /* 0x001fc800078ec0ff */
[----:B------:R-:W-:Y:S02]  /*16780*/  ISETP.NE.AND P1, PT, R8, RZ, PT ;  /* 0x000000ff0800720c */ /* 0x000fe40003f25270 */
[----:B--2---:R-:W-:-:S04]  /*16790*/  SHF.L.U32 R3, R3, 0x1f, RZ ;  /* 0x0000001f03037819 */ /* 0x004fc800000006ff */
[----:B------:R-:W0:Y:S02]  /*167a0*/  SYNCS.PHASECHK.TRANS64.TRYWAIT P0, [R2+URZ+0x22880], R3 ;  /* 0x02288003020075a7 */ /* 0x000e24000800017f */
[----:B0-----:R-:W-:Y:S05]  /*167b0*/  @!P0 BRA `(.L_x_1201) ;  /* 0x0000004000048947 */ /* 0x001fea0003800000 */
.L_x_1276:
[----:B------:R-:W-:Y:S05]  /*167c0*/  @P1 BRA `(.L_x_1202) ;  /* 0x00000000001c1947 */ /* 0x000fea0003800000 */
[----:B------:R-:W1:Y:S02]  /*167d0*/  S2R R4, SR_TID.X ;  /* 0x0000000000047919 */ /* 0x000e640000002100 */
[----:B-1----:R-:W-:Y:S01]  /*167e0*/  LOP3.LUT R5, R4, 0x1f, RZ, 0xc0, !PT ;  /* 0x0000001f04057812 */ /* 0x002fe200078ec0ff */
[----:B------:R-:W-:-:S03]  /*167f0*/  IMAD.MOV.U32 R4, RZ, RZ, 0x4000 ;  /* 0x00004000ff047424 */ /* 0x000fc600078e00ff */
[----:B------:R-:W-:Y:S01]  /*16800*/  ISETP.NE.AND P0, PT, R5, RZ, PT ;  /* 0x000000ff0500720c */ /* 0x000fe20003f05270 */
[----:B------:R2:W-:-:S12]  /*16810*/  SYNCS.ARRIVE.TRANS64 RZ, [R2+URZ+0x22870], R4 ;  /* 0x0228700402ff79a7 */ /* 0x0005d8000800003f */
[----:B--2---:R-:W-:Y:S05]  /*16820*/  @!P0 BRA `(.L_x_1202) ;  /* 0x0000000000048947 */ /* 0x004fea0003800000 */
[----:B------:R-:W-:Y:S01]  /*16830*/  BPT.TRAP 0x1 ;  /* 0x000000040000795c */ /* 0x000fe20000300000 */
.L_x_1202:
[----:B-1----:R-:W2:Y:S01]  /*16840*/  LDL R5, [R1+0x1c] ;  /* 0x00001c0001057983 */ /* 0x002ea20000100800 */
[----:B------:R-:W-:Y:S01]  /*16850*/  IMAD R4, R19, 0x4000, R17 ;  /* 0x0000400013047824 */ /* 0x000fe200078e0211 */
[----:B------:R-:W-:Y:S01]  /*16860*/  R2UR UR33, R2 ;  /* 0x00000000022172ca */ /* 0x000fe200000e0000 */
[----:B------:R-:W-:Y:S01]  /*16870*/  UIADD3 UR4, UP0, UR44, 0x470, URZ ;  /* 0x000004702c047890 */ /* 0x000fe2000ff1e03f */
[----:B-----5:R-:W-:Y:S01]  /*16880*/  R2UR UR37, R16 ;  /* 0x00000000102572ca */ /* 0x020fe200000e0000 */
[----:B------:R-:W-:Y:S01]  /*16890*/  UMOV UR6, 0x0 ;  /* 0x0000000000067882 */ /* 0x000fe20000000000 */
[----:B------:R-:W-:Y:S01]  /*168a0*/  R2UR UR32, R4 ;  /* 0x00000000042072ca */ /* 0x000fe200000e0000 */
[----:B------:R-:W-:Y:S01]  /*168b0*/  UIADD3.X UR5, URZ, UR45, URZ, UP0, !UPT ;  /* 0x0000002d3f057290 */ /* 0x000fe200087fe43f */
[----:B------:R-:W-:Y:S01]  /*168c0*/  UMOV UR7, 0x14f00000 ;  /* 0x14f0000000077882 */ /* 0x000fe20000000000 */
[----:B------:R-:W-:-:S06]  /*168d0*/  UMOV UR34, URZ ;  /* 0x0000003f00227c82 */ /* 0x000fcc0008000000 */
[----:B------:R-:W-:-:S04]  /*168e0*/  UIADD3 UR33, UR33, 0x22870, URZ ;  /* 0x0002287021217890 */ /* 0x000fc8000fffe03f */
[----:B------:R-:W-:Y:S01]  /*168f0*/  UIADD3 UR32, UR32, 0x8400, URZ ;  /* 0x0000840020207890 */ /* 0x000fe2000fffe03f */
[----:B--2---:R-:W-:-:S05]  /*16900*/  IMAD R0, R0, 0x80, R5 ;  /* 0x0000008000007824 */ /* 0x004fca00078e0205 */
[----:B------:R-:W-:-:S13]  /*16910*/  R2UR UR35, R0 ;  /* 0x00000000002372ca */ /* 0x000fda00000e0000 */
[----:B------:R1:W-:Y:S01]  /*16920*/  UTMALDG.4D [UR32], [UR4], desc[UR6] ;  /* 0x00000620040075b4 */ /* 0x0003e20008019000 */
[----:B------:R-:W2:Y:S02]  /*16930*/  SYNCS.PHASECHK.TRANS64.TRYWAIT P0, [R2+URZ+0x22840], R3 ;  /* 0x02284003020075a7 */ /* 0x000ea4000800017f */
[----:B-12---:R-:W-:Y:S05]  /*16940*/  @!P0 BRA `(.L_x_1203) ;  /* 0x0000003c00b48947 */ /* 0x006fea0003800000 */
.L_x_1277:
        /* <DEDUP_REMOVED lines=8> */
.L_x_1204:
        /* <DEDUP_REMOVED lines=34> */
.L_x_1198:
[----:B------:R-:W-:Y:S05]  /*16bf0*/  WARPSYNC.ALL ;  /* 0x0000000000007948 */ /* 0x000fea0003800000 */
[----:B--2---:R-:W-:Y:S01]  /*16c00*/  VIADD R0, R17, 0x10400 ;  /* 0x0001040011007836 */ /* 0x004fe20000000000 */
[----:B---3--:R-:W-:Y:S01]  /*16c10*/  USHF.R.S32.HI UR4, URZ, 0x1f, UR43 ;  /* 0x0000001f3f047899 */ /* 0x008fe2000801142b */
[----:B------:R-:W-:Y:S03]  /*16c20*/  BAR.SYNC.DEFER_BLOCKING 0x8, 0x180 ;  /* 0x0206000000007b1d */ /* 0x000fe60000010000 */
[----:B------:R-:W-:-:S03]  /*16c30*/  LOP3.LUT P0, RZ, R0, 0x1bf, RZ, 0xc0, !PT ;  /* 0x000001bf00ff7812 */ /* 0x000fc6000780c0ff */
[----:B------:R-:W-:Y:S01]  /*16c40*/  ULDC.64 UR6, c[0x0][0x298] ;  /* 0x0000a60000067ab9 */ /* 0x000fe20000000a00 */
[----:B------:R-:W-:Y:S01]  /*16c50*/  BSSY B6, `(.L_x_1205) ;  /* 0x0000016000067945 */ /* 0x000fe20003800000 */
[----:B------:R-:W-:Y:S02]  /*16c60*/  UIMAD UR4, UR4, UR6, URZ ;  /* 0x00000006040472a4 */ /* 0x000fe4000f8e023f */
[----:B------:R-:W-:Y:S02]  /*16c70*/  UIMAD.WIDE.U32 UR46, UR43, UR6, URZ ;  /* 0x000000062b2e72a5 */ /* 0x000fe4000f8e003f */
[----:B------:R-:W-:-:S04]  /*16c80*/  UIMAD UR4, UR43, UR7, UR4 ;  /* 0x000000072b0472a4 */ /* 0x000fc8000f8e0204 */
[----:B------:R-:W-:Y:S01]  /*16c90*/  UIADD3 UR37, UR47, UR4, URZ ;  /* 0x000000042f257290 */ /* 0x000fe2000fffe03f */
[----:B------:R-:W-:Y:S11]  /*16ca0*/  @!P0 BRA `(.L_x_1206) ;  /* 0x0000000000408947 */ /* 0x000ff60003800000 */
        /* <DEDUP_REMOVED lines=11> */
[----:B0-----:R-:W-:Y:S02]  /*16d60*/  IMAD.MOV.U32 R8, RZ, RZ, 0x70 ;  /* 0x00000070ff087424 */ /* 0x001fe400078e00ff */
[----:B------:R-:W-:Y:S02]  /*16d70*/  IMAD.MOV.U32 R12, RZ, RZ, 0x1 ;  /* 0x00000001ff0c7424 */ /* 0x000fe400078e00ff */
[----:B------:R-:W-:-:S07]  /*16d80*/  IMAD.MOV.U32 R13, RZ, RZ, RZ ;  /* 0x000000ffff0d7224 */ /* 0x000fce00078e00ff */
[----:B------:R-:W-:-:S07]  /*16d90*/  LEPC R20, `(.L_x_1206) ;  /* 0x000000001014794e */ /* 0x000fce0000000000 */
[----:B--2---:R-:W-:Y:S05]  /*16da0*/  CALL.ABS.NOINC R2 ;  /* 0x0000000002007343 */ /* 0x004fea0003c00000 */
.L_x_1206:
[----:B------:R-:W-:Y:S05]  /*16db0*/  BSYNC B6 ;  /* 0x0000000000067941 */ /* 0x000fea0003800000 */
.L_x_1205:
[----:B------:R-:W2:Y:S01]  /*16dc0*/  S2R R2, SR_TID.X ;  /* 0x0000000000027919 */ /* 0x000ea20000002100 */
[----:B0-----:R-:W0:Y:S01]  /*16dd0*/  LDC R8, c[0x0][0x448] ;  /* 0x00011200ff087b82 */ /* 0x001e220000000800 */
[----:B------:R-:W-:Y:S01]  /*16de0*/  ULDC.64 UR8, c[0x0][0xa00] ;  /* 0x0002800000087ab9 */ /* 0x000fe20000000a00 */
[----:B------:R-:W-:Y:S01]  /*16df0*/  ULDC.64 UR6, c[0x0][0x2d8] ;  /* 0x0000b60000067ab9 */ /* 0x000fe20000000a00 */
[----:B------:R-:W3:Y:S01]  /*16e00*/  S2R R0, SR_TID.X ;  /* 0x0000000000007919 */ /* 0x000ee20000002100 */
[----:B------:R-:W-:Y:S01]  /*16e10*/  UISETP.NE.U32.AND UP0, UPT, UR8, URZ, UPT ;  /* 0x0000003f0800728c */ /* 0x000fe2000bf05070 */
[----:B------:R-:W-:Y:S01]  /*16e20*/  UMOV UR4, UR46 ;  /* 0x0000002e00047c82 */ /* 0x000fe20008000000 */
[----:B------:R-:W-:Y:S02]  /*16e30*/  UMOV UR5, UR37 ;  /* 0x0000002500057c82 */ /* 0x000fe40008000000 */
[----:B------:R-:W-:Y:S01]  /*16e40*/  UISETP.NE.AND.EX UP0, UPT, UR9, URZ, UPT, UP0 ;  /* 0x0000003f0900728c */ /* 0x000fe2000bf05300 */
[----:B------:R-:W4:Y:S01]  /*16e50*/  S2R R11, SR_TID.X ;  /* 0x00000000000b7919 */ /* 0x000f220000002100 */
[----:B------:R-:W-:-:S02]  /*16e60*/  UIMAD.WIDE.U32 UR4, UR36, UR6, UR4 ;  /* 0x00000006240472a5 */ /* 0x000fc4000f8e0004 */
[----:B------:R-:W-:Y:S01]  /*16e70*/  USHF.R.S32.HI UR6, URZ, 0x1f, UR42 ;  /* 0x0000001f3f067899 */ /* 0x000fe2000801142a */
[----:B------:R-:W1:Y:S01]  /*16e80*/  S2R R10, SR_TID.X ;  /* 0x00000000000a7919 */ /* 0x000e620000002100 */
[----:B------:R-:W-:Y:S01]  /*16e90*/  ULDC.64 UR8, c[0x0][0x2e0] ;  /* 0x0000b80000087ab9 */ /* 0x000fe20000000a00 */
[----:B------:R-:W-:Y:S02]  /*16ea0*/  UIMAD UR5, UR36, UR7, UR5 ;  /* 0x00000007240572a4 */ /* 0x000fe4000f8e0205 */
[----:B------:R-:W-:Y:S02]  /*16eb0*/  USEL UR6, UR6, URZ, !UP0 ;  /* 0x0000003f06067287 */ /* 0x000fe4000c000000 */
[----:B------:R-:W-:Y:S02]  /*16ec0*/  USEL UR7, UR42, URZ, !UP0 ;  /* 0x0000003f2a077287 */ /* 0x000fe4000c000000 */
[----:B------:R-:W-:Y:S02]  /*16ed0*/  UIMAD UR6, UR6, UR8, URZ ;  /* 0x00000008060672a4 */ /* 0x000fe4000f8e023f */
[----:B------:R-:W-:Y:S01]  /*16ee0*/  UIMAD.WIDE.U32 UR4, UR7, UR8, UR4 ;  /* 0x00000008070472a5 */ /* 0x000fe2000f8e0004 */
[----:B0-----:R-:W-:Y:S01]  /*16ef0*/  ISETP.NE.AND P0, PT, R8, 0x1, PT ;  /* 0x000000010800780c */ /* 0x001fe20003f05270 */
[----:B------:R-:W-:-:S04]  /*16f00*/  UIMAD UR6, UR7, UR9, UR6 ;  /* 0x00000009070672a4 */ /* 0x000fc8000f8e0206 */
[----:B------:R-:W-:Y:S01]  /*16f10*/  UIADD3 UR6, UR5, UR6, URZ ;  /* 0x0000000605067290 */ /* 0x000fe2000fffe03f */
[----:B------:R-:W-:Y:S01]  /*16f20*/  IMAD.U32 R6, RZ, RZ, UR4 ;  /* 0x00000004ff067e24 */ /* 0x000fe2000f8e00ff */
[----:B--2---:R-:W-:Y:S01]  /*16f30*/  LOP3.LUT R2, R2, 0x7f, RZ, 0xc0, !PT ;  /* 0x0000007f02027812 */ /* 0x004fe200078ec0ff */
[----:B------:R-:W-:Y:S01]  /*16f40*/  IMAD.U32 R7, RZ, RZ, UR5 ;  /* 0x00000005ff077e24 */ /* 0x000fe2000f8e00ff */
[----:B------:R-:W-:Y:S02]  /*16f50*/  ULDC.64 UR4, c[0x0][0x2d0] ;  /* 0x0000b40000047ab9 */ /* 0x000fe40000000a00 */
[----:B------:R-:W-:Y:S01]  /*16f60*/  SHF.R.U32.HI R2, RZ, 0x2, R2 ;  /* 0x00000002ff027819 */ /* 0x000fe20000011602 */
[----:B---3--:R-:W-:Y:S01]  /*16f70*/  IMAD.SHL.U32 R0, R0, 0x20, RZ ;  /* 0x0000002000007824 */ /* 0x008fe200078e00ff */
[----:B------:R-:W0:Y:S04]  /*16f80*/  @P0 LDC R3, c[0x0][0x450] ;  /* 0x00011400ff030b82 */ /* 0x000e280000000800 */
[----:B------:R-:W-:Y:S01]  /*16f90*/  LOP3.LUT R0, R2, 0x60, R0, 0xf8, !PT ;  /* 0x0000006002007812 */ /* 0x000fe200078ef800 */
[----:B----4-:R-:W-:-:S03]  /*16fa0*/  IMAD.SHL.U32 R11, R11, 0x10, RZ ;  /* 0x000000100b0b7824 */ /* 0x010fc600078e00ff */
[----:B------:R-:W2:Y:S01]  /*16fb0*/  @P0 LDC R2, c[0x0][0x44c] ;  /* 0x00011300ff020b82 */ /* 0x000ea20000000800 */
[----:B------:R-:W-:Y:S01]  /*16fc0*/  IMAD.IADD R0, R0, 0x1, R18 ;  /* 0x0000000100007824 */ /* 0x000fe200078e0212 */
[----:B------:R-:W-:Y:S01]  /*16fd0*/  LOP3.LUT R11, R11, 0x30, RZ, 0xc0, !PT ;  /* 0x000000300b0b7812 */ /* 0x000fe200078ec0ff */
[----:B-1----:R-:W-:Y:S02]  /*16fe0*/  IMAD.SHL.U32 R9, R10, 0x10, RZ ;  /* 0x000000100a097824 */ /* 0x002fe400078e00ff */
[----:B------:R-:W-:Y:S01]  /*16ff0*/  IMAD.MOV.U32 R4, RZ, RZ, R0 ;  /* 0x000000ffff047224 */ /* 0x000fe200078e0000 */
[----:B------:R-:W-:Y:S02]  /*17000*/  LOP3.LUT R12, R11, 0x40, RZ, 0xfc, !PT ;  /* 0x000000400b0c7812 */ /* 0x000fe400078efcff */
[----:B------:R-:W-:Y:S02]  /*17010*/  LOP3.LUT R9, R9, 0x30, RZ, 0xc0, !PT ;  /* 0x0000003009097812 */ /* 0x000fe400078ec0ff */
[----:B------:R-:W-:Y:S01]  /*17020*/  LOP3.LUT R11, R11, 0x80, RZ, 0xfc, !PT ;  /* 0x000000800b0b7812 */ /* 0x000fe200078efcff */
[----:B--2---:R-:W-:-:S05]  /*17030*/  @P0 IMAD.HI.U32 R2, R0, R2, RZ ;  /* 0x0000000200020227 */ /* 0x004fca00078e00ff */
[----:B0-----:R-:W-:Y:S01]  /*17040*/  @P0 SHF.R.U32.HI R4, RZ, R3, R2 ;  /* 0x00000003ff040219 */ /* 0x001fe20000011602 */
[----:B------:R-:W-:Y:S01]  /*17050*/  IMAD.U32 R3, RZ, RZ, UR6 ;  /* 0x00000006ff037e24 */ /* 0x000fe2000f8e00ff */
[----:B------:R-:W-:Y:S02]  /*17060*/  ULDC.64 UR6, c[0x0][0x280] ;  /* 0x0000a00000067ab9 */ /* 0x000fe40000000a00 */
[--C-:B------:R-:W-:Y:S01]  /*17070*/  SHF.R.S32.HI R5, RZ, 0x1f, R4.reuse ;  /* 0x0000001fff057819 */ /* 0x100fe20000011404 */
[----:B------:R-:W-:-:S04]  /*17080*/  IMAD.MOV R2, RZ, RZ, -R4 ;  /* 0x000000ffff027224 */ /* 0x000fc800078e0a04 */
[----:B------:R-:W-:Y:S02]  /*17090*/  IMAD R0, R8, R2, R0 ;  /* 0x0000000208007224 */ /* 0x000fe400078e0200 */
[----:B------:R-:W-:Y:S02]  /*170a0*/  IMAD.MOV.U32 R2, RZ, RZ, R6 ;  /* 0x000000ffff027224 */ /* 0x000fe400078e0006 */
[----:B------:R-:W-:Y:S02]  /*170b0*/  IMAD R5, R5, UR4, RZ ;  /* 0x0000000405057c24 */ /* 0x000fe4000f8e02ff */
[----:B------:R-:W-:-:S04]  /*170c0*/  IMAD.WIDE.U32 R2, R4, UR4, R2 ;  /* 0x0000000404027c25 */ /* 0x000fc8000f8e0002 */
[----:B------:R-:W-:Y:S01]  /*170d0*/  IMAD R4, R4, UR5, R5 ;  /* 0x0000000504047c24 */ /* 0x000fe2000f8e0205 */
[----:B------:R-:W-:-:S03]  /*170e0*/  ULDC.64 UR4, c[0x0][0x2c8] ;  /* 0x0000b20000047ab9 */ /* 0x000fc60000000a00 */
[----:B------:R-:W-:Y:S01]  /*170f0*/  IMAD.IADD R3, R3, 0x1, R4 ;  /* 0x0000000103037824 */ /* 0x000fe200078e0204 */
[----:B------:R-:W-:-:S05]  /*17100*/  SHF.R.S32.HI R4, RZ, 0x1f, R0 ;  /* 0x0000001fff047819 */ /* 0x000fca0000011400 */
[----:B------:R-:W-:Y:S02]  /*17110*/  IMAD R6, R4, UR4, RZ ;  /* 0x0000000404067c24 */ /* 0x000fe4000f8e02ff */
[C---:B------:R-:W-:Y:S01]  /*17120*/  IMAD.WIDE.U32 R4, R0.reuse, UR4, R2 ;  /* 0x0000000400047c25 */ /* 0x040fe2000f8e0002 */
[----:B------:R-:W-:Y:S02]  /*17130*/  ULDC UR4, c[0x0][0x2b8] ;  /* 0x0000ae0000047ab9 */ /* 0x000fe40000000800 */
[----:B------:R-:W-:Y:S01]  /*17140*/  ISETP.GE.AND P0, PT, R9, UR4, PT ;  /* 0x0000000409007c0c */ /* 0x000fe2000bf06270 */
[----:B------:R-:W-:Y:S01]  /*17150*/  IMAD R2, R0, UR5, R6 ;  /* 0x0000000500027c24 */ /* 0x000fe2000f8e0206 */
[----:B------:R-:W-:Y:S01]  /*17160*/  IADD3 R3, P3, R4, UR6, RZ ;  /* 0x0000000604037c10 */ /* 0x000fe2000ff7e0ff */
[----:B------:R0:W5:Y:S01]  /*17170*/  LDL R6, [R1+0x2c] ;  /* 0x00002c0001067983 */ /* 0x0001620000100800 */
[----:B------:R-:W-:Y:S02]  /*17180*/  ISETP.GE.AND P1, PT, R12, UR4, PT ;  /* 0x000000040c007c0c */ /* 0x000fe4000bf26270 */
[----:B------:R-:W-:Y:S01]  /*17190*/  ISETP.GE.AND P2, PT, R11, UR4, PT ;  /* 0x000000040b007c0c */ /* 0x000fe2000bf46270 */
[----:B------:R-:W-:Y:S01]  /*171a0*/  UMOV UR4, 0xffffffff ;  /* 0xffffffff00047882 */ /* 0x000fe20000000000 */
[----:B------:R-:W-:-:S02]  /*171b0*/  LOP3.LUT R10, R10, 0x7f, RZ, 0xc0, !PT ;  /* 0x0000007f0a0a7812 */ /* 0x000fc400078ec0ff */
[----:B------:R-:W-:Y:S02]  /*171c0*/  IADD3.X R2, R5, UR7, R2, P3, !PT ;  /* 0x0000000705027c10 */ /* 0x000fe40009ffe402 */
[----:B------:R-:W-:Y:S01]  /*171d0*/  SHF.R.U32.HI R10, RZ, 0x2, R10 ;  /* 0x00000002ff0a7819 */ /* 0x000fe2000001160a */
[----:B0-----:R-:W-:Y:S06]  /*171e0*/  BRA.DIV UR4, `(.L_x_1207) ;  /* 0x0000003604a07947 */ /* 0x001fec000b800000 */
[----:B------:R-:W2:Y:S01]  /*171f0*/  LDL.LU R5, [R1+0x30] ;  /* 0x0000300001057983 */ /* 0x000ea20000300800 */
[----:B------:R-:W-:-:S03]  /*17200*/  IMAD.IADD R18, R10, 0x1, R18 ;  /* 0x000000010a127824 */ /* 0x000fc600078e0212 */
[----:B------:R-:W-:Y:S01]  /*17210*/  SHFL.IDX PT, R4, R2, RZ, 0x1c1f ;  /* 0x001c1fff02047589 */ /* 0x000fe200000e0000 */
[----:B--2---:R-:W-:-:S03]  /*17220*/  IMAD R0, R5, R8, RZ ;  /* 0x0000000805007224 */ /* 0x004fc600078e02ff */
[----:B------:R-:W0:Y:S02]  /*17230*/  SHFL.IDX PT, R5, R3, RZ, 0x1c1f ;  /* 0x001c1fff03057589 */ /* 0x000e2400000e0000 */
[----:B------:R-:W-:-:S13]  /*17240*/  ISETP.GE.AND P4, PT, R18, R0, PT ;  /* 0x000000001200720c */ /* 0x000fda0003f86270 */
[----:B0-----:R-:W-:-:S05]  /*17250*/  @!P4 IADD3 R5, P3, R9, R5, RZ ;  /* 0x000000050905c210 */ /* 0x001fca0007f7e0ff */
[----:B------:R-:W-:-:S05]  /*17260*/  @!P4 IMAD.X R4, RZ, RZ, R4, P3 ;  /* 0x000000ffff04c224 */ /* 0x000fca00018e0604 */
[----:B------:R-:W-:-:S04]  /*17270*/  @!P4 LOP3.LUT R5, R5, R4, RZ, 0x3c, !PT ;  /* 0x000000040505c212 */ /* 0x000fc800078e3cff */
[----:B------:R-:W-:-:S04]  /*17280*/  @!P4 LOP3.LUT R4, R5, R4, RZ, 0x3c, !PT ;  /* 0x000000040504c212 */ /* 0x000fc800078e3cff */
[----:B------:R-:W-:-:S05]  /*17290*/  @!P4 LOP3.LUT R5, R5, R4, RZ, 0x3c, !PT ;  /* 0x000000040505c212 */ /* 0x000fca00078e3cff */
[----:B------:R-:W-:Y:S01]  /*172a0*/  @!PT LDS RZ, [RZ] ;  /* 0x00000000fffff984 */ /* 0x000fe20000000800 */
[----:B-----5:R-:W-:Y:S04]  /*172b0*/  @!P4 LDGSTS.E.BYPASS.LTC128B.128 [R6+0x10400], desc[UR52][R4.64], !P0 ;  /* 0x104000000406cfae */ /* 0x020fe8000c101d74 */
[----:B------:R-:W-:Y:S04]  /*172c0*/  @!P4 LDGSTS.E.BYPASS.LTC128B.128 [R6+0x12400], desc[UR52][R4.64+0x40], !P1 ;  /* 0x124000400406cfae */ /* 0x000fe8000c901d74 */
[----:B------:R0:W-:Y:S02]  /*172d0*/  @!P4 LDGSTS.E.BYPASS.LTC128B.128 [R6+0x14400], desc[UR52][R4.64+0x80], !P2 ;  /* 0x144000800406cfae */ /* 0x0001e4000d101d74 */
[----:B0-----:R-:W-:-:S02]  /*172e0*/  VIADD R4, R18, 0x20 ;  /* 0x0000002012047836 */ /* 0x001fc40000000000 */
[----:B------:R-:W0:Y:S03]  /*172f0*/  SHFL.IDX PT, R5, R3, 0x1, 0x1c1f ;  /* 0x003c1f0003057f89 */ /* 0x000e2600000e0000 */
[----:B------:R-:W-:Y:S02]  /*17300*/  ISETP.GE.AND P3, PT, R4, R0, PT ;  /* 0x000000000400720c */ /* 0x000fe40003f66270 */
[----:B------:R-:W1:Y:S11]  /*17310*/  SHFL.IDX PT, R4, R2, 0x1, 0x1c1f ;  /* 0x003c1f0002047f89 */ /* 0x000e7600000e0000 */
[----:B0-----:R-:W-:-:S05]  /*17320*/  @!P3 IADD3 R5, P4, R9, R5, RZ ;  /* 0x000000050905b210 */ /* 0x001fca0007f9e0ff */
[----:B-1----:R-:W-:-:S05]  /*17330*/  @!P3 IMAD.X R4, RZ, RZ, R4, P4 ;  /* 0x000000ffff04b224 */ /* 0x002fca00020e0604 */
[----:B------:R-:W-:-:S04]  /*17340*/  @!P3 LOP3.LUT R5, R5, R4, RZ, 0x3c, !PT ;  /* 0x000000040505b212 */ /* 0x000fc800078e3cff */
[----:B------:R-:W-:-:S04]  /*17350*/  @!P3 LOP3.LUT R4, R5, R4, RZ, 0x3c, !PT ;  /* 0x000000040504b212 */ /* 0x000fc800078e3cff */
[----:B------:R-:W-:-:S05]  /*17360*/  @!P3 LOP3.LUT R5, R5, R4, RZ, 0x3c, !PT ;  /* 0x000000040505b212 */ /* 0x000fca00078e3cff */
[----:B------:R-:W-:Y:S04]  /*17370*/  @!P3 LDGSTS.E.BYPASS.LTC128B.128 [R6+0x10c00], desc[UR52][R4.64], !P0 ;  /* 0x10c000000406bfae */ /* 0x000fe8000c101d74 */
[----:B------:R-:W-:Y:S04]  /*17380*/  @!P3 LDGSTS.E.BYPASS.LTC128B.128 [R6+0x12c00], desc[UR52][R4.64+0x40], !P1 ;  /* 0x12c000400406bfae */ /* 0x000fe8000c901d74 */
[----:B------:R0:W-:Y:S02]  /*17390*/  @!P3 LDGSTS.E.BYPASS.LTC128B.128 [R6+0x14c00], desc[UR52][R4.64+0x80], !P2 ;  /* 0x14c000800406bfae */ /* 0x0001e4000d101d74 */
[----:B0-----:R-:W-:-:S02]  /*173a0*/  VIADD R4, R18, 0x40 ;  /* 0x0000004012047836 */ /* 0x001fc40000000000 */
[----:B------:R-:W0:Y:S03]  /*173b0*/  SHFL.IDX PT, R5, R3, 0x2, 0x1c1f ;  /* 0x005c1f0003057f89 */ /* 0x000e2600000e0000 */
[----:B------:R-:W-:Y:S01]  /*173c0*/  ISETP.GE.AND P3, PT, R4, R0, PT ;  /* 0x000000000400720c */ /* 0x000fe20003f66270 */
[----:B------:R-:W-:Y:S04]  /*173d0*/  SHFL.IDX PT, R3, R3, 0x3, 0x1c1f ;  /* 0x007c1f0003037f89 */ /* 0x000fe800000e0000 */
[----:B------:R-:W1:Y:S08]  /*173e0*/  SHFL.IDX PT, R4, R2, 0x2, 0x1c1f ;  /* 0x005c1f0002047f89 */ /* 0x000e7000000e0000 */
[----:B0-----:R-:W-:-:S05]  /*173f0*/  @!P3 IADD3 R5, P4, R9, R5, RZ ;  /* 0x000000050905b210 */ /* 0x001fca0007f9e0ff */
[----:B-1----:R-:W-:-:S05]  /*17400*/  @!P3 IMAD.X R4, RZ, RZ, R4, P4 ;  /* 0x000000ffff04b224 */ /* 0x002fca00020e0604 */
[----:B------:R-:W-:-:S04]  /*17410*/  @!P3 LOP3.LUT R5, R5, R4, RZ, 0x3c, !PT ;  /* 0x000000040505b212 */ /* 0x000fc800078e3cff */
[----:B------:R-:W-:-:S04]  /*17420*/  @!P3 LOP3.LUT R4, R5, R4, RZ, 0x3c, !PT ;  /* 0x000000040504b212 */ /* 0x000fc800078e3cff */
[----:B------:R-:W-:-:S05]  /*17430*/  @!P3 LOP3.LUT R5, R5, R4, RZ, 0x3c, !PT ;  /* 0x000000040505b212 */ /* 0x000fca00078e3cff */
[----:B------:R-:W-:Y:S04]  /*17440*/  @!P3 LDGSTS.E.BYPASS.LTC128B.128 [R6+0x11400], desc[UR52][R4.64], !P0 ;  /* 0x114000000406bfae */ /* 0x000fe8000c101d74 */
[----:B------:R-:W-:Y:S04]  /*17450*/  @!P3 LDGSTS.E.BYPASS.LTC128B.128 [R6+0x13400], desc[UR52][R4.64+0x40], !P1 ;  /* 0x134000400406bfae */ /* 0x000fe8000c901d74 */
[----:B------:R0:W-:Y:S04]  /*17460*/  @!P3 LDGSTS.E.BYPASS.LTC128B.128 [R6+0x15400], desc[UR52][R4.64+0x80], !P2 ;  /* 0x154000800406bfae */ /* 0x0001e8000d101d74 */
[----:B0-----:R0:W1:Y:S02]  /*17470*/  SHFL.IDX PT, R4, R2, 0x3, 0x1c1f ;  /* 0x007c1f0002047f89 */ /* 0x00106400000e0000 */
.L_x_1286:
[----:B------:R-:W-:Y:S01]  /*17480*/  VIADD R18, R18, 0x60 ;  /* 0x0000006012127836 */ /* 0x000fe20000000000 */
[----:B------:R-:W-:Y:S04]  /*17490*/  BSSY B0, `(.L_x_1208) ;  /* 0x000000b000007945 */ /* 0x000fe80003800000 */
[----:B------:R-:W-:-:S13]  /*174a0*/  ISETP.GE.AND P3, PT, R18, R0, PT ;  /* 0x000000001200720c */ /* 0x000fda0003f66270 */
[----:B------:R-:W-:Y:S05]  /*174b0*/  @P3 BRA `(.L_x_1209) ;  /* 0x0000000000203947 */ /* 0x000fea0003800000 */
[----:B0-----:R-:W-:-:S05]  /*174c0*/  IADD3 R2, P3, R9, R3, RZ ;  /* 0x0000000309027210 */ /* 0x001fca0007f7e0ff */
[----:B-1----:R-:W-:-:S05]  /*174d0*/  IMAD.X R3, RZ, RZ, R4, P3 ;  /* 0x000000ffff037224 */ /* 0x002fca00018e0604 */
[----:B------:R-:W-:Y:S01]  /*174e0*/  @!PT LDS RZ, [RZ] ;  /* 0x00000000fffff984 */ /* 0x000fe20000000800 */
[----:B------:R-:W-:Y:S01]  /*174f0*/  @!PT LDS RZ, [RZ] ;  /* 0x00000000fffff984 */ /* 0x000fe20000000800 */
[----:B------:R-:W-:Y:S01]  /*17500*/  @!PT LDS RZ, [RZ] ;  /* 0x00000000fffff984 */ /* 0x000fe20000000800 */
[----:B------:R2:W-:Y:S04]  /*17510*/  LDGSTS.E.BYPASS.LTC128B.128 [R6+0x11c00], desc[UR52][R2.64], !P0 ;  /* 0x11c0000002067fae */ /* 0x0005e8000c101d74 */
[----:B------:R2:W-:Y:S04]  /*17520*/  LDGSTS.E.BYPASS.LTC128B.128 [R6+0x13c00], desc[UR52][R2.64+0x40], !P1 ;  /* 0x13c0004002067fae */ /* 0x0005e8000c901d74 */
[----:B------:R2:W-:Y:S02]  /*17530*/  LDGSTS.E.BYPASS.LTC128B.128 [R6+0x15c00], desc[UR52][R2.64+0x80], !P2 ;  /* 0x15c0008002067fae */ /* 0x0005e4000d101d74 */
.L_x_1209:
[----:B------:R-:W-:Y:S05]  /*17540*/  BSYNC B0 ;  /* 0x0000000000007941 */ /* 0x000fea0003800000 */
.L_x_1208:
[----:B------:R-:W-:Y:S01]  /*17550*/  NOP ;  /* 0x0000000000007918 */ /* 0x000fe20000000000 */
[----:B------:R-:W-:-:S13]  /*17560*/  PLOP3.LUT P0, PT, PT, PT, PT, 0x80, 0x0 ;  /* 0x000000000000781c */ /* 0x000fda0003f0f070 */
.L_x_1210:
[----:B------:R-:W-:Y:S02]  /*17570*/  PLOP3.LUT P1, PT, P1, P0, PT, 0xa2, 0x0 ;  /* 0x000000000000781c */ /* 0x000fe40000f21472 */
[----:B------:R-:W-:-:S08]  /*17580*/  @P0 R2UR P1, UR4, R17 ;  /* 0x00000000110402ca */ /* 0x000fd00000020000 */
[----:B------:R-:W-:-:S05]  /*17590*/  @P0 PLOP3.LUT P0, PT, P1, PT, PT, 0x80, 0x0 ;  /* 0x000000000000081c */ /* 0x000fca0000f0f070 */
[----:B------:R-:W-:Y:S01]  /*175a0*/  @!P1 SYNCS.ARRIVE.TRANS64.RED.A0T1 RZ, [UR4+0x22800], RZ ;  /* 0x022800ffffff99a7 */ /* 0x000fe20008200404 */
[----:B------:R-:W-:Y:S07]  /*175b0*/  @!P1 ARRIVES.LDGSTSBAR.64.TRANSCNT [UR4+0x22800] ;  /* 0x02280000ff0099b0 */ /* 0x000fee0008000a84 */
[----:B------:R-:W-:Y:S05]  /*175c0*/  @P0 BRA.U.ANY `(.L_x_1210) ;  /* 0xfffffffd00e80947 */ /* 0x000fea000393ffff */
[----:B0-2---:R-:W2:Y:S02]  /*175d0*/  LDL.LU R2, [R1+0x38] ;  /* 0x0000380001027983 */ /* 0x005ea40000300800 */
        /* <DEDUP_REMOVED lines=10> */
[----:B0-2---:R-:W-:Y:S05]  /*17680*/  @!P0 BRA `(.L_x_1212) ;  /* 0x0000003400d88947 */ /* 0x005fea0003800000 */
.L_x_1287:
[----:B------:R-:W-:Y:S05]  /*17690*/  BSYNC B0 ;  /* 0x0000000000007941 */ /* 0x000fea0003800000 */
.L_x_1211:
[----:B------:R-:W0:Y:S04]  /*176a0*/  LDL.LU R3, [R1+0x34] ;  /* 0x0000340001037983 */ /* 0x000e280000300800 */
[----:B------:R-:W2:Y:S01]  /*176b0*/  LDL R2, [R1+0x14] ;  /* 0x0000140001027983 */ /* 0x000ea20000100800 */
[----:B0-----:R-:W-:-:S05]  /*176c0*/  VIADD R0, R3, 0xfffffffe ;  /* 0xfffffffe03007836 */ /* 0x001fca0000000000 */
[----:B--2---:R-:W-:-:S13]  /*176d0*/  ISETP.GE.AND P0, PT, R0, R2, PT ;  /* 0x000000020000720c */ /* 0x004fda0003f06270 */
[----:B------:R-:W-:Y:S05]  /*176e0*/  @!P0 BRA `(.L_x_1213) ;  /* 0x0000000c00f48947 */ /* 0x000fea0003800000 */
[----:B------:R0:W5:Y:S01]  /*176f0*/  LDL.LU R7, [R1] ;  /* 0x0000000001077983 */ /* 0x0001620000300800 */
[----:B------:R-:W-:-:S07]  /*17700*/  IMAD.MOV.U32 R6, RZ, RZ, R19 ;  /* 0x000000ffff067224 */ /* 0x000fce00078e0013 */
.L_x_1235:
[----:B------:R-:W2:Y:S01]  /*17710*/  LDL R2, [R1+0x20] ;  /* 0x0000200001027983 */ /* 0x000ea20000100800 */
[----:B------:R-:W-:Y:S01]  /*17720*/  VIADD R19, R6, 0x1 ;  /* 0x0000000106137836 */ /* 0x000fe20000000000 */
[----:B------:R-:W-:Y:S05]  /*17730*/  YIELD ;  /* 0x0000000000007946 */ /* 0x000fea0003800000 */
[C---:B------:R-:W-:Y:S01]  /*17740*/  ISETP.NE.AND P0, PT, R19.reuse, 0x2, PT ;  /* 0x000000021300780c */ /* 0x040fe20003f05270 */
[----:B------:R-:W-:Y:S03]  /*17750*/  BSSY B0, `(.L_x_1214) ;  /* 0x0000089000007945 */ /* 0x000fe60003800000 */
[----:B------:R-:W-:-:S02]  /*17760*/  SEL R19, R19, RZ, P0 ;  /* 0x000000ff13137207 */ /* 0x000fc40000000000 */
[----:B--2---:R-:W-:Y:S02]  /*17770*/  LOP3.LUT P1, RZ, R2, 0x1, RZ, 0xc0, !PT ;  /* 0x0000000102ff7812 */ /* 0x004fe4000782c0ff */
[----:B------:R-:W-:-:S04]  /*17780*/  SEL R2, RZ, 0x1, P0 ;  /* 0x00000001ff027807 */ /* 0x000fc80000000000 */
[----:B-----5:R-:W-:-:S05]  /*17790*/  LOP3.LUT R9, R7, R2, RZ, 0x3c, !PT ;  /* 0x0000000207097212 */ /* 0x020fca00078e3cff */
[----:B------:R2:W-:Y:S02]  /*177a0*/  STL [R1], R9 ;  /* 0x0000000901007387 */ /* 0x0005e40000100800 */
        /* <DEDUP_REMOVED lines=9> */
[----:B------:R-:W2:Y:S01]  /*17840*/  LDL R10, [R1+0x4] ;  /* 0x00000400010a7983 */ /* 0x000ea20000100800 */
[----:B----4-:R-:W-:-:S13]  /*17850*/  ISETP.NE.AND P0, PT, R5, 0x1, PT ;  /* 0x000000010500780c */ /* 0x010fda0003f05270 */
[----:B------:R-:W1:Y:S02]  /*17860*/  @P0 LDC.64 R2, c[0x0][0x440] ;  /* 0x00011000ff020b82 */ /* 0x000e640000000a00 */
[----:B-1----:R-:W-:-:S04]  /*17870*/  @P0 IMAD.HI.U32 R4, R0, R2, RZ ;  /* 0x0000000200040227 */ /* 0x002fc800078e00ff */
[----:B------:R-:W-:Y:S01]  /*17880*/  IMAD.MOV.U32 R2, RZ, RZ, R0 ;  /* 0x000000ffff027224 */ /* 0x000fe200078e0000 */
[----:B------:R-:W-:-:S04]  /*17890*/  @P0 SHF.R.U32.HI R2, RZ, R3, R4 ;  /* 0x00000003ff020219 */ /* 0x000fc80000011604 */
[--C-:B------:R-:W-:Y:S01]  /*178a0*/  SHF.R.S32.HI R3, RZ, 0x1f, R2.reuse ;  /* 0x0000001fff037819 */ /* 0x100fe20000011402 */
[----:B------:R-:W-:-:S04]  /*178b0*/  IMAD.MOV R8, RZ, RZ, -R2 ;  /* 0x000000ffff087224 */ /* 0x000fc800078e0a02 */
[----:B------:R-:W-:Y:S02]  /*178c0*/  IMAD R8, R5, R8, R0 ;  /* 0x0000000805087224 */ /* 0x000fe400078e0200 */
[----:B---3--:R-:W-:-:S04]  /*178d0*/  IMAD R4, R11, UR6, RZ ;  /* 0x000000060b047c24 */ /* 0x008fc8000f8e02ff */
[C---:B--2---:R-:W-:Y:S02]  /*178e0*/  IMAD R4, R10.reuse, UR7, R4 ;  /* 0x000000070a047c24 */ /* 0x044fe4000f8e0204 */
[----:B------:R-:W-:-:S04]  /*178f0*/  IMAD.WIDE.U32 R2, R10, UR6, R2 ;  /* 0x000000060a027c25 */ /* 0x000fc8000f8e0002 */
[----:B------:R-:W-:Y:S01]  /*17900*/  IMAD.IADD R3, R4, 0x1, R3 ;  /* 0x0000000104037824 */ /* 0x000fe200078e0203 */
[----:B------:R-:W-:-:S04]  /*17910*/  LEA R4, P0, R2, UR4, 0x2 ;  /* 0x0000000402047c11 */ /* 0x000fc8000f8010ff */
[----:B------:R-:W-:-:S05]  /*17920*/  LEA.HI.X R5, R2, UR5, R3, 0x2, P0 ;  /* 0x0000000502057c11 */ /* 0x000fca00080f1403 */
[----:B------:R3:W5:Y:S04]  /*17930*/  LDG.E R16, desc[UR52][R4.64] ;  /* 0x0000003404107981 */ /* 0x000768000c1e1900 */
.L_x_1216:
[----:B------:R-:W1:Y:S01]  /*17940*/  S2R R2, SR_TID.X ;  /* 0x0000000000027919 */ /* 0x000e620000002100 */
[----:B------:R-:W-:Y:S01]  /*17950*/  IMAD R3, R19, 0x8, R17 ;  /* 0x0000000813037824 */ /* 0x000fe200078e0211 */
[----:B------:R-:W-:Y:S01]  /*17960*/  BSSY B1, `(.L_x_1217) ;  /* 0x0000006000017945 */ /* 0x000fe20003800000 */
[----:B-1-3--:R-:W-:Y:S02]  /*17970*/  LOP3.LUT R4, R2, 0x7f, RZ, 0xc0, !PT ;  /* 0x0000007f02047812 */ /* 0x00afe400078ec0ff */
[----:B------:R-:W-:Y:S02]  /*17980*/  SHF.L.U32 R2, R9, 0x1f, RZ ;  /* 0x0000001f09027819 */ /* 0x000fe400000006ff */
[----:B------:R-:W-:Y:S02]  /*17990*/  ISETP.NE.AND P1, PT, R4, RZ, PT ;  /* 0x000000ff0400720c */ /* 0x000fe40003f25270 */
[----:B------:R-:W1:Y:S02]  /*179a0*/  SYNCS.PHASECHK.TRANS64.TRYWAIT P0, [R3+URZ+0x22880], R2 ;  /* 0x02288002030075a7 */ /* 0x000e64000800017f */
[----:B-1----:R-:W-:Y:S09]  /*179b0*/  @!P0 BRA `(.L_x_1218) ;  /* 0x0000003400208947 */ /* 0x002ff20003800000 */
.L_x_1288:
[----:B------:R-:W-:Y:S05]  /*179c0*/  BSYNC B1 ;  /* 0x0000000000017941 */ /* 0x000fea0003800000 */
.L_x_1217:
        /* <DEDUP_REMOVED lines=9> */
.L_x_1220:
[----:B------:R-:W-:Y:S05]  /*17a60*/  BSYNC B1 ;  /* 0x0000000000017941 */ /* 0x000fea0003800000 */
.L_x_1219:
[----:B------:R-:W3:Y:S01]  /*17a70*/  LDL R4, [R1+0x1c] ;  /* 0x00001c0001047983 */ /* 0x000ee20000100800 */
        /* <DEDUP_REMOVED lines=9> */
[----:B---3--:R-:W-:-:S02]  /*17b10*/  IMAD R4, R8, 0x80, R4 ;  /* 0x0000008008047824 */ /* 0x008fc400078e0204 */
[----:B------:R-:W-:-:S09]  /*17b20*/  VIADD R8, R3, 0x22870 ;  /* 0x0002287003087836 */ /* 0x000fd20000000000 */
.L_x_1221:
        /* <DEDUP_REMOVED lines=13> */
.L_x_1289:
[----:B------:R-:W-:Y:S05]  /*17c00*/  BSYNC B1 ;  /* 0x0000000000017941 */ /* 0x000fea0003800000 */
.L_x_1222:
[----:B------:R-:W-:Y:S01]  /*17c10*/  BSSY B1, `(.L_x_1224) ;  /* 0x000000b000017945 */ /* 0x000fe20003800000 */
[----:B------:R-:W-:Y:S02]  /*17c20*/  IMAD.MOV.U32 R8, RZ, RZ, 0x0 ;  /* 0x00000000ff087424 */ /* 0x000fe400078e00ff */
[----:B--2---:R-:W-:Y:S01]  /*17c30*/  IMAD.MOV.U32 R9, RZ, RZ, 0x14f00000 ;  /* 0x14f00000ff097424 */ /* 0x004fe200078e00ff */
[----:B------:R-:W-:Y:S06]  /*17c40*/  @P1 BRA `(.L_x_1225) ;  /* 0x00000000001c1947 */ /* 0x000fec0003800000 */
[----:B------:R-:W2:Y:S01]  /*17c50*/  S2R R5, SR_TID.X ;  /* 0x0000000000057919 */ /* 0x000ea20000002100 */
[----:B-1-3--:R-:W-:-:S04]  /*17c60*/  IMAD.MOV.U32 R2, RZ, RZ, 0x6000 ;  /* 0x00006000ff027424 */ /* 0x00afc800078e00ff */
[----:B------:R4:W-:Y:S01]  /*17c70*/  SYNCS.ARRIVE.TRANS64 RZ, [R3+URZ+0x22830], R2 ;  /* 0x0228300203ff79a7 */ /* 0x0009e2000800003f */
[----:B--2---:R-:W-:-:S04]  /*17c80*/  LOP3.LUT R5, R5, 0x1f, RZ, 0xc0, !PT ;  /* 0x0000001f05057812 */ /* 0x004fc800078ec0ff */
[----:B------:R-:W-:-:S13]  /*17c90*/  ISETP.NE.AND P0, PT, R5, RZ, PT ;  /* 0x000000ff0500720c */ /* 0x000fda0003f05270 */
[----:B----4-:R-:W-:Y:S05]  /*17ca0*/  @!P0 BRA `(.L_x_1225) ;  /* 0x0000000000048947 */ /* 0x010fea0003800000 */
[----:B------:R-:W-:Y:S01]  /*17cb0*/  BPT.TRAP 0x1 ;  /* 0x000000040000795c */ /* 0x000fe20000300000 */
.L_x_1225:
[----:B------:R-:W-:Y:S05]  /*17cc0*/  BSYNC B1 ;  /* 0x0000000000017941 */ /* 0x000fea0003800000 */
.L_x_1224:
[----:B------:R-:W-:Y:S01]  /*17cd0*/  R2UR UR10, R10 ;  /* 0x000000000a0a72ca */ /* 0x000fe200000e0000 */
[----:B-1-3--:R-:W-:Y:S01]  /*17ce0*/  IMAD R2, R19, 0x6000, R17 ;  /* 0x0000600013027824 */ /* 0x00afe200078e0211 */
[----:B------:R-:W-:Y:S01]  /*17cf0*/  R2UR UR6, R8 ;  /* 0x00000000080672ca */ /* 0x000fe200000e0000 */
[----:B------:R-:W-:Y:S01]  /*17d00*/  UIADD3 UR4, UP0, UR44, 0x370, URZ ;  /* 0x000003702c047890 */ /* 0x000fe2000ff1e03f */
[----:B------:R-:W-:Y:S01]  /*17d10*/  R2UR UR7, R9 ;  /* 0x00000000090772ca */ /* 0x000fe200000e0000 */
[----:B------:R-:W-:Y:S01]  /*17d20*/  VIADD R3, R3, 0x22830 ;  /* 0x0002283003037836 */ /* 0x000fe20000000000 */
[----:B------:R-:W-:Y:S01]  /*17d30*/  PLOP3.LUT P0, PT, PT, PT, PT, 0x80, 0x0 ;  /* 0x000000000000781c */ /* 0x000fe20003f0f070 */
[----:B------:R-:W-:Y:S01]  /*17d40*/  VIADD R5, R2, 0x16400 ;  /* 0x0001640002057836 */ /* 0x000fe20000000000 */
[----:B------:R-:W-:-:S12]  /*17d50*/  UIADD3.X UR5, URZ, UR45, URZ, UP0, !UPT ;  /* 0x0000002d3f057290 */ /* 0x000fd800087fe43f */
.L_x_1226:
        /* <DEDUP_REMOVED lines=9> */
[----:B-1----:R-:W-:Y:S05]  /*17df0*/  @P0 BRA.U.ANY `(.L_x_1226) ;  /* 0xfffffffd00d80947 */ /* 0x002fea000393ffff */
[----:B------:R-:W-:Y:S01]  /*17e00*/  R2UR UR6, R8 ;  /* 0x00000000080672ca */ /* 0x000fe200000e0000 */
[----:B------:R-:W-:Y:S01]  /*17e10*/  VIADD R5, R2, 0x18400 ;  /* 0x0001840002057836 */ /* 0x000fe20000000000 */
[----:B------:R-:W-:Y:S01]  /*17e20*/  R2UR UR7, R9 ;  /* 0x00000000090772ca */ /* 0x000fe200000e0000 */
[----:B------:R-:W-:Y:S01]  /*17e30*/  UMOV UR10, 0x40 ;  /* 0x00000040000a7882 */ /* 0x000fe20000000000 */
[----:B------:R-:W-:-:S13]  /*17e40*/  PLOP3.LUT P0, PT, PT, PT, PT, 0x80, 0x0 ;  /* 0x000000000000781c */ /* 0x000fda0003f0f070 */
.L_x_1227:
        /* <DEDUP_REMOVED lines=15> */
.L_x_1228:
        /* <DEDUP_REMOVED lines=10> */
.L_x_1215:
[----:B------:R-:W-:Y:S05]  /*17fe0*/  BSYNC B0 ;  /* 0x0000000000007941 */ /* 0x000fea0003800000 */
.L_x_1214:
[----:B------:R-:W-:-:S06]  /*17ff0*/  UISETP.NE.AND UP0, UPT, UR39, 0x3, UPT ;  /* 0x000000032700788c */ /* 0x000fcc000bf05270 */
[----:B------:R-:W-:-:S13]  /*18000*/  PLOP3.LUT P0, PT, PT, PT, UP0, 0x80, 0x0 ;  /* 0x000000000000781c */ /* 0x000fda0003f0f008 */
[----:B------:R-:W-:Y:S05]  /*18010*/  @!P0 BRA `(.L_x_1229) ;  /* 0x0000000000048947 */ /* 0x000fea0003800000 */
[----:B------:R-:W-:Y:S01]  /*18020*/  BPT.TRAP 0x1 ;  /* 0x000000040000795c */ /* 0x000fe20000300000 */
.L_x_1229:
        /* <DEDUP_REMOVED lines=8> */
.L_x_1290:
[----:B------:R-:W-:Y:S05]  /*180b0*/  BSYNC B0 ;  /* 0x0000000000007941 */ /* 0x000fea0003800000 */
.L_x_1230:
[----:B------:R-:W-:Y:S05]  /*180c0*/  @!P1 BRA `(.L_x_1232) ;  /* 0x0000000000049947 */ /* 0x000fea0003800000 */
[----:B------:R-:W-:Y:S01]  /*180d0*/  BPT.TRAP 0x1 ;  /* 0x000000040000795c */ /* 0x000fe20000300000 */
.L_x_1232:
[----:B---3--:R-:W-:Y:S01]  /*180e0*/  SHF.L.U32 R2, R7, 0x1f, RZ ;  /* 0x0000001f07027819 */ /* 0x008fe200000006ff */
[----:B------:R-:W-:-:S03]  /*180f0*/  IMAD.SHL.U32 R3, R6, 0x4000, RZ ;  /* 0x0000400006037824 */ /* 0x000fc600078e00ff */
[----:B------:R-:W3:Y:S02]  /*18100*/  SYNCS.PHASECHK.TRANS64.TRYWAIT P0, [R20+URZ+0x22860], R2 ;  /* 0x02286002140075a7 */ /* 0x000ee4000800017f */
[----:B---3--:R-:W-:Y:S05]  /*18110*/  @!P0 BRA `(.L_x_1233) ;  /* 0x0000002c00848947 */ /* 0x008fea0003800000 */
.L_x_1291:
[----:B-1----:R-:W3:Y:S04]  /*18120*/  LDL R4, [R1+0x28] ;  /* 0x0000280001047983 */ /* 0x002ee80000100800 */
[----:B------:R-:W4:Y:S04]  /*18130*/  LDL R12, [R1+0xc] ;  /* 0x00000c00010c7983 */ /* 0x000f280000100800 */
[----:B------:R-:W5:Y:S01]  /*18140*/  LDL R13, [R1+0x24] ;  /* 0x00002400010d7983 */ /* 0x000f620000100800 */
[----:B------:R-:W-:Y:S05]  /*18150*/  WARPSYNC.ALL ;  /* 0x0000000000007948 */ /* 0x000fea0003800000 */
[----:B---3--:R-:W-:-:S05]  /*18160*/  LOP3.LUT R2, R3, R4, RZ, 0xfc, !PT ;  /* 0x0000000403027212 */ /* 0x008fca00078efcff */
[----:B------:R-:W-:-:S05]  /*18170*/  IMAD.IADD R2, R17, 0x1, R2 ;  /* 0x0000000111027824 */ /* 0x000fca00078e0202 */
[----:B--2---:R-:W1:Y:S01]  /*18180*/  LDSM.16.MT88.4 R8, [R2+0x8400] ;  /* 0x008400000208783b */ /* 0x004e620000004200 */
[----:B----4-:R-:W-:Y:S01]  /*18190*/  IMAD.IADD R18, R12, 0x1, R2 ;  /* 0x000000010c127824 */ /* 0x010fe200078e0202 */
[----:B-----5:R-:W-:Y:S02]  /*181a0*/  IADD3 R3, R17, R3, R13 ;  /* 0x0000000311037210 */ /* 0x020fe40007ffe00d */
[C-C-:B-1----:R-:W-:Y:S02]  /*181b0*/  PRMT R4, R8.reuse, 0x6420, R9.reuse ;  /* 0x0000642008047816 */ /* 0x142fe40000000009 */
[----:B------:R-:W-:Y:S02]  /*181c0*/  PRMT R5, R8, 0x7531, R9 ;  /* 0x0000753108057816 */ /* 0x000fe40000000009 */
[C-C-:B------:R-:W-:Y:S02]  /*181d0*/  PRMT R6, R10.reuse, 0x6420, R11.reuse ;  /* 0x000064200a067816 */ /* 0x140fe4000000000b */
[----:B------:R-:W-:-:S02]  /*181e0*/  PRMT R7, R10, 0x7531, R11 ;  /* 0x000075310a077816 */ /* 0x000fc4000000000b */
[----:B------:R-:W1:Y:S04]  /*181f0*/  LDSM.16.MT88.4 R8, [R18+0x8400] ;  /* 0x008400001208783b */ /* 0x000e680000004200 */
[----:B------:R2:W-:Y:S02]  /*18200*/  STSM.16.M88.4 [R3+0x400], R4 ;  /* 0x0004000403007844 */ /* 0x0005e40000000200 */
[----:B--2---:R-:W-:Y:S01]  /*18210*/  IMAD.MOV.U32 R7, RZ, RZ, R12 ;  /* 0x000000ffff077224 */ /* 0x004fe200078e000c */
[C-C-:B-1----:R-:W-:Y:S02]  /*18220*/  PRMT R12, R8.reuse, 0x6420, R9.reuse ;  /* 0x00006420080c7816 */ /* 0x142fe40000000009 */
[----:B------:R-:W-:Y:S02]  /*18230*/  PRMT R13, R8, 0x7531, R9 ;  /* 0x00007531080d7816 */ /* 0x000fe40000000009 */
[----:B------:R-:W-:-:S02]  /*18240*/  PRMT R14, R10, 0x6420, R11 ;  /* 0x000064200a0e7816 */ /* 0x000fc4000000000b */
[----:B------:R-:W-:-:S05]  /*18250*/  PRMT R15, R10, 0x7531, R11 ;  /* 0x000075310a0f7816 */ /* 0x000fca000000000b */
[----:B------:R1:W-:Y:S04]  /*18260*/  STSM.16.M88.4 [R3+0x2400], R12 ;  /* 0x0024000c03007844 */ /* 0x0003e80000000200 */
[----:B------:R-:W2:Y:S04]  /*18270*/  LDSM.16.MT88.4 R8, [R2+0x9400] ;  /* 0x009400000208783b */ /* 0x000ea80000004200 */
[----:B-1----:R-:W3:Y:S01]  /*18280*/  LDL R15, [R1+0x8] ;  /* 0x00000800010f7983 */ /* 0x002ee20000100800 */
[----:B------:R-:W-:Y:S01]  /*18290*/  IMAD.MOV.U32 R14, RZ, RZ, R7 ;  /* 0x000000ffff0e7224 */ /* 0x000fe200078e0007 */
[----:B--2---:R-:W-:-:S02]  /*182a0*/  PRMT R4, R8, 0x6420, R9 ;  /* 0x0000642008047816 */ /* 0x004fc40000000009 */
[----:B------:R-:W-:Y:S02]  /*182b0*/  PRMT R5, R8, 0x7531, R9 ;  /* 0x0000753108057816 */ /* 0x000fe40000000009 */
[C-C-:B------:R-:W-:Y:S02]  /*182c0*/  PRMT R6, R10.reuse, 0x6420, R11.reuse ;  /* 0x000064200a067816 */ /* 0x140fe4000000000b */
[----:B------:R-:W-:Y:S02]  /*182d0*/  PRMT R7, R10, 0x7531, R11 ;  /* 0x000075310a077816 */ /* 0x000fe4000000000b */
[----:B------:R-:W1:Y:S02]  /*182e0*/  LDSM.16.MT88.4 R8, [R18+0x9400] ;  /* 0x009400001208783b */ /* 0x000e640000004200 */
[C-C-:B-1----:R-:W-:Y:S02]  /*182f0*/  PRMT R12, R8.reuse, 0x6420, R9.reuse ;  /* 0x00006420080c7816 */ /* 0x142fe40000000009 */
[----:B------:R-:W-:-:S02]  /*18300*/  PRMT R13, R8, 0x7531, R9 ;  /* 0x00007531080d7816 */ /* 0x000fc40000000009 */
[----:B---3--:R-:W-:-:S05]  /*18310*/  IADD3 R21, R15, 0x400, R3 ;  /* 0x000004000f157810 */ /* 0x008fca0007ffe003 */
[----:B------:R1:W-:Y:S02]  /*18320*/  STSM.16.M88.4 [R21], R4 ;  /* 0x0000000415007844 */ /* 0x0003e40000000200 */
[----:B-1----:R-:W-:Y:S01]  /*18330*/  IMAD.MOV.U32 R6, RZ, RZ, R14 ;  /* 0x000000ffff067224 */ /* 0x002fe200078e000e */
[C---:B------:R-:W-:Y:S01]  /*18340*/  PRMT R14, R10.reuse, 0x6420, R11 ;  /* 0x000064200a0e7816 */ /* 0x040fe2000000000b */
[----:B------:R-:W-:Y:S01]  /*18350*/  IMAD.MOV.U32 R7, RZ, RZ, R15 ;  /* 0x000000ffff077224 */ /* 0x000fe200078e000f */
[----:B------:R-:W-:-:S05]  /*18360*/  PRMT R15, R10, 0x7531, R11 ;  /* 0x000075310a0f7816 */ /* 0x000fca000000000b */
[----:B------:R1:W-:Y:S04]  /*18370*/  STSM.16.M88.4 [R21+0x2000], R12 ;  /* 0x0020000c15007844 */ /* 0x0003e80000000200 */
[----:B------:R-:W2:Y:S01]  /*18380*/  LDSM.16.MT88.4 R8, [R2+0xa400] ;  /* 0x00a400000208783b */ /* 0x000ea20000004200 */
[----:B-1----:R-:W-:Y:S02]  /*18390*/  IMAD.MOV.U32 R14, RZ, RZ, R6 ;  /* 0x000000ffff0e7224 */ /* 0x002fe400078e0006 */
[----:B------:R-:W-:Y:S01]  /*183a0*/  IMAD.MOV.U32 R15, RZ, RZ, R7 ;  /* 0x000000ffff0f7224 */ /* 0x000fe200078e0007 */
[C-C-:B--2---:R-:W-:Y:S02]  /*183b0*/  PRMT R4, R8.reuse, 0x6420, R9.reuse ;  /* 0x0000642008047816 */ /* 0x144fe40000000009 */
[----:B------:R-:W-:-:S02]  /*183c0*/  PRMT R5, R8, 0x7531, R9 ;  /* 0x0000753108057816 */ /* 0x000fc40000000009 */
[C-C-:B------:R-:W-:Y:S02]  /*183d0*/  PRMT R6, R10.reuse, 0x6420, R11.reuse ;  /* 0x000064200a067816 */ /* 0x140fe4000000000b */
[----:B------:R-:W-:Y:S02]  /*183e0*/  PRMT R7, R10, 0x7531, R11 ;  /* 0x000075310a077816 */ /* 0x000fe4000000000b */
[----:B------:R-:W1:Y:S01]  /*183f0*/  LDSM.16.MT88.4 R8, [R18+0xa400] ;  /* 0x00a400001208783b */ /* 0x000e620000004200 */
[----:B------:R-:W-:-:S05]  /*18400*/  IADD3 R3, R14, 0x400, R3 ;  /* 0x000004000e037810 */ /* 0x000fca0007ffe003 */
[----:B------:R2:W-:Y:S02]  /*18410*/  STSM.16.M88.4 [R3], R4 ;  /* 0x0000000403007844 */ /* 0x0005e40000000200 */
[----:B--2---:R-:W-:Y:S01]  /*18420*/  IMAD.MOV.U32 R7, RZ, RZ, R15 ;  /* 0x000000ffff077224 */ /* 0x004fe200078e000f */
[C-C-:B-1----:R-:W-:Y:S02]  /*18430*/  PRMT R12, R8.reuse, 0x6420, R9.reuse ;  /* 0x00006420080c7816 */ /* 0x142fe40000000009 */
[----:B------:R-:W-:Y:S02]  /*18440*/  PRMT R13, R8, 0x7531, R9 ;  /* 0x00007531080d7816 */ /* 0x000fe40000000009 */
[C-C-:B------:R-:W-:Y:S02]  /*18450*/  PRMT R14, R10.reuse, 0x6420, R11.reuse ;  /* 0x000064200a0e7816 */ /* 0x140fe4000000000b */
[----:B------:R-:W-:-:S05]  /*18460*/  PRMT R15, R10, 0x7531, R11 ;  /* 0x000075310a0f7816 */ /* 0x000fca000000000b */
[----:B------:R1:W-:Y:S04]  /*18470*/  STSM.16.M88.4 [R3+0x2000], R12 ;  /* 0x0020000c03007844 */ /* 0x0003e80000000200 */
[----:B------:R-:W2:Y:S01]  /*18480*/  LDSM.16.MT88.4 R8, [R2+0xb400] ;  /* 0x00b400000208783b */ /* 0x000ea20000004200 */
[----:B-1----:R-:W-:Y:S01]  /*18490*/  IMAD.MOV.U32 R15, RZ, RZ, R7 ;  /* 0x000000ffff0f7224 */ /* 0x002fe200078e0007 */
[C-C-:B--2---:R-:W-:Y:S02]  /*184a0*/  PRMT R4, R8.reuse, 0x6420, R9.reuse ;  /* 0x0000642008047816 */ /* 0x144fe40000000009 */
[----:B------:R-:W-:Y:S02]  /*184b0*/  PRMT R5, R8, 0x7531, R9 ;  /* 0x0000753108057816 */ /* 0x000fe40000000009 */
[----:B------:R-:W-:-:S02]  /*184c0*/  PRMT R6, R10, 0x6420, R11 ;  /* 0x000064200a067816 */ /* 0x000fc4000000000b */
[----:B------:R-:W-:Y:S02]  /*184d0*/  PRMT R7, R10, 0x7531, R11 ;  /* 0x000075310a077816 */ /* 0x000fe4000000000b */
[----:B------:R-:W1:Y:S01]  /*184e0*/  LDSM.16.MT88.4 R8, [R18+0xb400] ;  /* 0x00b400001208783b */ /* 0x000e620000004200 */
[----:B------:R-:W-:-:S05]  /*184f0*/  IMAD.IADD R3, R15, 0x1, R3 ;  /* 0x000000010f037824 */ /* 0x000fca00078e0203 */
[----:B------:R1:W-:Y:S02]  /*18500*/  STSM.16.M88.4 [R3], R4 ;  /* 0x0000000403007844 */ /* 0x0003e40000000200 */
        /* <DEDUP_REMOVED lines=13> */
.L_x_1234:
[----:B------:R-:W3:Y:S01]  /*185e0*/  S2R R2, SR_TID.X ;  /* 0x0000000000027919 */ /* 0x000ee20000002100 */
[----:B--2---:R2:W-:Y:S01]  /*185f0*/  SYNCS.ARRIVE.TRANS64.A1T0 RZ, [R20+URZ+0x22850], RZ ;  /* 0x022850ff14ff79a7 */ /* 0x0045e2000810003f */
[----:B-1----:R4:W5:Y:S01]  /*18600*/  LDL R7, [R1] ;  /* 0x0000000001077983 */ /* 0x0029620000100800 */
[----:B---3--:R-:W-:-:S03]  /*18610*/  LOP3.LUT R3, R2, 0x7f, RZ, 0xc0, !PT ;  /* 0x0000007f02037812 */ /* 0x008fc600078ec0ff */
[----:B------:R-:W3:Y:S01]  /*18620*/  LDL R2, [R1+0x14] ;  /* 0x0000140001027983 */ /* 0x000ee20000100800 */
[----:B------:R-:W-:Y:S01]  /*18630*/  IMAD.MOV.U32 R6, RZ, RZ, R19 ;  /* 0x000000ffff067224 */ /* 0x000fe200078e0013 */
[----:B------:R-:W-:Y:S01]  /*18640*/  BAR.SYNC.DEFER_BLOCKING 0x2, 0x80 ;  /* 0x0082000000007b1d */ /* 0x000fe20000010000 */
[----:B------:R-:W-:-:S13]  /*18650*/  ISETP.NE.AND P0, PT, R3, RZ, PT ;  /* 0x000000ff0300720c */ /* 0x000fda0003f05270 */
[----:B--2---:R-:W-:-:S05]  /*18660*/  @!P0 VIADD R20, R20, 0x22880 ;  /* 0x0002288014148836 */ /* 0x004fca0000000000 */
[----:B------:R-:W-:-:S04]  /*18670*/  @!P0 PRMT R20, RZ, 0x654, R20 ;  /* 0x00000654ff148816 */ /* 0x000fc80000000014 */
[----:B------:R4:W-:Y:S01]  /*18680*/  @!P0 SYNCS.ARRIVE.TRANS64.RED.A1T0 RZ, [R20+URZ], RZ ;  /* 0x000000ff14ff89a7 */ /* 0x0009e2000810043f */
[C---:B---3--:R-:W-:Y:S01]  /*18690*/  ISETP.GT.AND P0, PT, R0.reuse, R2, PT ;  /* 0x000000020000720c */ /* 0x048fe20003f04270 */
[----:B------:R-:W-:-:S12]  /*186a0*/  VIADD R0, R0, 0xffffffff ;  /* 0xffffffff00007836 */ /* 0x000fd80000000000 */
[----:B----4-:R-:W-:Y:S05]  /*186b0*/  @P0 BRA `(.L_x_1235) ;  /* 0xfffffff000140947 */ /* 0x010fea000383ffff */
.L_x_1213:
[----:B------:R-:W2:Y:S01]  /*186c0*/  S2R R2, SR_TID.X ;  /* 0x0000000000027919 */ /* 0x000ea20000002100 */
[----:B------:R-:W-:Y:S01]  /*186d0*/  BSSY B0, `(.L_x_1236) ;  /* 0x0000011000007945 */ /* 0x000fe20003800000 */
[----:B--2---:R-:W-:-:S04]  /*186e0*/  LOP3.LUT R2, R2, 0x7f, RZ, 0xc0, !PT ;  /* 0x0000007f02027812 */ /* 0x004fc800078ec0ff */
[----:B------:R-:W-:-:S13]  /*186f0*/  ISETP.NE.AND P0, PT, R2, RZ, PT ;  /* 0x000000ff0200720c */ /* 0x000fda0003f05270 */
[----:B------:R-:W-:Y:S05]  /*18700*/  @P0 BRA `(.L_x_1237) ;  /* 0x0000000000340947 */ /* 0x000fea0003800000 */
[----:B------:R-:W2:Y:S01]  /*18710*/  S2R R3, SR_LANEID ;  /* 0x0000000000037919 */ /* 0x000ea20000000000 */
[----:B------:R-:W-:Y:S02]  /*18720*/  VOTEU.ANY UR4, UPT, PT ;  /* 0x0000000000047886 */ /* 0x000fe400038e0100 */
[----:B------:R-:W2:Y:S08]  /*18730*/  FLO.U32 R0, UR4 ;  /* 0x0000000400007d00 */ /* 0x000eb000080e0000 */
[----:B-1----:R-:W1:Y:S01]  /*18740*/  POPC R4, UR4 ;  /* 0x0000000400047d09 */ /* 0x002e620008000000 */
[----:B--2---:R-:W-:-:S02]  /*18750*/  ISETP.EQ.U32.AND P1, PT, R0, R3, PT ;  /* 0x000000030000720c */ /* 0x004fc40003f22070 */
[----:B------:R-:W1:Y:S11]  /*18760*/  LDC.64 R2, c[0x0][0xc60] ;  /* 0x00031800ff027b82 */ /* 0x000e760000000a00 */
[----:B-1----:R-:W2:Y:S01]  /*18770*/  @P1 ATOMG.E.ADD.STRONG.GPU PT, R3, desc[UR52][R2.64], R4 ;  /* 0x00000004020319a8 */ /* 0x002ea200081ee1f4 */
[----:B------:R-:W1:Y:S02]  /*18780*/  S2R R5, SR_LTMASK ;  /* 0x0000000000057919 */ /* 0x000e640000003900 */
[----:B-1----:R-:W-:-:S06]  /*18790*/  LOP3.LUT R5, R5, UR4, RZ, 0xc0, !PT ;  /* 0x0000000405057c12 */ /* 0x002fcc000f8ec0ff */
[----:B------:R-:W1:Y:S01]  /*187a0*/  POPC R5, R5 ;  /* 0x0000000500057309 */ /* 0x000e620000000000 */
[----:B--2---:R-:W1:Y:S02]  /*187b0*/  SHFL.IDX PT, R0, R3, R0, 0x1f ;  /* 0x00001f0003007589 */ /* 0x004e6400000e0000 */
[----:B-1----:R-:W-:-:S05]  /*187c0*/  IADD3 R0, R0, UR40, R5 ;  /* 0x0000002800007c10 */ /* 0x002fca000fffe005 */
[----:B------:R2:W-:Y:S02]  /*187d0*/  STL [R1+0x10], R0 ;  /* 0x0000100001007387 */ /* 0x0005e40000100800 */
.L_x_1237:
[----:B------:R-:W-:Y:S05]  /*187e0*/  BSYNC B0 ;  /* 0x0000000000007941 */ /* 0x000fea0003800000 */
.L_x_1236:
[----:B------:R-:W-:-:S06]  /*187f0*/  UISETP.NE.AND UP0, UPT, UR39, 0x3, UPT ;  /* 0x000000032700788c */ /* 0x000fcc000bf05270 */
[----:B------:R-:W-:-:S13]  /*18800*/  PLOP3.LUT P1, PT, PT, PT, UP0, 0x80, 0x0 ;  /* 0x000000000000781c */ /* 0x000fda0003f2f008 */
[----:B------:R-:W-:Y:S05]  /*18810*/  @!P1 BRA `(.L_x_1238) ;  /* 0x0000000000049947 */ /* 0x000fea0003800000 */
[----:B------:R-:W-:Y:S01]  /*18820*/  BPT.TRAP 0x1 ;  /* 0x000000040000795c */ /* 0x000fe20000300000 */
.L_x_1238:
[----:B------:R-:W3:Y:S01]  /*18830*/  LDL R2, [R1] ;  /* 0x0000000001027983 */ /* 0x000ee20000100800 */
[----:B------:R-:W-:Y:S01]  /*18840*/  IMAD R16, R19, 0x8, R17 ;  /* 0x0000000813107824 */ /* 0x000fe200078e0211 */
[----:B------:R-:W-:Y:S01]  /*18850*/  BSSY B0, `(.L_x_1239) ;  /* 0x0000007000007945 */ /* 0x000fe20003800000 */
[----:B--2---:R-:W-:-:S05]  /*18860*/  IMAD.U32 R0, RZ, RZ, UR41 ;  /* 0x00000029ff007e24 */ /* 0x004fca000f8e00ff */
[----:B------:R-:W-:Y:S02]  /*18870*/  ISETP.NE.AND P2, PT, R0, 0x3, PT ;  /* 0x000000030000780c */ /* 0x000fe40003f45270 */
[----:B---3--:R-:W-:-:S04]  /*18880*/  LOP3.LUT R3, R2, 0x1, RZ, 0x3c, !PT ;  /* 0x0000000102037812 */ /* 0x008fc800078e3cff */
[----:B------:R-:W-:-:S04]  /*18890*/  SHF.L.U32 R3, R3, 0x1f, RZ ;  /* 0x0000001f03037819 */ /* 0x000fc800000006ff */
[----:B------:R-:W2:Y:S02]  /*188a0*/  SYNCS.PHASECHK.TRANS64.TRYWAIT P1, [R16+URZ+0x22870], R3 ;  /* 0x02287003100075a7 */ /* 0x000ea4000802017f */
[----:B--2---:R-:W-:Y:S05]  /*188b0*/  @!P1 BRA `(.L_x_1240) ;  /* 0x0000002400b09947 */ /* 0x004fea0003800000 */
.L_x_1292:
[----:B------:R-:W-:Y:S05]  /*188c0*/  BSYNC B0 ;  /* 0x0000000000007941 */ /* 0x000fea0003800000 */
.L_x_1239:
[----:B------:R-:W-:Y:S05]  /*188d0*/  @!P2 BRA `(.L_x_1241) ;  /* 0x000000000004a947 */ /* 0x000fea0003800000 */
[----:B------:R-:W-:Y:S01]  /*188e0*/  BPT.TRAP 0x1 ;  /* 0x000000040000795c */ /* 0x000fe20000300000 */
.L_x_1241:
[----:B------:R-:W2:Y:S02]  /*188f0*/  LDL R0, [R1] ;  /* 0x0000000001007983 */ /* 0x000ea40000100800 */
[----:B--2---:R-:W-:-:S04]  /*18900*/  SHF.L.U32 R3, R0, 0x1f, RZ ;  /* 0x0000001f00037819 */ /* 0x004fc800000006ff */
[----:B------:R-:W2:Y:S02]  /*18910*/  SYNCS.PHASECHK.TRANS64.TRYWAIT P1, [R16+URZ+0x22860], R3 ;  /* 0x02286003100075a7 */ /* 0x000ea4000802017f */
[----:B--2---:R-:W-:Y:S05]  /*18920*/  @!P1 BRA `(.L_x_1242) ;  /* 0x0000002400a89947 */ /* 0x004fea0003800000 */
.L_x_1293:
[----:B------:R-:W3:Y:S04]  /*18930*/  LDL R0, [R1+0x28] ;  /* 0x0000280001007983 */ /* 0x000ee80000100800 */
[----:B------:R-:W2:Y:S04]  /*18940*/  LDL R12, [R1+0xc] ;  /* 0x00000c00010c7983 */ /* 0x000ea80000100800 */
[----:B------:R-:W4:Y:S01]  /*18950*/  LDL R13, [R1+0x24] ;  /* 0x00002400010d7983 */ /* 0x000f220000100800 */
[----:B------:R-:W-:Y:S01]  /*18960*/  IMAD.SHL.U32 R2, R19, 0x4000, RZ ;  /* 0x0000400013027824 */ /* 0x000fe200078e00ff */
[----:B------:R-:W-:Y:S05]  /*18970*/  WARPSYNC.ALL ;  /* 0x0000000000007948 */ /* 0x000fea0003800000 */
[----:B---3--:R-:W-:-:S05]  /*18980*/  LOP3.LUT R0, R2, R0, RZ, 0xfc, !PT ;  /* 0x0000000002007212 */ /* 0x008fca00078efcff */
[----:B------:R-:W-:-:S05]  /*18990*/  IMAD.IADD R0, R17, 0x1, R0 ;  /* 0x0000000111007824 */ /* 0x000fca00078e0200 */
[----:B-1---5:R-:W1:Y:S01]  /*189a0*/  LDSM.16.MT88.4 R4, [R0+0x8400] ;  /* 0x008400000004783b */ /* 0x022e620000004200 */
[----:B--2---:R-:W-:Y:S01]  /*189b0*/  IMAD.IADD R3, R12, 0x1, R0 ;  /* 0x000000010c037824 */ /* 0x004fe200078e0200 */
[----:B----4-:R-:W-:Y:S02]  /*189c0*/  IADD3 R2, R17, R2, R13 ;  /* 0x0000000211027210 */ /* 0x010fe40007ffe00d */
[C-C-:B-1----:R-:W-:Y:S02]  /*189d0*/  PRMT R8, R4.reuse, 0x6420, R5.reuse ;  /* 0x0000642004087816 */ /* 0x142fe40000000005 */
[----:B------:R-:W-:Y:S02]  /*189e0*/  PRMT R9, R4, 0x7531, R5 ;  /* 0x0000753104097816 */ /* 0x000fe40000000005 */
[C-C-:B------:R-:W-:Y:S02]  /*189f0*/  PRMT R10, R6.reuse, 0x6420, R7.reuse ;  /* 0x00006420060a7816 */ /* 0x140fe40000000007 */
[----:B------:R-:W-:-:S02]  /*18a00*/  PRMT R11, R6, 0x7531, R7 ;  /* 0x00007531060b7816 */ /* 0x000fc40000000007 */
[----:B------:R-:W1:Y:S04]  /*18a10*/  LDSM.16.MT88.4 R4, [R3+0x8400] ;  /* 0x008400000304783b */ /* 0x000e680000004200 */
[----:B------:R1:W-:Y:S02]  /*18a20*/  STSM.16.M88.4 [R2+0x400], R8 ;  /* 0x0004000802007844 */ /* 0x0003e40000000200 */
        /* <DEDUP_REMOVED lines=31> */
[----:B------:R-:W-:Y:S01]  /*18c20*/  STSM.16.M88.4 [R2], R12 ;  /* 0x0000000c02007844 */ /* 0x000fe20000000200 */
[C-C-:B-1----:R-:W-:Y:S02]  /*18c30*/  PRMT R8, R4.reuse, 0x6420, R5.reuse ;  /* 0x0000642004087816 */ /* 0x142fe40000000005 */
[----:B------:R-:W-:Y:S02]  /*18c40*/  PRMT R9, R4, 0x7531, R5 ;  /* 0x0000753104097816 */ /* 0x000fe40000000005 */
[C-C-:B------:R-:W-:Y:S02]  /*18c50*/  PRMT R10, R6.reuse, 0x6420, R7.reuse ;  /* 0x00006420060a7816 */ /* 0x140fe40000000007 */
[----:B------:R-:W-:-:S05]  /*18c60*/  PRMT R11, R6, 0x7531, R7 ;  /* 0x00007531060b7816 */ /* 0x000fca0000000007 */
[----:B------:R-:W-:Y:S04]  /*18c70*/  STSM.16.M88.4 [R2+0x2000], R8 ;  /* 0x0020000802007844 */ /* 0x000fe80000000200 */
[----:B------:R-:W1:Y:S02]  /*18c80*/  LDSM.16.MT88.4 R4, [R0+0xb400] ;  /* 0x00b400000004783b */ /* 0x000e640000004200 */
[C-C-:B-1----:R-:W-:Y:S02]  /*18c90*/  PRMT R12, R4.reuse, 0x6420, R5.reuse ;  /* 0x00006420040c7816 */ /* 0x142fe40000000005 */
[----:B------:R-:W-:Y:S02]  /*18ca0*/  PRMT R13, R4, 0x7531, R5 ;  /* 0x00007531040d7816 */ /* 0x000fe40000000005 */
[----:B------:R-:W-:-:S02]  /*18cb0*/  PRMT R14, R6, 0x6420, R7 ;  /* 0x00006420060e7816 */ /* 0x000fc40000000007 */
[----:B------:R-:W-:Y:S02]  /*18cc0*/  PRMT R15, R6, 0x7531, R7 ;  /* 0x00007531060f7816 */ /* 0x000fe40000000007 */
[----:B------:R-:W1:Y:S01]  /*18cd0*/  LDSM.16.MT88.4 R4, [R3+0xb400] ;  /* 0x00b400000304783b */ /* 0x000e620000004200 */
[----:B------:R-:W-:-:S05]  /*18ce0*/  IMAD.IADD R2, R18, 0x1, R2 ;  /* 0x0000000112027824 */ /* 0x000fca00078e0202 */
[----:B------:R2:W-:Y:S01]  /*18cf0*/  STSM.16.M88.4 [R2], R12 ;  /* 0x0000000c02007844 */ /* 0x0005e20000000200 */
        /* <DEDUP_REMOVED lines=13> */
.L_x_1243:
[----:B--2---:R-:W2:Y:S01]  /*18dd0*/  LDL.LU R2, [R1] ;  /* 0x0000000001027983 */ /* 0x004ea20000300800 */
[----:B-1----:R1:W-:Y:S01]  /*18de0*/  SYNCS.ARRIVE.TRANS64.A1T0 RZ, [R16+URZ+0x22850], RZ ;  /* 0x022850ff10ff79a7 */ /* 0x0023e2000810003f */
[----:B------:R-:W-:Y:S02]  /*18df0*/  VIADD R19, R19, 0x1 ;  /* 0x0000000113137836 */ /* 0x000fe40000000000 */
[----:B-1----:R-:W-:-:S05]  /*18e00*/  @!P0 VIADD R16, R16, 0x22880 ;  /* 0x0002288010108836 */ /* 0x002fca0000000000 */
[----:B------:R-:W-:Y:S01]  /*18e10*/  @!P0 PRMT R16, RZ, 0x654, R16 ;  /* 0x00000654ff108816 */ /* 0x000fe20000000010 */
[----:B------:R-:W-:Y:S06]  /*18e20*/  BAR.SYNC.DEFER_BLOCKING 0x2, 0x80 ;  /* 0x0082000000007b1d */ /* 0x000fec0000010000 */
[----:B------:R3:W-:Y:S01]  /*18e30*/  @!P0 SYNCS.ARRIVE.TRANS64.RED.A1T0 RZ, [R16+URZ], RZ ;  /* 0x000000ff10ff89a7 */ /* 0x0007e2000810043f */
[----:B------:R-:W-:-:S04]  /*18e40*/  ISETP.NE.AND P0, PT, R19, 0x2, PT ;  /* 0x000000021300780c */ /* 0x000fc80003f05270 */
[----:B------:R-:W-:Y:S02]  /*18e50*/  SEL R0, RZ, 0x1, P0 ;  /* 0x00000001ff007807 */ /* 0x000fe40000000000 */
[----:B------:R-:W-:Y:S02]  /*18e60*/  SEL R19, R19, RZ, P0 ;  /* 0x000000ff13137207 */ /* 0x000fe40000000000 */
[----:B--2---:R-:W-:-:S05]  /*18e70*/  LOP3.LUT R2, R2, R0, RZ, 0x3c, !PT ;  /* 0x0000000002027212 */ /* 0x004fca00078e3cff */
[----:B------:R3:W-:Y:S02]  /*18e80*/  STL [R1], R2 ;  /* 0x0000000201007387 */ /* 0x0007e40000100800 */
.L_x_1188:
[----:B------:R-:W-:Y:S05]  /*18e90*/  BSYNC B7 ;  /* 0x0000000000077941 */ /* 0x000fea0003800000 */
.L_x_1186:
[----:B--2---:R-:W2:Y:S02]  /*18ea0*/  LDL R0, [R1+0x20] ;  /* 0x0000200001007983 */ /* 0x004ea40000100800 */
[----:B--2---:R-:W-:-:S13]  /*18eb0*/  LOP3.LUT P0, RZ, R0, 0x2, RZ, 0xc0, !PT ;  /* 0x0000000200ff7812 */ /* 0x004fda000780c0ff */
[----:B------:R-:W-:Y:S05]  /*18ec0*/  @!P0 BRA `(.L_x_1244) ;  /* 0x0000000000308947 */ /* 0x000fea0003800000 */
[----:B------:R-:W2:Y:S08]  /*18ed0*/  S2UR UR5, SR_CgaCtaId ;  /* 0x00000000000579c3 */ /* 0x000eb00000008800 */
[----:B------:R-:W-:Y:S06]  /*18ee0*/  BAR.SYNC.DEFER_BLOCKING 0x5, 0x180 ;  /* 0x0146000000007b1d */ /* 0x000fec0000010000 */
[----:B------:R-:W-:-:S02]  /*18ef0*/  UMOV UR4, 0x400 ;  /* 0x0000040000047882 */ /* 0x000fc40000000000 */
[----:B--2---:R-:W-:-:S06]  /*18f00*/  ULEA UR4, UR5, UR4, 0x18 ;  /* 0x0000000405047291 */ /* 0x004fcc000f8ec03f */
[----:B------:R-:W-:-:S05]  /*18f10*/  IMAD.U32 R17, RZ, RZ, UR4 ;  /* 0x00000004ff117e24 */ /* 0x000fca000f8e00ff */
[----:B-1----:R-:W1:Y:S04]  /*18f20*/  LDS.128 R4, [R17+0x228d0] ;  /* 0x0228d00011047984 */ /* 0x002e680000000c00 */
[----:B-1----:R1:W-:Y:S01]  /*18f30*/  STL.64 [R1+0x10], R4 ;  /* 0x0000100401007387 */ /* 0x0023e20000100a00 */
[----:B------:R-:W-:-:S03]  /*18f40*/  IMAD.MOV.U32 R0, RZ, RZ, R7 ;  /* 0x000000ffff007224 */ /* 0x000fc600078e0007 */
[----:B------:R1:W-:Y:S02]  /*18f50*/  STL [R1+0x18], R6 ;  /* 0x0000180601007387 */ /* 0x0003e40000100800 */
[----:B------:R-:W-:Y:S01]  /*18f60*/  R2UR UR42, R0 ;  /* 0x00000000002a72ca */ /* 0x000fe200000e0000 */
[----:B------:R-:W-:Y:S06]  /*18f70*/  BAR.ARV 0x4, 0x180 ;  /* 0x0106000000007b1d */ /* 0x000fec0000002000 */
[----:B------:R-:W-:Y:S08]  /*18f80*/  BRA `(.L_x_1245) ;  /* 0x0000000c00e47947 */ /* 0x000ff00003800000 */
.L_x_1244:
[----:B------:R-:W2:Y:S01]  /*18f90*/  LDL.LU R0, [R1+0x10] ;  /* 0x0000100001007983 */ /* 0x000ea20000300800 */
[----:B------:R-:W-:Y:S01]  /*18fa0*/  ULDC UR4, c[0x0][0xc3c] ;  /* 0x00030f0000047ab9 */ /* 0x000fe20000000800 */
[----:B---3--:R-:W0:Y:S02]  /*18fb0*/  S2R R2, SR_TID.X ;  /* 0x0000000000027919 */ /* 0x008e240000002100 */
[----:B0-----:R-:W-:-:S04]  /*18fc0*/  LOP3.LUT R9, R2, 0x1f, RZ, 0xc0, !PT ;  /* 0x0000001f02097812 */ /* 0x001fc800078ec0ff */
[C---:B------:R-:W-:Y:S01]  /*18fd0*/  ISETP.NE.AND P0, PT, R9.reuse, 0x1f, PT ;  /* 0x0000001f0900780c */ /* 0x040fe20003f05270 */
[----:B------:R-:W-:-:S05]  /*18fe0*/  VIADD R6, R9, UR42 ;  /* 0x0000002a09067c36 */ /* 0x000fca0008000000 */
[----:B------:R-:W-:Y:S01]  /*18ff0*/  ISETP.GE.OR P1, PT, R6, UR4, !P0 ;  /* 0x0000000406007c0c */ /* 0x000fe2000c726670 */
[----:B------:R-:W-:Y:S02]  /*19000*/  IMAD.MOV.U32 R7, RZ, RZ, RZ ;  /* 0x000000ffff077224 */ /* 0x000fe400078e00ff */
[----:B--2---:R-:W-:-:S10]  /*19010*/  IMAD.MOV.U32 R8, RZ, RZ, R0 ;  /* 0x000000ffff087224 */ /* 0x004fd400078e0000 */
[----:B------:R-:W0:Y:S01]  /*19020*/  @!P1 LDC.64 R2, c[0x0][0xc80] ;  /* 0x00032000ff029b82 */ /* 0x000e220000000a00 */
[----:B------:R-:W-:Y:S01]  /*19030*/  IMAD.MOV.U32 R0, RZ, RZ, RZ ;  /* 0x000000ffff007224 */ /* 0x000fe200078e00ff */
[----:B------:R-:W-:Y:S01]  /*19040*/  ISETP.GE.U32.AND P2, PT, R9, 0x2, PT ;  /* 0x000000020900780c */ /* 0x000fe20003f46070 */
[----:B------:R-:W-:-:S05]  /*19050*/  ULDC UR4, c[0x0][0xc3c] ;  /* 0x00030f0000047ab9 */ /* 0x000fca0000000800 */
[----:B-1----:R-:W1:Y:S01]  /*19060*/  @!P1 LDC.64 R4, c[0x0][0xc78] ;  /* 0x00031e00ff049b82 */ /* 0x002e620000000a00 */
[----:B0-----:R-:W-:-:S05]  /*19070*/  @!P1 IMAD.WIDE R2, R6, 0x4, R2 ;  /* 0x0000000406029825 */ /* 0x001fca00078e0202 */
[----:B------:R1:W2:Y:S02]  /*19080*/  @!P1 LDG.E R0, desc[UR52][R2.64] ;  /* 0x0000003402009981 */ /* 0x0002a4000c1e1900 */
[----:B-1----:R-:W-:-:S05]  /*19090*/  @!P1 IMAD.WIDE R2, R6, 0x4, R4 ;  /* 0x0000000406029825 */ /* 0x002fca00078e0204 */
[----:B------:R-:W2:Y:S01]  /*190a0*/  @!P1 LDG.E R7, desc[UR52][R2.64] ;  /* 0x0000003402079981 */ /* 0x000ea2000c1e1900 */
[C---:B------:R-:W-:Y:S01]  /*190b0*/  ISETP.NE.AND P1, PT, R9.reuse, RZ, PT ;  /* 0x000000ff0900720c */ /* 0x040fe20003f25270 */
[----:B------:R-:W-:Y:S01]  /*190c0*/  IMAD.MOV.U32 R5, RZ, RZ, RZ ;  /* 0x000000ffff057224 */ /* 0x000fe200078e00ff */
[C---:B------:R-:W-:Y:S01]  /*190d0*/  ISETP.GE.U32.AND P3, PT, R9.reuse, 0x4, PT ;  /* 0x000000040900780c */ /* 0x040fe20003f66070 */
[----:B------:R-:W-:Y:S01]  /*190e0*/  SHFL.IDX PT, R6, R8, 0x1, 0x1f ;  /* 0x00201f0008067f89 */ /* 0x000fe200000e0000 */
[C---:B------:R-:W-:Y:S02]  /*190f0*/  ISETP.GE.U32.AND P4, PT, R9.reuse, 0x8, PT ;  /* 0x000000080900780c */ /* 0x040fe40003f86070 */
[----:B------:R-:W-:Y:S01]  /*19100*/  ISETP.GE.U32.AND P5, PT, R9, 0x10, PT ;  /* 0x000000100900780c */ /* 0x000fe20003fa6070 */
[----:B------:R-:W-:Y:S01]  /*19110*/  SHFL.IDX PT, R4, R8, RZ, 0x1f ;  /* 0x00001fff08047589 */ /* 0x000fe200000e0000 */
[----:B------:R-:W0:Y:S01]  /*19120*/  LDC R9, c[0x0][0xc38] ;  /* 0x00030e00ff097b82 */ /* 0x000e220000000800 */
[----:B--2---:R-:W-:-:S05]  /*19130*/  IMAD R2, R7, R0, RZ ;  /* 0x0000000007027224 */ /* 0x004fca00078e02ff */
        /* <DEDUP_REMOVED lines=19> */
[----:B------:R-:W-:Y:S05]  /*19270*/  @P6 BRA `(.L_x_1246) ;  /* 0x0000000000986947 */ /* 0x000fea0003800000 */
.L_x_1248:
[----:B------:R-:W-:-:S04]  /*19280*/  UIADD3 UR42, UR42, 0x1f, URZ ;  /* 0x0000001f2a2a7890 */ /* 0x000fc8000fffe03f */
[----:B------:R-:W-:-:S06]  /*19290*/  UISETP.GE.AND UP0, UPT, UR42, UR4, UPT ;  /* 0x000000042a00728c */ /* 0x000fcc000bf06270 */
[----:B------:R-:W-:-:S13]  /*192a0*/  PLOP3.LUT P6, PT, PT, PT, UP0, 0x40, 0x0 ;  /* 0x000000000000781c */ /* 0x000fda0003fce808 */
[----:B------:R-:W-:Y:S05]  /*192b0*/  @!P6 BRA `(.L_x_1247) ;  /* 0x0000000800c8e947 */ /* 0x000fea0003800000 */
[----:B------:R-:W0:Y:S01]  /*192c0*/  S2R R0, SR_TID.X ;  /* 0x0000000000007919 */ /* 0x000e220000002100 */
[----:B------:R-:W1:Y:S01]  /*192d0*/  LDC R9, c[0x0][0xc38] ;  /* 0x00030e00ff097b82 */ /* 0x000e620000000800 */
        /* <DEDUP_REMOVED lines=27> */
[----:B------:R-:W1:Y:S02]  /*19490*/  SHFL.IDX PT, R3, R2, 0x1f, 0x1f ;  /* 0x03e01f0002037f89 */ /* 0x000e6400000e0000 */
[----:B-1----:R-:W-:-:S04]  /*194a0*/  IMAD R3, R3, R9, RZ ;  /* 0x0000000903037224 */ /* 0x002fc800078e02ff */
[----:B------:R-:W-:-:S05]  /*194b0*/  IMAD.IADD R6, R3, 0x1, R6 ;  /* 0x0000000103067824 */ /* 0x000fca00078e0206 */
[----:B------:R-:W-:-:S13]  /*194c0*/  ISETP.GT.AND P6, PT, R6, R4, PT ;  /* 0x000000040600720c */ /* 0x000fda0003fc4270 */
[----:B------:R-:W-:Y:S05]  /*194d0*/  @!P6 BRA `(.L_x_1248) ;  /* 0xfffffffc0068e947 */ /* 0x000fea000383ffff */
.L_x_1246:
        /* <DEDUP_REMOVED lines=13> */
.L_x_1249:
[----:B---34-:R-:W-:Y:S01]  /*195b0*/  IMAD R2, R5, R9, R6 ;  /* 0x0000000905027224 */ /* 0x018fe200078e0206 */
[----:B--2---:R-:W-:Y:S01]  /*195c0*/  ISETP.NE.AND P0, PT, R7, 0x1, PT ;  /* 0x000000010700780c */ /* 0x004fe20003f05270 */
[----:B------:R-:W-:Y:S02]  /*195d0*/  UIADD3 UR42, UR4, UR42, URZ ;  /* 0x0000002a042a7290 */ /* 0x000fe4000fffe03f */
[----:B------:R-:W-:Y:S01]  /*195e0*/  IMAD.IADD R4, R4, 0x1, -R2 ;  /* 0x0000000104047824 */ /* 0x000fe200078e0a02 */
[----:B------:R2:W-:Y:S09]  /*195f0*/  STL [R1+0x10], R2 ;  /* 0x0000100201007387 */ /* 0x0005f20000100800 */
[----:B------:R-:W-:Y:S05]  /*19600*/  @!P0 BRA `(.L_x_1250) ;  /* 0x0000000000e48947 */ /* 0x000fea0003800000 */
[----:B-1----:R-:W-:-:S04]  /*19610*/  IABS R5, R0 ;  /* 0x0000000000057213 */ /* 0x002fc80000000000 */
[----:B--2---:R-:W1:Y:S08]  /*19620*/  I2F.RP R2, R5 ;  /* 0x0000000500027306 */ /* 0x004e700000209400 */
[----:B-1----:R-:W1:Y:S02]  /*19630*/  MUFU.RCP R2, R2 ;  /* 0x0000000200027308 */ /* 0x002e640000001000 */
[----:B-1----:R-:W-:-:S06]  /*19640*/  VIADD R2, R2, 0xffffffe ;  /* 0x0ffffffe02027836 */ /* 0x002fcc0000000000 */
[----:B0-----:R-:W0:Y:S02]  /*19650*/  F2I.FTZ.U32.TRUNC.NTZ R3, R2 ;  /* 0x0000000200037305 */ /* 0x001e24000021f000 */
[----:B0-----:R-:W-:-:S04]  /*19660*/  IMAD.MOV R2, RZ, RZ, -R3 ;  /* 0x000000ffff027224 */ /* 0x001fc800078e0a03 */
        /* <DEDUP_REMOVED lines=12> */
[----:B------:R-:W-:Y:S02]  /*19730*/  ISETP.GE.U32.AND P0, PT, R2, R5, PT ;  /* 0x000000050200720c */ /* 0x000fe40003f06070 */
[----:B------:R-:W-:-:S04]  /*19740*/  IABS R5, R7 ;  /* 0x0000000700057213 */ /* 0x000fc80000000000 */
        /* <DEDUP_REMOVED lines=9> */
[----:B------:R-:W-:-:S03]  /*197e0*/  LOP3.LUT R2, R4, R0, RZ, 0x3c, !PT ;  /* 0x0000000004027212 */ /* 0x000fc600078e3cff */
[----:B------:R-:W-:Y:S01]  /*197f0*/  IMAD.MOV.U32 R3, RZ, RZ, R8 ;  /* 0x000000ffff037224 */ /* 0x000fe200078e0008 */
[----:B------:R-:W-:Y:S02]  /*19800*/  ISETP.GE.AND P2, PT, R2, RZ, PT ;  /* 0x000000ff0200720c */ /* 0x000fe40003f46270 */
        /* <DEDUP_REMOVED lines=11> */
[----:B------:R-:W-:Y:S01]  /*198c0*/  ISETP.GE.U32.AND P0, PT, R2, R5, PT ;  /* 0x000000050200720c */ /* 0x000fe20003f06070 */
[----:B------:R-:W-:-:S04]  /*198d0*/  IMAD.MOV R2, RZ, RZ, -R3 ;  /* 0x000000ffff027224 */ /* 0x000fc800078e0a03 */
[----:B------:R-:W-:Y:S01]  /*198e0*/  IMAD R4, R0, R2, R4 ;  /* 0x0000000200047224 */ /* 0x000fe200078e0204 */
[----:B------:R-:W-:-:S04]  /*198f0*/  LOP3.LUT R2, R3, R7, RZ, 0x3c, !PT ;  /* 0x0000000703027212 */ /* 0x000fc800078e3cff */
[----:B------:R-:W-:-:S03]  /*19900*/  ISETP.GE.AND P2, PT, R2, RZ, PT ;  /* 0x000000ff0200720c */ /* 0x000fc60003f46270 */
[----:B------:R-:W-:-:S10]  /*19910*/  @P0 VIADD R6, R6, 0x1 ;  /* 0x0000000106060836 */ /* 0x000fd40000000000 */
[----:B------:R-:W-:Y:S01]  /*19920*/  @!P2 IMAD.MOV R6, RZ, RZ, -R6 ;  /* 0x000000ffff06a224 */ /* 0x000fe200078e0a06 */
[----:B------:R-:W-:-:S05]  /*19930*/  @!P1 LOP3.LUT R6, RZ, R7, RZ, 0x33, !PT ;  /* 0x00000007ff069212 */ /* 0x000fca00078e33ff */
[--C-:B------:R-:W-:Y:S02]  /*19940*/  IMAD.MOV R2, RZ, RZ, -R6.reuse ;  /* 0x000000ffff027224 */ /* 0x100fe400078e0a06 */
[C---:B------:R-:W-:Y:S02]  /*19950*/  IMAD R6, R7.reuse, 0x1000000, R6 ;  /* 0x0100000007067824 */ /* 0x040fe400078e0206 */
[----:B------:R-:W-:-:S04]  /*19960*/  IMAD R2, R7, R2, R3 ;  /* 0x0000000207027224 */ /* 0x000fc800078e0203 */
[----:B------:R-:W-:-:S05]  /*19970*/  IMAD R2, R2, 0x10000, R6 ;  /* 0x0001000002027824 */ /* 0x000fca00078e0206 */
[----:B------:R0:W-:Y:S01]  /*19980*/  STL [R1+0x18], R2 ;  /* 0x0000180201007387 */ /* 0x0001e20000100800 */
[----:B------:R-:W-:Y:S05]  /*19990*/  BRA `(.L_x_1251) ;  /* 0x0000000400007947 */ /* 0x000fea0003800000 */
.L_x_1250:
[----:B------:R-:W-:Y:S02]  /*199a0*/  ULDC.64 UR4, c[0x0][0xc90] ;  /* 0x0003240000047ab9 */ /* 0x000fe40000000a00 */
[----:B------:R-:W-:-:S06]  /*199b0*/  UIMAD.WIDE UR4, UR42, 0x4, UR4 ;  /* 0x000000042a0478a5 */ /* 0x000fcc000f8e0204 */
[----:B--2---:R-:W-:Y:S02]  /*199c0*/  IMAD.U32 R2, RZ, RZ, UR4 ;  /* 0x00000004ff027e24 */ /* 0x004fe4000f8e00ff */
[----:B0-----:R-:W-:-:S05]  /*199d0*/  IMAD.U32 R3, RZ, RZ, UR5 ;  /* 0x00000005ff037e24 */ /* 0x001fca000f8e00ff */
[----:B------:R-:W1:Y:S02]  /*199e0*/  LDG.E R6, desc[UR52][R2.64] ;  /* 0x0000003402067981 */ /* 0x000e64000c1e1900 */
[----:B-1----:R-:W-:-:S05]  /*199f0*/  IMAD R5, R0, R6, RZ ;  /* 0x0000000600057224 */ /* 0x002fca00078e02ff */
[----:B------:R-:W-:-:S04]  /*19a00*/  IABS R7, R5 ;  /* 0x0000000500077213 */ /* 0x000fc80000000000 */
[----:B------:R-:W0:Y:S08]  /*19a10*/  I2F.RP R2, R7 ;  /* 0x0000000700027306 */ /* 0x000e300000209400 */
        /* <DEDUP_REMOVED lines=22> */
[----:B------:R-:W-:Y:S02]  /*19b80*/  IMAD R7, R6, R2, RZ ;  /* 0x0000000206077224 */ /* 0x000fe400078e02ff */
[----:B------:R-:W-:Y:S02]  /*19b90*/  IMAD.MOV R2, RZ, RZ, -R2 ;  /* 0x000000ffff027224 */ /* 0x000fe400078e0a02 */
[----:B------:R-:W-:Y:S02]  /*19ba0*/  IMAD.MOV R3, RZ, RZ, -R7 ;  /* 0x000000ffff037224 */ /* 0x000fe400078e0a07 */
[----:B------:R-:W-:-:S03]  /*19bb0*/  IMAD R4, R5, R2, R4 ;  /* 0x0000000205047224 */ /* 0x000fc600078e0204 */
[----:B------:R-:W-:-:S04]  /*19bc0*/  VIADDMNMX R6, R3, R9, R6, PT ;  /* 0x0000000903067246 */ /* 0x000fc80003800106 */
        /* <DEDUP_REMOVED lines=19> */
[----:B------:R-:W-:Y:S02]  /*19d00*/  LOP3.LUT R3, R4, R6, RZ, 0x3c, !PT ;  /* 0x0000000604037212 */ /* 0x000fe400078e3cff */
[----:B------:R-:W-:Y:S02]  /*19d10*/  IADD3 R4, R7, 0x1000000, R4 ;  /* 0x0100000007047810 */ /* 0x000fe40007ffe004 */
[----:B------:R-:W-:-:S07]  /*19d20*/  ISETP.GE.AND P2, PT, R3, RZ, PT ;  /* 0x000000ff0300720c */ /* 0x000fce0003f46270 */
[----:B------:R-:W-:-:S06]  /*19d30*/  @P0 VIADD R2, R2, 0x1 ;  /* 0x0000000102020836 */ /* 0x000fcc0000000000 */
[----:B------:R-:W-:Y:S01]  /*19d40*/  @!P2 IMAD.MOV R2, RZ, RZ, -R2 ;  /* 0x000000ffff02a224 */ /* 0x000fe200078e0a02 */
[----:B------:R-:W-:Y:S01]  /*19d50*/  @!P1 LOP3.LUT R2, RZ, R6, RZ, 0x33, !PT ;  /* 0x00000006ff029212 */ /* 0x000fe200078e33ff */
[----:B------:R-:W-:-:S04]  /*19d60*/  IMAD.MOV R6, RZ, RZ, -R6 ;  /* 0x000000ffff067224 */ /* 0x000fc800078e0a06 */
[----:B------:R-:W-:Y:S02]  /*19d70*/  IMAD R3, R2, R6, R4 ;  /* 0x0000000602037224 */ /* 0x000fe400078e0204 */
[----:B------:R-:W-:-:S03]  /*19d80*/  IMAD.MOV.U32 R4, RZ, RZ, R2 ;  /* 0x000000ffff047224 */ /* 0x000fc600078e0002 */
[----:B------:R1:W-:Y:S04]  /*19d90*/  STL [R1+0x18], R3 ;  /* 0x0000180301007387 */ /* 0x0003e80000100800 */
.L_x_1251:
[----:B------:R-:W-:-:S05]  /*19da0*/  LOP3.LUT R4, RZ, R4, RZ, 0x33, !PT ;  /* 0x00000004ff047212 */ /* 0x000fca00078e33ff */
[----:B------:R-:W-:-:S05]  /*19db0*/  IMAD.IADD R0, R0, 0x1, R4 ;  /* 0x0000000100007824 */ /* 0x000fca00078e0204 */
[----:B------:R2:W-:Y:S01]  /*19dc0*/  STL [R1+0x14], R0 ;  /* 0x0000140001007387 */ /* 0x0005e20000100800 */
[----:B------:R-:W-:Y:S05]  /*19dd0*/  BRA `(.L_x_1252) ;  /* 0x0000000000107947 */ /* 0x000fea0003800000 */
.L_x_1247:
[----:B------:R0:W-:Y:S01]  /*19de0*/  STL [R1+0x10], R4 ;  /* 0x0000100401007387 */ /* 0x0001e20000100800 */
[----:B------:R-:W-:-:S03]  /*19df0*/  ULDC UR42, c[0x0][0xc3c] ;  /* 0x00030f00002a7ab9 */ /* 0x000fc60000000800 */
[----:B------:R0:W-:Y:S04]  /*19e00*/  STL [R1+0x14], RZ ;  /* 0x000014ff01007387 */ /* 0x0001e80000100800 */
[----:B------:R0:W-:Y:S02]  /*19e10*/  STL [R1+0x18], RZ ;  /* 0x000018ff01007387 */ /* 0x0001e40000100800 */
.L_x_1252:
[----:B0-----:R-:W3:Y:S04]  /*19e20*/  LDL R2, [R1+0x18] ;  /* 0x0000180001027983 */ /* 0x001ee80000100800 */
[----:B-1----:R-:W4:Y:S04]  /*19e30*/  LDL R3, [R1+0x14] ;  /* 0x0000140001037983 */ /* 0x002f280000100800 */
[----:B------:R-:W5:Y:S01]  /*19e40*/  LDL R4, [R1+0x10] ;  /* 0x0000100001047983 */ /* 0x000f620000100800 */
[----:B--2---:R-:W0:Y:S02]  /*19e50*/  S2R R0, SR_TID.X ;  /* 0x0000000000007919 */ /* 0x004e240000002100 */
[----:B0-----:R-:W-:Y:S01]  /*19e60*/  LOP3.LUT R0, R0, 0x1f, RZ, 0xc0, !PT ;  /* 0x0000001f00007812 */ /* 0x001fe200078ec0ff */
[----:B------:R-:W-:Y:S03]  /*19e70*/  BAR.SYNC.DEFER_BLOCKING 0x4, 0x180 ;  /* 0x0106000000007b1d */ /* 0x000fe60000010000 */
[----:B------:R-:W-:-:S13]  /*19e80*/  ISETP.NE.AND P0, PT, R0, RZ, PT ;  /* 0x000000ff0000720c */ /* 0x000fda0003f05270 */
[----:B------:R-:W0:Y:S01]  /*19e90*/  @!P0 S2R R0, SR_CgaCtaId ;  /* 0x0000000000008919 */ /* 0x000e220000008800 */
[----:B---3--:R-:W-:Y:S01]  /*19ea0*/  IMAD.MOV.U32 R6, RZ, RZ, R2 ;  /* 0x000000ffff067224 */ /* 0x008fe200078e0002 */
[----:B------:R-:W-:-:S04]  /*19eb0*/  @!P0 MOV R2, 0x400 ;  /* 0x0000040000028802 */ /* 0x000fc80000000f00 */
[----:B0-----:R-:W-:Y:S01]  /*19ec0*/  @!P0 LEA R17, R0, R2, 0x18 ;  /* 0x0000000200118211 */ /* 0x001fe200078ec0ff */
[----:B------:R-:W-:Y:S02]  /*19ed0*/  IMAD.U32 R0, RZ, RZ, UR42 ;  /* 0x0000002aff007e24 */ /* 0x000fe4000f8e00ff */
[----:B----4-:R-:W-:Y:S02]  /*19ee0*/  IMAD.MOV.U32 R5, RZ, RZ, R3 ;  /* 0x000000ffff057224 */ /* 0x010fe400078e0003 */
[----:B------:R-:W-:-:S05]  /*19ef0*/  @!P0 IMAD.MOV.U32 R7, RZ, RZ, R0 ;  /* 0x000000ffff078224 */ /* 0x000fca00078e0000 */
[----:B-----5:R0:W-:Y:S01]  /*19f00*/  @!P0 STS.128 [R17+0x228d0], R4 ;  /* 0x0228d00411008388 */ /* 0x0201e20000000c00 */
[----:B------:R-:W-:Y:S06]  /*19f10*/  BAR.ARV 0x5, 0x180 ;  /* 0x0146000000007b1d */ /* 0x000fec0000002000 */
.L_x_1245:
[----:B------:R-:W-:Y:S02]  /*19f20*/  ULDC UR4, c[0x0][0xc3c] ;  /* 0x00030f0000047ab9 */ /* 0x000fe40000000800 */
[----:B------:R-:W-:-:S06]  /*19f30*/  UISETP.GE.AND UP0, UPT, UR42, UR4, UPT ;  /* 0x000000042a00728c */ /* 0x000fcc000bf06270 */
[----:B------:R-:W-:-:S13]  /*19f40*/  PLOP3.LUT P0, PT, PT, PT, UP0, 0x80, 0x0 ;  /* 0x000000000000781c */ /* 0x000fda0003f0f008 */
[----:B------:R-:W-:Y:S05]  /*19f50*/  @!P0 BRA `(.L_x_1253) ;  /* 0xffffffb000748947 */ /* 0x000fea000383ffff */
.L_x_1175:
        /* <DEDUP_REMOVED lines=12> */
.L_x_1294:
[----:B------:R-:W-:Y:S05]  /*1a020*/  BSYNC B0 ;  /* 0x0000000000007941 */ /* 0x000fea0003800000 */
.L_x_1254:
[----:B------:R-:W-:-:S03]  /*1a030*/  UMOV UR4, 0xffffffff ;  /* 0xffffffff00047882 */ /* 0x000fc60000000000 */
[----:B------:R-:W-:Y:S05]  /*1a040*/  BRA.DIV UR4, `(.L_x_1256) ;  /* 0x0000001204087947 */ /* 0x000fea000b800000 */
[----:B------:R-:W1:Y:S02]  /*1a050*/  S2R R2, SR_TID.X ;  /* 0x0000000000027919 */ /* 0x000e640000002100 */
[----:B-1----:R-:W-:-:S04]  /*1a060*/  SHF.R.U32.HI R2, RZ, 0x5, R2 ;  /* 0x00000005ff027819 */ /* 0x002fc80000011602 */
[----:B------:R-:W-:-:S05]  /*1a070*/  LOP3.LUT R2, R2, 0x3, RZ, 0xc0, !PT ;  /* 0x0000000302027812 */ /* 0x000fca00078ec0ff */
[----:B------:R1:W2:Y:S02]  /*1a080*/  SHFL.IDX PT, R14, R2, RZ, 0x1f ;  /* 0x00001fff020e7589 */ /* 0x0002a400000e0000 */
.L_x_1297:
[----:B--2---:R-:W-:Y:S01]  /*1a090*/  ISETP.NE.AND P0, PT, R14, RZ, PT ;  /* 0x000000ff0e00720c */ /* 0x004fe20003f05270 */
[----:B------:R-:W-:-:S12]  /*1a0a0*/  BSSY B0, `(.L_x_1257) ;  /* 0x000002c000007945 */ /* 0x000fd80003800000 */
[----:B------:R-:W-:Y:S05]  /*1a0b0*/  @P0 BRA `(.L_x_1258) ;  /* 0x0000000000a80947 */ /* 0x000fea0003800000 */
[----:B------:R-:W-:-:S03]  /*1a0c0*/  UMOV UR4, 0xffffffff ;  /* 0xffffffff00047882 */ /* 0x000fc60000000000 */
[----:B------:R-:W-:Y:S05]  /*1a0d0*/  BRA.DIV UR4, `(.L_x_1259) ;  /* 0x0000001204187947 */ /* 0x000fea000b800000 */
[----:B------:R-:W-:-:S13]  /*1a0e0*/  ELECT P6, URZ, PT ;  /* 0x00000000003f782f */ /* 0x000fda00038c0000 */
.L_x_1300:
[----:B------:R-:W-:Y:S05]  /*1a0f0*/  @!P6 BRA `(.L_x_1258) ;  /* 0x000000000098e947 */ /* 0x000fea0003800000 */
[----:B------:R-:W-:-:S06]  /*1a100*/  ULOP3.LUT UR4, UR38, 0x2, URZ, 0xfc, !UPT ;  /* 0x0000000226047892 */ /* 0x000fcc000f8efc3f */
[----:B-1----:R-:W-:-:S05]  /*1a110*/  IMAD.U32 R2, RZ, RZ, UR4 ;  /* 0x00000004ff027e24 */ /* 0x002fca000f8e00ff */
[----:B------:R-:W-:-:S13]  /*1a120*/  ISETP.NE.AND P0, PT, R2, 0x3, PT ;  /* 0x000000030200780c */ /* 0x000fda0003f05270 */
[----:B------:R-:W-:Y:S05]  /*1a130*/  @!P0 BRA `(.L_x_1260) ;  /* 0x0000000000048947 */ /* 0x000fea0003800000 */
[----:B------:R-:W-:Y:S01]  /*1a140*/  BPT.TRAP 0x1 ;  /* 0x000000040000795c */ /* 0x000fe20000300000 */
.L_x_1260:
[----:B------:R-:W2:Y:S01]  /*1a150*/  LDL.LU R7, [R1] ;  /* 0x0000000001077983 */ /* 0x000ea20000300800 */
[----:B------:R-:W-:Y:S02]  /*1a160*/  VIADD R2, R0, 0x22840 ;  /* 0x0002284000027836 */ /* 0x000fe40000000000 */
[C---:B0-----:R-:W-:Y:S02]  /*1a170*/  VIADD R3, R19.reuse, 0x1 ;  /* 0x0000000113037836 */ /* 0x041fe40000000000 */
[----:B------:R-:W-:-:S03]  /*1a180*/  IMAD R6, R19, 0x8, R2 ;  /* 0x0000000813067824 */ /* 0x000fc600078e0202 */
        /* <DEDUP_REMOVED lines=9> */
.L_x_1301:
[----:B------:R-:W1:Y:S02]  /*1a220*/  SYNCS.PHASECHK.TRANS64.TRYWAIT P1, [R7+URZ], R2 ;  /* 0x00000002070075a7 */ /* 0x000e64000802017f */
[----:B-1----:R-:W-:Y:S05]  /*1a230*/  @!P1 BRA `(.L_x_1262) ;  /* 0x0000000c00f49947 */ /* 0x002fea0003800000 */
.L_x_1302:
[----:B------:R-:W-:Y:S05]  /*1a240*/  @!P0 BRA `(.L_x_1263) ;  /* 0x0000000000048947 */ /* 0x000fea0003800000 */
[----:B------:R-:W-:Y:S01]  /*1a250*/  BPT.TRAP 0x1 ;  /* 0x000000040000795c */ /* 0x000fe20000300000 */
.L_x_1263:
[----:B------:R-:W-:-:S04]  /*1a260*/  IMAD R4, R19, 0x8, R0 ;  /* 0x0000000813047824 */ /* 0x000fc800078e0200 */
[----:B------:R-:W2:Y:S02]  /*1a270*/  SYNCS.PHASECHK.TRANS64.TRYWAIT P1, [R4+URZ+0x22860], R5 ;  /* 0x02286005040075a7 */ /* 0x000ea4000802017f */
[----:B--2---:R-:W-:Y:S05]  /*1a280*/  @!P1 BRA `(.L_x_1264) ;  /* 0x0000000c00f49947 */ /* 0x004fea0003800000 */
.L_x_1303:
[----:B------:R-:W-:Y:S05]  /*1a290*/  @!P0 BRA `(.L_x_1265) ;  /* 0x0000000000048947 */ /* 0x000fea0003800000 */
[----:B------:R-:W-:Y:S01]  /*1a2a0*/  BPT.TRAP 0x1 ;  /* 0x000000040000795c */ /* 0x000fe20000300000 */
.L_x_1265:
[----:B------:R-:W-:-:S04]  /*1a2b0*/  IMAD R3, R3, 0x8, R0 ;  /* 0x0000000803037824 */ /* 0x000fc800078e0200 */
[----:B------:R-:W3:Y:S02]  /*1a2c0*/  SYNCS.PHASECHK.TRANS64.TRYWAIT P1, [R3+URZ+0x22860], R2 ;  /* 0x02286002030075a7 */ /* 0x000ee4000802017f */
[----:B---3--:R-:W-:Y:S05]  /*1a2d0*/  @!P1 BRA `(.L_x_1266) ;  /* 0x0000000c00f49947 */ /* 0x008fea0003800000 */
.L_x_1304:
[----:B------:R-:W-:Y:S05]  /*1a2e0*/  @!P0 BRA `(.L_x_1267) ;  /* 0x0000000000048947 */ /* 0x000fea0003800000 */
[----:B------:R-:W-:Y:S01]  /*1a2f0*/  BPT.TRAP 0x1 ;  /* 0x000000040000795c */ /* 0x000fe20000300000 */
.L_x_1267:
[----:B------:R-:W4:Y:S02]  /*1a300*/  SYNCS.PHASECHK.TRANS64.TRYWAIT P0, [R4+URZ+0x22880], R5 ;  /* 0x02288005040075a7 */ /* 0x000f24000800017f */
[----:B----4-:R-:W-:Y:S05]  /*1a310*/  @!P0 BRA `(.L_x_1268) ;  /* 0x0000000c00f88947 */ /* 0x010fea0003800000 */
.L_x_1269:
[----:B------:R0:W0:Y:S02]  /*1a320*/  SYNCS.PHASECHK.TRANS64.TRYWAIT P0, [R3+URZ+0x22880], R2 ;  /* 0x02288002030075a7 */ /* 0x000024000800017f */
[----:B0-----:R-:W-:Y:S05]  /*1a330*/  @!P0 NANOSLEEP.SYNCS 0x989680 ;  /* 0x009896800000895d */ /* 0x001fea0003900000 */
[----:B------:R-:W0:Y:S02]  /*1a340*/  @!P0 SYNCS.PHASECHK.TRANS64 P0, [R3+URZ+0x22880], R2 ;  /* 0x02288002030085a7 */ /* 0x000e24000800007f */
[----:B0-----:R-:W-:Y:S05]  /*1a350*/  @!P0 BRA `(.L_x_1269) ;  /* 0xfffffffc00f08947 */ /* 0x001fea000383ffff */
.L_x_1258:
[----:B------:R-:W-:Y:S05]  /*1a360*/  BSYNC B0 ;  /* 0x0000000000007941 */ /* 0x000fea0003800000 */
.L_x_1257:
[----:B------:R-:W-:Y:S05]  /*1a370*/  EXIT ;  /* 0x000000000000794d */ /* 0x000fea0003800000 */
.L_x_1070:
[----:B0-----:R-:W-:-:S04]  /*1a380*/  IMAD.U32 R3, RZ, RZ, UR36 ;  /* 0x00000024ff037e24 */ /* 0x001fc8000f8e00ff */
[----:B------:R0:W1:Y:S03]  /*1a390*/  SYNCS.PHASECHK.TRANS64.TRYWAIT P1, [R3+URZ+0x22800], R6 ;  /* 0x02280006030075a7 */ /* 0x000066000802017f */
[----:B-1----:R-:W-:Y:S05]  /*1a3a0*/  @!P1 NANOSLEEP.SYNCS 0x989680 ;  /* 0x009896800000995d */ /* 0x002fea0003900000 */
[----:B------:R-:W1:Y:S02]  /*1a3b0*/  @!P1 SYNCS.PHASECHK.TRANS64 P1, [R3+URZ+0x22800], R6 ;  /* 0x02280006030095a7 */ /* 0x000e64000802007f */
[----:B-1----:R-:W-:Y:S05]  /*1a3c0*/  @!P1 BRA `(.L_x_1070) ;  /* 0xfffffffc00ec9947 */ /* 0x002fea000383ffff */
[----:B------:R-:W-:Y:S05]  /*1a3d0*/  BRA `(.L_x_1270) ;  /* 0xfffffe80000c7947 */ /* 0x000fea000383ffff */
.L_x_1074:
[----:B-1----:R1:W2:Y:S02]  /*1a3e0*/  SYNCS.PHASECHK.TRANS64.TRYWAIT P2, [R20+URZ+0x22830], R3 ;  /* 0x02283003140075a7 */ /* 0x0022a4000804017f */
[----:B--2---:R-:W-:Y:S05]  /*1a3f0*/  @!P2 NANOSLEEP.SYNCS 0x989680 ;  /* 0x009896800000a95d */ /* 0x004fea0003900000 */
[----:B------:R-:W2:Y:S02]  /*1a400*/  @!P2 SYNCS.PHASECHK.TRANS64 P2, [R20+URZ+0x22830], R3 ;  /* 0x022830031400a5a7 */ /* 0x000ea4000804007f */
[----:B--2---:R-:W-:Y:S05]  /*1a410*/  @!P2 BRA `(.L_x_1074) ;  /* 0xfffffffc00f0a947 */ /* 0x004fea000383ffff */
[----:B------:R-:W-:Y:S05]  /*1a420*/  BRA `(.L_x_1073) ;  /* 0xfffffe8000307947 */ /* 0x000fea000383ffff */
.L_x_1090:
[----:B-1----:R-:W-:-:S04]  /*1a430*/  IMAD.U32 R8, RZ, RZ, UR6 ;  /* 0x00000006ff087e24 */ /* 0x002fc8000f8e00ff */
[----:B------:R1:W2:Y:S03]  /*1a440*/  SYNCS.PHASECHK.TRANS64.TRYWAIT P2, [R8+URZ+0x22830], R7 ;  /* 0x02283007080075a7 */ /* 0x0002a6000804017f */
[----:B--2---:R-:W-:Y:S05]  /*1a450*/  @!P2 NANOSLEEP.SYNCS 0x989680 ;  /* 0x009896800000a95d */ /* 0x004fea0003900000 */
[----:B------:R-:W2:Y:S02]  /*1a460*/  @!P2 SYNCS.PHASECHK.TRANS64 P2, [R8+URZ+0x22830], R7 ;  /* 0x022830070800a5a7 */ /* 0x000ea4000804007f */
[----:B--2---:R-:W-:Y:S05]  /*1a470*/  @!P2 BRA `(.L_x_1090) ;  /* 0xfffffffc00eca947 */ /* 0x004fea000383ffff */
[----:B------:R-:W-:Y:S05]  /*1a480*/  BRA `(.L_x_1087) ;  /* 0xfffffebc00147947 */ /* 0x000fea000383ffff */
.L_x_1094:
[----:B-1----:R-:W-:-:S04]  /*1a490*/  IMAD.U32 R8, RZ, RZ, UR6 ;  /* 0x00000006ff087e24 */ /* 0x002fc8000f8e00ff */
[----:B------:R1:W2:Y:S03]  /*1a4a0*/  SYNCS.PHASECHK.TRANS64.TRYWAIT P2, [R8+URZ+0x22850], R7 ;  /* 0x02285007080075a7 */ /* 0x0002a6000804017f */
[----:B--2---:R-:W-:Y:S05]  /*1a4b0*/  @!P2 NANOSLEEP.SYNCS 0x989680 ;  /* 0x009896800000a95d */ /* 0x004fea0003900000 */
[----:B------:R-:W2:Y:S02]  /*1a4c0*/  @!P2 SYNCS.PHASECHK.TRANS64 P2, [R8+URZ+0x22850], R7 ;  /* 0x022850070800a5a7 */ /* 0x000ea4000804007f */
[----:B--2---:R-:W-:Y:S05]  /*1a4d0*/  @!P2 BRA `(.L_x_1094) ;  /* 0xfffffffc00eca947 */ /* 0x004fea000383ffff */
[----:B------:R-:W-:Y:S05]  /*1a4e0*/  BRA `(.L_x_1091) ;  /* 0xfffffebc00b47947 */ /* 0x000fea000383ffff */
.L_x_1112:
[----:B-1----:R-:W-:-:S04]  /*1a4f0*/  IMAD.U32 R6, RZ, RZ, UR6 ;  /* 0x00000006ff067e24 */ /* 0x002fc8000f8e00ff */
[----:B------:R1:W2:Y:S03]  /*1a500*/  SYNCS.PHASECHK.TRANS64.TRYWAIT P2, [R6+URZ+0x22830], R5 ;  /* 0x02283005060075a7 */ /* 0x0002a6000804017f */
[----:B--2---:R-:W-:Y:S05]  /*1a510*/  @!P2 NANOSLEEP.SYNCS 0x989680 ;  /* 0x009896800000a95d */ /* 0x004fea0003900000 */
[----:B------:R-:W2:Y:S02]  /*1a520*/  @!P2 SYNCS.PHASECHK.TRANS64 P2, [R6+URZ+0x22830], R5 ;  /* 0x022830050600a5a7 */ /* 0x000ea4000804007f */
[----:B--2---:R-:W-:Y:S05]  /*1a530*/  @!P2 BRA `(.L_x_1112) ;  /* 0xfffffffc00eca947 */ /* 0x004fea000383ffff */
[----:B------:R-:W-:Y:S05]  /*1a540*/  BRA `(.L_x_1109) ;  /* 0xfffffef400647947 */ /* 0x000fea000383ffff */
.L_x_1116:
[----:B-1----:R-:W-:-:S04]  /*1a550*/  IMAD.U32 R6, RZ, RZ, UR6 ;  /* 0x00000006ff067e24 */ /* 0x002fc8000f8e00ff */
[----:B------:R1:W2:Y:S03]  /*1a560*/  SYNCS.PHASECHK.TRANS64.TRYWAIT P2, [R6+URZ+0x22850], R5 ;  /* 0x02285005060075a7 */ /* 0x0002a6000804017f */
[----:B--2---:R-:W-:Y:S05]  /*1a570*/  @!P2 NANOSLEEP.SYNCS 0x989680 ;  /* 0x009896800000a95d */ /* 0x004fea0003900000 */
[----:B------:R-:W2:Y:S02]  /*1a580*/  @!P2 SYNCS.PHASECHK.TRANS64 P2, [R6+URZ+0x22850], R5 ;  /* 0x022850050600a5a7 */ /* 0x000ea4000804007f */
[----:B--2---:R-:W-:Y:S05]  /*1a590*/  @!P2 BRA `(.L_x_1116) ;  /* 0xfffffffc00eca947 */ /* 0x004fea000383ffff */
[----:B------:R-:W-:Y:S05]  /*1a5a0*/  BRA `(.L_x_1113) ;  /* 0xfffffef800107947 */ /* 0x000fea000383ffff */
.L_x_1123:
[----:B-1----:R-:W-:-:S04]  /*1a5b0*/  IMAD.U32 R6, RZ, RZ, UR6 ;  /* 0x00000006ff067e24 */ /* 0x002fc8000f8e00ff */
[----:B------:R1:W2:Y:S03]  /*1a5c0*/  SYNCS.PHASECHK.TRANS64.TRYWAIT P2, [R6+URZ+0x22830], R5 ;  /* 0x02283005060075a7 */ /* 0x0002a6000804017f */
[----:B--2---:R-:W-:Y:S05]  /*1a5d0*/  @!P2 NANOSLEEP.SYNCS 0x989680 ;  /* 0x009896800000a95d */ /* 0x004fea0003900000 */
[----:B------:R-:W2:Y:S02]  /*1a5e0*/  @!P2 SYNCS.PHASECHK.TRANS64 P2, [R6+URZ+0x22830], R5 ;  /* 0x022830050600a5a7 */ /* 0x000ea4000804007f */
[----:B--2---:R-:W-:Y:S05]  /*1a5f0*/  @!P2 BRA `(.L_x_1123) ;  /* 0xfffffffc00eca947 */ /* 0x004fea000383ffff */
[----:B------:R-:W-:Y:S05]  /*1a600*/  BRA `(.L_x_1120) ;  /* 0xffffff1800f07947 */ /* 0x000fea000383ffff */
.L_x_1127:
[----:B-1----:R-:W-:-:S04]  /*1a610*/  IMAD.U32 R6, RZ, RZ, UR6 ;  /* 0x00000006ff067e24 */ /* 0x002fc8000f8e00ff */
[----:B------:R1:W2:Y:S03]  /*1a620*/  SYNCS.PHASECHK.TRANS64.TRYWAIT P2, [R6+URZ+0x22850], R5 ;  /* 0x02285005060075a7 */ /* 0x0002a6000804017f */
[----:B--2---:R-:W-:Y:S05]  /*1a630*/  @!P2 NANOSLEEP.SYNCS 0x989680 ;  /* 0x009896800000a95d */ /* 0x004fea0003900000 */
[----:B------:R-:W2:Y:S02]  /*1a640*/  @!P2 SYNCS.PHASECHK.TRANS64 P2, [R6+URZ+0x22850], R5 ;  /* 0x022850050600a5a7 */ /* 0x000ea4000804007f */
[----:B--2---:R-:W-:Y:S05]  /*1a650*/  @!P2 BRA `(.L_x_1127) ;  /* 0xfffffffc00eca947 */ /* 0x004fea000383ffff */
[----:B------:R-:W-:Y:S05]  /*1a660*/  BRA `(.L_x_1124) ;  /* 0xffffff1c009c7947 */ /* 0x000fea000383ffff */
.L_x_1141:
[----:B-1----:R-:W-:-:S04]  /*1a670*/  IMAD.U32 R7, RZ, RZ, UR9 ;  /* 0x00000009ff077e24 */ /* 0x002fc8000f8e00ff */
[----:B------:R1:W2:Y:S03]  /*1a680*/  SYNCS.PHASECHK.TRANS64.TRYWAIT P1, [R7+URZ+0x22850], R0 ;  /* 0x02285000070075a7 */ /* 0x0002a6000802017f */
[----:B--2---:R-:W-:Y:S05]  /*1a690*/  @!P1 NANOSLEEP.SYNCS 0x989680 ;  /* 0x009896800000995d */ /* 0x004fea0003900000 */
[----:B------:R-:W2:Y:S02]  /*1a6a0*/  @!P1 SYNCS.PHASECHK.TRANS64 P1, [R7+URZ+0x22850], R0 ;  /* 0x02285000070095a7 */ /* 0x000ea4000802007f */
[----:B--2---:R-:W-:Y:S05]  /*1a6b0*/  @!P1 BRA `(.L_x_1141) ;  /* 0xfffffffc00ec9947 */ /* 0x004fea000383ffff */
[----:B------:R-:W-:Y:S05]  /*1a6c0*/  BRA `(.L_x_1140) ;  /* 0xffffff5000607947 */ /* 0x000fea000383ffff */
.L_x_1197:
[----:B------:R-:W-:Y:S02]  /*1a6d0*/  IMAD.MOV.U32 R13, RZ, RZ, R0 ;  /* 0x000000ffff0d7224 */ /* 0x000fe400078e0000 */
[----:B------:R-:W-:Y:S02]  /*1a6e0*/  IMAD.MOV.U32 R12, RZ, RZ, RZ ;  /* 0x000000ffff0c7224 */ /* 0x000fe400078e00ff */
[----:B------:R-:W-:Y:S02]  /*1a6f0*/  IMAD.MOV.U32 R11, RZ, RZ, 0x1f ;  /* 0x0000001fff0b7424 */ /* 0x000fe400078e00ff */
[----:B------:R-:W-:-:S07]  /*1a700*/  IMAD.MOV.U32 R15, RZ, RZ, -0x1 ;  /* 0xffffffffff0f7424 */ /* 0x000fce00078e00ff */
[----:B01----:R-:W-:Y:S05]  /*1a710*/  WARPSYNC.COLLECTIVE R15, `(.L_x_1271) ;  /* 0x000000000f087348 */ /* 0x003fea0003c00000 */
[----:B------:R2:W3:Y:S02]  /*1a720*/  SHFL.IDX P6, R14, R13, R12, R11 ;  /* 0x0000000c0d0e7389 */ /* 0x0004e400000c000b */
[----:B0123--:R-:W-:Y:S01]  /*1a730*/  ENDCOLLECTIVE ;  /* 0x000000000000791b */ /* 0x00ffe20003800000 */
.L_x_1271:
[----:B------:R-:W-:Y:S05]  /*1a740*/  BRA `(.L_x_1272) ;  /* 0xffffffbc00787947 */ /* 0x000fea000383ffff */
.L_x_1199:
[----:B------:R-:W-:Y:S01]  /*1a750*/  BSSY B0, `(.L_x_1273) ;  /* 0x0000006000007945 */ /* 0x000fe20003800000 */
[----:B------:R-:W-:-:S07]  /*1a760*/  IMAD.MOV.U32 R15, RZ, RZ, -0x1 ;  /* 0xffffffffff0f7424 */ /* 0x000fce00078e00ff */
[----:B01----:R-:W-:Y:S05]  /*1a770*/  WARPSYNC.COLLECTIVE R15, `(.L_x_1274) ;  /* 0x000000000f0c7348 */ /* 0x003fea0003c00000 */
[----:B------:R-:W-:Y:S02]  /*1a780*/  ELECT P6, UR62, PT ;  /* 0x00000000003e782f */ /* 0x000fe400038c0000 */
[----:B------:R-:W-:Y:S01]  /*1a790*/  MOV R14, UR62 ;  /* 0x0000003e000e7c02 */ /* 0x000fe20008000f00 */
[----:B01----:R-:W-:Y:S10]  /*1a7a0*/  ENDCOLLECTIVE ;  /* 0x000000000000791b */ /* 0x003ff40003800000 */
.L_x_1274:
[----:B------:R-:W-:Y:S05]  /*1a7b0*/  BSYNC B0 ;  /* 0x0000000000007941 */ /* 0x000fea0003800000 */
.L_x_1273:
[----:B------:R-:W-:Y:S05]  /*1a7c0*/  BRA `(.L_x_1275) ;  /* 0xffffffbc00887947 */ /* 0x000fea000383ffff */
.L_x_1201:
[----:B0-----:R0:W2:Y:S02]  /*1a7d0*/  SYNCS.PHASECHK.TRANS64.TRYWAIT P0, [R2+URZ+0x22880], R3 ;  /* 0x02288003020075a7 */ /* 0x0010a4000800017f */
[----:B--2---:R-:W-:Y:S05]  /*1a7e0*/  @!P0 NANOSLEEP.SYNCS 0x989680 ;  /* 0x009896800000895d */ /* 0x004fea0003900000 */
[----:B------:R-:W2:Y:S02]  /*1a7f0*/  @!P0 SYNCS.PHASECHK.TRANS64 P0, [R2+URZ+0x22880], R3 ;  /* 0x02288003020085a7 */ /* 0x000ea4000800007f */
[----:B--2---:R-:W-:Y:S05]  /*1a800*/  @!P0 BRA `(.L_x_1201) ;  /* 0xfffffffc00f08947 */ /* 0x004fea000383ffff */
[----:B------:R-:W-:Y:S05]  /*1a810*/  BRA `(.L_x_1276) ;  /* 0xffffffbc00e87947 */ /* 0x000fea000383ffff */
.L_x_1203:
[----:B-1----:R1:W2:Y:S02]  /*1a820*/  SYNCS.PHASECHK.TRANS64.TRYWAIT P0, [R2+URZ+0x22840], R3 ;  /* 0x02284003020075a7 */ /* 0x0022a4000800017f */
[----:B--2---:R-:W-:Y:S05]  /*1a830*/  @!P0 NANOSLEEP.SYNCS 0x989680 ;  /* 0x009896800000895d */ /* 0x004fea0003900000 */
[----:B------:R-:W2:Y:S02]  /*1a840*/  @!P0 SYNCS.PHASECHK.TRANS64 P0, [R2+URZ+0x22840], R3 ;  /* 0x02284003020085a7 */ /* 0x000ea4000800007f */
[----:B--2---:R-:W-:Y:S05]  /*1a850*/  @!P0 BRA `(.L_x_1203) ;  /* 0xfffffffc00f08947 */ /* 0x004fea000383ffff */
[----:B------:R-:W-:Y:S05]  /*1a860*/  BRA `(.L_x_1277) ;  /* 0xffffffc000387947 */ /* 0x000fea000383ffff */
.L_x_1207:
[----:B------:R-:W2:Y:S01]  /*1a870*/  LDL.LU R11, [R1+0x30] ;  /* 0x00003000010b7983 */ /* 0x000ea20000300800 */
[----:B------:R-:W-:Y:S02]  /*1a880*/  IMAD.MOV.U32 R13, RZ, RZ, R2 ;  /* 0x000000ffff0d7224 */ /* 0x000fe400078e0002 */
[----:B------:R-:W-:Y:S02]  /*1a890*/  IMAD.MOV.U32 R12, RZ, RZ, RZ ;  /* 0x000000ffff0c7224 */ /* 0x000fe400078e00ff */
[----:B------:R-:W-:Y:S02]  /*1a8a0*/  IMAD.MOV.U32 R15, RZ, RZ, -0x1 ;  /* 0xffffffffff0f7424 */ /* 0x000fe400078e00ff */
[----:B------:R-:W-:-:S04]  /*1a8b0*/  IMAD.IADD R18, R10, 0x1, R18 ;  /* 0x000000010a127824 */ /* 0x000fc800078e0212 */
[----:B------:R-:W-:Y:S02]  /*1a8c0*/  VIADD R7, R18, 0x20 ;  /* 0x0000002012077836 */ /* 0x000fe40000000000 */
[----:B--2---:R-:W-:Y:S02]  /*1a8d0*/  IMAD R0, R11, R8, RZ ;  /* 0x000000080b007224 */ /* 0x004fe400078e02ff */
[----:B------:R-:W-:-:S03]  /*1a8e0*/  IMAD.MOV.U32 R11, RZ, RZ, 0x1c1f ;  /* 0x00001c1fff0b7424 */ /* 0x000fc600078e00ff */
[----:B------:R-:W-:-:S13]  /*1a8f0*/  ISETP.GE.AND P4, PT, R18, R0, PT ;  /* 0x000000001200720c */ /* 0x000fda0003f86270 */
[----:B-----5:R-:W-:Y:S05]  /*1a900*/  WARPSYNC.COLLECTIVE R15, `(.L_x_1278) ;  /* 0x000000000f087348 */ /* 0x020fea0003c00000 */
[----:B------:R0:W1:Y:S02]  /*1a910*/  SHFL.IDX P6, R14, R13, R12, R11 ;  /* 0x0000000c0d0e7389 */ /* 0x00006400000c000b */
[----:B01---5:R-:W-:Y:S01]  /*1a920*/  ENDCOLLECTIVE ;  /* 0x000000000000791b */ /* 0x023fe20003800000 */
.L_x_1278:
[----:B------:R-:W-:Y:S02]  /*1a930*/  IMAD.MOV.U32 R13, RZ, RZ, R3 ;  /* 0x000000ffff0d7224 */ /* 0x000fe400078e0003 */
[----:B------:R-:W-:-:S07]  /*1a940*/  IMAD.MOV.U32 R4, RZ, RZ, R14 ;  /* 0x000000ffff047224 */ /* 0x000fce00078e000e */
[----:B------:R-:W-:Y:S05]  /*1a950*/  WARPSYNC.COLLECTIVE R15, `(.L_x_1279) ;  /* 0x000000000f087348 */ /* 0x000fea0003c00000 */
[----:B------:R0:W1:Y:S02]  /*1a960*/  SHFL.IDX P6, R14, R13, R12, R11 ;  /* 0x0000000c0d0e7389 */ /* 0x00006400000c000b */
[----:B01----:R-:W-:Y:S01]  /*1a970*/  ENDCOLLECTIVE ;  /* 0x000000000000791b */ /* 0x003fe20003800000 */
.L_x_1279:
[----:B------:R-:W-:Y:S02]  /*1a980*/  IMAD.MOV.U32 R13, RZ, RZ, R2 ;  /* 0x000000ffff0d7224 */ /* 0x000fe400078e0002 */
[----:B------:R-:W-:Y:S02]  /*1a990*/  IMAD.MOV.U32 R12, RZ, RZ, 0x1 ;  /* 0x00000001ff0c7424 */ /* 0x000fe400078e00ff */
[----:B------:R-:W-:-:S07]  /*1a9a0*/  IMAD.MOV.U32 R5, RZ, RZ, R14 ;  /* 0x000000ffff057224 */ /* 0x000fce00078e000e */
[----:B------:R-:W-:Y:S05]  /*1a9b0*/  WARPSYNC.COLLECTIVE R15, `(.L_x_1280) ;  /* 0x000000000f087348 */ /* 0x000fea0003c00000 */
[----:B------:R0:W1:Y:S02]  /*1a9c0*/  SHFL.IDX P6, R14, R13, R12, R11 ;  /* 0x0000000c0d0e7389 */ /* 0x00006400000c000b */
[----:B01----:R-:W-:Y:S01]  /*1a9d0*/  ENDCOLLECTIVE ;  /* 0x000000000000791b */ /* 0x003fe20003800000 */
.L_x_1280:
        /* <DEDUP_REMOVED lines=17> */
.L_x_1281:
[----:B------:R-:W-:Y:S02]  /*1aaf0*/  IMAD.MOV.U32 R13, RZ, RZ, R2 ;  /* 0x000000ffff0d7224 */ /* 0x000fe400078e0002 */
[----:B------:R-:W-:Y:S02]  /*1ab00*/  IMAD.MOV.U32 R12, RZ, RZ, 0x2 ;  /* 0x00000002ff0c7424 */ /* 0x000fe400078e00ff */
[----:B------:R-:W-:-:S07]  /*1ab10*/  IMAD.MOV.U32 R5, RZ, RZ, R14 ;  /* 0x000000ffff057224 */ /* 0x000fce00078e000e */
[----:B------:R-:W-:Y:S05]  /*1ab20*/  WARPSYNC.COLLECTIVE R15, `(.L_x_1282) ;  /* 0x000000000f087348 */ /* 0x000fea0003c00000 */
[----:B------:R0:W1:Y:S02]  /*1ab30*/  SHFL.IDX P6, R14, R13, R12, R11 ;  /* 0x0000000c0d0e7389 */ /* 0x00006400000c000b */
[----:B01----:R-:W-:Y:S01]  /*1ab40*/  ENDCOLLECTIVE ;  /* 0x000000000000791b */ /* 0x003fe20003800000 */
.L_x_1282:
        /* <DEDUP_REMOVED lines=12> */
[----:B0-----:R-:W-:-:S05]  /*1ac10*/  VIADD R4, R18, 0x40 ;  /* 0x0000004012047836 */ /* 0x001fca0000000000 */
[----:B------:R-:W-:Y:S01]  /*1ac20*/  ISETP.GE.AND P3, PT, R4, R0, PT ;  /* 0x000000000400720c */ /* 0x000fe20003f66270 */
[----:B------:R-:W-:-:S12]  /*1ac30*/  IMAD.MOV.U32 R4, RZ, RZ, R14 ;  /* 0x000000ffff047224 */ /* 0x000fd800078e000e */
[----:B------:R-:W-:Y:S05]  /*1ac40*/  WARPSYNC.COLLECTIVE R15, `(.L_x_1283) ;  /* 0x000000000f087348 */ /* 0x000fea0003c00000 */
[----:B------:R0:W1:Y:S02]  /*1ac50*/  SHFL.IDX P6, R14, R13, R12, R11 ;  /* 0x0000000c0d0e7389 */ /* 0x00006400000c000b */
[----:B01----:R-:W-:Y:S01]  /*1ac60*/  ENDCOLLECTIVE ;  /* 0x000000000000791b */ /* 0x003fe20003800000 */
.L_x_1283:
[----:B------:R-:W-:Y:S02]  /*1ac70*/  IMAD.MOV.U32 R13, RZ, RZ, R2 ;  /* 0x000000ffff0d7224 */ /* 0x000fe400078e0002 */
[----:B------:R-:W-:Y:S02]  /*1ac80*/  IMAD.MOV.U32 R12, RZ, RZ, 0x3 ;  /* 0x00000003ff0c7424 */ /* 0x000fe400078e00ff */
[----:B------:R-:W-:-:S07]  /*1ac90*/  IMAD.MOV.U32 R5, RZ, RZ, R14 ;  /* 0x000000ffff057224 */ /* 0x000fce00078e000e */
[----:B------:R-:W-:Y:S05]  /*1aca0*/  WARPSYNC.COLLECTIVE R15, `(.L_x_1284) ;  /* 0x000000000f087348 */ /* 0x000fea0003c00000 */
[----:B------:R0:W1:Y:S02]  /*1acb0*/  SHFL.IDX P6, R14, R13, R12, R11 ;  /* 0x0000000c0d0e7389 */ /* 0x00006400000c000b */
[----:B01----:R-:W-:Y:S01]  /*1acc0*/  ENDCOLLECTIVE ;  /* 0x000000000000791b */ /* 0x003fe20003800000 */
.L_x_1284:
        /* <DEDUP_REMOVED lines=16> */
.L_x_1285:
[----:B------:R-:W-:Y:S01]  /*1add0*/  IMAD.MOV.U32 R3, RZ, RZ, R14 ;  /* 0x000000ffff037224 */ /* 0x000fe200078e000e */
[----:B------:R-:W-:Y:S06]  /*1ade0*/  BRA `(.L_x_1286) ;  /* 0xffffffc400a47947 */ /* 0x000fec000383ffff */
.L_x_1212:
[----:B0-----:R0:W2:Y:S02]  /*1adf0*/  SYNCS.PHASECHK.TRANS64.TRYWAIT P0, [R17+URZ+0x22820], R0 ;  /* 0x02282000110075a7 */ /* 0x0010a4000800017f */
[----:B--2---:R-:W-:Y:S05]  /*1ae00*/  @!P0 NANOSLEEP.SYNCS 0x989680 ;  /* 0x009896800000895d */ /* 0x004fea0003900000 */
[----:B------:R-:W2:Y:S02]  /*1ae10*/  @!P0 SYNCS.PHASECHK.TRANS64 P0, [R17+URZ+0x22820], R0 ;  /* 0x02282000110085a7 */ /* 0x000ea4000800007f */
[----:B--2---:R-:W-:Y:S05]  /*1ae20*/  @!P0 BRA `(.L_x_1212) ;  /* 0xfffffffc00f08947 */ /* 0x004fea000383ffff */
[----:B------:R-:W-:Y:S05]  /*1ae30*/  BRA `(.L_x_1287) ;  /* 0xffffffc800147947 */ /* 0x000fea000383ffff */
.L_x_1218:
[----:B-1----:R1:W3:Y:S02]  /*1ae40*/  SYNCS.PHASECHK.TRANS64.TRYWAIT P0, [R3+URZ+0x22880], R2 ;  /* 0x02288002030075a7 */ /* 0x0022e4000800017f */
[----:B---3--:R-:W-:Y:S05]  /*1ae50*/  @!P0 NANOSLEEP.SYNCS 0x989680 ;  /* 0x009896800000895d */ /* 0x008fea0003900000 */
[----:B------:R-:W3:Y:S02]  /*1ae60*/  @!P0 SYNCS.PHASECHK.TRANS64 P0, [R3+URZ+0x22880], R2 ;  /* 0x02288002030085a7 */ /* 0x000ee4000800007f */
[----:B---3--:R-:W-:Y:S05]  /*1ae70*/  @!P0 BRA `(.L_x_1218) ;  /* 0xfffffffc00f08947 */ /* 0x008fea000383ffff */
[----:B------:R-:W-:Y:S05]  /*1ae80*/  BRA `(.L_x_1288) ;  /* 0xffffffc800cc7947 */ /* 0x000fea000383ffff */
.L_x_1223:
[----:B---3--:R3:W4:Y:S02]  /*1ae90*/  SYNCS.PHASECHK.TRANS64.TRYWAIT P0, [R3+URZ+0x22840], R2 ;  /* 0x02284002030075a7 */ /* 0x008724000800017f */
[----:B----4-:R-:W-:Y:S05]  /*1aea0*/  @!P0 NANOSLEEP.SYNCS 0x989680 ;  /* 0x009896800000895d */ /* 0x010fea0003900000 */
[----:B------:R-:W4:Y:S02]  /*1aeb0*/  @!P0 SYNCS.PHASECHK.TRANS64 P0, [R3+URZ+0x22840], R2 ;  /* 0x02284002030085a7 */ /* 0x000f24000800007f */
[----:B----4-:R-:W-:Y:S05]  /*1aec0*/  @!P0 BRA `(.L_x_1223) ;  /* 0xfffffffc00f08947 */ /* 0x010fea000383ffff */
[----:B------:R-:W-:Y:S05]  /*1aed0*/  BRA `(.L_x_1289) ;  /* 0xffffffcc00487947 */ /* 0x000fea000383ffff */
.L_x_1231:
[----:B---3--:R3:W4:Y:S02]  /*1aee0*/  SYNCS.PHASECHK.TRANS64.TRYWAIT P0, [R20+URZ+0x22870], R2 ;  /* 0x02287002140075a7 */ /* 0x008724000800017f */
[----:B----4-:R-:W-:Y:S05]  /*1aef0*/  @!P0 NANOSLEEP.SYNCS 0x989680 ;  /* 0x009896800000895d */ /* 0x010fea0003900000 */
[----:B------:R-:W4:Y:S02]  /*1af00*/  @!P0 SYNCS.PHASECHK.TRANS64 P0, [R20+URZ+0x22870], R2 ;  /* 0x02287002140085a7 */ /* 0x000f24000800007f */
[----:B----4-:R-:W-:Y:S05]  /*1af10*/  @!P0 BRA `(.L_x_1231) ;  /* 0xfffffffc00f08947 */ /* 0x010fea000383ffff */
[----:B------:R-:W-:Y:S05]  /*1af20*/  BRA `(.L_x_1290) ;  /* 0xffffffd000607947 */ /* 0x000fea000383ffff */
.L_x_1233:
[----:B---3--:R3:W4:Y:S02]  /*1af30*/  SYNCS.PHASECHK.TRANS64.TRYWAIT P0, [R20+URZ+0x22860], R2 ;  /* 0x02286002140075a7 */ /* 0x008724000800017f */
[----:B----4-:R-:W-:Y:S05]  /*1af40*/  @!P0 NANOSLEEP.SYNCS 0x989680 ;  /* 0x009896800000895d */ /* 0x010fea0003900000 */
[----:B------:R-:W4:Y:S02]  /*1af50*/  @!P0 SYNCS.PHASECHK.TRANS64 P0, [R20+URZ+0x22860], R2 ;  /* 0x02286002140085a7 */ /* 0x000f24000800007f */
[----:B----4-:R-:W-:Y:S05]  /*1af60*/  @!P0 BRA `(.L_x_1233) ;  /* 0xfffffffc00f08947 */ /* 0x010fea000383ffff */
[----:B------:R-:W-:Y:S05]  /*1af70*/  BRA `(.L_x_1291) ;  /* 0xffffffd000687947 */ /* 0x000fea000383ffff */
.L_x_1240:
[----:B--2---:R2:W3:Y:S02]  /*1af80*/  SYNCS.PHASECHK.TRANS64.TRYWAIT P1, [R16+URZ+0x22870], R3 ;  /* 0x02287003100075a7 */ /* 0x0044e4000802017f */
[----:B---3--:R-:W-:Y:S05]  /*1af90*/  @!P1 NANOSLEEP.SYNCS 0x989680 ;  /* 0x009896800000995d */ /* 0x008fea0003900000 */
[----:B------:R-:W3:Y:S02]  /*1afa0*/  @!P1 SYNCS.PHASECHK.TRANS64 P1, [R16+URZ+0x22870], R3 ;  /* 0x02287003100095a7 */ /* 0x000ee4000802007f */
[----:B---3--:R-:W-:Y:S05]  /*1afb0*/  @!P1 BRA `(.L_x_1240) ;  /* 0xfffffffc00f09947 */ /* 0x008fea000383ffff */
[----:B------:R-:W-:Y:S05]  /*1afc0*/  BRA `(.L_x_1292) ;  /* 0xffffffd8003c7947 */ /* 0x000fea000383ffff */
.L_x_1242:
[----:B--2---:R2:W3:Y:S02]  /*1afd0*/  SYNCS.PHASECHK.TRANS64.TRYWAIT P1, [R16+URZ+0x22860], R3 ;  /* 0x02286003100075a7 */ /* 0x0044e4000802017f */
[----:B---3--:R-:W-:Y:S05]  /*1afe0*/  @!P1 NANOSLEEP.SYNCS 0x989680 ;  /* 0x009896800000995d */ /* 0x008fea0003900000 */
[----:B------:R-:W3:Y:S02]  /*1aff0*/  @!P1 SYNCS.PHASECHK.TRANS64 P1, [R16+URZ+0x22860], R3 ;  /* 0x02286003100095a7 */ /* 0x000ee4000802007f */
[----:B---3--:R-:W-:Y:S05]  /*1b000*/  @!P1 BRA `(.L_x_1242) ;  /* 0xfffffffc00f09947 */ /* 0x008fea000383ffff */
[----:B------:R-:W-:Y:S05]  /*1b010*/  BRA `(.L_x_1293) ;  /* 0xffffffd800447947 */ /* 0x000fea000383ffff */
.L_x_1255:
[----:B0-----:R0:W1:Y:S02]  /*1b020*/  SYNCS.PHASECHK.TRANS64.TRYWAIT P0, [R0+URZ+0x22820], R3 ;  /* 0x02282003000075a7 */ /* 0x001064000800017f */
[----:B-1----:R-:W-:Y:S05]  /*1b030*/  @!P0 NANOSLEEP.SYNCS 0x989680 ;  /* 0x009896800000895d */ /* 0x002fea0003900000 */
[----:B------:R-:W1:Y:S02]  /*1b040*/  @!P0 SYNCS.PHASECHK.TRANS64 P0, [R0+URZ+0x22820], R3 ;  /* 0x02282003000085a7 */ /* 0x000e64000800007f */
[----:B-1----:R-:W-:Y:S05]  /*1b050*/  @!P0 BRA `(.L_x_1255) ;  /* 0xfffffffc00f08947 */ /* 0x002fea000383ffff */
[----:B------:R-:W-:Y:S05]  /*1b060*/  BRA `(.L_x_1294) ;  /* 0xffffffec00ec7947 */ /* 0x000fea000383ffff */
.L_x_1256:
        /* <DEDUP_REMOVED lines=11> */
.L_x_1296:
[----:B------:R-:W-:Y:S05]  /*1b120*/  BSYNC B0 ;  /* 0x0000000000007941 */ /* 0x000fea0003800000 */
.L_x_1295:
[----:B------:R-:W-:Y:S05]  /*1b130*/  BRA `(.L_x_1297) ;  /* 0xffffffec00d47947 */ /* 0x000fea000383ffff */
.L_x_1259:
[----:B------:R-:W-:Y:S01]  /*1b140*/  BSSY B1, `(.L_x_1298) ;  /* 0x0000006000017945 */ /* 0x000fe20003800000 */
[----:B------:R-:W-:-:S07]  /*1b150*/  IMAD.MOV.U32 R15, RZ, RZ, -0x1 ;  /* 0xffffffffff0f7424 */ /* 0x000fce00078e00ff */
[----:B01----:R-:W-:Y:S05]  /*1b160*/  WARPSYNC.COLLECTIVE R15, `(.L_x_1299) ;  /* 0x000000000f0c7348 */ /* 0x003fea0003c00000 */
[----:B------:R-:W-:Y:S02]  /*1b170*/  ELECT P6, UR62, PT ;  /* 0x00000000003e782f */ /* 0x000fe400038c0000 */
[----:B------:R-:W-:Y:S01]  /*1b180*/  MOV R14, UR62 ;  /* 0x0000003e000e7c02 */ /* 0x000fe20008000f00 */
[----:B01----:R-:W-:Y:S10]  /*1b190*/  ENDCOLLECTIVE ;  /* 0x000000000000791b */ /* 0x003ff40003800000 */
.L_x_1299:
[----:B------:R-:W-:Y:S05]  /*1b1a0*/  BSYNC B1 ;  /* 0x0000000000017941 */ /* 0x000fea0003800000 */
.L_x_1298:
[----:B------:R-:W-:Y:S05]  /*1b1b0*/  BRA `(.L_x_1300) ;  /* 0xffffffec00cc7947 */ /* 0x000fea000383ffff */
.L_x_1261:
[----:B0-----:R0:W1:Y:S02]  /*1b1c0*/  SYNCS.PHASECHK.TRANS64.TRYWAIT P1, [R6+URZ], R5 ;  /* 0x00000005060075a7 */ /* 0x001064000802017f */
[----:B-1----:R-:W-:Y:S05]  /*1b1d0*/  @!P1 NANOSLEEP.SYNCS 0x989680 ;  /* 0x009896800000995d */ /* 0x002fea0003900000 */
[----:B------:R-:W1:Y:S02]  /*1b1e0*/  @!P1 SYNCS.PHASECHK.TRANS64 P1, [R6+URZ], R5 ;  /* 0x00000005060095a7 */ /* 0x000e64000802007f */
[----:B-1----:R-:W-:Y:S05]  /*1b1f0*/  @!P1 BRA `(.L_x_1261) ;  /* 0xfffffffc00f09947 */ /* 0x002fea000383ffff */
[----:B------:R-:W-:Y:S05]  /*1b200*/  BRA `(.L_x_1301) ;  /* 0xfffffff000047947 */ /* 0x000fea000383ffff */
.L_x_1262:
[----:B-1----:R1:W2:Y:S02]  /*1b210*/  SYNCS.PHASECHK.TRANS64.TRYWAIT P1, [R7+URZ], R2 ;  /* 0x00000002070075a7 */ /* 0x0022a4000802017f */
[----:B--2---:R-:W-:Y:S05]  /*1b220*/  @!P1 NANOSLEEP.SYNCS 0x989680 ;  /* 0x009896800000995d */ /* 0x004fea0003900000 */
[----:B------:R-:W2:Y:S02]  /*1b230*/  @!P1 SYNCS.PHASECHK.TRANS64 P1, [R7+URZ], R2 ;  /* 0x00000002070095a7 */ /* 0x000ea4000802007f */
[----:B--2---:R-:W-:Y:S05]  /*1b240*/  @!P1 BRA `(.L_x_1262) ;  /* 0xfffffffc00f09947 */ /* 0x004fea000383ffff */
[----:B------:R-:W-:Y:S05]  /*1b250*/  BRA `(.L_x_1302) ;  /* 0xffffffec00f87947 */ /* 0x000fea000383ffff */
.L_x_1264:
[----:B--2---:R2:W3:Y:S02]  /*1b260*/  SYNCS.PHASECHK.TRANS64.TRYWAIT P1, [R4+URZ+0x22860], R5 ;  /* 0x02286005040075a7 */ /* 0x0044e4000802017f */
[----:B---3--:R-:W-:Y:S05]  /*1b270*/  @!P1 NANOSLEEP.SYNCS 0x989680 ;  /* 0x009896800000995d */ /* 0x008fea0003900000 */
[----:B------:R-:W3:Y:S02]  /*1b280*/  @!P1 SYNCS.PHASECHK.TRANS64 P1, [R4+URZ+0x22860], R5 ;  /* 0x02286005040095a7 */ /* 0x000ee4000802007f */
[----:B---3--:R-:W-:Y:S05]  /*1b290*/  @!P1 BRA `(.L_x_1264) ;  /* 0xfffffffc00f09947 */ /* 0x008fea000383ffff */
[----:B------:R-:W-:Y:S05]  /*1b2a0*/  BRA `(.L_x_1303) ;  /* 0xffffffec00f87947 */ /* 0x000fea000383ffff */
.L_x_1266:
[----:B---3--:R3:W4:Y:S02]  /*1b2b0*/  SYNCS.PHASECHK.TRANS64.TRYWAIT P1, [R3+URZ+0x22860], R2 ;  /* 0x02286002030075a7 */ /* 0x008724000802017f */
[----:B----4-:R-:W-:Y:S05]  /*1b2c0*/  @!P1 NANOSLEEP.SYNCS 0x989680 ;  /* 0x009896800000995d */ /* 0x010fea0003900000 */
[----:B------:R-:W4:Y:S02]  /*1b2d0*/  @!P1 SYNCS.PHASECHK.TRANS64 P1, [R3+URZ+0x22860], R2 ;  /* 0x02286002030095a7 */ /* 0x000f24000802007f */
[----:B----4-:R-:W-:Y:S05]  /*1b2e0*/  @!P1 BRA `(.L_x_1266) ;  /* 0xfffffffc00f09947 */ /* 0x010fea000383ffff */
[----:B------:R-:W-:Y:S05]  /*1b2f0*/  BRA `(.L_x_1304) ;  /* 0xffffffec00f87947 */ /* 0x000fea000383ffff */
.L_x_1268:
[----:B----4-:R4:W0:Y:S02]  /*1b300*/  SYNCS.PHASECHK.TRANS64.TRYWAIT P0, [R4+URZ+0x22880], R5 ;  /* 0x02288005040075a7 */ /* 0x010824000800017f */
[----:B0-----:R-:W-:Y:S05]  /*1b310*/  @!P0 NANOSLEEP.SYNCS 0x989680 ;  /* 0x009896800000895d */ /* 0x001fea0003900000 */
[----:B------:R-:W0:Y:S02]  /*1b320*/  @!P0 SYNCS.PHASECHK.TRANS64 P0, [R4+URZ+0x22880], R5 ;  /* 0x02288005040085a7 */ /* 0x000e24000800007f */
[----:B0-----:R-:W-:Y:S05]  /*1b330*/  @!P0 BRA `(.L_x_1268) ;  /* 0xfffffffc00f08947 */ /* 0x001fea000383ffff */
[----:B------:R-:W-:Y:S05]  /*1b340*/  BRA `(.L_x_1269) ;  /* 0xffffffec00f47947 */ /* 0x000fea000383ffff */
.L_x_1305:
        /* <DEDUP_REMOVED lines=11> */
.L_x_2804:


//--------------------- .text._ZN7cutlass13device_kernelIN5flash11enable_sm90INS1_16FlashAttnFwdSm90INS1_25CollectiveMainloopFwdSm90ILi2EN4cute5tupleIJNS5_1CILi1EEES8_S8_EEENS6_IJNS7_ILi128EEESA_NS7_ILi192EEEEEELi128ENS_12float_e4m3_tEfNS_4arch4Sm90ELb0ELb1ELb1ELb1ELb0ELb1ELb0ELb1ELb1ELb1ELb1ELb0EEENS1_21CollectiveEpilogueFwdINS6_IJSA_SA_SA_EEES9_NS_10bfloat16_tESF_Li256ELb1ELb1ELb1ELb1EEENS1_36VarlenDynamicPersistentTileSchedulerILi128ELi128ELi256ELi128ELb1ELb1ELb1ELb1ELb0ELb1EEEEEEEEEvNT_6ParamsE --------------------------
	.section	.text._ZN7cutlass13device_kernelIN5flash11enable_sm90INS1_16FlashAttnFwdSm90INS1_25CollectiveMainloopFwdSm90ILi2EN4cute5tupleIJNS5_1CILi1EEES8_S8_EEENS6_IJNS7_ILi128EEESA_NS7_ILi192EEEEEELi128ENS_12float_e4m3_tEfNS_4arch4Sm90ELb0ELb1ELb1ELb1ELb0ELb1ELb0ELb1ELb1ELb1ELb1ELb0EEENS1_21CollectiveEpilogueFwdINS6_IJSA_SA_SA_EEES9_NS_10bfloat16_tESF_Li256ELb1ELb1ELb1ELb1EEENS1_36VarlenDynamicPersistentTileSchedulerILi128ELi128ELi256ELi128ELb1ELb1ELb1ELb1ELb0ELb1EEEEEEEEEvNT_6ParamsE,"ax",@progbits
	.align	128
.text._ZN7cutlass13device_kernelIN5flash11enable_sm90INS1_16FlashAttnFwdSm90INS1_25CollectiveMainloopFwdSm90ILi2EN4cute5tupleIJNS5_1CILi1EEES8_S8_EEENS6_IJNS7_ILi128EEESA_NS7_ILi192EEEEEELi128ENS_12float_e4m3_tEfNS_4arch4Sm90ELb0ELb1ELb1ELb1ELb0ELb1ELb0ELb1ELb1ELb1ELb1ELb0EEENS1_21CollectiveEpilogueFwdINS6_IJSA_SA_SA_EEES9_NS_10bfloat16_tESF_Li256ELb1ELb1ELb1ELb1EEENS1_36VarlenDynamicPersistentTileSchedulerILi128ELi128ELi256ELi128ELb1ELb1ELb1ELb1ELb0ELb1EEEEEEEEEvNT_6ParamsE:
        .type           _ZN7cutlass13device_kernelIN5flash11enable_sm90INS1_16FlashAttnFwdSm90INS1_25CollectiveMainloopFwdSm90ILi2EN4cute5tupleIJNS5_1CILi1EEES8_S8_EEENS6_IJNS7_ILi128EEESA_NS7_ILi192EEEEEELi128ENS_12float_e4m3_tEfNS_4arch4Sm90ELb0ELb1ELb1ELb1ELb0ELb1ELb0ELb1ELb1ELb1ELb1ELb0EEENS1_21CollectiveEpilogueFwdINS6_IJSA_SA_SA_EEES9_NS_10bfloat16_tESF_Li256ELb1ELb1ELb1ELb1EEENS1_36VarlenDynamicPersistentTileSchedulerILi128ELi128ELi256ELi128ELb1ELb1ELb1ELb1ELb0ELb1EEEEEEEEEvNT_6ParamsE,@function
        .size           _ZN7cutlass13device_kernelIN5flash11enable_sm90INS1_16FlashAttnFwdSm90INS1_25CollectiveMainloopFwdSm90ILi2EN4cute5tupleIJNS5_1CILi1EEES8_S8_EEENS6_IJNS7_ILi128EEESA_NS7_ILi192EEEEEELi128ENS_12float_e4m3_tEfNS_4arch4Sm90ELb0ELb1ELb1ELb1ELb0ELb1ELb0ELb1ELb1ELb1ELb1ELb0EEENS1_21CollectiveEpilogueFwdINS6_IJSA_SA_SA_EEES9_NS_10bfloat16_tESF_Li256ELb1ELb1ELb1ELb1EEENS1_36VarlenDynamicPersistentTileSchedulerILi128ELi128ELi256ELi128ELb1ELb1ELb1ELb1ELb0ELb1EEEEEEEEEvNT_6ParamsE,(.L_x_2805 - _ZN7cutlass13device_kernelIN5flash11enable_sm90INS1_16FlashAttnFwdSm90INS1_25CollectiveMainloopFwdSm90ILi2EN4cute5tupleIJNS5_1CILi1EEES8_S8_EEENS6_IJNS7_ILi128EEESA_NS7_ILi192EEEEEELi128ENS_12float_e4m3_tEfNS_4arch4Sm90ELb0ELb1ELb1ELb1ELb0ELb1ELb0ELb1ELb1ELb1ELb1ELb0EEENS1_21CollectiveEpilogueFwdINS6_IJSA_SA_SA_EEES9_NS_10bfloat16_tESF_Li256ELb1ELb1ELb1ELb1EEENS1_36VarlenDynamicPersistentTileSchedulerILi128ELi128ELi256ELi128ELb1ELb1ELb1ELb1ELb0ELb1EEEEEEEEEvNT_6ParamsE)
        .other          _ZN7cutlass13device_kernelIN5flash11enable_sm90INS1_16FlashAttnFwdSm90INS1_25CollectiveMainloopFwdSm90ILi2EN4cute5tupleIJNS5_1CILi1EEES8_S8_EEENS6_IJNS7_ILi128EEESA_NS7_ILi192EEEEEELi128ENS_12float_e4m3_tEfNS_4arch4Sm90ELb0ELb1ELb1ELb1ELb0ELb1ELb0ELb1ELb1ELb1ELb1ELb0EEENS1_21CollectiveEpilogueFwdINS6_IJSA_SA_SA_EEES9_NS_10bfloat16_tESF_Li256ELb1ELb1ELb1ELb1EEENS1_36VarlenDynamicPersistentTileSchedulerILi128ELi128ELi256ELi128ELb1ELb1ELb1ELb1ELb0ELb1EEEEEEEEEvNT_6ParamsE,@"STO_CUDA_ENTRY STV_DEFAULT"
_ZN7cutlass13device_kernelIN5flash11enable_sm90INS1_16FlashAttnFwdSm90INS1_25CollectiveMainloopFwdSm90ILi2EN4cute5tupleIJNS5_1CILi1EEES8_S8_EEENS6_IJNS7_ILi128EEESA_NS7_ILi192EEEEEELi128ENS_12float_e4m3_tEfNS_4arch4Sm90ELb0ELb1ELb1ELb1ELb0ELb1ELb0ELb1ELb1ELb1ELb1ELb0EEENS1_21CollectiveEpilogueFwdINS6_IJSA_SA_SA_EEES9_NS_10bfloat16_tESF_Li256ELb1ELb1ELb1ELb1EEENS1_36VarlenDynamicPersistentTileSchedulerILi128ELi128ELi256ELi128ELb1ELb1ELb1ELb1ELb0ELb1EEEEEEEEEvNT_6ParamsE:
        /* <DEDUP_REMOVED lines=24> */
.L_x_1307:
[----:B------:R-:W-:Y:S05]  /*0180*/  BSYNC B0 ;  /* 0x0000000000007941 */ /* 0x000fea0003800000 */
.L_x_1306:
        /* <DEDUP_REMOVED lines=41> */
.L_x_1308:
        /* <DEDUP_REMOVED lines=22> */
.L_x_1309:
        /* <DEDUP_REMOVED lines=18> */
.L_x_1310:
        /* <DEDUP_REMOVED lines=22> */
.L_x_1311:
        /* <DEDUP_REMOVED lines=22> */
.L_x_1312:
        /* <DEDUP_REMOVED lines=8> */
.L_x_1315:
        /* <DEDUP_REMOVED lines=8> */
[----:B-1----:R-:W-:-:S06]  /*0a60*/  ULEA UR4, UR38, UR4, 0x18 ;  /* 0x0000000426047291 */ /* 0x002fcc000f8ec03f */
[----:B------:R-:W-:Y:S01]  /*0a70*/  IMAD.U32 R16, RZ, RZ, UR4 ;  /* 0x00000004ff107e24 */ /* 0x000fe2000f8e00ff */
[----:B0-----:R-:W-:Y:S01]  /*0a80*/  SHF.R.U32.HI R0, RZ, 0x7, R0 ;  /* 0x00000007ff007819 */ /* 0x001fe20000011600 */
[----:B------:R-:W-:-:S03]  /*0a90*/  ULDC UR4, c[0x0][0xc3c] ;  /* 0x00030f0000047ab9 */ /* 0x000fc60000000800 */
[----:B------:R-:W-:-:S13]  /*0aa0*/  ISETP.NE.AND P0, PT, R0, 0x1, PT ;  /* 0x000000010000780c */ /* 0x000fda0003f05270 */
[----:B------:R-:W-:Y:S08]  /*0ab0*/  @!P0 BAR.ARV 0x9, 0x100 ;  /* 0x0244000000008b1d */ /* 0x000ff00000002000 */
[----:B------:R-:W-:Y:S06]  /*0ac0*/  BAR.SYNC.DEFER_BLOCKING 0x5, 0x180 ;  /* 0x0146000000007b1d */ /* 0x000fec0000010000 */
[----:B------:R-:W0:Y:S02]  /*0ad0*/  LDS.128 R180, [R16+0x228d0] ;  /* 0x0228d00010b47984 */ /* 0x000e240000000c00 */
[----:B------:R-:W-:Y:S06]  /*0ae0*/  BAR.ARV 0x4, 0x180 ;  /* 0x0106000000007b1d */ /* 0x000fec0000002000 */
[----:B0-----:R-:W-:-:S13]  /*0af0*/  ISETP.GE.AND P0, PT, R183, UR4, PT ;  /* 0x00000004b7007c0c */ /* 0x001fda000bf06270 */
[----:B------:R-:W-:Y:S05]  /*0b00*/  @P0 BRA `(.L_x_1316) ;  /* 0x000002ac00d80947 */ /* 0x000fea0003800000 */
[----:B------:R-:W0:Y:S01]  /*0b10*/  S2R R0, SR_TID.X ;  /* 0x0000000000007919 */ /* 0x000e220000002100 */
[----:B------:R-:W-:Y:S01]  /*0b20*/  R2UR UR39, R16 ;  /* 0x00000000102772ca */ /* 0x000fe200000e0000 */
[----:B------:R-:W-:Y:S01]  /*0b30*/  IMAD.MOV.U32 R216, RZ, RZ, 0x20 ;  /* 0x00000020ffd87424 */ /* 0x000fe200078e00ff */
[----:B------:R-:W-:Y:S01]  /*0b40*/  ULOP3.LUT UR40, UR36, 0x1, URZ, 0xfc, !UPT ;  /* 0x0000000124287892 */ /* 0x000fe2000f8efc3f */
[----:B------:R-:W-:Y:S01]  /*0b50*/  IMAD.MOV.U32 R174, RZ, RZ, RZ ;  /* 0x000000ffffae7224 */ /* 0x000fe200078e00ff */
[----:B------:R-:W-:Y:S01]  /*0b60*/  UMOV UR37, URZ ;  /* 0x0000003f00257c82 */ /* 0x000fe20008000000 */
[----:B------:R-:W-:Y:S02]  /*0b70*/  IMAD.MOV.U32 R18, RZ, RZ, RZ ;  /* 0x000000ffff127224 */ /* 0x000fe400078e00ff */
[----:B------:R-:W-:-:S06]  /*0b80*/  IMAD.MOV.U32 R169, RZ, RZ, RZ ;  /* 0x000000ffffa97224 */ /* 0x000fcc00078e00ff */
[----:B------:R-:W-:Y:S01]  /*0b90*/  UIADD3 UR39, UR39, 0x10400, URZ ;  /* 0x0001040027277890 */ /* 0x000fe2000fffe03f */
[----:B0-----:R-:W-:-:S05]  /*0ba0*/  VIADD R20, R0, 0xffffff80 ;  /* 0xffffff8000147836 */ /* 0x001fca0000000000 */
[----:B------:R-:W-:Y:S02]  /*0bb0*/  SHF.R.S32.HI R0, RZ, 0x1f, R20 ;  /* 0x0000001fff007819 */ /* 0x000fe40000011414 */
[-C--:B------:R-:W-:Y:S02]  /*0bc0*/  LEA.HI R4, R20, R20.reuse, RZ, 0x1 ;  /* 0x0000001414047211 */ /* 0x080fe400078f08ff */
[CC--:B------:R-:W-:Y:S02]  /*0bd0*/  LEA.HI R5, R0.reuse, R20.reuse, RZ, 0x4 ;  /* 0x0000001400057211 */ /* 0x0c0fe400078f20ff */
[CC--:B------:R-:W-:Y:S02]  /*0be0*/  LEA.HI R3, R0.reuse, R20.reuse, RZ, 0x5 ;  /* 0x0000001400037211 */ /* 0x0c0fe400078f28ff */
[----:B------:R-:W-:Y:S02]  /*0bf0*/  LEA.HI R2, R0, R20, RZ, 0x2 ;  /* 0x0000001400027211 */ /* 0x000fe400078f10ff */
[----:B------:R-:W-:Y:S01]  /*0c00*/  SHF.R.S32.HI R195, RZ, 0x4, R5 ;  /* 0x00000004ffc37819 */ /* 0x000fe20000011405 */
[----:B------:R-:W-:Y:S01]  /*0c10*/  IMAD.SHL.U32 R8, R3, 0x20, RZ ;  /* 0x0000002003087824 */ /* 0x000fe200078e00ff */
[----:B------:R-:W-:-:S02]  /*0c20*/  LOP3.LUT R7, R5, 0x3fffff0, RZ, 0xc0, !PT ;  /* 0x03fffff005077812 */ /* 0x000fc400078ec0ff */
[--C-:B------:R-:W-:Y:S02]  /*0c30*/  SHF.R.S32.HI R3, RZ, 0x2, R2.reuse ;  /* 0x00000002ff037819 */ /* 0x100fe40000011402 */
[----:B------:R-:W-:Y:S01]  /*0c40*/  SHF.R.S32.HI R6, RZ, 0x1f, R2 ;  /* 0x0000001fff067819 */ /* 0x000fe20000011402 */
[----:B------:R-:W-:Y:S01]  /*0c50*/  IMAD.IADD R7, R20, 0x1, -R7 ;  /* 0x0000000114077824 */ /* 0x000fe200078e0a07 */
[----:B------:R-:W-:Y:S02]  /*0c60*/  LEA.HI R5, R5, R195, RZ, 0x1 ;  /* 0x000000c305057211 */ /* 0x000fe400078f08ff */
[----:B------:R-:W-:Y:S02]  /*0c70*/  LOP3.LUT R10, R8, 0xfffffc00, RZ, 0xc0, !PT ;  /* 0xfffffc00080a7812 */ /* 0x000fe400078ec0ff */
[----:B------:R-:W-:Y:S02]  /*0c80*/  LEA.HI R6, R6, R3, RZ, 0x2 ;  /* 0x0000000306067211 */ /* 0x000fe400078f10ff */
[----:B------:R-:W-:Y:S01]  /*0c90*/  LOP3.LUT R8, R5, 0x1ffffffe, RZ, 0xc0, !PT ;  /* 0x1ffffffe05087812 */ /* 0x000fe200078ec0ff */
[----:B------:R-:W-:Y:S01]  /*0ca0*/  IMAD R7, R7, 0x40, R10 ;  /* 0x0000004007077824 */ /* 0x000fe200078e020a */
[----:B------:R-:W-:-:S02]  /*0cb0*/  LOP3.LUT R6, R6, 0xfffffffc, RZ, 0xc0, !PT ;  /* 0xfffffffc06067812 */ /* 0x000fc400078ec0ff */
[----:B------:R-:W-:Y:S01]  /*0cc0*/  LOP3.LUT R2, R2, 0xfffffffc, RZ, 0xc0, !PT ;  /* 0xfffffffc02027812 */ /* 0x000fe200078ec0ff */
[----:B------:R-:W-:Y:S01]  /*0cd0*/  IMAD.IADD R8, R195, 0x1, -R8 ;  /* 0x00000001c3087824 */ /* 0x000fe200078e0a08 */
[----:B------:R-:W-:Y:S01]  /*0ce0*/  LOP3.LUT R219, R4, 0xfffffffe, RZ, 0xc0, !PT ;  /* 0xfffffffe04db7812 */ /* 0x000fe200078ec0ff */
[----:B------:R-:W-:Y:S01]  /*0cf0*/  IMAD.IADD R6, R3, 0x1, -R6 ;  /* 0x0000000103067824 */ /* 0x000fe200078e0a06 */
[--C-:B------:R-:W-:Y:S01]  /*0d00*/  SHF.R.S32.HI R19, RZ, 0x1, R4.reuse ;  /* 0x00000001ff137819 */ /* 0x100fe20000011404 */
[----:B------:R-:W-:Y:S01]  /*0d10*/  IMAD R5, R8, 0x8, R7 ;  /* 0x0000000808057824 */ /* 0x000fe200078e0207 */
[----:B------:R-:W-:Y:S01]  /*0d20*/  SHF.R.S32.HI R8, RZ, 0x1f, R4 ;  /* 0x0000001fff087819 */ /* 0x000fe20000011404 */
[----:B------:R-:W-:Y:S01]  /*0d30*/  IMAD.IADD R3, R20, 0x1, -R2 ;  /* 0x0000000114037824 */ /* 0x000fe200078e0a02 */
[----:B------:R-:W-:Y:S01]  /*0d40*/  LEA.HI R2, R0, R20, RZ, 0x7 ;  /* 0x0000001400027211 */ /* 0x000fe200078f38ff */
[----:B------:R-:W-:Y:S01]  /*0d50*/  IMAD.IADD R219, R20, 0x1, -R219 ;  /* 0x0000000114db7824 */ /* 0x000fe200078e0adb */
[----:B------:R0:W-:Y:S01]  /*0d60*/  STL [R1+0x30], R5 ;  /* 0x0000300501007387 */ /* 0x0001e20000100800 */
[-C--:B------:R-:W-:Y:S01]  /*0d70*/  LEA.HI R8, R8, R19.reuse, RZ, 0x3 ;  /* 0x0000001308087211 */ /* 0x080fe200078f18ff */
[----:B------:R-:W-:Y:S01]  /*0d80*/  IMAD.SHL.U32 R176, R6, 0x80, RZ ;  /* 0x0000008006b07824 */ /* 0x000fe200078e00ff */
[----:B------:R-:W-:Y:S01]  /*0d90*/  LOP3.LUT R221, R2, 0xffffff80, RZ, 0xc0, !PT ;  /* 0xffffff8002dd7812 */ /* 0x000fe200078ec0ff */
[C---:B------:R-:W-:Y:S01]  /*0da0*/  IMAD.SHL.U32 R172, R219.reuse, 0x8, RZ ;  /* 0x00000008dbac7824 */ /* 0x040fe200078e00ff */
[----:B------:R-:W-:Y:S01]  /*0db0*/  LOP3.LUT R8, R8, 0xfffffff8, RZ, 0xc0, !PT ;  /* 0xfffffff808087812 */ /* 0x000fe200078ec0ff */
[----:B------:R-:W-:Y:S01]  /*0dc0*/  IMAD.SHL.U32 R22, R219, 0x10, RZ ;  /* 0x00000010db167824 */ /* 0x000fe200078e00ff */
[----:B------:R-:W-:Y:S01]  /*0dd0*/  LEA.HI R4, R4, R19, RZ, 0x1 ;  /* 0x0000001304047211 */ /* 0x000fe200078f08ff */
[----:B------:R-:W-:Y:S01]  /*0de0*/  VIADD R185, R172, 0x20 ;  /* 0x00000020acb97836 */ /* 0x000fe20000000000 */
[----:B------:R-:W-:Y:S01]  /*0df0*/  SHF.R.S32.HI R17, RZ, 0x7, R2 ;  /* 0x00000007ff117819 */ /* 0x000fe20000011402 */
[----:B------:R-:W-:Y:S01]  /*0e00*/  IMAD.IADD R221, R20, 0x1, -R221 ;  /* 0x0000000114dd7824 */ /* 0x000fe200078e0add */
[----:B0-----:R-:W-:Y:S01]  /*0e10*/  LEA.HI R5, R3, R3, RZ, 0x1 ;  /* 0x0000000303057211 */ /* 0x001fe200078f08ff */
[----:B------:R-:W-:Y:S01]  /*0e20*/  IMAD.IADD R7, R172, 0x1, R185 ;  /* 0x00000001ac077824 */ /* 0x000fe200078e02b9 */
[----:B------:R-:W-:Y:S01]  /*0e30*/  LOP3.LUT R4, R4, 0x3fffffe, RZ, 0xc0, !PT ;  /* 0x03fffffe04047812 */ /* 0x000fe200078ec0ff */
[C---:B------:R-:W-:Y:S01]  /*0e40*/  VIADD R187, R172.reuse, 0x40 ;  /* 0x00000040acbb7836 */ /* 0x040fe20000000000 */
[----:B------:R-:W-:Y:S01]  /*0e50*/  LOP3.LUT R10, R5, 0x1ffffffe, RZ, 0xc0, !PT ;  /* 0x1ffffffe050a7812 */ /* 0x000fe200078ec0ff */
[----:B------:R-:W-:Y:S01]  /*0e60*/  IMAD.IADD R184, R19, 0x1, -R8 ;  /* 0x0000000113b87824 */ /* 0x000fe200078e0a08 */
[----:B------:R-:W-:Y:S01]  /*0e70*/  SHF.R.S32.HI R12, RZ, 0x1f, R7 ;  /* 0x0000001fff0c7819 */ /* 0x000fe20000011407 */
[----:B------:R-:W-:Y:S01]  /*0e80*/  IMAD.IADD R11, R172, 0x1, R187 ;  /* 0x00000001ac0b7824 */ /* 0x000fe200078e02bb */
[----:B------:R-:W-:Y:S01]  /*0e90*/  LEA.HI R2, R2, R17, RZ, 0x1 ;  /* 0x0000001102027211 */ /* 0x000fe200078f08ff */
[----:B------:R-:W-:Y:S01]  /*0ea0*/  IMAD.IADD R190, R3, 0x1, -R10 ;  /* 0x0000000103be7824 */ /* 0x000fe200078e0a0a */
[----:B------:R-:W-:Y:S01]  /*0eb0*/  SHF.R.S32.HI R10, RZ, 0x1f, R221 ;  /* 0x0000001fff0a7819 */ /* 0x000fe200000114dd */
[----:B------:R-:W-:Y:S01]  /*0ec0*/  IMAD.SHL.U32 R3, R184, 0x80, RZ ;  /* 0x00000080b8037824 */ /* 0x000fe200078e00ff */
[----:B------:R-:W-:Y:S01]  /*0ed0*/  LEA.HI R13, R12, R7, RZ, 0x4 ;  /* 0x000000070c0d7211 */ /* 0x000fe200078f20ff */
[----:B------:R-:W-:Y:S01]  /*0ee0*/  IMAD.IADD R4, R19, 0x1, -R4 ;  /* 0x0000000113047824 */ /* 0x000fe200078e0a04 */
[----:B------:R-:W-:Y:S01]  /*0ef0*/  LEA.HI R5, R10, R221, RZ, 0x2 ;  /* 0x000000dd0a057211 */ /* 0x000fe200078f10ff */
[----:B------:R-:W-:Y:S01]  /*0f00*/  VIADD R186, R172, 0x10 ;  /* 0x00000010acba7836 */ /* 0x000fe20000000000 */
[----:B------:R-:W-:Y:S01]  /*0f10*/  LEA.HI R14, R12, R7, RZ, 0x6 ;  /* 0x000000070c0e7211 */ /* 0x000fe200078f30ff */
[----:B------:R-:W-:Y:S01]  /*0f20*/  IMAD R4, R195, 0x8, R4 ;  /* 0x00000008c3047824 */ /* 0x000fe200078e0204 */
[--C-:B------:R-:W-:Y:S01]  /*0f30*/  SHF.R.S32.HI R7, RZ, 0x2, R5.reuse ;  /* 0x00000002ff077819 */ /* 0x100fe20000011405 */
[----:B------:R-:W-:Y:S01]  /*0f40*/  VIADD R188, R172, 0x30 ;  /* 0x00000030acbc7836 */ /* 0x000fe20000000000 */
[----:B------:R-:W-:Y:S01]  /*0f50*/  SHF.R.S32.HI R8, RZ, 0x1f, R5 ;  /* 0x0000001fff087819 */ /* 0x000fe20000011405 */
[----:B------:R-:W-:Y:S01]  /*0f60*/  IMAD.SHL.U32 R178, R4, 0x40, RZ ;  /* 0x0000004004b27824 */ /* 0x000fe200078e00ff */
[----:B------:R-:W-:Y:S01]  /*0f70*/  SHF.R.S32.HI R12, RZ, 0x1f, R11 ;  /* 0x0000001fff0c7819 */ /* 0x000fe2000001140b */
[----:B------:R-:W-:Y:S01]  /*0f80*/  IMAD.SHL.U32 R14, R14, 0x80, RZ ;  /* 0x000000800e0e7824 */ /* 0x000fe200078e00ff */
[----:B------:R-:W-:Y:S01]  /*0f90*/  LEA.HI R9, R8, R7, RZ, 0x3 ;  /* 0x0000000708097211 */ /* 0x000fe200078f18ff */
[----:B------:R-:W-:Y:S01]  /*0fa0*/  VIADD R189, R172, 0x50 ;  /* 0x00000050acbd7836 */ /* 0x000fe20000000000 */
[----:B------:R-:W-:-:S02]  /*0fb0*/  LEA.HI R15, R12, R11, RZ, 0x4 ;  /* 0x0000000b0c0f7211 */ /* 0x000fc400078f20ff */
[----:B------:R-:W-:Y:S02]  /*0fc0*/  LEA.HI R11, R12, R11, RZ, 0x6 ;  /* 0x0000000b0c0b7211 */ /* 0x000fe400078f30ff */
[----:B------:R-:W-:Y:S02]  /*0fd0*/  LOP3.LUT R12, R9, 0xfffffff8, RZ, 0xc0, !PT ;  /* 0xfffffff8090c7812 */ /* 0x000fe400078ec0ff */
[----:B------:R-:W-:Y:S01]  /*0fe0*/  LEA.HI R10, R10, R221, RZ, 0x5 ;  /* 0x000000dd0a0a7211 */ /* 0x000fe200078f28ff */
[----:B------:R-:W-:Y:S01]  /*0ff0*/  IMAD.SHL.U32 R11, R11, 0x80, RZ ;  /* 0x000000800b0b7824 */ /* 0x000fe200078e00ff */
[----:B------:R-:W-:Y:S01]  /*1000*/  LOP3.LUT R3, R3, 0x380, RZ, 0xc0, !PT ;  /* 0x0000038003037812 */ /* 0x000fe200078ec0ff */
[----:B------:R-:W-:Y:S01]  /*1010*/  IMAD.IADD R7, R7, 0x1, -R12 ;  /* 0x0000000107077824 */ /* 0x000fe200078e0a0c */
[----:B------:R-:W-:Y:S02]  /*1020*/  SHF.R.S32.HI R10, RZ, 0x5, R10 ;  /* 0x00000005ff0a7819 */ /* 0x000fe4000001140a */
[----:B------:R-:W-:-:S02]  /*1030*/  LOP3.LUT R2, R2, 0x3fffffe, RZ, 0xc0, !PT ;  /* 0x03fffffe02027812 */ /* 0x000fc400078ec0ff */
[----:B------:R-:W-:Y:S01]  /*1040*/  LEA.HI R0, R0, R20, RZ, 0x3 ;  /* 0x0000001400007211 */ /* 0x000fe200078f18ff */
[----:B------:R-:W-:Y:S01]  /*1050*/  IMAD R7, R10, 0x10, R7 ;  /* 0x000000100a077824 */ /* 0x000fe200078e0207 */
[----:B------:R-:W-:Y:S01]  /*1060*/  LOP3.LUT R176, R176, 0x180, RZ, 0xc0, !PT ;  /* 0x00000180b0b07812 */ /* 0x000fe200078ec0ff */
[----:B------:R-:W-:Y:S01]  /*1070*/  IMAD.IADD R2, R17, 0x1, -R2 ;  /* 0x0000000111027824 */ /* 0x000fe200078e0a02 */
[----:B------:R-:W-:Y:S01]  /*1080*/  SHF.R.U32.HI R8, RZ, 0x3, R3 ;  /* 0x00000003ff087819 */ /* 0x000fe20000011603 */
[----:B------:R-:W-:Y:S01]  /*1090*/  IMAD.MOV.U32 R17, RZ, RZ, RZ ;  /* 0x000000ffff117224 */ /* 0x000fe200078e00ff */
[----:B------:R-:W-:Y:S01]  /*10a0*/  LOP3.LUT R197, R0, 0xfffffff8, RZ, 0xc0, !PT ;  /* 0xfffffff800c57812 */ /* 0x000fe200078ec0ff */
[----:B------:R-:W-:Y:S01]  /*10b0*/  IMAD R7, R2, 0x40, R7 ;  /* 0x0000004002077824 */ /* 0x000fe200078e0207 */
[----:B------:R-:W-:Y:S02]  /*10c0*/  LOP3.LUT R3, R3, 0x10, R22, 0xf8, !PT ;  /* 0x0000001003037812 */ /* 0x000fe400078ef816 */
[----:B------:R-:W-:Y:S01]  /*10d0*/  LOP3.LUT R4, R176, 0x30, R13, 0xf8, !PT ;  /* 0x00000030b0047812 */ /* 0x000fe200078ef80d */
[----:B------:R-:W-:Y:S01]  /*10e0*/  IMAD.IADD R197, R20, 0x1, -R197 ;  /* 0x0000000114c57824 */ /* 0x000fe200078e0ac5 */
[----:B------:R-:W-:Y:S01]  /*10f0*/  SHF.R.U32.HI R177, RZ, 0x3, R176 ;  /* 0x00000003ffb17819 */ /* 0x000fe200000116b0 */
[----:B------:R-:W-:Y:S01]  /*1100*/  STL [R1+0x2c], R7 ;  /* 0x00002c0701007387 */ /* 0x000fe20000100800 */
[----:B------:R-:W-:Y:S01]  /*1110*/  LOP3.LUT R8, R3, R8, RZ, 0x3c, !PT ;  /* 0x0000000803087212 */ /* 0x000fe200078e3cff */
[----:B------:R-:W-:Y:S01]  /*1120*/  IMAD.SHL.U32 R191, R197, 0x8, RZ ;  /* 0x00000008c5bf7824 */ /* 0x000fe200078e00ff */
[----:B------:R-:W-:Y:S01]  /*1130*/  LOP3.LUT R3, R14, 0xffffe000, RZ, 0xc0, !PT ;  /* 0xffffe0000e037812 */ /* 0x000fe200078ec0ff */
[----:B------:R-:W-:Y:S01]  /*1140*/  IMAD R190, R190, 0x8, R7 ;  /* 0x00000008bebe7824 */ /* 0x000fe200078e0207 */
[----:B------:R-:W-:Y:S01]  /*1150*/  LOP3.LUT R4, R4, R177, RZ, 0x3c, !PT ;  /* 0x000000b104047212 */ /* 0x000fe200078e3cff */
[----:B------:R-:W-:Y:S01]  /*1160*/  VIADD R196, R191, 0x40 ;  /* 0x00000040bfc47836 */ /* 0x000fe20000000000 */
[----:B------:R-:W-:Y:S01]  /*1170*/  SHF.R.S32.HI R2, RZ, 0x1f, R186 ;  /* 0x0000001fff027819 */ /* 0x000fe200000114ba */
[----:B------:R-:W-:Y:S01]  /*1180*/  IMAD R195, R195, 0x400, R8 ;  /* 0x00000400c3c37824 */ /* 0x000fe200078e0208 */
[----:B------:R-:W-:-:S02]  /*1190*/  IADD3 R9, R4, R178, R3 ;  /* 0x000000b204097210 */ /* 0x000fc40007ffe003 */
[----:B------:R-:W-:Y:S01]  /*11a0*/  SHF.R.S32.HI R3, RZ, 0x1f, R185 ;  /* 0x0000001fff037819 */ /* 0x000fe200000114b9 */
[----:B------:R0:W-:Y:S01]  /*11b0*/  STL [R1+0x14], R2 ;  /* 0x0000140201007387 */ /* 0x0001e20000100800 */
[----:B------:R-:W-:Y:S02]  /*11c0*/  SHF.R.S32.HI R217, RZ, 0x3, R0 ;  /* 0x00000003ffd97819 */ /* 0x000fe40000011400 */
[----:B------:R-:W-:Y:S01]  /*11d0*/  SHF.R.S32.HI R0, RZ, 0x1f, R19 ;  /* 0x0000001fff007819 */ /* 0x000fe20000011413 */
[----:B------:R-:W-:Y:S01]  /*11e0*/  STL [R1+0xc], R3 ;  /* 0x00000c0301007387 */ /* 0x000fe20000100800 */
[----:B------:R-:W-:Y:S02]  /*11f0*/  SHF.R.S32.HI R0, RZ, 0x1f, R191 ;  /* 0x0000001fff007819 */ /* 0x000fe400000114bf */
[----:B------:R-:W-:Y:S02]  /*1200*/  LOP3.LUT R0, R5, 0x7ffffffc, RZ, 0xc0, !PT ;  /* 0x7ffffffc05007812 */ /* 0x000fe400078ec0ff */
[----:B------:R-:W-:-:S02]  /*1210*/  LOP3.LUT P0, RZ, R6, 0x2, RZ, 0xc0, !PT ;  /* 0x0000000206ff7812 */ /* 0x000fc4000780c0ff */
[----:B0-----:R-:W-:Y:S01]  /*1220*/  SHF.R.S32.HI R2, RZ, 0x1f, R188 ;  /* 0x0000001fff027819 */ /* 0x001fe200000114bc */
[----:B------:R-:W-:Y:S01]  /*1230*/  IMAD.IADD R0, R221, 0x1, -R0 ;  /* 0x00000001dd007824 */ /* 0x000fe200078e0a00 */
[----:B------:R-:W-:Y:S02]  /*1240*/  LOP3.LUT R6, R176, 0x30, R15, 0xf8, !PT ;  /* 0x00000030b0067812 */ /* 0x000fe400078ef80f */
[----:B------:R-:W-:Y:S01]  /*1250*/  LOP3.LUT R11, R11, 0xffffe000, RZ, 0xc0, !PT ;  /* 0xffffe0000b0b7812 */ /* 0x000fe200078ec0ff */
[----:B------:R0:W-:Y:S01]  /*1260*/  STL [R1+0x4], R2 ;  /* 0x0000040201007387 */ /* 0x0001e20000100800 */
[----:B------:R-:W-:Y:S01]  /*1270*/  IMAD.SHL.U32 R170, R0, 0x2, RZ ;  /* 0x0000000200aa7824 */ /* 0x000fe200078e00ff */
[-C--:B------:R-:W-:Y:S02]  /*1280*/  LOP3.LUT R6, R6, R177.reuse, RZ, 0x3c, !PT ;  /* 0x000000b106067212 */ /* 0x080fe400078e3cff */
[----:B------:R-:W-:Y:S01]  /*1290*/  LOP3.LUT R0, R176, 0x10, R22, 0xf8, !PT ;  /* 0x00000010b0007812 */ /* 0x000fe200078ef816 */
[----:B------:R-:W-:Y:S01]  /*12a0*/  VIADD R215, R170, 0x8 ;  /* 0x00000008aad77836 */ /* 0x000fe20000000000 */
[-C--:B------:R-:W-:Y:S01]  /*12b0*/  IADD3 R11, R6, R178.reuse, R11 ;  /* 0x000000b2060b7210 */ /* 0x080fe20007ffe00b */
[----:B------:R-:W-:Y:S01]  /*12c0*/  VIADD R214, R170, 0x10 ;  /* 0x00000010aad67836 */ /* 0x000fe20000000000 */
[-C--:B------:R-:W-:Y:S01]  /*12d0*/  LOP3.LUT R193, R0, R177.reuse, RZ, 0x3c, !PT ;  /* 0x000000b100c17212 */ /* 0x080fe200078e3cff */
[C---:B------:R-:W-:Y:S01]  /*12e0*/  VIADD R213, R170.reuse, 0x18 ;  /* 0x00000018aad57836 */ /* 0x040fe20000000000 */
[----:B0-----:R-:W-:Y:S01]  /*12f0*/  SHF.R.S32.HI R2, RZ, 0x1f, R196 ;  /* 0x0000001fff027819 */ /* 0x001fe200000114c4 */
[----:B------:R-:W-:Y:S01]  /*1300*/  VIADD R212, R170, 0x20 ;  /* 0x00000020aad47836 */ /* 0x000fe20000000000 */
[----:B------:R-:W-:Y:S01]  /*1310*/  LOP3.LUT R2, R176, 0x30, R22, 0xf8, !PT ;  /* 0x00000030b0027812 */ /* 0x000fe200078ef816 */
[C---:B------:R-:W-:Y:S01]  /*1320*/  VIADD R211, R170.reuse, 0x28 ;  /* 0x00000028aad37836 */ /* 0x040fe20000000000 */
[----:B------:R-:W-:Y:S01]  /*1330*/  SHF.R.S32.HI R0, RZ, 0x1f, R170 ;  /* 0x0000001fff007819 */ /* 0x000fe200000114aa */
[----:B------:R-:W-:Y:S01]  /*1340*/  VIADD R210, R170, 0x30 ;  /* 0x00000030aad27836 */ /* 0x000fe20000000000 */
[----:B------:R-:W-:Y:S01]  /*1350*/  LOP3.LUT R3, R2, R177, RZ, 0x3c, !PT ;  /* 0x000000b102037212 */ /* 0x000fe200078e3cff */
[----:B------:R-:W-:Y:S01]  /*1360*/  VIADD R209, R170, 0x38 ;  /* 0x00000038aad17836 */ /* 0x000fe20000000000 */
[----:B------:R-:W-:Y:S01]  /*1370*/  SHF.R.S32.HI R0, RZ, 0x1f, R215 ;  /* 0x0000001fff007819 */ /* 0x000fe200000114d7 */
[C---:B------:R-:W-:Y:S01]  /*1380*/  IMAD.IADD R0, R16.reuse, 0x1, R11 ;  /* 0x0000000110007824 */ /* 0x040fe200078e020b */
[----:B------:R-:W-:Y:S01]  /*1390*/  IADD3 R2, R16, R178, R3 ;  /* 0x000000b210027210 */ /* 0x000fe20007ffe003 */
[----:B------:R-:W-:Y:S01]  /*13a0*/  VIADD R208, R170, 0x40 ;  /* 0x00000040aad07836 */ /* 0x000fe20000000000 */
[----:B------:R-:W-:Y:S01]  /*13b0*/  SEL R216, R216, 0xffffffe0, !P0 ;  /* 0xffffffe0d8d87807 */ /* 0x000fe20004000000 */
[C---:B------:R-:W-:Y:S01]  /*13c0*/  VIADD R207, R170.reuse, 0x48 ;  /* 0x00000048aacf7836 */ /* 0x040fe20000000000 */
[----:B------:R-:W-:Y:S01]  /*13d0*/  SHF.R.S32.HI R236, RZ, 0x1f, R187 ;  /* 0x0000001fffec7819 */ /* 0x000fe200000114bb */
[----:B------:R0:W-:Y:S01]  /*13e0*/  STL [R1+0x20], R2 ;  /* 0x0000200201007387 */ /* 0x0001e20000100800 */
        /* <DEDUP_REMOVED lines=10> */
[----:B0-----:R-:W-:Y:S01]  /*1490*/  IMAD.IADD R2, R16, 0x1, R9 ;  /* 0x0000000110027824 */ /* 0x001fe200078e0209 */
[----:B------:R-:W-:Y:S01]  /*14a0*/  SHF.R.S32.HI R233, RZ, 0x1f, R212 ;  /* 0x0000001fffe97819 */ /* 0x000fe200000114d4 */
[----:B------:R-:W-:Y:S01]  /*14b0*/  VIADD R201, R170, 0x78 ;  /* 0x00000078aac97836 */ /* 0x000fe20000000000 */
[----:B------:R-:W-:Y:S01]  /*14c0*/  SHF.R.S32.HI R232, RZ, 0x1f, R211 ;  /* 0x0000001fffe87819 */ /* 0x000fe200000114d3 */
[----:B------:R-:W-:Y:S01]  /*14d0*/  IMAD.IADD R193, R178, 0x1, R193 ;  /* 0x00000001b2c17824 */ /* 0x000fe200078e02c1 */
[----:B------:R0:W-:Y:S01]  /*14e0*/  STL [R1+0x1c], R2 ;  /* 0x00001c0201007387 */ /* 0x0001e20000100800 */
[----:B------:R-:W-:-:S02]  /*14f0*/  SHF.R.S32.HI R231, RZ, 0x1f, R210 ;  /* 0x0000001fffe77819 */ /* 0x000fc400000114d2 */
[----:B------:R-:W-:Y:S01]  /*1500*/  IMAD.IADD R194, R216, 0x1, R193 ;  /* 0x00000001d8c27824 */ /* 0x000fe200078e02c1 */
[----:B------:R0:W-:Y:S01]  /*1510*/  STL [R1+0x18], R0 ;  /* 0x0000180001007387 */ /* 0x0001e20000100800 */
[----:B------:R-:W-:Y:S02]  /*1520*/  SHF.R.S32.HI R230, RZ, 0x1f, R209 ;  /* 0x0000001fffe67819 */ /* 0x000fe400000114d1 */
[----:B------:R-:W-:Y:S02]  /*1530*/  SHF.R.S32.HI R229, RZ, 0x1f, R208 ;  /* 0x0000001fffe57819 */ /* 0x000fe400000114d0 */
[----:B------:R-:W-:Y:S02]  /*1540*/  SHF.R.S32.HI R228, RZ, 0x1f, R207 ;  /* 0x0000001fffe47819 */ /* 0x000fe400000114cf */
[----:B------:R-:W-:Y:S02]  /*1550*/  SHF.R.S32.HI R227, RZ, 0x1f, R206 ;  /* 0x0000001fffe37819 */ /* 0x000fe400000114ce */
[----:B------:R-:W-:-:S02]  /*1560*/  SHF.R.S32.HI R226, RZ, 0x1f, R205 ;  /* 0x0000001fffe27819 */ /* 0x000fc400000114cd */
[----:B------:R-:W-:Y:S02]  /*1570*/  SHF.R.S32.HI R225, RZ, 0x1f, R204 ;  /* 0x0000001fffe17819 */ /* 0x000fe400000114cc */
[----:B------:R-:W-:Y:S02]  /*1580*/  SHF.R.S32.HI R224, RZ, 0x1f, R203 ;  /* 0x0000001fffe07819 */ /* 0x000fe400000114cb */
[----:B------:R-:W-:Y:S02]  /*1590*/  SHF.R.S32.HI R223, RZ, 0x1f, R202 ;  /* 0x0000001fffdf7819 */ /* 0x000fe400000114ca */
[----:B------:R-:W-:Y:S02]  /*15a0*/  SHF.R.S32.HI R222, RZ, 0x1f, R201 ;  /* 0x0000001fffde7819 */ /* 0x000fe400000114c9 */
[----:B0-----:R-:W-:-:S07]  /*15b0*/  IADD3 R216, R216, UR39, R193 ;  /* 0x00000027d8d87c10 */ /* 0x001fce000fffe0c1 */
.L_x_1548:
[----:B------:R-:W-:Y:S05]  /*15c0*/  YIELD ;  /* 0x0000000000007946 */ /* 0x000fea0003800000 */
[----:B------:R-:W-:Y:S01]  /*15d0*/  ULDC.64 UR4, c[0x0][0xa28] ;  /* 0x00028a0000047ab9 */ /* 0x000fe20000000a00 */
[----:B0---4-:R-:W0:Y:S01]  /*15e0*/  LDC.64 R4, c[0x0][0xa08] ;  /* 0x00028200ff047b82 */ /* 0x011e220000000a00 */
[----:B------:R-:W-:Y:S01]  /*15f0*/  ISETP.NE.U32.AND P1, PT, RZ, UR4, PT ;  /* 0x00000004ff007c0c */ /* 0x000fe2000bf25070 */
[----:B------:R-:W-:Y:S02]  /*1600*/  IMAD.MOV.U32 R28, RZ, RZ, RZ ;  /* 0x000000ffff1c7224 */ /* 0x000fe400078e00ff */
[----:B------:R-:W-:Y:S01]  /*1610*/  IMAD.MOV.U32 R10, RZ, RZ, RZ ;  /* 0x000000ffff0a7224 */ /* 0x000fe200078e00ff */
[----:B------:R-:W-:Y:S01]  /*1620*/  ISETP.NE.AND.EX P1, PT, RZ, UR5, PT, P1 ;  /* 0x00000005ff007c0c */ /* 0x000fe2000bf25310 */
[----:B------:R-:W-:-:S02]  /*1630*/  ULDC.64 UR4, c[0x0][0xa18] ;  /* 0x0002860000047ab9 */ /* 0x000fc40000000a00 */
[----:B------:R-:W-:-:S04]  /*1640*/  ISETP.NE.U32.AND P2, PT, RZ, UR4, PT ;  /* 0x00000004ff007c0c */ /* 0x000fc8000bf45070 */
[----:B------:R-:W-:Y:S01]  /*1650*/  ISETP.NE.AND.EX P2, PT, RZ, UR5, PT, P2 ;  /* 0x00000005ff007c0c */ /* 0x000fe2000bf45320 */
[----:B------:R-:W-:Y:S02]  /*1660*/  ULDC.64 UR4, c[0x0][0xa08] ;  /* 0x0002820000047ab9 */ /* 0x000fe40000000a00 */
[----:B------:R-:W-:-:S03]  /*1670*/  ISETP.NE.U32.AND P0, PT, RZ, UR4, PT ;  /* 0x00000004ff007c0c */ /* 0x000fc6000bf05070 */
[----:B-12---:R-:W1:Y:S01]  /*1680*/  @P1 LDC.64 R2, c[0x0][0xa28] ;  /* 0x00028a00ff021b82 */ /* 0x006e620000000a00 */
[----:B------:R-:W-:Y:S01]  /*1690*/  ISETP.NE.AND.EX P0, PT, RZ, UR5, PT, P0 ;  /* 0x00000005ff007c0c */ /* 0x000fe2000bf05300 */
[----:B0-----:R-:W-:-:S06]  /*16a0*/  IMAD.WIDE R8, R183, 0x4, R4 ;  /* 0x00000004b7087825 */ /* 0x001fcc00078e0204 */
[----:B------:R-:W0:Y:S01]  /*16b0*/  @P2 LDC.64 R6, c[0x0][0xa18] ;  /* 0x00028600ff062b82 */ /* 0x000e220000000a00 */
[----:B------:R-:W-:Y:S02]  /*16c0*/  ULDC UR4, c[0x0][0x288] ;  /* 0x0000a20000047ab9 */ /* 0x000fe40000000800 */
[----:B------:R-:W-:Y:S01]  /*16d0*/  IMAD.U32 R168, RZ, RZ, UR4 ;  /* 0x00000004ffa87e24 */ /* 0x000fe2000f8e00ff */
[----:B------:R-:W-:Y:S02]  /*16e0*/  ULDC.64 UR4, c[0x0][0x418] ;  /* 0x0001060000047ab9 */ /* 0x000fe40000000a00 */
[----:B------:R-:W5:Y:S01]  /*16f0*/  @P0 LDG.E R28, desc[UR42][R8.64] ;  /* 0x0000002a081c0981 */ /* 0x000f62000c1e1900 */
[----:B-1----:R-:W-:-:S04]  /*1700*/  @P1 IMAD.WIDE R2, R183, 0x4, R2 ;  /* 0x00000004b7021825 */ /* 0x002fc800078e0202 */
[----:B0-----:R-:W-:Y:S01]  /*1710*/  @P2 IMAD.WIDE R4, R183, 0x4, R6 ;  /* 0x00000004b7042825 */ /* 0x001fe200078e0206 */
[----:B------:R-:W-:Y:S01]  /*1720*/  UISETP.NE.U32.AND UP0, UPT, UR4, URZ, UPT ;  /* 0x0000003f0400728c */ /* 0x000fe2000bf05070 */
[----:B------:R0:W5:Y:S02]  /*1730*/  @P1 LDG.E R10, desc[UR42][R2.64] ;  /* 0x0000002a020a1981 */ /* 0x000164000c1e1900 */
[----:B------:R-:W-:Y:S02]  /*1740*/  ULDC UR4, c[0x0][0x424] ;  /* 0x0001090000047ab9 */ /* 0x000fe40000000800 */
[----:B------:R1:W5:Y:S01]  /*1750*/  @P2 LDG.E R168, desc[UR42][R4.64] ;  /* 0x0000002a04a82981 */ /* 0x000362000c1e1900 */
[----:B------:R-:W-:-:S03]  /*1760*/  UISETP.NE.AND.EX UP0, UPT, UR5, URZ, UPT, UP0 ;  /* 0x0000003f0500728c */ /* 0x000fc6000bf05300 */
[----:B------:R-:W-:Y:S01]  /*1770*/  ULDC UR5, c[0x0][0x2f0] ;  /* 0x0000bc0000057ab9 */ /* 0x000fe20000000800 */
[----:B------:R-:W-:-:S04]  /*1780*/  USEL UR4, UR4, 0x1, UP0 ;  /* 0x0000000104047887 */ /* 0x000fc80008000000 */
[----:B------:R-:W-:-:S03]  /*1790*/  UIMAD UR4, UR4, UR5, URZ ;  /* 0x00000005040472a4 */ /* 0x000fc6000f8e023f */
[----:B------:R-:W-:Y:S02]  /*17a0*/  ULDC UR5, c[0x0][0x348] ;  /* 0x0000d20000057ab9 */ /* 0x000fe40000000800 */
[----:B0-----:R-:W-:Y:S02]  /*17b0*/  IMAD.U32 R2, RZ, RZ, UR5 ;  /* 0x00000005ff027e24 */ /* 0x001fe4000f8e00ff */
[----:B------:R-:W-:Y:S01]  /*17c0*/  IMAD.U32 R29, RZ, RZ, UR4 ;  /* 0x00000004ff1d7e24 */ /* 0x000fe2000f8e00ff */
[----:B-1----:R-:W-:Y:S06]  /*17d0*/  @P2 BRA `(.L_x_1317) ;  /* 0x0000000000242947 */ /* 0x002fec0003800000 */
[----:B------:R-:W-:Y:S02]  /*17e0*/  ULDC.64 UR4, c[0x0][0xa00] ;  /* 0x0002800000047ab9 */ /* 0x000fe40000000a00 */
[----:B------:R-:W-:-:S04]  /*17f0*/  ISETP.NE.U32.AND P1, PT, RZ, UR4, PT ;  /* 0x00000004ff007c0c */ /* 0x000fc8000bf25070 */
[----:B------:R-:W-:-:S13]  /*1800*/  ISETP.NE.AND.EX P1, PT, RZ, UR5, PT, P1 ;  /* 0x00000005ff007c0c */ /* 0x000fda000bf25310 */
[----:B------:R-:W-:Y:S05]  /*1810*/  @!P1 BRA `(.L_x_1317) ;  /* 0x0000000000149947 */ /* 0x000fea0003800000 */
[----:B------:R-:W0:Y:S02]  /*1820*/  LDC.64 R4, c[0x0][0xa00] ;  /* 0x00028000ff047b82 */ /* 0x000e240000000a00 */
[----:B0-----:R-:W-:-:S05]  /*1830*/  IMAD.WIDE R4, R183, 0x4, R4 ;  /* 0x00000004b7047825 */ /* 0x001fca00078e0204 */
[----:B-----5:R-:W2:Y:S04]  /*1840*/  LDG.E R168, desc[UR42][R4.64] ;  /* 0x0000002a04a87981 */ /* 0x020ea8000c1e1900 */
[----:B------:R-:W2:Y:S02]  /*1850*/  LDG.E R3, desc[UR42][R4.64+0x4] ;  /* 0x0000042a04037981 */ /* 0x000ea4000c1e1900 */
[----:B--2---:R-:W-:-:S07]  /*1860*/  IMAD.IADD R168, R3, 0x1, -R168 ;  /* 0x0000000103a87824 */ /* 0x004fce00078e0aa8 */
.L_x_1317:
[----:B------:R-:W-:Y:S01]  /*1870*/  ULDC.64 UR4, c[0x0][0xa20] ;  /* 0x0002880000047ab9 */ /* 0x000fe20000000a00 */
[C---:B------:R-:W-:Y:S01]  /*1880*/  LOP3.LUT R3, R182.reuse, 0xff000000, RZ, 0xc0, !PT ;  /* 0xff000000b6037812 */ /* 0x040fe200078ec0ff */
[----:B------:R-:W-:Y:S01]  /*1890*/  IMAD.MOV.U32 R199, RZ, RZ, R183 ;  /* 0x000000ffffc77224 */ /* 0x000fe200078e00b7 */
[----:B------:R-:W-:Y:S02]  /*18a0*/  ISETP.NE.U32.AND P1, PT, RZ, UR4, PT ;  /* 0x00000004ff007c0c */ /* 0x000fe4000bf25070 */
[C---:B------:R-:W-:Y:S02]  /*18b0*/  LOP3.LUT R0, R182.reuse, 0xff0000, RZ, 0xc0, !PT ;  /* 0x00ff0000b6007812 */ /* 0x040fe400078ec0ff */
[----:B------:R-:W-:Y:S02]  /*18c0*/  ISETP.NE.AND.EX P1, PT, RZ, UR5, PT, P1 ;  /* 0x00000005ff007c0c */ /* 0x000fe4000bf25310 */
[----:B------:R-:W-:Y:S02]  /*18d0*/  SHF.R.U32.HI R3, RZ, 0x8, R3 ;  /* 0x00000008ff037819 */ /* 0x000fe40000011603 */
[----:B------:R-:W-:-:S02]  /*18e0*/  LOP3.LUT R192, R182, 0xffff, RZ, 0xc0, !PT ;  /* 0x0000ffffb6c07812 */ /* 0x000fc400078ec0ff */
[----:B------:R-:W-:-:S07]  /*18f0*/  LEA.HI R198, R0, R3, RZ, 0x10 ;  /* 0x0000000300c67211 */ /* 0x000fce00078f80ff */
[----:B------:R-:W-:Y:S05]  /*1900*/  @!P1 BRA `(.L_x_1318) ;  /* 0x0000000000109947 */ /* 0x000fea0003800000 */
[----:B------:R-:W0:Y:S02]  /*1910*/  LDC.64 R4, c[0x0][0xa20] ;  /* 0x00028800ff047b82 */ /* 0x000e240000000a00 */
[----:B0-----:R-:W-:-:S05]  /*1920*/  IMAD.WIDE R4, R183, 0x4, R4 ;  /* 0x00000004b7047825 */ /* 0x001fca00078e0204 */
[----:B------:R0:W5:Y:S01]  /*1930*/  LDG.E R29, desc[UR42][R4.64] ;  /* 0x0000002a041d7981 */ /* 0x000162000c1e1900 */
[----:B------:R-:W-:Y:S05]  /*1940*/  BRA `(.L_x_1319) ;  /* 0x0000000000107947 */ /* 0x000fea0003800000 */
.L_x_1318:
[----:B------:R-:W-:Y:S05]  /*1950*/  @!P0 BRA `(.L_x_1319) ;  /* 0x00000000000c8947 */ /* 0x000fea0003800000 */
[----:B------:R-:W2:Y:S04]  /*1960*/  LDG.E R0, desc[UR42][R8.64] ;  /* 0x0000002a08007981 */ /* 0x000ea8000c1e1900 */
[----:B------:R-:W2:Y:S02]  /*1970*/  LDG.E R29, desc[UR42][R8.64+0x4] ;  /* 0x0000042a081d7981 */ /* 0x000ea4000c1e1900 */
[----:B--2---:R-:W-:-:S07]  /*1980*/  IMAD.IADD R29, R29, 0x1, -R0 ;  /* 0x000000011d1d7824 */ /* 0x004fce00078e0a00 */
.L_x_1319:
[----:B------:R-:W-:Y:S01]  /*1990*/  ULDC.64 UR4, c[0x0][0xa10] ;  /* 0x0002840000047ab9 */ /* 0x000fe20000000a00 */
[----:B0-----:R-:W0:Y:S01]  /*19a0*/  LDC R4, c[0x0][0x448] ;  /* 0x00011200ff047b82 */ /* 0x001e220000000800 */
[----:B------:R-:W-:-:S04]  /*19b0*/  ISETP.NE.U32.AND P0, PT, RZ, UR4, PT ;  /* 0x00000004ff007c0c */ /* 0x000fc8000bf05070 */
[----:B------:R-:W-:Y:S01]  /*19c0*/  ISETP.NE.AND.EX P0, PT, RZ, UR5, PT, P0 ;  /* 0x00000005ff007c0c */ /* 0x000fe2000bf05300 */
[----:B------:R-:W-:Y:S02]  /*19d0*/  ULDC.64 UR4, c[0x0][0xa30] ;  /* 0x00028c0000047ab9 */ /* 0x000fe40000000a00 */
[----:B------:R-:W-:-:S04]  /*19e0*/  ISETP.NE.U32.AND P1, PT, RZ, UR4, PT ;  /* 0x00000004ff007c0c */ /* 0x000fc8000bf25070 */
[----:B------:R-:W-:-:S06]  /*19f0*/  ISETP.NE.AND.EX P1, PT, RZ, UR5, PT, P1 ;  /* 0x00000005ff007c0c */ /* 0x000fcc000bf25310 */
[----:B------:R-:W1:Y:S08]  /*1a00*/  @P0 LDC.64 R6, c[0x0][0xa10] ;  /* 0x00028400ff060b82 */ /* 0x000e700000000a00 */
[----:B------:R-:W2:Y:S01]  /*1a10*/  @P1 LDC.64 R8, c[0x0][0xa30] ;  /* 0x00028c00ff081b82 */ /* 0x000ea20000000a00 */
[----:B-1----:R-:W-:-:S05]  /*1a20*/  @P0 IMAD.WIDE R6, R183, 0x4, R6 ;  /* 0x00000004b7060825 */ /* 0x002fca00078e0206 */
[----:B------:R-:W3:Y:S04]  /*1a30*/  @P0 LDG.E R0, desc[UR42][R6.64] ;  /* 0x0000002a06000981 */ /* 0x000ee8000c1e1900 */
[----:B------:R-:W3:Y:S01]  /*1a40*/  @P0 LDG.E R3, desc[UR42][R6.64+0x4] ;  /* 0x0000042a06030981 */ /* 0x000ee2000c1e1900 */
[----:B-----5:R-:W-:Y:S02]  /*1a50*/  IMAD.MOV.U32 R24, RZ, RZ, R29 ;  /* 0x000000ffff187224 */ /* 0x020fe400078e001d */
[----:B--2---:R-:W-:-:S05]  /*1a60*/  @P1 IMAD.WIDE R8, R183, 0x4, R8 ;  /* 0x00000004b7081825 */ /* 0x004fca00078e0208 */
[----:B------:R1:W5:Y:S01]  /*1a70*/  @P1 LDG.E R24, desc[UR42][R8.64] ;  /* 0x0000002a08181981 */ /* 0x000362000c1e1900 */
[----:B0-----:R-:W-:Y:S01]  /*1a80*/  ISETP.NE.AND P1, PT, R4, 0x1, PT ;  /* 0x000000010400780c */ /* 0x001fe20003f25270 */
[----:B------:R-:W-:Y:S01]  /*1a90*/  IMAD.SHL.U32 R175, R181, 0x80, RZ ;  /* 0x00000080b5af7824 */ /* 0x000fe200078e00ff */
[----:B------:R-:W0:Y:S01]  /*1aa0*/  LDC.64 R4, c[0x0][0x9e0] ;  /* 0x00027800ff047b82 */ /* 0x000e220000000a00 */
[----:B------:R-:W-:-:S10]  /*1ab0*/  IMAD.IADD R13, R29, 0x1, -R10 ;  /* 0x000000011d0d7824 */ /* 0x000fd400078e0a0a */
[----:B------:R-:W2:Y:S08]  /*1ac0*/  @P1 LDC R11, c[0x0][0x44c] ;  /* 0x00011300ff0b1b82 */ /* 0x000eb00000000800 */
[----:B------:R-:W4:Y:S01]  /*1ad0*/  @P1 LDC R12, c[0x0][0x450] ;  /* 0x00011400ff0c1b82 */ /* 0x000f220000000800 */
[----:B0-----:R-:W-:Y:S01]  /*1ae0*/  ISETP.GE.AND P2, PT, R5, 0x1, PT ;  /* 0x000000010500780c */ /* 0x001fe20003f46270 */
[----:B---3--:R-:W-:-:S02]  /*1af0*/  @P0 IMAD.IADD R2, R3, 0x1, -R0 ;  /* 0x0000000103020824 */ /* 0x008fc400078e0a00 */
[----:B------:R-:W-:Y:S02]  /*1b00*/  VIADD R0, R175, 0x7f ;  /* 0x0000007faf007836 */ /* 0x000fe40000000000 */
[----:B------:R-:W-:Y:S02]  /*1b10*/  IMAD.IADD R171, R13, 0x1, R2 ;  /* 0x000000010dab7824 */ /* 0x000fe400078e0202 */
[----:B--2---:R-:W-:-:S03]  /*1b20*/  @P1 IMAD.HI.U32 R3, R0, R11, RZ ;  /* 0x0000000b00031227 */ /* 0x004fc600078e00ff */
[C---:B------:R-:W-:Y:S01]  /*1b30*/  IADD3 R48, R171.reuse, 0x1, -R168 ;  /* 0x00000001ab307810 */ /* 0x040fe20007ffe8a8 */
[----:B------:R-:W-:Y:S01]  /*1b40*/  IMAD.MOV.U32 R7, RZ, RZ, R0 ;  /* 0x000000ffff077224 */ /* 0x000fe200078e0000 */
[----:B----4-:R-:W-:Y:S01]  /*1b50*/  @P1 SHF.R.U32.HI R7, RZ, R12, R3 ;  /* 0x0000000cff071219 */ /* 0x010fe20000011603 */
[----:B------:R-:W-:-:S04]  /*1b60*/  VIADD R0, R171, 0x7f ;  /* 0x0000007fab007836 */ /* 0x000fc80000000000 */
[----:B-1----:R-:W-:Y:S01]  /*1b70*/  IMAD.IADD R9, R48, 0x1, R7 ;  /* 0x0000000130097824 */ /* 0x002fe200078e0207 */
[----:B------:R-:W-:-:S03]  /*1b80*/  SHF.R.S32.HI R3, RZ, 0x1f, R0 ;  /* 0x0000001fff037819 */ /* 0x000fc60000011400 */
[----:B------:R-:W-:Y:S01]  /*1b90*/  IMAD.IADD R4, R9, 0x1, R4 ;  /* 0x0000000109047824 */ /* 0x000fe200078e0204 */
[----:B------:R-:W-:-:S04]  /*1ba0*/  LEA.HI R3, R3, R0, RZ, 0x7 ;  /* 0x0000000003037211 */ /* 0x000fc800078f38ff */
[----:B------:R-:W-:Y:S01]  /*1bb0*/  SHF.R.S32.HI R27, RZ, 0x7, R3 ;  /* 0x00000007ff1b7819 */ /* 0x000fe20000011403 */
[----:B------:R-:W-:Y:S06]  /*1bc0*/  @!P2 BRA `(.L_x_1320) ;  /* 0x000000000048a947 */ /* 0x000fec0003800000 */
[C---:B------:R-:W-:Y:S01]  /*1bd0*/  ISETP.GT.AND P0, PT, R9.reuse, RZ, PT ;  /* 0x000000ff0900720c */ /* 0x040fe20003f04270 */
[----:B------:R-:W-:Y:S01]  /*1be0*/  BSSY B0, `(.L_x_1321) ;  /* 0x000000e000007945 */ /* 0x000fe20003800000 */
[----:B------:R-:W-:-:S11]  /*1bf0*/  VIADD R0, R9, 0xffffffff ;  /* 0xffffffff09007836 */ /* 0x000fd60000000000 */
        /* <DEDUP_REMOVED lines=8> */
.L_x_1322:
[----:B------:R-:W-:-:S13]  /*1c80*/  ISETP.NE.AND P0, PT, R5, 0x1, PT ;  /* 0x000000010500780c */ /* 0x000fda0003f05270 */
[----:B------:R-:W0:Y:S02]  /*1c90*/  @P0 LDC.64 R6, c[0x0][0x9e8] ;  /* 0x00027a00ff060b82 */ /* 0x000e240000000a00 */
[----:B0-----:R-:W-:-:S05]  /*1ca0*/  @P0 IMAD.HI.U32 R6, R0, R6, RZ ;  /* 0x0000000600060227 */ /* 0x001fca00078e00ff */
[----:B------:R-:W-:-:S07]  /*1cb0*/  @P0 SHF.R.U32.HI R0, RZ, R7, R6 ;  /* 0x00000007ff000219 */ /* 0x000fce0000011606 */
.L_x_1323:
[----:B------:R-:W-:Y:S05]  /*1cc0*/  BSYNC B0 ;  /* 0x0000000000007941 */ /* 0x000fea0003800000 */
.L_x_1321:
[----:B------:R-:W-:-:S05]  /*1cd0*/  IMAD R3, R0, R5, R5 ;  /* 0x0000000500037224 */ /* 0x000fca00078e0205 */
[----:B------:R-:W-:-:S07]  /*1ce0*/  VIMNMX R4, R4, R3, PT ;  /* 0x0000000304047248 */ /* 0x000fce0003fe0100 */
.L_x_1320:
[----:B------:R-:W0:Y:S01]  /*1cf0*/  @P1 LDC R0, c[0x0][0x44c] ;  /* 0x00011300ff001b82 */ /* 0x000e220000000800 */
[----:B------:R-:W-:Y:S01]  /*1d00*/  VIADD R4, R4, 0x7f ;  /* 0x0000007f04047836 */ /* 0x000fe20000000000 */
[----:B------:R-:W-:Y:S01]  /*1d10*/  ULDC UR4, c[0x0][0x9dc] ;  /* 0x0002770000047ab9 */ /* 0x000fe20000000800 */
[----:B------:R-:W-:Y:S02]  /*1d20*/  IMAD.MOV.U32 R7, RZ, RZ, R175 ;  /* 0x000000ffff077224 */ /* 0x000fe400078e00af */
[----:B------:R-:W-:Y:S01]  /*1d30*/  IMAD.IADD R88, R171, 0x1, -R168 ;  /* 0x00000001ab587824 */ /* 0x000fe200078e0aa8 */
[----:B------:R-:W-:Y:S02]  /*1d40*/  SHF.R.S32.HI R3, RZ, 0x1f, R4 ;  /* 0x0000001fff037819 */ /* 0x000fe40000011404 */
[----:B------:R-:W1:Y:S02]  /*1d50*/  @P1 LDC R9, c[0x0][0x450] ;  /* 0x00011400ff091b82 */ /* 0x000e640000000800 */
[----:B------:R-:W-:Y:S01]  /*1d60*/  LEA.HI R3, R3, R4, RZ, 0x7 ;  /* 0x0000000403037211 */ /* 0x000fe200078f38ff */
[----:B0-----:R-:W-:-:S05]  /*1d70*/  @P1 IMAD.HI.U32 R0, R175, R0, RZ ;  /* 0x00000000af001227 */ /* 0x001fca00078e00ff */
[----:B-1----:R-:W-:Y:S02]  /*1d80*/  @P1 SHF.R.U32.HI R7, RZ, R9, R0 ;  /* 0x00000009ff071219 */ /* 0x002fe40000011600 */
[----:B------:R-:W-:-:S03]  /*1d90*/  SHF.R.S32.HI R0, RZ, 0x7, R3 ;  /* 0x00000007ff007819 */ /* 0x000fc60000011403 */
[----:B------:R-:W-:Y:S01]  /*1da0*/  IMAD.IADD R3, R88, 0x1, R7 ;  /* 0x0000000158037824 */ /* 0x000fe200078e0207 */
[----:B------:R-:W-:-:S03]  /*1db0*/  VIMNMX R8, R27, R0, PT ;  /* 0x000000001b087248 */ /* 0x000fc60003fe0100 */
[----:B------:R-:W-:Y:S01]  /*1dc0*/  VIADD R0, R3, -UR4 ;  /* 0x8000000403007c36 */ /* 0x000fe20008000000 */
[----:B------:R-:W-:Y:S06]  /*1dd0*/  @!P2 BRA `(.L_x_1324) ;  /* 0x000000000044a947 */ /* 0x000fec0003800000 */
[----:B------:R-:W-:Y:S01]  /*1de0*/  ISETP.GT.AND P0, PT, R3, -0x1, PT ;  /* 0xffffffff0300780c */ /* 0x000fe20003f04270 */
[----:B------:R-:W-:-:S12]  /*1df0*/  BSSY B0, `(.L_x_1325) ;  /* 0x000000d000007945 */ /* 0x000fd80003800000 */
        /* <DEDUP_REMOVED lines=8> */
.L_x_1326:
[----:B------:R-:W-:-:S13]  /*1e80*/  ISETP.NE.AND P0, PT, R5, 0x1, PT ;  /* 0x000000010500780c */ /* 0x000fda0003f05270 */
[----:B------:R-:W0:Y:S02]  /*1e90*/  @P0 LDC.64 R6, c[0x0][0x9e8] ;  /* 0x00027a00ff060b82 */ /* 0x000e240000000a00 */
[----:B0-----:R-:W-:-:S05]  /*1ea0*/  @P0 IMAD.HI.U32 R4, R3, R6, RZ ;  /* 0x0000000603040227 */ /* 0x001fca00078e00ff */
[----:B------:R-:W-:-:S07]  /*1eb0*/  @P0 SHF.R.U32.HI R3, RZ, R7, R4 ;  /* 0x00000007ff030219 */ /* 0x000fce0000011604 */
.L_x_1327:
[----:B------:R-:W-:Y:S05]  /*1ec0*/  BSYNC B0 ;  /* 0x0000000000007941 */ /* 0x000fea0003800000 */
.L_x_1325:
[----:B------:R-:W-:-:S05]  /*1ed0*/  IMAD R3, R3, R5, RZ ;  /* 0x0000000503037224 */ /* 0x000fca00078e02ff */
[----:B------:R-:W-:-:S07]  /*1ee0*/  VIMNMX R0, R0, R3, !PT ;  /* 0x0000000300007248 */ /* 0x000fce0007fe0100 */
.L_x_1324:
[----:B------:R-:W-:Y:S01]  /*1ef0*/  SHF.R.S32.HI R3, RZ, 0x1f, R0 ;  /* 0x0000001fff037819 */ /* 0x000fe20000011400 */
[----:B------:R-:W-:Y:S01]  /*1f00*/  BSSY B0, `(.L_x_1328) ;  /* 0x0000028000007945 */ /* 0x000fe20003800000 */
[----:B------:R-:W-:Y:S02]  /*1f10*/  LOP3.LUT R200, R198, 0xff, RZ, 0xc0, !PT ;  /* 0x000000ffc6c87812 */ /* 0x000fe400078ec0ff */
[----:B------:R-:W-:Y:S02]  /*1f20*/  LEA.HI R3, R3, R0, RZ, 0x7 ;  /* 0x0000000003037211 */ /* 0x000fe400078f38ff */
[----:B------:R-:W-:Y:S02]  /*1f30*/  SHF.R.U32.HI R198, RZ, 0x10, R198 ;  /* 0x00000010ffc67819 */ /* 0x000fe400000116c6 */
[----:B------:R-:W-:-:S04]  /*1f40*/  SHF.R.S32.HI R3, RZ, 0x7, R3 ;  /* 0x00000007ff037819 */ /* 0x000fc80000011403 */
[----:B------:R-:W-:Y:S02]  /*1f50*/  VIMNMX R9, RZ, R3, !PT ;  /* 0x00000003ff097248 */ /* 0x000fe40007fe0100 */
[----:B------:R-:W-:Y:S02]  /*1f60*/  MOV R3, RZ ;  /* 0x000000ff00037202 */ /* 0x000fe40000000f00 */
[----:B------:R-:W-:-:S13]  /*1f70*/  ISETP.GT.AND P0, PT, R8, R9, PT ;  /* 0x000000090800720c */ /* 0x000fda0003f04270 */
[----:B------:R-:W-:Y:S05]  /*1f80*/  @!P0 BRA `(.L_x_1329) ;  /* 0x00000000007c8947 */ /* 0x000fea0003800000 */
[----:B------:R-:W-:Y:S01]  /*1f90*/  ISETP.NE.AND P0, PT, R198, RZ, PT ;  /* 0x000000ffc600720c */ /* 0x000fe20003f05270 */
[----:B------:R-:W-:-:S03]  /*1fa0*/  ULDC UR4, c[0x0][0x9f0] ;  /* 0x00027c0000047ab9 */ /* 0x000fc60000000800 */
[----:B------:R-:W-:-:S04]  /*1fb0*/  SEL R11, R198, UR4, P0 ;  /* 0x00000004c60b7c07 */ /* 0x000fc80008000000 */
[-C--:B------:R-:W-:Y:S02]  /*1fc0*/  IABS R6, R11.reuse ;  /* 0x0000000b00067213 */ /* 0x080fe40000000000 */
[----:B------:R-:W-:Y:S02]  /*1fd0*/  IADD3 R0, R11, -0x1, R8 ;  /* 0xffffffff0b007810 */ /* 0x000fe40007ffe008 */
[----:B------:R-:W0:Y:S01]  /*1fe0*/  I2F.RP R3, R6 ;  /* 0x0000000600037306 */ /* 0x000e220000209400 */
[----:B------:R-:W-:Y:S02]  /*1ff0*/  IABS R12, R11 ;  /* 0x0000000b000c7213 */ /* 0x000fe40000000000 */
[----:B------:R-:W-:-:S05]  /*2000*/  IMAD.IADD R0, R0, 0x1, -R9 ;  /* 0x0000000100007824 */ /* 0x000fca00078e0a09 */
[----:B------:R-:W-:Y:S02]  /*2010*/  IABS R10, R0 ;  /* 0x00000000000a7213 */ /* 0x000fe40000000000 */
[----:B------:R-:W-:-:S04]  /*2020*/  LOP3.LUT R0, R0, R11, RZ, 0x3c, !PT ;  /* 0x0000000b00007212 */ /* 0x000fc800078e3cff */
[----:B------:R-:W-:Y:S01]  /*2030*/  ISETP.GE.AND P2, PT, R0, RZ, PT ;  /* 0x000000ff0000720c */ /* 0x000fe20003f46270 */
[----:B0-----:R-:W0:Y:S02]  /*2040*/  MUFU.RCP R3, R3 ;  /* 0x0000000300037308 */ /* 0x001e240000001000 */
[----:B0-----:R-:W-:Y:S02]  /*2050*/  VIADD R4, R3, 0xffffffe ;  /* 0x0ffffffe03047836 */ /* 0x001fe40000000000 */
[----:B------:R-:W-:-:S04]  /*2060*/  IMAD.MOV R3, RZ, RZ, -R12 ;  /* 0x000000ffff037224 */ /* 0x000fc800078e0a0c */
[----:B------:R0:W1:Y:S02]  /*2070*/  F2I.FTZ.U32.TRUNC.NTZ R5, R4 ;  /* 0x0000000400057305 */ /* 0x000064000021f000 */
[----:B0-----:R-:W-:Y:S02]  /*2080*/  IMAD.MOV.U32 R4, RZ, RZ, RZ ;  /* 0x000000ffff047224 */ /* 0x001fe400078e00ff */
[----:B-1----:R-:W-:-:S04]  /*2090*/  IMAD.MOV R7, RZ, RZ, -R5 ;  /* 0x000000ffff077224 */ /* 0x002fc800078e0a05 */
        /* <DEDUP_REMOVED lines=14> */
.L_x_1329:
[----:B------:R-:W-:Y:S05]  /*2180*/  BSYNC B0 ;  /* 0x0000000000007941 */ /* 0x000fea0003800000 */
.L_x_1328:
[----:B------:R-:W-:-:S05]  /*2190*/  IMAD R0, R200, R3, R9 ;  /* 0x00000003c8007224 */ /* 0x000fca00078e0209 */
[C---:B------:R-:W-:Y:S01]  /*21a0*/  VIADDMNMX R3, R0.reuse, R3, R8, PT ;  /* 0x0000000300037246 */ /* 0x040fe20003800108 */
[----:B------:R-:W-:-:S04]  /*21b0*/  IMAD R0, R0, 0x80, -R13 ;  /* 0x0000008000007824 */ /* 0x000fc800078e0a0d */
[----:B------:R-:W-:Y:S01]  /*21c0*/  IMAD R3, R3, 0x80, -R13 ;  /* 0x0000008003037824 */ /* 0x000fe200078e0a0d */
[----:B------:R-:W-:-:S04]  /*21d0*/  VIMNMX R0, RZ, R0, !PT ;  /* 0x00000000ff007248 */ /* 0x000fc80007fe0100 */
[----:B------:R-:W-:Y:S02]  /*21e0*/  VIMNMX R3, R3, R2, PT ;  /* 0x0000000203037248 */ /* 0x000fe40003fe0100 */
[----:B------:R-:W-:Y:S02]  /*21f0*/  SHF.R.U32.HI R26, RZ, 0x7, R0 ;  /* 0x00000007ff1a7819 */ /* 0x000fe40000011600 */
[----:B------:R-:W-:-:S03]  /*2200*/  ISETP.GT.AND P0, PT, R3, R0, PT ;  /* 0x000000000300720c */ /* 0x000fc60003f04270 */
[----:B------:R-:W-:-:S10]  /*2210*/  IMAD.MOV.U32 R25, RZ, RZ, R26 ;  /* 0x000000ffff197224 */ /* 0x000fd400078e001a */
[----:B------:R-:W-:-:S05]  /*2220*/  @P0 VIADD R3, R3, 0x7f ;  /* 0x0000007f03030836 */ /* 0x000fca0000000000 */
[----:B------:R-:W-:-:S04]  /*2230*/  @P0 SHF.R.S32.HI R0, RZ, 0x1f, R3 ;  /* 0x0000001fff000819 */ /* 0x000fc80000011403 */
[----:B------:R-:W-:-:S04]  /*2240*/  @P0 LEA.HI R0, R0, R3, RZ, 0x7 ;  /* 0x0000000300000211 */ /* 0x000fc800078f38ff */
[----:B------:R-:W-:Y:S02]  /*2250*/  @P0 SHF.R.S32.HI R25, RZ, 0x7, R0 ;  /* 0x00000007ff190819 */ /* 0x000fe40000011400 */
        /* <DEDUP_REMOVED lines=22> */
[----:B-1---5:R-:W-:Y:S05]  /*23c0*/  CALL.ABS.NOINC R14 ;  /* 0x000000000e007343 */ /* 0x022fea0003c00000 */
.L_x_1332:
[----:B------:R-:W-:Y:S05]  /*23d0*/  BSYNC B6 ;  /* 0x0000000000067941 */ /* 0x000fea0003800000 */
.L_x_1331:
        /* <DEDUP_REMOVED lines=20> */
.L_x_1334:
[----:B------:R-:W-:Y:S05]  /*2520*/  BSYNC B6 ;  /* 0x0000000000067941 */ /* 0x000fea0003800000 */
.L_x_1333:
[----:B------:R-:W-:Y:S01]  /*2530*/  ULDC.64 UR4, c[0x0][0x9f8] ;  /* 0x00027e0000047ab9 */ /* 0x000fe20000000a00 */
[----:B------:R-:W-:Y:S01]  /*2540*/  IMAD.MOV.U32 R0, RZ, RZ, R183 ;  /* 0x000000ffff007224 */ /* 0x000fe200078e00b7 */
[----:B------:R-:W-:Y:S01]  /*2550*/  ISETP.NE.U32.AND P0, PT, RZ, UR4, PT ;  /* 0x00000004ff007c0c */ /* 0x000fe2000bf05070 */
[----:B------:R-:W0:Y:S01]  /*2560*/  S2R R20, SR_TID.X ;  /* 0x0000000000147919 */ /* 0x000e220000002100 */
[----:B------:R-:W1:Y:S02]  /*2570*/  LDC.64 R82, c[0x0][0x300] ;  /* 0x0000c000ff527b82 */ /* 0x000e640000000a00 */
[----:B------:R-:W-:Y:S01]  /*2580*/  ISETP.NE.AND.EX P0, PT, RZ, UR5, PT, P0 ;  /* 0x00000005ff007c0c */ /* 0x000fe2000bf05300 */
[----:B------:R-:W-:Y:S01]  /*2590*/  IMAD.IADD R28, R28, 0x1, R29 ;  /* 0x000000011c1c7824 */ /* 0x000fe200078e021d */
[----:B------:R-:W-:-:S04]  /*25a0*/  ULDC.64 UR4, c[0x0][0xa08] ;  /* 0x0002820000047ab9 */ /* 0x000fc80000000a00 */
[----:B------:R-:W2:Y:S08]  /*25b0*/  LDC.64 R80, c[0x0][0x408] ;  /* 0x00010200ff507b82 */ /* 0x000eb00000000a00 */
[----:B------:R-:W3:Y:S01]  /*25c0*/  @P0 LDC.64 R4, c[0x0][0x9f8] ;  /* 0x00027e00ff040b82 */ /* 0x000ee20000000a00 */
[----:B------:R-:W-:Y:S01]  /*25d0*/  SHF.R.S32.HI R23, RZ, 0x1f, R22 ;  /* 0x0000001fff177819 */ /* 0x000fe20000011416 */
[----:B------:R-:W-:-:S06]  /*25e0*/  VIADD R100, R22, 0x20 ;  /* 0x0000002016647836 */ /* 0x000fcc0000000000 */
[----:B------:R-:W4:Y:S01]  /*25f0*/  LDC R13, c[0x0][0x3f4] ;  /* 0x0000fd00ff0d7b82 */ /* 0x000f220000000800 */
[----:B------:R-:W-:-:S07]  /*2600*/  VIADD R92, R22, 0x40 ;  /* 0x00000040165c7836 */ /* 0x000fce0000000000 */
[----:B------:R-:W2:Y:S01]  /*2610*/  LDC.64 R78, c[0x0][0x3f8] ;  /* 0x0000fe00ff4e7b82 */ /* 0x000ea20000000a00 */
[----:B---3--:R-:W-:-:S05]  /*2620*/  @P0 IMAD.WIDE R4, R183, 0x4, R4 ;  /* 0x00000004b7040825 */ /* 0x008fca00078e0204 */
[----:B------:R3:W3:Y:S01]  /*2630*/  @P0 LDG.E R0, desc[UR42][R4.64] ;  /* 0x0000002a04000981 */ /* 0x0006e2000c1e1900 */
[----:B------:R-:W-:Y:S01]  /*2640*/  SHF.R.S32.HI R15, RZ, 0x1f, R28 ;  /* 0x0000001fff0f7819 */ /* 0x000fe2000001141c */
[CC--:B-1----:R-:W-:Y:S01]  /*2650*/  IMAD.WIDE.U32 R6, R28.reuse, R82.reuse, RZ ;  /* 0x000000521c067225 */ /* 0x0c2fe200078e00ff */
[----:B------:R-:W-:Y:S02]  /*2660*/  ISETP.NE.U32.AND P0, PT, RZ, UR4, PT ;  /* 0x00000004ff007c0c */ /* 0x000fe4000bf05070 */
[----:B0-----:R-:W-:Y:S01]  /*2670*/  SHF.R.U32.HI R21, RZ, 0x7, R20 ;  /* 0x00000007ff157819 */ /* 0x001fe20000011614 */
[----:B------:R-:W-:Y:S01]  /*2680*/  IMAD R8, R15, R82, RZ ;  /* 0x000000520f087224 */ /* 0x000fe200078e02ff */
[----:B------:R-:W-:Y:S01]  /*2690*/  ISETP.NE.AND.EX P0, PT, RZ, UR5, PT, P0 ;  /* 0x00000005ff007c0c */ /* 0x000fe2000bf05300 */
[----:B------:R-:W-:Y:S01]  /*26a0*/  ULDC.64 UR4, c[0x0][0x308] ;  /* 0x0000c20000047ab9 */ /* 0x000fe20000000a00 */
[----:B------:R-:W-:Y:S01]  /*26b0*/  ISETP.NE.AND P6, PT, R21, 0x1, PT ;  /* 0x000000011500780c */ /* 0x000fe20003fc5270 */
[----:B------:R-:W-:Y:S01]  /*26c0*/  IMAD R3, R28, R83, R8 ;  /* 0x000000531c037224 */ /* 0x000fe200078e0208 */
[----:B------:R-:W-:Y:S01]  /*26d0*/  SHF.R.S32.HI R20, RZ, 0x1f, R19 ;  /* 0x0000001fff147819 */ /* 0x000fe20000011413 */
[----:B------:R-:W-:Y:S01]  /*26e0*/  VIADD R91, R22, 0x60 ;  /* 0x00000060165b7836 */ /* 0x000fe20000000000 */
[----:B------:R-:W-:Y:S01]  /*26f0*/  SHF.R.S32.HI R173, RZ, 0x1f, R172 ;  /* 0x0000001fffad7819 */ /* 0x000fe200000114ac */
[----:B------:R-:W-:Y:S01]  /*2700*/  IMAD.IADD R7, R7, 0x1, R3 ;  /* 0x0000000107077824 */ /* 0x000fe200078e0203 */
[-C--:B----4-:R-:W-:Y:S01]  /*2710*/  ISETP.GE.AND P5, PT, R100, R13.reuse, PT ;  /* 0x0000000d6400720c */ /* 0x090fe20003fa6270 */
[----:B--2---:R-:W-:Y:S01]  /*2720*/  IMAD.WIDE.U32 R58, R19, R80, R22 ;  /* 0x00000050133a7225 */ /* 0x004fe200078e0016 */
[----:B------:R-:W-:-:S02]  /*2730*/  ISETP.GE.AND P4, PT, R92, R13, PT ;  /* 0x0000000d5c00720c */ /* 0x000fc40003f86270 */
[----:B------:R-:W-:Y:S01]  /*2740*/  P2R R102, PR, RZ, 0x20 ;  /* 0x00000020ff667803 */ /* 0x000fe20000000000 */
[C---:B---3--:R-:W-:Y:S01]  /*2750*/  IMAD.WIDE.U32 R4, R192.reuse, UR4, R6 ;  /* 0x00000004c0047c25 */ /* 0x048fe2000f8e0006 */
[----:B------:R-:W-:Y:S02]  /*2760*/  SEL R9, R13, RZ, P4 ;  /* 0x000000ff0d097207 */ /* 0x000fe40002000000 */
[----:B------:R-:W-:Y:S01]  /*2770*/  P2R R103, PR, RZ, 0x10 ;  /* 0x00000010ff677803 */ /* 0x000fe20000000000 */
[----:B------:R-:W-:Y:S01]  /*2780*/  IMAD R5, R192, UR5, R5 ;  /* 0x00000005c0057c24 */ /* 0x000fe2000f8e0205 */
[----:B------:R-:W-:Y:S01]  /*2790*/  ULDC.64 UR4, c[0x0][0x310] ;  /* 0x0000c40000047ab9 */ /* 0x000fe20000000a00 */
[----:B------:R-:W-:-:S04]  /*27a0*/  IMAD.WIDE.U32 R56, R19, R80, R172 ;  /* 0x0000005013387225 */ /* 0x000fc800078e00ac */
[----:B------:R-:W-:-:S04]  /*27b0*/  IMAD.WIDE.U32 R52, R19, R78, R22 ;  /* 0x0000004e13347225 */ /* 0x000fc800078e0016 */
[----:B------:R-:W-:-:S04]  /*27c0*/  IMAD.WIDE.U32 R50, R19, R78, R172 ;  /* 0x0000004e13327225 */ /* 0x000fc800078e00ac */
[----:B------:R-:W-:Y:S02]  /*27d0*/  IMAD.IADD R9, R92, 0x1, R9 ;  /* 0x000000015c097824 */ /* 0x000fe400078e0209 */
[----:B------:R-:W-:Y:S02]  /*27e0*/  VIADD R77, R21, 0x8 ;  /* 0x00000008154d7836 */ /* 0x000fe40000000000 */
[----:B------:R-:W-:Y:S01]  /*27f0*/  IMAD.SHL.U32 R76, R13, 0x2, RZ ;  /* 0x000000020d4c7824 */ /* 0x000fe200078e00ff */
[----:B------:R-:W-:Y:S02]  /*2800*/  SHF.R.S32.HI R3, RZ, 0x1f, R0 ;  /* 0x0000001fff037819 */ /* 0x000fe40000011400 */
[----:B------:R-:W-:Y:S02]  /*2810*/  SEL R7, R0, RZ, !P0 ;  /* 0x000000ff00077207 */ /* 0x000fe40004000000 */
[----:B------:R-:W-:Y:S01]  /*2820*/  SEL R6, R3, RZ, !P0 ;  /* 0x000000ff03067207 */ /* 0x000fe20004000000 */
[----:B------:R-:W-:-:S02]  /*2830*/  VIADD R3, R22, 0x80 ;  /* 0x0000008016037836 */ /* 0x000fc40000000000 */
[----:B------:R-:W-:-:S04]  /*2840*/  IMAD.WIDE.U32 R62, R7, UR4, R4 ;  /* 0x00000004073e7c25 */ /* 0x000fc8000f8e0004 */
[----:B------:R-:W-:Y:S02]  /*2850*/  IMAD R0, R6, UR4, RZ ;  /* 0x0000000406007c24 */ /* 0x000fe4000f8e02ff */
[----:B------:R-:W-:-:S04]  /*2860*/  IMAD.WIDE.U32 R4, R19, R82, R22 ;  /* 0x0000005213047225 */ /* 0x000fc800078e0016 */
[----:B------:R-:W-:Y:S01]  /*2870*/  IMAD R99, R7, UR5, R0 ;  /* 0x0000000507637c24 */ /* 0x000fe2000f8e0200 */
[----:B------:R-:W-:Y:S05]  /*2880*/  @!P6 WARPSYNC.ALL ;  /* 0x000000000000e948 */ /* 0x000fea0003800000 */
[----:B------:R-:W-:Y:S01]  /*2890*/  ULDC.64 UR4, c[0x0][0x330] ;  /* 0x0000cc0000047ab9 */ /* 0x000fe20000000a00 */
[----:B------:R-:W-:Y:S01]  /*28a0*/  IMAD R0, R20, R82, RZ ;  /* 0x0000005214007224 */ /* 0x000fe200078e02ff */
[----:B------:R-:W-:Y:S01]  /*28b0*/  @!P6 BAR.SYNC.DEFER_BLOCKING 0x9, 0x100 ;  /* 0x024400000000eb1d */ /* 0x000fe20000010000 */
[----:B------:R-:W-:Y:S01]  /*28c0*/  IMAD.WIDE.U32 R60, R192, UR4, R22 ;  /* 0x00000004c03c7c25 */ /* 0x000fe2000f8e0016 */
[----:B------:R-:W-:-:S03]  /*28d0*/  IADD3 R98, P0, R62, R4, RZ ;  /* 0x000000043e627210 */ /* 0x000fc60007f1e0ff */
[----:B------:R-:W-:Y:S01]  /*28e0*/  IMAD R0, R19, R83, R0 ;  /* 0x0000005313007224 */ /* 0x000fe200078e0200 */
[----:B------:R-:W-:Y:S01]  /*28f0*/  ULDC UR4, c[0x0][0x2f4] ;  /* 0x0000bd0000047ab9 */ /* 0x000fe20000000800 */
[----:B------:R-:W-:Y:S01]  /*2900*/  IMAD.IADD R99, R63, 0x1, R99 ;  /* 0x000000013f637824 */ /* 0x000fe200078e0263 */
[----:B------:R-:W-:Y:S01]  /*2910*/  ISETP.GE.AND P2, PT, R100, UR4, PT ;  /* 0x0000000464007c0c */ /* 0x000fe2000bf46270 */
[----:B------:R-:W-:Y:S01]  /*2920*/  VIADD R4, R22, 0xa0 ;  /* 0x000000a016047836 */ /* 0x000fe20000000000 */
[----:B------:R-:W-:Y:S01]  /*2930*/  ISETP.GE.AND P3, PT, R3, UR4, PT ;  /* 0x0000000403007c0c */ /* 0x000fe2000bf66270 */
[----:B------:R-:W-:Y:S01]  /*2940*/  IMAD R61, R192, UR5, R61 ;  /* 0x00000005c03d7c24 */ /* 0x000fe2000f8e023d */
[----:B------:R-:W-:Y:S02]  /*2950*/  SEL R3, RZ, 0xffffffff, P2 ;  /* 0xffffffffff037807 */ /* 0x000fe40001000000 */
[----:B------:R-:W-:Y:S02]  /*2960*/  ISETP.GE.AND P1, PT, R22, UR4, PT ;  /* 0x0000000416007c0c */ /* 0x000fe4000bf26270 */
[----:B------:R-:W-:Y:S01]  /*2970*/  IADD3.X R93, R99, R5, R0, P0, !PT ;  /* 0x00000005635d7210 */ /* 0x000fe200007fe400 */
[----:B------:R-:W-:Y:S01]  /*2980*/  IMAD.SHL.U32 R3, R3, 0x2, RZ ;  /* 0x0000000203037824 */ /* 0x000fe200078e00ff */
[----:B------:R-:W-:Y:S01]  /*2990*/  ISETP.GE.AND P0, PT, R4, UR4, PT ;  /* 0x0000000404007c0c */ /* 0x000fe2000bf06270 */
[----:B------:R-:W-:Y:S01]  /*29a0*/  IMAD R4, R20, R80, RZ ;  /* 0x0000005014047224 */ /* 0x000fe200078e02ff */
[----:B------:R-:W-:-:S02]  /*29b0*/  SEL R0, RZ, 0x1, P1 ;  /* 0x00000001ff007807 */ /* 0x000fc40000800000 */
[----:B------:R-:W-:Y:S01]  /*29c0*/  ISETP.GE.AND P1, PT, R92, UR4, PT ;  /* 0x000000045c007c0c */ /* 0x000fe2000bf26270 */
[----:B------:R-:W-:Y:S01]  /*29d0*/  IMAD R5, R19, R81, R4 ;  /* 0x0000005113057224 */ /* 0x000fe200078e0204 */
[----:B------:R-:W-:Y:S01]  /*29e0*/  ISETP.GE.AND P2, PT, R91, UR4, PT ;  /* 0x000000045b007c0c */ /* 0x000fe2000bf46270 */
[----:B------:R-:W-:Y:S01]  /*29f0*/  ULDC.64 UR4, c[0x0][0x338] ;  /* 0x0000ce0000047ab9 */ /* 0x000fe20000000a00 */
[----:B------:R-:W-:Y:S01]  /*2a00*/  LOP3.LUT R0, R3, 0x2, R0, 0xe2, !PT ;  /* 0x0000000203007812 */ /* 0x000fe200078ee200 */
[----:B------:R-:W-:Y:S01]  /*2a10*/  IMAD.IADD R59, R59, 0x1, R5 ;  /* 0x000000013b3b7824 */ /* 0x000fe200078e0205 */
[----:B------:R-:W-:Y:S01]  /*2a20*/  SEL R3, RZ, 0x4, P1 ;  /* 0x00000004ff037807 */ /* 0x000fe20000800000 */
[----:B------:R-:W-:Y:S01]  /*2a30*/  IMAD.IADD R57, R5, 0x1, R57 ;  /* 0x0000000105397824 */ /* 0x000fe200078e0239 */
[----:B------:R-:W-:Y:S01]  /*2a40*/  SEL R4, RZ, 0x8, P2 ;  /* 0x00000008ff047807 */ /* 0x000fe20001000000 */
[----:B------:R-:W-:Y:S01]  /*2a50*/  IMAD.WIDE.U32 R60, R7, UR4, R60 ;  /* 0x00000004073c7c25 */ /* 0x000fe2000f8e003c */
[----:B------:R-:W-:-:S02]  /*2a60*/  ISETP.GE.AND P1, PT, R22, R13, PT ;  /* 0x0000000d1600720c */ /* 0x000fc40003f26270 */
[----:B------:R-:W-:Y:S01]  /*2a70*/  LOP3.LUT R0, R4, R0, R3, 0xfe, !PT ;  /* 0x0000000004007212 */ /* 0x000fe200078efe03 */
[----:B------:R-:W-:Y:S01]  /*2a80*/  IMAD R4, R6, UR4, RZ ;  /* 0x0000000406047c24 */ /* 0x000fe2000f8e02ff */
[----:B------:R-:W-:Y:S01]  /*2a90*/  SEL R3, RZ, 0x10, P3 ;  /* 0x00000010ff037807 */ /* 0x000fe20001800000 */
[----:B-----5:R-:W-:Y:S01]  /*2aa0*/  IMAD.WIDE.U32 R58, R24, R80, R58 ;  /* 0x00000050183a7225 */ /* 0x020fe200078e003a */
[----:B------:R-:W-:Y:S02]  /*2ab0*/  SEL R5, R13, RZ, P1 ;  /* 0x000000ff0d057207 */ /* 0x000fe40000800000 */
[----:B------:R-:W-:Y:S01]  /*2ac0*/  LOP3.LUT R3, R0, R3, RZ, 0xfc, !PT ;  /* 0x0000000300037212 */ /* 0x000fe200078efcff */
[----:B------:R-:W-:Y:S01]  /*2ad0*/  IMAD R65, R7, UR5, R4 ;  /* 0x0000000507417c24 */ /* 0x000fe2000f8e0204 */
[----:B------:R-:W-:Y:S01]  /*2ae0*/  SEL R7, R13, RZ, P5 ;  /* 0x000000ff0d077207 */ /* 0x000fe20002800000 */
[----:B------:R-:W-:Y:S01]  /*2af0*/  IMAD R0, R20, R78, RZ ;  /* 0x0000004e14007224 */ /* 0x000fe200078e02ff */
[----:B------:R-:W-:Y:S01]  /*2b00*/  SHF.R.S32.HI R6, RZ, 0x1f, R9 ;  /* 0x0000001fff067819 */ /* 0x000fe20000011409 */
[----:B------:R-:W-:Y:S01]  /*2b10*/  IMAD.IADD R5, R22, 0x1, R5 ;  /* 0x0000000116057824 */ /* 0x000fe200078e0205 */
[----:B------:R-:W-:Y:S01]  /*2b20*/  P2R R101, PR, RZ, 0x2 ;  /* 0x00000002ff657803 */ /* 0x000fe20000000000 */
[----:B------:R-:W-:Y:S01]  /*2b30*/  IMAD R11, R19, R79, R0 ;  /* 0x0000004f130b7224 */ /* 0x000fe200078e0200 */
[-C--:B------:R-:W-:Y:S01]  /*2b40*/  LEA.HI R87, R6, R9.reuse, RZ, 0x4 ;  /* 0x0000000906577211 */ /* 0x080fe200078f20ff */
[----:B------:R-:W-:Y:S01]  /*2b50*/  IMAD.IADD R7, R100, 0x1, R7 ;  /* 0x0000000164077824 */ /* 0x000fe200078e0207 */
[----:B------:R-:W-:Y:S01]  /*2b60*/  SHF.R.S32.HI R0, RZ, 0x1f, R5 ;  /* 0x0000001fff007819 */ /* 0x000fe20000011405 */
[----:B------:R-:W-:Y:S01]  /*2b70*/  IMAD.IADD R53, R53, 0x1, R11 ;  /* 0x0000000135357824 */ /* 0x000fe200078e020b */
[----:B------:R-:W-:Y:S01]  /*2b80*/  LEA.HI R6, R6, R9, RZ, 0x6 ;  /* 0x0000000906067211 */ /* 0x000fe200078f30ff */
[----:B------:R-:W-:Y:S01]  /*2b90*/  IMAD.IADD R51, R11, 0x1, R51 ;  /* 0x000000010b337824 */ /* 0x000fe200078e0233 */
[----:B------:R-:W-:Y:S01]  /*2ba0*/  SHF.R.S32.HI R4, RZ, 0x1f, R7 ;  /* 0x0000001fff047819 */ /* 0x000fe20000011407 */
[----:B------:R-:W-:Y:S01]  /*2bb0*/  IMAD.WIDE.U32 R56, R24, R80, R56 ;  /* 0x0000005018387225 */ /* 0x000fe200078e0038 */
[----:B------:R-:W-:-:S02]  /*2bc0*/  LEA.HI R90, R0, R5, RZ, 0x4 ;  /* 0x00000005005a7211 */ /* 0x000fc400078f20ff */
[----:B------:R-:W-:Y:S01]  /*2bd0*/  LEA.HI R0, R0, R5, RZ, 0x6 ;  /* 0x0000000500007211 */ /* 0x000fe200078f30ff */
[----:B------:R-:W-:Y:S01]  /*2be0*/  IMAD.SHL.U32 R9, R6, 0x80, RZ ;  /* 0x0000008006097824 */ /* 0x000fe200078e00ff */
[-C--:B------:R-:W-:Y:S01]  /*2bf0*/  LEA.HI R89, R4, R7.reuse, RZ, 0x4 ;  /* 0x0000000704597211 */ /* 0x080fe200078f20ff */
[-C--:B------:R-:W-:Y:S01]  /*2c00*/  IMAD.WIDE.U32 R52, R24, R78.reuse, R52 ;  /* 0x0000004e18347225 */ /* 0x080fe200078e0034 */
[----:B------:R-:W-:Y:S02]  /*2c10*/  LEA.HI R7, R4, R7, RZ, 0x6 ;  /* 0x0000000704077211 */ /* 0x000fe400078f30ff */
[----:B------:R-:W-:Y:S01]  /*2c20*/  SHF.R.S32.HI R11, RZ, 0x1f, R24 ;  /* 0x0000001fff0b7819 */ /* 0x000fe20000011418 */
[----:B------:R-:W-:Y:S01]  /*2c30*/  IMAD.SHL.U32 R4, R0, 0x80, RZ ;  /* 0x0000008000047824 */ /* 0x000fe200078e00ff */
[C---:B------:R-:W-:Y:S01]  /*2c40*/  LOP3.LUT R0, R176.reuse, 0x30, R90, 0xf8, !PT ;  /* 0x00000030b0007812 */ /* 0x040fe200078ef85a */
[----:B------:R-:W-:Y:S01]  /*2c50*/  IMAD.SHL.U32 R7, R7, 0x80, RZ ;  /* 0x0000008007077824 */ /* 0x000fe200078e00ff */
[----:B------:R-:W-:Y:S01]  /*2c60*/  LOP3.LUT R6, R176, 0x30, R89, 0xf8, !PT ;  /* 0x00000030b0067812 */ /* 0x000fe200078ef859 */
[----:B------:R-:W-:Y:S01]  /*2c70*/  IMAD.WIDE.U32 R50, R24, R78, R50 ;  /* 0x0000004e18327225 */ /* 0x000fe200078e0032 */
[----:B------:R-:W-:-:S02]  /*2c80*/  LOP3.LUT R5, R4, 0xffffe000, RZ, 0xc0, !PT ;  /* 0xffffe00004057812 */ /* 0x000fc400078ec0ff */
[----:B------:R-:W-:Y:S01]  /*2c90*/  LOP3.LUT R0, R0, R177, RZ, 0x3c, !PT ;  /* 0x000000b100007212 */ /* 0x000fe200078e3cff */
[----:B------:R-:W-:Y:S01]  /*2ca0*/  IMAD.IADD R65, R61, 0x1, R65 ;  /* 0x000000013d417824 */ /* 0x000fe200078e0241 */
[----:B------:R-:W-:Y:S02]  /*2cb0*/  LOP3.LUT R8, R176, 0x30, R87, 0xf8, !PT ;  /* 0x00000030b0087812 */ /* 0x000fe400078ef857 */
[----:B------:R-:W-:Y:S01]  /*2cc0*/  IADD3 R86, R0, R5, R178 ;  /* 0x0000000500567210 */ /* 0x000fe20007ffe0b2 */
[----:B------:R-:W-:Y:S01]  /*2cd0*/  IMAD R0, R11, R80, RZ ;  /* 0x000000500b007224 */ /* 0x000fe200078e02ff */
[----:B------:R-:W-:Y:S01]  /*2ce0*/  IADD3 R54, P1, R19, R28, RZ ;  /* 0x0000001c13367210 */ /* 0x000fe20007f3e0ff */
[----:B------:R-:W-:Y:S01]  /*2cf0*/  IMAD R11, R11, R78, RZ ;  /* 0x0000004e0b0b7224 */ /* 0x000fe200078e02ff */
[----:B------:R-:W-:Y:S01]  /*2d00*/  LOP3.LUT R7, R7, 0xffffe000, RZ, 0xc0, !PT ;  /* 0xffffe00007077812 */ /* 0x000fe200078ec0ff */
[C---:B------:R-:W-:Y:S01]  /*2d10*/  IMAD R5, R24.reuse, R81, R0 ;  /* 0x0000005118057224 */ /* 0x040fe200078e0200 */
[----:B------:R-:W-:Y:S01]  /*2d20*/  SEL R0, RZ, 0x20, P0 ;  /* 0x00000020ff007807 */ /* 0x000fe20000000000 */
[----:B------:R-:W-:Y:S01]  /*2d30*/  IMAD R11, R24, R79, R11 ;  /* 0x0000004f180b7224 */ /* 0x000fe200078e020b */
[-C--:B------:R-:W-:Y:S01]  /*2d40*/  LOP3.LUT R6, R6, R177.reuse, RZ, 0x3c, !PT ;  /* 0x000000b106067212 */ /* 0x080fe200078e3cff */
[----:B------:R-:W-:Y:S01]  /*2d50*/  IMAD.X R55, R20, 0x1, R15, P1 ;  /* 0x0000000114377824 */ /* 0x000fe200008e060f */
[----:B------:R-:W-:Y:S01]  /*2d60*/  LOP3.LUT R0, R3, R0, RZ, 0xfc, !PT ;  /* 0x0000000003007212 */ /* 0x000fe200078efcff */
[----:B------:R-:W-:Y:S01]  /*2d70*/  IMAD.IADD R75, R59, 0x1, R5 ;  /* 0x000000013b4b7824 */ /* 0x000fe200078e0205 */
[----:B------:R-:W-:Y:S01]  /*2d80*/  LOP3.LUT R9, R9, 0xffffe000, RZ, 0xc0, !PT ;  /* 0xffffe00009097812 */ /* 0x000fe200078ec0ff */
[----:B------:R-:W-:Y:S01]  /*2d90*/  IMAD.IADD R74, R5, 0x1, R57 ;  /* 0x00000001054a7824 */ /* 0x000fe200078e0239 */
[----:B------:R-:W-:Y:S01]  /*2da0*/  LOP3.LUT R8, R8, R177, RZ, 0x3c, !PT ;  /* 0x000000b108087212 */ /* 0x000fe200078e3cff */
[----:B------:R-:W-:Y:S01]  /*2db0*/  IMAD.IADD R73, R53, 0x1, R11 ;  /* 0x0000000135497824 */ /* 0x000fe200078e020b */
[----:B------:R-:W-:Y:S01]  /*2dc0*/  LOP3.LUT R71, R90, 0xfffffff0, RZ, 0xc0, !PT ;  /* 0xfffffff05a477812 */ /* 0x000fe200078ec0ff */
[----:B------:R-:W-:Y:S01]  /*2dd0*/  IMAD.IADD R72, R11, 0x1, R51 ;  /* 0x000000010b487824 */ /* 0x000fe200078e0233 */
[----:B------:R-:W-:-:S02]  /*2de0*/  LOP3.LUT R70, R89, 0xfffffff0, RZ, 0xc0, !PT ;  /* 0xfffffff059467812 */ /* 0x000fc400078ec0ff */
[----:B------:R-:W-:Y:S02]  /*2df0*/  LOP3.LUT R69, R87, 0xfffffff0, RZ, 0xc0, !PT ;  /* 0xfffffff057457812 */ /* 0x000fe400078ec0ff */
[----:B------:R-:W-:Y:S02]  /*2e00*/  LOP3.LUT R64, R3, 0x1, RZ, 0xc0, !PT ;  /* 0x0000000103407812 */ /* 0x000fe400078ec0ff */
[C---:B------:R-:W-:Y:S01]  /*2e10*/  SHF.L.U64.HI R83, R82.reuse, 0x7, R83 ;  /* 0x0000000752537819 */ /* 0x040fe20000010253 */
[----:B------:R-:W-:Y:S01]  /*2e20*/  IMAD.SHL.U32 R82, R82, 0x80, RZ ;  /* 0x0000008052527824 */ /* 0x000fe200078e00ff */
[C---:B------:R-:W-:Y:S01]  /*2e30*/  SHF.L.U64.HI R81, R80.reuse, 0x7, R81 ;  /* 0x0000000750517819 */ /* 0x040fe20000010251 */
[----:B------:R-:W-:Y:S01]  /*2e40*/  IMAD.SHL.U32 R80, R80, 0x80, RZ ;  /* 0x0000008050507824 */ /* 0x000fe200078e00ff */
[C---:B------:R-:W-:Y:S01]  /*2e50*/  SHF.L.U64.HI R79, R78.reuse, 0x7, R79 ;  /* 0x000000074e4f7819 */ /* 0x040fe2000001024f */
[----:B------:R-:W-:Y:S01]  /*2e60*/  IMAD.SHL.U32 R78, R78, 0x80, RZ ;  /* 0x000000804e4e7824 */ /* 0x000fe200078e00ff */
[----:B------:R-:W-:-:S02]  /*2e70*/  LOP3.LUT R49, R0, 0x2, RZ, 0xc0, !PT ;  /* 0x0000000200317812 */ /* 0x000fc400078ec0ff */
[C---:B------:R-:W-:Y:S02]  /*2e80*/  LOP3.LUT R21, R0.reuse, 0x4, RZ, 0xc0, !PT ;  /* 0x0000000400157812 */ /* 0x040fe400078ec0ff */
[C---:B------:R-:W-:Y:S02]  /*2e90*/  LOP3.LUT R20, R0.reuse, 0x8, RZ, 0xc0, !PT ;  /* 0x0000000800147812 */ /* 0x040fe400078ec0ff */
[----:B------:R-:W-:Y:S02]  /*2ea0*/  LOP3.LUT R3, R0, 0x10, RZ, 0xc0, !PT ;  /* 0x0000001000037812 */ /* 0x000fe400078ec0ff */
[--C-:B------:R-:W-:Y:S02]  /*2eb0*/  IADD3 R85, R6, R7, R178.reuse ;  /* 0x0000000706557210 */ /* 0x100fe40007ffe0b2 */
[----:B------:R-:W-:Y:S02]  /*2ec0*/  IADD3 R84, R8, R9, R178 ;  /* 0x0000000908547210 */ /* 0x000fe40007ffe0b2 */
[----:B------:R-:W-:-:S02]  /*2ed0*/  SHF.R.S32.HI R68, RZ, 0x1f, R71 ;  /* 0x0000001fff447819 */ /* 0x000fc40000011447 */
[----:B------:R-:W-:Y:S02]  /*2ee0*/  SHF.R.S32.HI R67, RZ, 0x1f, R70 ;  /* 0x0000001fff437819 */ /* 0x000fe40000011446 */
[----:B------:R-:W-:Y:S02]  /*2ef0*/  SHF.R.S32.HI R66, RZ, 0x1f, R69 ;  /* 0x0000001fff427819 */ /* 0x000fe40000011445 */
[----:B------:R-:W-:-:S07]  /*2f00*/  LOP3.LUT R0, R0, 0x20, RZ, 0xc0, !PT ;  /* 0x0000002000007812 */ /* 0x000fce00078ec0ff */
.L_x_1390:
[----:B0-----:R-:W0:Y:S01]  /*2f10*/  LDC.64 R94, c[0x0][0x2e8] ;  /* 0x0000ba00ff5e7b82 */ /* 0x001e220000000a00 */
[----:B------:R-:W-:Y:S01]  /*2f20*/  VIADD R25, R25, 0xffffffff ;  /* 0xffffffff19197836 */ /* 0x000fe20000000000 */
[----:B------:R-:W-:Y:S05]  /*2f30*/  YIELD ;  /* 0x0000000000007946 */ /* 0x000fea0003800000 */
[----:B-1----:R-:W-:Y:S01]  /*2f40*/  SHF.R.S32.HI R4, RZ, 0x1f, R25 ;  /* 0x0000001fff047819 */ /* 0x002fe20000011419 */
[----:B------:R-:W1:Y:S01]  /*2f50*/  LDC R111, c[0x0][0x3f4] ;  /* 0x0000fd00ff6f7b82 */ /* 0x000e620000000800 */
[-C--:B------:R-:W-:Y:S01]  /*2f60*/  IMAD R5, R83, R25.reuse, RZ ;  /* 0x0000001953057224 */ /* 0x080fe200078e02ff */
[----:B------:R-:W-:Y:S01]  /*2f70*/  BSSY B0, `(.L_x_1335) ;  /* 0x0000655000007945 */ /* 0x000fe20003800000 */
[----:B------:R-:W-:Y:S01]  /*2f80*/  IMAD.WIDE.U32 R44, R82, R25, RZ ;  /* 0x00000019522c7225 */ /* 0x000fe200078e00ff */
[----:B------:R-:W-:-:S03]  /*2f90*/  ISETP.GT.AND P0, PT, R25, R26, PT ;  /* 0x0000001a1900720c */ /* 0x000fc60003f04270 */
[----:B------:R-:W-:Y:S02]  /*2fa0*/  IMAD R5, R4, R82, R5 ;  /* 0x0000005204057224 */ /* 0x000fe400078e0205 */
[----:B------:R-:W-:Y:S02]  /*2fb0*/  IMAD R97, R17, 0x6000, R193 ;  /* 0x0000600011617824 */ /* 0x000fe400078e02c1 */
[----:B------:R-:W-:Y:S02]  /*2fc0*/  IMAD.IADD R46, R45, 0x1, R5 ;  /* 0x000000012d2e7824 */ /* 0x000fe400078e0205 */
[----:B------:R-:W-:Y:S02]  /*2fd0*/  IMAD R5, R17, 0x6000, R194 ;  /* 0x0000600011057824 */ /* 0x000fe400078e02c2 */
[----:B------:R-:W-:Y:S01]  /*2fe0*/  IMAD.IADD R97, R16, 0x1, R97 ;  /* 0x0000000110617824 */ /* 0x000fe200078e0261 */
[----:B0-----:R-:W-:Y:S01]  /*2ff0*/  IADD3 R8, P1, P2, R44, R94, R98 ;  /* 0x0000005e2c087210 */ /* 0x001fe20007a3e062 */
[----:B------:R-:W-:-:S03]  /*3000*/  IMAD.IADD R96, R16, 0x1, R5 ;  /* 0x0000000110607824 */ /* 0x000fc600078e0205 */
[----:B------:R-:W-:Y:S02]  /*3010*/  IADD3.X R9, R46, R95, R93, P1, P2 ;  /* 0x0000005f2e097210 */ /* 0x000fe40000fe445d */
[----:B-1----:R-:W-:-:S13]  /*3020*/  ISETP.GE.AND P1, PT, R111, 0x1, PT ;  /* 0x000000016f00780c */ /* 0x002fda0003f26270 */
        /* <DEDUP_REMOVED lines=65> */
.L_x_1339:
[----:B------:R-:W-:Y:S05]  /*3440*/  BSYNC B1 ;  /* 0x0000000000017941 */ /* 0x000fea0003800000 */
.L_x_1338:
[----:B------:R-:W-:Y:S01]  /*3450*/  UISETP.NE.AND UP0, UPT, UR40, 0x3, UPT ;  /* 0x000000032800788c */ /* 0x000fe2000bf05270 */
[----:B0----5:R-:W-:Y:S02]  /*3460*/  IMAD.MOV.U32 R40, RZ, RZ, R10 ;  /* 0x000000ffff287224 */ /* 0x021fe400078e000a */
[----:B------:R-:W-:Y:S02]  /*3470*/  IMAD.MOV.U32 R42, RZ, RZ, R14 ;  /* 0x000000ffff2a7224 */ /* 0x000fe400078e000e */
[----:B------:R-:W-:Y:S01]  /*3480*/  IMAD.MOV.U32 R104, RZ, RZ, R30 ;  /* 0x000000ffff687224 */ /* 0x000fe200078e001e */
[----:B------:R-:W-:Y:S01]  /*3490*/  PLOP3.LUT P1, PT, PT, PT, UP0, 0x80, 0x0 ;  /* 0x000000000000781c */ /* 0x000fe20003f2f008 */
        /* <DEDUP_REMOVED lines=8> */
[----:B------:R-:W-:Y:S01]  /*3520*/  IMAD.MOV.U32 R123, RZ, RZ, R94 ;  /* 0x000000ffff7b7224 */ /* 0x000fe200078e005e */
[----:B------:R-:W-:Y:S06]  /*3530*/  @!P1 BRA `(.L_x_1340) ;  /* 0x0000000000049947 */ /* 0x000fec0003800000 */
[----:B------:R-:W-:Y:S01]  /*3540*/  BPT.TRAP 0x1 ;  /* 0x000000040000795c */ /* 0x000fe20000300000 */
.L_x_1340:
[----:B------:R-:W-:Y:S01]  /*3550*/  IMAD R108, R17, 0x8, R16 ;  /* 0x00000008116c7824 */ /* 0x000fe200078e0210 */
[----:B------:R-:W-:Y:S01]  /*3560*/  SHF.L.U32 R110, R174, 0x1f, RZ ;  /* 0x0000001fae6e7819 */ /* 0x000fe200000006ff */
[----:B------:R-:W-:Y:S03]  /*3570*/  BSSY B1, `(.L_x_1341) ;  /* 0x0000003000017945 */ /* 0x000fe60003800000 */
[----:B------:R-:W0:Y:S02]  /*3580*/  SYNCS.PHASECHK.TRANS64.TRYWAIT P3, [R108+URZ+0x22890], R110 ;  /* 0x0228906e6c0075a7 */ /* 0x000e24000806017f */
[----:B0-----:R-:W-:Y:S05]  /*3590*/  @!P3 BRA `(.L_x_1342) ;  /* 0x00000284003cb947 */ /* 0x001fea0003800000 */
.L_x_1703:
[----:B------:R-:W-:Y:S05]  /*35a0*/  BSYNC B1 ;  /* 0x0000000000017941 */ /* 0x000fea0003800000 */
.L_x_1341:
[----:B------:R-:W-:Y:S05]  /*35b0*/  @P2 BRA `(.L_x_1343) ;  /* 0x0000005c00c02947 */ /* 0x000fea0003800000 */
[----:B------:R-:W-:Y:S01]  /*35c0*/  ISETP.NE.AND P2, PT, R64, RZ, PT ;  /* 0x000000ff4000720c */ /* 0x000fe20003f45270 */
[----:B------:R-:W-:-:S12]  /*35d0*/  BSSY B1, `(.L_x_1344) ;  /* 0x000006f000017945 */ /* 0x000fd80003800000 */
[----:B------:R-:W-:Y:S05]  /*35e0*/  @!P2 BRA `(.L_x_1345) ;  /* 0x0000000400b4a947 */ /* 0x000fea0003800000 */
[----:B------:R1:W2:Y:S01]  /*35f0*/  LDS.128 R4, [R97+0x16400] ;  /* 0x0164000061047984 */ /* 0x0002a20000000c00 */
[----:B------:R-:W-:Y:S01]  /*3600*/  ISETP.GE.AND P2, PT, R172, R111, PT ;  /* 0x0000006fac00720c */ /* 0x000fe20003f46270 */
[----:B------:R-:W-:-:S12]  /*3610*/  BSSY B2, `(.L_x_1346) ;  /* 0x0000069000027945 */ /* 0x000fd80003800000 */
[----:B-1----:R-:W-:Y:S05]  /*3620*/  @P2 BRA `(.L_x_1347) ;  /* 0x00000004009c2947 */ /* 0x002fea0003800000 */
[----:B------:R-:W-:Y:S02]  /*3630*/  SHF.R.U32.HI R94, RZ, 0x8, R95 ;  /* 0x00000008ff5e7819 */ /* 0x000fe4000001165f */
[--C-:B------:R-:W-:Y:S02]  /*3640*/  SHF.R.U32.HI R46, RZ, 0x8, R47.reuse ;  /* 0x00000008ff2e7819 */ /* 0x100fe4000001162f */
[----:B------:R-:W-:Y:S02]  /*3650*/  SHF.R.U32.HI R117, RZ, 0x10, R47 ;  /* 0x00000010ff757819 */ /* 0x000fe4000001162f */
[----:B------:R-:W-:Y:S02]  /*3660*/  SHF.R.U32.HI R115, RZ, 0x10, R95 ;  /* 0x00000010ff737819 */ /* 0x000fe4000001165f */
[----:B------:R-:W-:Y:S01]  /*3670*/  LOP3.LUT R116, R95, 0xff0000ff, RZ, 0xc0, !PT ;  /* 0xff0000ff5f747812 */ /* 0x000fe200078ec0ff */
[----:B------:R-:W-:Y:S01]  /*3680*/  IMAD.SHL.U32 R95, R94, 0x100, RZ ;  /* 0x000001005e5f7824 */ /* 0x000fe200078e00ff */
[----:B------:R-:W-:Y:S01]  /*3690*/  LOP3.LUT R47, R47, 0xff0000ff, RZ, 0xc0, !PT ;  /* 0xff0000ff2f2f7812 */ /* 0x000fe200078ec0ff */
[----:B--2---:R-:W-:Y:S01]  /*36a0*/  IMAD.MOV.U32 R94, RZ, RZ, R4 ;  /* 0x000000ffff5e7224 */ /* 0x004fe200078e0004 */
[----:B------:R-:W-:-:S02]  /*36b0*/  SHF.L.U32 R46, R46, 0x8, RZ ;  /* 0x000000082e2e7819 */ /* 0x000fc400000006ff */
[----:B------:R-:W-:Y:S01]  /*36c0*/  LOP3.LUT R116, R116, 0xff00, R95, 0xf8, !PT ;  /* 0x0000ff0074747812 */ /* 0x000fe200078ef85f */
[----:B------:R-:W-:Y:S01]  /*36d0*/  IMAD.U32 R95, R115, 0x10000, RZ ;  /* 0x00010000735f7824 */ /* 0x000fe200078e00ff */
[----:B------:R-:W-:Y:S01]  /*36e0*/  LOP3.LUT R47, R47, 0xff00, R46, 0xf8, !PT ;  /* 0x0000ff002f2f7812 */ /* 0x000fe200078ef82e */
[----:B------:R-:W-:Y:S01]  /*36f0*/  IMAD.U32 R46, R117, 0x10000, RZ ;  /* 0x00010000752e7824 */ /* 0x000fe200078e00ff */
[----:B------:R-:W-:Y:S02]  /*3700*/  F2FP.F16.E4M3.UNPACK_B R115, R123.H1 ;  /* 0x0000007bff73723e */ /* 0x000fe400030006ff */
[-C--:B------:R-:W-:Y:S02]  /*3710*/  F2FP.F16.E4M3.UNPACK_B R4, R5.reuse ;  /* 0x00000005ff04723e */ /* 0x080fe400020006ff */
[----:B------:R-:W-:Y:S01]  /*3720*/  LOP3.LUT R46, R47, 0xff0000, R46, 0xf8, !PT ;  /* 0x00ff00002f2e7812 */ /* 0x000fe200078ef82e */
[--C-:B------:R-:W-:Y:S01]  /*3730*/  HADD2.F32 R119, -RZ, R115.reuse.H0_H0 ;  /* 0x20000073ff777230 */ /* 0x100fe20000004100 */
[----:B------:R-:W-:Y:S01]  /*3740*/  LOP3.LUT R47, R116, 0xff0000, R95, 0xf8, !PT ;  /* 0x00ff0000742f7812 */ /* 0x000fe200078ef85f */
[--C-:B------:R-:W-:Y:S01]  /*3750*/  HADD2.F32 R95, -RZ, R4.reuse.H1_H1 ;  /* 0x30000004ff5f7230 */ /* 0x100fe20000004100 */
[----:B------:R-:W-:Y:S01]  /*3760*/  F2FP.F16.E4M3.UNPACK_B R117, R114.H1 ;  /* 0x00000072ff75723e */ /* 0x000fe200030006ff */
[----:B------:R-:W-:Y:S01]  /*3770*/  HADD2.F32 R4, -RZ, R4.H0_H0 ;  /* 0x20000004ff047230 */ /* 0x000fe20000004100 */
[----:B------:R-:W-:Y:S01]  /*3780*/  F2FP.F16.E4M3.UNPACK_B R5, R5.H1 ;  /* 0x00000005ff05723e */ /* 0x000fe200030006ff */
[----:B------:R-:W-:-:S02]  /*3790*/  HADD2.F32 R120, -RZ, R115.H1_H1 ;  /* 0x30000073ff787230 */ /* 0x000fc40000004100 */
[CC--:B------:R-:W-:Y:S01]  /*37a0*/  FMUL.FTZ R121, R95.reuse, R119.reuse ;  /* 0x000000775f797220 */ /* 0x0c0fe20000410000 */
[----:B------:R-:W-:Y:S02]  /*37b0*/  HADD2.F32 R118, -RZ, R117.H0_H0 ;  /* 0x20000075ff767230 */ /* 0x000fe40000004100 */
[C---:B------:R-:W-:Y:S01]  /*37c0*/  FMUL.FTZ R122, R4.reuse, R119 ;  /* 0x00000077047a7220 */ /* 0x040fe20000410000 */
[--C-:B------:R-:W-:Y:S01]  /*37d0*/  HADD2.F32 R116, -RZ, R5.reuse.H1_H1 ;  /* 0x30000005ff747230 */ /* 0x100fe20000004100 */
[----:B------:R-:W-:Y:S01]  /*37e0*/  F2FP.F16.E4M3.UNPACK_B R119, R123 ;  /* 0x0000007bff77723e */ /* 0x000fe200020006ff */
[----:B------:R-:W-:Y:S02]  /*37f0*/  HADD2.F32 R115, -RZ, R5.H0_H0 ;  /* 0x20000005ff737230 */ /* 0x000fe40000004100 */
[----:B------:R-:W-:Y:S01]  /*3800*/  FFMA.FTZ R4, R4, R118, -R121 ;  /* 0x0000007604047223 */ /* 0x000fe20000010879 */
[----:B------:R-:W-:Y:S02]  /*3810*/  HADD2.F32 R117, -RZ, R117.H1_H1 ;  /* 0x30000075ff757230 */ /* 0x000fe40000004100 */
[C---:B------:R-:W-:Y:S01]  /*3820*/  FMUL.FTZ R124, R116.reuse, R120 ;  /* 0x00000078747c7220 */ /* 0x040fe20000410000 */
[----:B------:R-:W-:Y:S01]  /*3830*/  FFMA.FTZ R5, R95, R118, R122 ;  /* 0x000000765f057223 */ /* 0x000fe2000001007a */
[C---:B------:R-:W-:Y:S01]  /*3840*/  FMUL.FTZ R121, R115.reuse, R120 ;  /* 0x0000007873797220 */ /* 0x040fe20000410000 */
[-C--:B------:R-:W-:Y:S01]  /*3850*/  F2FP.F16.E4M3.UNPACK_B R95, R94.reuse.H1 ;  /* 0x0000005eff5f723e */ /* 0x080fe200030006ff */
[-C--:B------:R-:W-:Y:S01]  /*3860*/  FFMA.FTZ R124, R115, R117.reuse, -R124 ;  /* 0x00000075737c7223 */ /* 0x080fe2000001087c */
[----:B------:R-:W-:Y:S01]  /*3870*/  F2FP.F16.E4M3.UNPACK_B R94, R94 ;  /* 0x0000005eff5e723e */ /* 0x000fe200020006ff */
[----:B------:R-:W-:Y:S01]  /*3880*/  FFMA.FTZ R123, R116, R117, R121 ;  /* 0x00000075747b7223 */ /* 0x000fe20000010079 */
[----:B------:R-:W-:Y:S01]  /*3890*/  F2FP.F16.E4M3.UNPACK_B R117, R114 ;  /* 0x00000072ff75723e */ /* 0x000fe200020006ff */
[----:B------:R-:W-:Y:S01]  /*38a0*/  HADD2.F32 R118, -RZ, R119.H1_H1 ;  /* 0x30000077ff767230 */ /* 0x000fe20000004100 */
[----:B------:R-:W-:Y:S01]  /*38b0*/  F2FP.F16.E4M3.UNPACK_B R122, R47 ;  /* 0x0000002fff7a723e */ /* 0x000fe200020006ff */
[----:B------:R-:W-:-:S02]  /*38c0*/  HADD2.F32 R115, -RZ, R95.H0_H0 ;  /* 0x2000005fff737230 */ /* 0x000fc40000004100 */
[----:B------:R-:W-:Y:S02]  /*38d0*/  HADD2.F32 R116, -RZ, R95.H1_H1 ;  /* 0x3000005fff747230 */ /* 0x000fe40000004100 */
[----:B------:R-:W-:Y:S02]  /*38e0*/  HADD2.F32 R119, -RZ, R119.H0_H0 ;  /* 0x20000077ff777230 */ /* 0x000fe40000004100 */
[-C--:B------:R-:W-:Y:S01]  /*38f0*/  FMUL.FTZ R121, R115, R118.reuse ;  /* 0x0000007673797220 */ /* 0x080fe20000410000 */
[--C-:B------:R-:W-:Y:S02]  /*3900*/  HADD2.F32 R114, -RZ, R94.reuse.H1_H1 ;  /* 0x3000005eff727230 */ /* 0x100fe40000004100 */
[----:B------:R-:W-:Y:S01]  /*3910*/  FMUL.FTZ R120, R116, R118 ;  /* 0x0000007674787220 */ /* 0x000fe20000410000 */
[----:B------:R-:W-:Y:S02]  /*3920*/  HADD2.F32 R95, -RZ, R94.H0_H0 ;  /* 0x2000005eff5f7230 */ /* 0x000fe40000004100 */
[----:B------:R-:W-:-:S02]  /*3930*/  HADD2.F32 R94, -RZ, R117.H1_H1 ;  /* 0x30000075ff5e7230 */ /* 0x000fc40000004100 */
[-C--:B------:R-:W-:Y:S01]  /*3940*/  FMUL.FTZ R118, R114, R119.reuse ;  /* 0x0000007772767220 */ /* 0x080fe20000410000 */
[----:B------:R-:W-:Y:S02]  /*3950*/  HADD2.F32 R117, -RZ, R117.H0_H0 ;  /* 0x20000075ff757230 */ /* 0x000fe40000004100 */
[----:B------:R-:W-:Y:S01]  /*3960*/  FMUL.FTZ R119, R95, R119 ;  /* 0x000000775f777220 */ /* 0x000fe20000410000 */
[-C--:B------:R-:W-:Y:S01]  /*3970*/  FFMA.FTZ R115, R115, R94.reuse, -R120 ;  /* 0x0000005e73737223 */ /* 0x080fe20000010878 */
[----:B------:R-:W-:Y:S01]  /*3980*/  FFMA.FTZ R116, R116, R94, R121 ;  /* 0x0000005e74747223 */ /* 0x000fe20000010079 */
[-C--:B------:R-:W-:Y:S01]  /*3990*/  FFMA.FTZ R94, R95, R117.reuse, -R118 ;  /* 0x000000755f5e7223 */ /* 0x080fe20000010876 */
[----:B------:R-:W-:Y:S01]  /*39a0*/  FFMA.FTZ R95, R114, R117, R119 ;  /* 0x00000075725f7223 */ /* 0x000fe20000010077 */
[----:B------:R-:W-:Y:S02]  /*39b0*/  F2FP.F16.E4M3.UNPACK_B R117, R7.H1 ;  /* 0x00000007ff75723e */ /* 0x000fe400030006ff */
[----:B------:R-:W-:Y:S01]  /*39c0*/  F2FP.SATFINITE.E4M3.F32.PACK_AB_MERGE_C R114, R123, R124, RZ ;  /* 0x0000007c7b72723e */ /* 0x000fe200048070ff */
[--C-:B------:R-:W-:Y:S01]  /*39d0*/  HADD2.F32 R124, -RZ, R122.reuse.H1_H1 ;  /* 0x3000007aff7c7230 */ /* 0x100fe20000004100 */
[----:B------:R-:W-:Y:S01]  /*39e0*/  F2FP.SATFINITE.E4M3.F32.PACK_AB_MERGE_C R115, R116, R115, RZ ;  /* 0x000000737473723e */ /* 0x000fe200048070ff */
[--C-:B------:R-:W-:Y:S01]  /*39f0*/  HADD2.F32 R118, -RZ, R117.reuse.H0_H0 ;  /* 0x20000075ff767230 */ /* 0x100fe20000004100 */
[----:B------:R-:W-:Y:S01]  /*3a00*/  F2FP.F16.E4M3.UNPACK_B R123, R47.H1 ;  /* 0x0000002fff7b723e */ /* 0x000fe200030006ff */
[----:B------:R-:W-:Y:S01]  /*3a10*/  HADD2.F32 R117, -RZ, R117.H1_H1 ;  /* 0x30000075ff757230 */ /* 0x000fe20000004100 */
[----:B------:R-:W-:Y:S01]  /*3a20*/  F2FP.F16.E4M3.UNPACK_B R116, R6.H1 ;  /* 0x00000006ff74723e */ /* 0x000fe200030006ff */
[----:B------:R-:W-:Y:S01]  /*3a30*/  HADD2.F32 R122, -RZ, R122.H0_H0 ;  /* 0x2000007aff7a7230 */ /* 0x000fe20000004100 */
[-C--:B------:R-:W-:Y:S01]  /*3a40*/  F2FP.F16.E4M3.UNPACK_B R119, R46.reuse ;  /* 0x0000002eff77723e */ /* 0x080fe200020006ff */
[----:B------:R-:W-:Y:S01]  /*3a50*/  HADD2.F32 R125, -RZ, R123.H1_H1 ;  /* 0x3000007bff7d7230 */ /* 0x000fe20000004100 */
[----:B------:R-:W-:Y:S01]  /*3a60*/  F2FP.F16.E4M3.UNPACK_B R120, R46.H1 ;  /* 0x0000002eff78723e */ /* 0x000fe200030006ff */
[--C-:B------:R-:W-:Y:S01]  /*3a70*/  HADD2.F32 R47, -RZ, R116.reuse.H1_H1 ;  /* 0x30000074ff2f7230 */ /* 0x100fe20000004100 */
[----:B------:R-:W-:Y:S01]  /*3a80*/  F2FP.F16.E4M3.UNPACK_B R7, R7 ;  /* 0x00000007ff07723e */ /* 0x000fe200020006ff */
[----:B------:R-:W-:-:S02]  /*3a90*/  HADD2.F32 R116, -RZ, R116.H0_H0 ;  /* 0x20000074ff747230 */ /* 0x000fc40000004100 */
[-C--:B------:R-:W-:Y:S01]  /*3aa0*/  FMUL.FTZ R127, R117, R125.reuse ;  /* 0x0000007d757f7220 */ /* 0x080fe20000410000 */
[----:B------:R-:W-:Y:S01]  /*3ab0*/  FMUL.FTZ R126, R118, R125 ;  /* 0x0000007d767e7220 */ /* 0x000fe20000410000 */
[----:B------:R-:W-:Y:S02]  /*3ac0*/  HADD2.F32 R46, -RZ, R119.H1_H1 ;  /* 0x30000077ff2e7230 */ /* 0x000fe40000004100 */
[CC--:B------:R-:W-:Y:S01]  /*3ad0*/  FMUL.FTZ R125, R47.reuse, R124.reuse ;  /* 0x0000007c2f7d7220 */ /* 0x0c0fe20000410000 */
[C---:B------:R-:W-:Y:S01]  /*3ae0*/  FMUL.FTZ R124, R116.reuse, R124 ;  /* 0x0000007c747c7220 */ /* 0x040fe20000410000 */
[----:B------:R-:W-:Y:S01]  /*3af0*/  F2FP.F16.E4M3.UNPACK_B R6, R6 ;  /* 0x00000006ff06723e */ /* 0x000fe200020006ff */
[----:B------:R-:W-:Y:S02]  /*3b00*/  HADD2.F32 R121, -RZ, R120.H1_H1 ;  /* 0x30000078ff797230 */ /* 0x000fe40000004100 */
[-C--:B------:R-:W-:Y:S01]  /*3b10*/  FFMA.FTZ R125, R116, R46.reuse, -R125 ;  /* 0x0000002e747d7223 */ /* 0x080fe2000001087d */
[----:B------:R-:W-:Y:S01]  /*3b20*/  FFMA.FTZ R124, R47, R46, R124 ;  /* 0x0000002e2f7c7223 */ /* 0x000fe2000001007c */
[--C-:B------:R-:W-:Y:S01]  /*3b30*/  HADD2.F32 R46, -RZ, R7.reuse.H0_H0 ;  /* 0x20000007ff2e7230 */ /* 0x100fe20000004100 */
[----:B------:R-:W-:Y:S01]  /*3b40*/  F2FP.SATFINITE.E4M3.F32.PACK_AB_MERGE_C R5, R5, R4, R114 ;  /* 0x000000040505723e */ /* 0x000fe20004807072 */
[----:B------:R-:W-:-:S02]  /*3b50*/  HADD2.F32 R47, -RZ, R7.H1_H1 ;  /* 0x30000007ff2f7230 */ /* 0x000fc40000004100 */
[-C--:B------:R-:W-:Y:S01]  /*3b60*/  FFMA.FTZ R127, R118, R121.reuse, -R127 ;  /* 0x00000079767f7223 */ /* 0x080fe2000001087f */
[--C-:B------:R-:W-:Y:S02]  /*3b70*/  HADD2.F32 R7, -RZ, R6.reuse.H0_H0 ;  /* 0x20000006ff077230 */ /* 0x100fe40000004100 */
[----:B------:R-:W-:Y:S01]  /*3b80*/  FFMA.FTZ R126, R117, R121, R126 ;  /* 0x00000079757e7223 */ /* 0x000fe2000001007e */
[----:B------:R-:W-:Y:S01]  /*3b90*/  HADD2.F32 R123, -RZ, R123.H0_H0 ;  /* 0x2000007bff7b7230 */ /* 0x000fe20000004100 */
[----:B------:R-:W-:Y:S01]  /*3ba0*/  F2FP.SATFINITE.E4M3.F32.PACK_AB_MERGE_C R124, R124, R125, RZ ;  /* 0x0000007d7c7c723e */ /* 0x000fe200048070ff */
[----:B------:R-:W-:Y:S02]  /*3bb0*/  HADD2.F32 R6, -RZ, R6.H1_H1 ;  /* 0x30000006ff067230 */ /* 0x000fe40000004100 */
[----:B------:R-:W-:Y:S01]  /*3bc0*/  FMUL.FTZ R117, R7, R122 ;  /* 0x0000007a07757220 */ /* 0x000fe20000410000 */
[----:B------:R-:W-:Y:S02]  /*3bd0*/  HADD2.F32 R120, -RZ, R120.H0_H0 ;  /* 0x20000078ff787230 */ /* 0x000fe40000004100 */
[----:B------:R-:W-:Y:S01]  /*3be0*/  FMUL.FTZ R121, R47, R123 ;  /* 0x0000007b2f797220 */ /* 0x000fe20000410000 */
[----:B------:R-:W-:-:S02]  /*3bf0*/  HADD2.F32 R119, -RZ, R119.H0_H0 ;  /* 0x20000077ff777230 */ /* 0x000fc40000004100 */
[----:B------:R-:W-:Y:S01]  /*3c00*/  FMUL.FTZ R118, R46, R123 ;  /* 0x0000007b2e767220 */ /* 0x000fe20000410000 */
[----:B------:R-:W-:Y:S01]  /*3c10*/  FMUL.FTZ R116, R6, R122 ;  /* 0x0000007a06747220 */ /* 0x000fe20000410000 */
[-C--:B------:R-:W-:Y:S01]  /*3c20*/  FFMA.FTZ R121, R46, R120.reuse, -R121 ;  /* 0x000000782e797223 */ /* 0x080fe20000010879 */
[----:B------:R-:W-:Y:S01]  /*3c30*/  F2FP.SATFINITE.E4M3.F32.PACK_AB_MERGE_C R126, R126, R127, RZ ;  /* 0x0000007f7e7e723e */ /* 0x000fe200048070ff */
[----:B------:R-:W-:Y:S01]  /*3c40*/  FFMA.FTZ R118, R47, R120, R118 ;  /* 0x000000782f767223 */ /* 0x000fe20000010076 */
[-C--:B------:R-:W-:Y:S01]  /*3c50*/  FFMA.FTZ R116, R7, R119.reuse, -R116 ;  /* 0x0000007707747223 */ /* 0x080fe20000010874 */
[----:B------:R-:W-:Y:S01]  /*3c60*/  FFMA.FTZ R117, R6, R119, R117 ;  /* 0x0000007706757223 */ /* 0x000fe20000010075 */
[----:B------:R-:W-:Y:S02]  /*3c70*/  F2FP.SATFINITE.E4M3.F32.PACK_AB_MERGE_C R4, R95, R94, R115 ;  /* 0x0000005e5f04723e */ /* 0x000fe40004807073 */
[----:B------:R-:W-:Y:S02]  /*3c80*/  F2FP.SATFINITE.E4M3.F32.PACK_AB_MERGE_C R7, R118, R121, R126 ;  /* 0x000000797607723e */ /* 0x000fe4000480707e */
[----:B------:R-:W-:-:S07]  /*3c90*/  F2FP.SATFINITE.E4M3.F32.PACK_AB_MERGE_C R6, R117, R116, R124 ;  /* 0x000000747506723e */ /* 0x000fce000480707c */
.L_x_1347:
[----:B------:R-:W-:Y:S05]  /*3ca0*/  BSYNC B2 ;  /* 0x0000000000027941 */ /* 0x000fea0003800000 */
.L_x_1346:
[----:B--2---:R1:W-:Y:S02]  /*3cb0*/  STG.E.128 desc[UR42][R8.64], R4 ;  /* 0x0000000408007986 */ /* 0x0043e4000c101d2a */
.L_x_1345:
[----:B------:R-:W-:Y:S05]  /*3cc0*/  BSYNC B1 ;  /* 0x0000000000017941 */ /* 0x000fea0003800000 */
.L_x_1344:
[----:B------:R-:W-:Y:S01]  /*3cd0*/  ISETP.NE.AND P2, PT, R49, RZ, PT ;  /* 0x000000ff3100720c */ /* 0x000fe20003f45270 */
[----:B------:R-:W-:-:S12]  /*3ce0*/  BSSY B1, `(.L_x_1348) ;  /* 0x000006f000017945 */ /* 0x000fd80003800000 */
[----:B------:R-:W-:Y:S05]  /*3cf0*/  @!P2 BRA `(.L_x_1349) ;  /* 0x0000000400b4a947 */ /* 0x000fea0003800000 */
[----:B-1----:R1:W2:Y:S01]  /*3d00*/  LDS.128 R4, [R96+0x16400] ;  /* 0x0164000060047984 */ /* 0x0022a20000000c00 */
[----:B------:R-:W-:Y:S01]  /*3d10*/  ISETP.GE.AND P2, PT, R186, R111, PT ;  /* 0x0000006fba00720c */ /* 0x000fe20003f46270 */
[----:B------:R-:W-:-:S12]  /*3d20*/  BSSY B2, `(.L_x_1350) ;  /* 0x0000069000027945 */ /* 0x000fd80003800000 */
[----:B-1----:R-:W-:Y:S05]  /*3d30*/  @P2 BRA `(.L_x_1351) ;  /* 0x00000004009c2947 */ /* 0x002fea0003800000 */
[----:B------:R-:W-:Y:S02]  /*3d40*/  SHF.R.U32.HI R95, RZ, 0x8, R39 ;  /* 0x00000008ff5f7819 */ /* 0x000fe40000011627 */
[----:B------:R-:W-:Y:S02]  /*3d50*/  SHF.R.U32.HI R44, RZ, 0x8, R45 ;  /* 0x00000008ff2c7819 */ /* 0x000fe4000001162d */
[----:B------:R-:W-:Y:S02]  /*3d60*/  LOP3.LUT R38, R39, 0xff0000ff, RZ, 0xc0, !PT ;  /* 0xff0000ff27267812 */ /* 0x000fe400078ec0ff */
[----:B------:R-:W-:Y:S01]  /*3d70*/  SHF.R.U32.HI R47, RZ, 0x10, R39 ;  /* 0x00000010ff2f7819 */ /* 0x000fe20000011627 */
[----:B------:R-:W-:Y:S01]  /*3d80*/  IMAD.SHL.U32 R39, R95, 0x100, RZ ;  /* 0x000001005f277824 */ /* 0x000fe200078e00ff */
[----:B------:R-:W-:Y:S02]  /*3d90*/  LOP3.LUT R46, R45, 0xff0000ff, RZ, 0xc0, !PT ;  /* 0xff0000ff2d2e7812 */ /* 0x000fe400078ec0ff */
[----:B------:R-:W-:Y:S01]  /*3da0*/  SHF.R.U32.HI R94, RZ, 0x10, R45 ;  /* 0x00000010ff5e7819 */ /* 0x000fe2000001162d */
[----:B------:R-:W-:Y:S01]  /*3db0*/  IMAD.SHL.U32 R45, R44, 0x100, RZ ;  /* 0x000001002c2d7824 */ /* 0x000fe200078e00ff */
[----:B------:R-:W-:Y:S01]  /*3dc0*/  LOP3.LUT R38, R38, 0xff00, R39, 0xf8, !PT ;  /* 0x0000ff0026267812 */ /* 0x000fe200078ef827 */
[----:B------:R-:W-:-:S02]  /*3dd0*/  IMAD.U32 R39, R47, 0x10000, RZ ;  /* 0x000100002f277824 */ /* 0x000fc400078e00ff */
[----:B--2---:R-:W-:Y:S01]  /*3de0*/  IMAD.MOV.U32 R44, RZ, RZ, R4 ;  /* 0x000000ffff2c7224 */ /* 0x004fe200078e0004 */
[----:B------:R-:W-:Y:S01]  /*3df0*/  LOP3.LUT R45, R46, 0xff00, R45, 0xf8, !PT ;  /* 0x0000ff002e2d7812 */ /* 0x000fe200078ef82d */
[----:B------:R-:W-:Y:S01]  /*3e00*/  IMAD.U32 R94, R94, 0x10000, RZ ;  /* 0x000100005e5e7824 */ /* 0x000fe200078e00ff */
        /* <DEDUP_REMOVED lines=29> */
[----:B------:R-:W-:Y:S01]  /*3fe0*/  HADD2.F32 R47, -RZ, R45.H0_H0 ;  /* 0x2000002dff2f7230 */ /* 0x000fe20000004100 */
[----:B------:R-:W-:Y:S01]  /*3ff0*/  F2FP.SATFINITE.E4M3.F32.PACK_AB_MERGE_C R121, R118, R117, RZ ;  /* 0x000000757679723e */ /* 0x000fe200048070ff */
[----:B------:R-:W-:-:S02]  /*4000*/  HADD2.F32 R113, -RZ, R113.H0_H0 ;  /* 0x20000071ff717230 */ /* 0x000fc40000004100 */
[-C--:B------:R-:W-:Y:S01]  /*4010*/  FMUL.FTZ R116, R94, R95.reuse ;  /* 0x0000005f5e747220 */ /* 0x080fe20000410000 */
[--C-:B------:R-:W-:Y:S02]  /*4020*/  HADD2.F32 R46, -RZ, R44.reuse.H1_H1 ;  /* 0x3000002cff2e7230 */ /* 0x100fe40000004100 */
[----:B------:R-:W-:Y:S01]  /*4030*/  FMUL.FTZ R95, R47, R95 ;  /* 0x0000005f2f5f7220 */ /* 0x000fe20000410000 */
[----:B------:R-:W-:Y:S01]  /*4040*/  HADD2.F32 R45, -RZ, R44.H0_H0 ;  /* 0x2000002cff2d7230 */ /* 0x000fe20000004100 */
[----:B------:R-:W-:Y:S01]  /*4050*/  F2FP.SATFINITE.E4M3.F32.PACK_AB_MERGE_C R5, R5, R4, R121 ;  /* 0x000000040505723e */ /* 0x000fe20004807079 */
[--C-:B------:R-:W-:Y:S02]  /*4060*/  HADD2.F32 R44, -RZ, R112.reuse.H1_H1 ;  /* 0x30000070ff2c7230 */ /* 0x100fe40000004100 */
[-C--:B------:R-:W-:Y:S01]  /*4070*/  FMUL.FTZ R114, R46, R113.reuse ;  /* 0x000000712e727220 */ /* 0x080fe20000410000 */
[----:B------:R-:W-:Y:S02]  /*4080*/  HADD2.F32 R112, -RZ, R112.H0_H0 ;  /* 0x20000070ff707230 */ /* 0x000fe40000004100 */
[----:B------:R-:W-:Y:S01]  /*4090*/  FMUL.FTZ R113, R45, R113 ;  /* 0x000000712d717220 */ /* 0x000fe20000410000 */
[----:B------:R-:W-:-:S02]  /*40a0*/  HADD2.F32 R117, -RZ, R115.H1_H1 ;  /* 0x30000073ff757230 */ /* 0x000fc40000004100 */
[-C--:B------:R-:W-:Y:S01]  /*40b0*/  FFMA.FTZ R116, R47, R44.reuse, -R116 ;  /* 0x0000002c2f747223 */ /* 0x080fe20000010874 */
[----:B------:R-:W-:Y:S01]  /*40c0*/  FFMA.FTZ R95, R94, R44, R95 ;  /* 0x0000002c5e5f7223 */ /* 0x000fe2000001005f */
[-C--:B------:R-:W-:Y:S01]  /*40d0*/  FFMA.FTZ R44, R45, R112.reuse, -R114 ;  /* 0x000000702d2c7223 */ /* 0x080fe20000010872 */
[----:B------:R-:W-:Y:S01]  /*40e0*/  F2FP.F16.E4M3.UNPACK_B R47, R7.H1 ;  /* 0x00000007ff2f723e */ /* 0x000fe200030006ff */
[----:B------:R-:W-:Y:S01]  /*40f0*/  FFMA.FTZ R45, R46, R112, R113 ;  /* 0x000000702e2d7223 */ /* 0x000fe20000010071 */
[----:B------:R-:W-:Y:S01]  /*4100*/  F2FP.F16.E4M3.UNPACK_B R46, R6.H1 ;  /* 0x00000006ff2e723e */ /* 0x000fe200030006ff */
[----:B------:R-:W-:Y:S01]  /*4110*/  HADD2.F32 R115, -RZ, R115.H0_H0 ;  /* 0x20000073ff737230 */ /* 0x000fe20000004100 */
[----:B------:R-:W-:Y:S01]  /*4120*/  F2FP.F16.E4M3.UNPACK_B R114, R39 ;  /* 0x00000027ff72723e */ /* 0x000fe200020006ff */
[--C-:B------:R-:W-:Y:S01]  /*4130*/  HADD2.F32 R94, -RZ, R47.reuse.H0_H0 ;  /* 0x2000002fff5e7230 */ /* 0x100fe20000004100 */
[----:B------:R-:W-:Y:S01]  /*4140*/  F2FP.SATFINITE.E4M3.F32.PACK_AB_MERGE_C R120, R95, R116, RZ ;  /* 0x000000745f78723e */ /* 0x000fe200048070ff */
        /* <DEDUP_REMOVED lines=22> */
[----:B------:R-:W-:Y:S02]  /*42b0*/  HADD2.F32 R6, -RZ, R6.H1_H1 ;  /* 0x30000006ff067230 */ /* 0x000fe40000004100 */
[----:B------:R-:W-:Y:S01]  /*42c0*/  FMUL.FTZ R113, R39, R115 ;  /* 0x0000007327717220 */ /* 0x000fe20000410000 */
[----:B------:R-:W-:-:S02]  /*42d0*/  HADD2.F32 R114, -RZ, R114.H0_H0 ;  /* 0x20000072ff727230 */ /* 0x000fc40000004100 */
[----:B------:R-:W-:Y:S01]  /*42e0*/  FMUL.FTZ R94, R38, R115 ;  /* 0x00000073265e7220 */ /* 0x000fe20000410000 */
[----:B------:R-:W-:Y:S01]  /*42f0*/  HADD2.F32 R112, -RZ, R112.H0_H0 ;  /* 0x20000070ff707230 */ /* 0x000fe20000004100 */
[----:B------:R-:W-:Y:S01]  /*4300*/  F2FP.SATFINITE.E4M3.F32.PACK_AB_MERGE_C R116, R116, R117, RZ ;  /* 0x000000757474723e */ /* 0x000fe200048070ff */
        /* <DEDUP_REMOVED lines=10> */
.L_x_1351:
[----:B------:R-:W-:Y:S05]  /*43b0*/  BSYNC B2 ;  /* 0x0000000000027941 */ /* 0x000fea0003800000 */
.L_x_1350:
[----:B--2---:R2:W-:Y:S02]  /*43c0*/  STG.E.128 desc[UR42][R8.64+0x20], R4 ;  /* 0x0000200408007986 */ /* 0x0045e4000c101d2a */
.L_x_1349:
[----:B------:R-:W-:Y:S05]  /*43d0*/  BSYNC B1 ;  /* 0x0000000000017941 */ /* 0x000fea0003800000 */
.L_x_1348:
[----:B------:R-:W-:Y:S01]  /*43e0*/  ISETP.NE.AND P2, PT, R21, RZ, PT ;  /* 0x000000ff1500720c */ /* 0x000fe20003f45270 */
[----:B------:R-:W-:-:S12]  /*43f0*/  BSSY B1, `(.L_x_1352) ;  /* 0x000006f000017945 */ /* 0x000fd80003800000 */
[----:B------:R-:W-:Y:S05]  /*4400*/  @!P2 BRA `(.L_x_1353) ;  /* 0x0000000400b4a947 */ /* 0x000fea0003800000 */
[----:B-12---:R1:W2:Y:S01]  /*4410*/  LDS.128 R4, [R97+0x18400] ;  /* 0x0184000061047984 */ /* 0x0062a20000000c00 */
[----:B------:R-:W-:Y:S01]  /*4420*/  ISETP.GE.AND P2, PT, R185, R111, PT ;  /* 0x0000006fb900720c */ /* 0x000fe20003f46270 */
[----:B------:R-:W-:-:S12]  /*4430*/  BSSY B2, `(.L_x_1354) ;  /* 0x0000069000027945 */ /* 0x000fd80003800000 */
[----:B-1----:R-:W-:Y:S05]  /*4440*/  @P2 BRA `(.L_x_1355) ;  /* 0x00000004009c2947 */ /* 0x002fea0003800000 */
[----:B------:R-:W-:Y:S02]  /*4450*/  SHF.R.U32.HI R34, RZ, 0x8, R35 ;  /* 0x00000008ff227819 */ /* 0x000fe40000011623 */
[--C-:B------:R-:W-:Y:S02]  /*4460*/  SHF.R.U32.HI R36, RZ, 0x8, R37.reuse ;  /* 0x00000008ff247819 */ /* 0x100fe40000011625 */
[----:B------:R-:W-:Y:S01]  /*4470*/  SHF.R.U32.HI R38, RZ, 0x10, R37 ;  /* 0x00000010ff267819 */ /* 0x000fe20000011625 */
[----:B------:R-:W-:Y:S01]  /*4480*/  IMAD.SHL.U32 R34, R34, 0x100, RZ ;  /* 0x0000010022227824 */ /* 0x000fe200078e00ff */
[----:B------:R-:W-:Y:S01]  /*4490*/  SHF.R.U32.HI R44, RZ, 0x10, R35 ;  /* 0x00000010ff2c7819 */ /* 0x000fe20000011623 */
[----:B------:R-:W-:Y:S01]  /*44a0*/  IMAD.SHL.U32 R36, R36, 0x100, RZ ;  /* 0x0000010024247824 */ /* 0x000fe200078e00ff */
[----:B------:R-:W-:Y:S01]  /*44b0*/  LOP3.LUT R39, R35, 0xff0000ff, RZ, 0xc0, !PT ;  /* 0xff0000ff23277812 */ /* 0x000fe200078ec0ff */
[----:B--2---:R-:W-:Y:S01]  /*44c0*/  IMAD.MOV.U32 R35, RZ, RZ, R4 ;  /* 0x000000ffff237224 */ /* 0x004fe200078e0004 */
[----:B------:R-:W-:-:S02]  /*44d0*/  LOP3.LUT R37, R37, 0xff0000ff, RZ, 0xc0, !PT ;  /* 0xff0000ff25257812 */ /* 0x000fc400078ec0ff */
[----:B------:R-:W-:Y:S01]  /*44e0*/  LOP3.LUT R39, R39, 0xff00, R34, 0xf8, !PT ;  /* 0x0000ff0027277812 */ /* 0x000fe200078ef822 */
[----:B------:R-:W-:Y:S01]  /*44f0*/  IMAD.U32 R34, R44, 0x10000, RZ ;  /* 0x000100002c227824 */ /* 0x000fe200078e00ff */
[----:B------:R-:W-:Y:S01]  /*4500*/  LOP3.LUT R45, R37, 0xff00, R36, 0xf8, !PT ;  /* 0x0000ff00252d7812 */ /* 0x000fe200078ef824 */
[----:B------:R-:W-:Y:S01]  /*4510*/  IMAD.U32 R36, R38, 0x10000, RZ ;  /* 0x0001000026247824 */ /* 0x000fe200078e00ff */
[----:B------:R-:W-:Y:S02]  /*4520*/  F2FP.F16.E4M3.UNPACK_B R4, R5 ;  /* 0x00000005ff04723e */ /* 0x000fe400020006ff */
[----:B------:R-:W-:Y:S02]  /*4530*/  F2FP.F16.E4M3.UNPACK_B R37, R107.H1 ;  /* 0x0000006bff25723e */ /* 0x000fe400030006ff */
[----:B------:R-:W-:Y:S02]  /*4540*/  LOP3.LUT R34, R39, 0xff0000, R34, 0xf8, !PT ;  /* 0x00ff000027227812 */ /* 0x000fe400078ef822 */
[----:B------:R-:W-:Y:S01]  /*4550*/  LOP3.LUT R46, R45, 0xff0000, R36, 0xf8, !PT ;  /* 0x00ff00002d2e7812 */ /* 0x000fe200078ef824 */
[--C-:B------:R-:W-:Y:S01]  /*4560*/  HADD2.F32 R36, -RZ, R4.reuse.H1_H1 ;  /* 0x30000004ff247230 */ /* 0x100fe20000004100 */
[----:B------:R-:W-:Y:S01]  /*4570*/  F2FP.F16.E4M3.UNPACK_B R39, R106.H1 ;  /* 0x0000006aff27723e */ /* 0x000fe200030006ff */
[--C-:B------:R-:W-:Y:S01]  /*4580*/  HADD2.F32 R47, -RZ, R37.reuse.H0_H0 ;  /* 0x20000025ff2f7230 */ /* 0x100fe20000004100 */
[----:B------:R-:W-:Y:S01]  /*4590*/  F2FP.F16.E4M3.UNPACK_B R5, R5.H1 ;  /* 0x00000005ff05723e */ /* 0x000fe200030006ff */
[----:B------:R-:W-:Y:S01]  /*45a0*/  HADD2.F32 R4, -RZ, R4.H0_H0 ;  /* 0x20000004ff047230 */ /* 0x000fe20000004100 */
[----:B------:R-:W-:Y:S01]  /*45b0*/  F2FP.F16.E4M3.UNPACK_B R107, R107 ;  /* 0x0000006bff6b723e */ /* 0x000fe200020006ff */
[----:B------:R-:W-:-:S02]  /*45c0*/  HADD2.F32 R44, -RZ, R37.H1_H1 ;  /* 0x30000025ff2c7230 */ /* 0x000fc40000004100 */
[-C--:B------:R-:W-:Y:S01]  /*45d0*/  FMUL.FTZ R95, R36, R47.reuse ;  /* 0x0000002f245f7220 */ /* 0x080fe20000410000 */
[----:B------:R-:W-:Y:S01]  /*45e0*/  HADD2.F32 R45, -RZ, R39.H0_H0 ;  /* 0x20000027ff2d7230 */ /* 0x000fe20000004100 */
[----:B------:R-:W-:Y:S01]  /*45f0*/  F2FP.F16.E4M3.UNPACK_B R106, R106 ;  /* 0x0000006aff6a723e */ /* 0x000fe200020006ff */
[--C-:B------:R-:W-:Y:S02]  /*4600*/  HADD2.F32 R38, -RZ, R5.reuse.H1_H1 ;  /* 0x30000005ff267230 */ /* 0x100fe40000004100 */
        /* <DEDUP_REMOVED lines=25> */
[CC--:B------:R-:W-:Y:S01]  /*47a0*/  FMUL.FTZ R44, R36.reuse, R107.reuse ;  /* 0x0000006b242c7220 */ /* 0x0c0fe20000410000 */
[----:B------:R-:W-:Y:S01]  /*47b0*/  FMUL.FTZ R45, R35, R107 ;  /* 0x0000006b232d7220 */ /* 0x000fe20000410000 */
[----:B------:R-:W-:Y:S02]  /*47c0*/  F2FP.F16.E4M3.UNPACK_B R39, R34 ;  /* 0x00000022ff27723e */ /* 0x000fe400020006ff */
[----:B------:R-:W-:Y:S01]  /*47d0*/  F2FP.SATFINITE.E4M3.F32.PACK_AB_MERGE_C R114, R47, R94, RZ ;  /* 0x0000005e2f72723e */ /* 0x000fe200048070ff */
[-C--:B------:R-:W-:Y:S01]  /*47e0*/  FFMA.FTZ R107, R36, R106.reuse, -R45 ;  /* 0x0000006a246b7223 */ /* 0x080fe2000001082d */
[----:B------:R-:W-:Y:S01]  /*47f0*/  F2FP.F16.E4M3.UNPACK_B R36, R7.H1 ;  /* 0x00000007ff24723e */ /* 0x000fe200030006ff */
[----:B------:R-:W-:Y:S01]  /*4800*/  FFMA.FTZ R106, R35, R106, R44 ;  /* 0x0000006a236a7223 */ /* 0x000fe2000001002c */
[----:B------:R-:W-:-:S02]  /*4810*/  F2FP.F16.E4M3.UNPACK_B R47, R46.H1 ;  /* 0x0000002eff2f723e */ /* 0x000fc400030006ff */
[----:B------:R-:W-:Y:S01]  /*4820*/  F2FP.F16.E4M3.UNPACK_B R44, R34.H1 ;  /* 0x00000022ff2c723e */ /* 0x000fe200030006ff */
[--C-:B------:R-:W-:Y:S01]  /*4830*/  HADD2.F32 R38, -RZ, R36.reuse.H1_H1 ;  /* 0x30000024ff267230 */ /* 0x100fe20000004100 */
[----:B------:R-:W-:Y:S01]  /*4840*/  F2FP.F16.E4M3.UNPACK_B R35, R6.H1 ;  /* 0x00000006ff23723e */ /* 0x000fe200030006ff */
[----:B------:R-:W-:Y:S01]  /*4850*/  HADD2.F32 R95, -RZ, R47.H1_H1 ;  /* 0x3000002fff5f7230 */ /* 0x000fe20000004100 */
        /* <DEDUP_REMOVED lines=9> */
[----:B------:R-:W-:Y:S01]  /*48f0*/  HADD2.F32 R35, -RZ, R35.H0_H0 ;  /* 0x20000023ff237230 */ /* 0x000fe20000004100 */
[----:B------:R-:W-:Y:S01]  /*4900*/  F2FP.F16.E4M3.UNPACK_B R6, R6 ;  /* 0x00000006ff06723e */ /* 0x000fe200020006ff */
[----:B------:R-:W-:Y:S02]  /*4910*/  HADD2.F32 R34, -RZ, R39.H1_H1 ;  /* 0x30000027ff227230 */ /* 0x000fe40000004100 */
[-C--:B------:R-:W-:Y:S01]  /*4920*/  FMUL.FTZ R112, R36, R94.reuse ;  /* 0x0000005e24707220 */ /* 0x080fe20000410000 */
[----:B------:R-:W-:Y:S02]  /*4930*/  HADD2.F32 R47, -RZ, R47.H0_H0 ;  /* 0x2000002fff2f7230 */ /* 0x000fe40000004100 */
[C---:B------:R-:W-:Y:S01]  /*4940*/  FMUL.FTZ R37, R35.reuse, R94 ;  /* 0x0000005e23257220 */ /* 0x040fe20000410000 */
[----:B------:R-:W-:Y:S01]  /*4950*/  FFMA.FTZ R94, R38, R45, R95 ;  /* 0x0000002d265e7223 */ /* 0x000fe2000001005f */
[----:B------:R-:W-:Y:S01]  /*4960*/  FFMA.FTZ R112, R35, R34, -R112 ;  /* 0x0000002223707223 */ /* 0x000fe20000010870 */
[----:B------:R-:W-:-:S02]  /*4970*/  HADD2.F32 R35, -RZ, R7.H1_H1 ;  /* 0x30000007ff237230 */ /* 0x000fc40000004100 */
[----:B------:R-:W-:Y:S01]  /*4980*/  FFMA.FTZ R45, R36, R34, R37 ;  /* 0x00000022242d7223 */ /* 0x000fe20000010025 */
[----:B------:R-:W-:Y:S01]  /*4990*/  HADD2.F32 R34, -RZ, R7.H0_H0 ;  /* 0x20000007ff227230 */ /* 0x000fe20000004100 */
[----:B------:R-:W-:Y:S01]  /*49a0*/  F2FP.SATFINITE.E4M3.F32.PACK_AB_MERGE_C R94, R94, R113, RZ ;  /* 0x000000715e5e723e */ /* 0x000fe200048070ff */
[--C-:B------:R-:W-:Y:S02]  /*49b0*/  HADD2.F32 R7, -RZ, R6.reuse.H0_H0 ;  /* 0x20000006ff077230 */ /* 0x100fe40000004100 */
[-C--:B------:R-:W-:Y:S01]  /*49c0*/  FMUL.FTZ R95, R35, R47.reuse ;  /* 0x0000002f235f7220 */ /* 0x080fe20000410000 */
[----:B------:R-:W-:Y:S02]  /*49d0*/  HADD2.F32 R6, -RZ, R6.H1_H1 ;  /* 0x30000006ff067230 */ /* 0x000fe40000004100 */
[----:B------:R-:W-:Y:S01]  /*49e0*/  FMUL.FTZ R38, R34, R47 ;  /* 0x0000002f22267220 */ /* 0x000fe20000410000 */
[----:B------:R-:W-:Y:S01]  /*49f0*/  HADD2.F32 R46, -RZ, R46.H0_H0 ;  /* 0x2000002eff2e7230 */ /* 0x000fe20000004100 */
[----:B------:R-:W-:Y:S01]  /*4a00*/  F2FP.SATFINITE.E4M3.F32.PACK_AB_MERGE_C R45, R45, R112, RZ ;  /* 0x000000702d2d723e */ /* 0x000fe200048070ff */
[----:B------:R-:W-:Y:S01]  /*4a10*/  HADD2.F32 R44, -RZ, R44.H0_H0 ;  /* 0x2000002cff2c7230 */ /* 0x000fe20000004100 */
[----:B------:R-:W-:Y:S01]  /*4a20*/  F2FP.SATFINITE.E4M3.F32.PACK_AB_MERGE_C R4, R106, R107, R114 ;  /* 0x0000006b6a04723e */ /* 0x000fe20004807072 */
        /* <DEDUP_REMOVED lines=9> */
.L_x_1355:
[----:B------:R-:W-:Y:S05]  /*4ac0*/  BSYNC B2 ;  /* 0x0000000000027941 */ /* 0x000fea0003800000 */
.L_x_1354:
[----:B--2---:R3:W-:Y:S02]  /*4ad0*/  STG.E.128 desc[UR42][R8.64+0x40], R4 ;  /* 0x0000400408007986 */ /* 0x0047e4000c101d2a */
.L_x_1353:
[----:B------:R-:W-:Y:S05]  /*4ae0*/  BSYNC B1 ;  /* 0x0000000000017941 */ /* 0x000fea0003800000 */
.L_x_1352:
[----:B------:R-:W-:Y:S01]  /*4af0*/  ISETP.NE.AND P2, PT, R20, RZ, PT ;  /* 0x000000ff1400720c */ /* 0x000fe20003f45270 */
[----:B------:R-:W-:-:S12]  /*4b00*/  BSSY B1, `(.L_x_1356) ;  /* 0x000006f000017945 */ /* 0x000fd80003800000 */
[----:B------:R-:W-:Y:S05]  /*4b10*/  @!P2 BRA `(.L_x_1357) ;  /* 0x0000000400b4a947 */ /* 0x000fea0003800000 */
[----:B-123--:R1:W2:Y:S01]  /*4b20*/  LDS.128 R4, [R96+0x18400] ;  /* 0x0184000060047984 */ /* 0x00e2a20000000c00 */
        /* <DEDUP_REMOVED lines=12> */
[----:B--2---:R-:W-:Y:S01]  /*4bf0*/  IMAD.MOV.U32 R30, RZ, RZ, R4 ;  /* 0x000000ffff1e7224 */ /* 0x004fe200078e0004 */
[----:B------:R-:W-:Y:S01]  /*4c00*/  F2FP.F16.E4M3.UNPACK_B R4, R5 ;  /* 0x00000005ff04723e */ /* 0x000fe200020006ff */
[----:B------:R-:W-:Y:S01]  /*4c10*/  IMAD.U32 R32, R36, 0x10000, RZ ;  /* 0x0001000024207824 */ /* 0x000fe200078e00ff */
[----:B------:R-:W-:Y:S01]  /*4c20*/  LOP3.LUT R34, R34, 0xff00, R33, 0xf8, !PT ;  /* 0x0000ff0022227812 */ /* 0x000fe200078ef821 */
[----:B------:R-:W-:Y:S01]  /*4c30*/  IMAD.U32 R35, R35, 0x10000, RZ ;  /* 0x0001000023237824 */ /* 0x000fe200078e00ff */
[----:B------:R-:W-:-:S02]  /*4c40*/  F2FP.F16.E4M3.UNPACK_B R33, R105.H1 ;  /* 0x00000069ff21723e */ /* 0x000fc400030006ff */
[----:B------:R-:W-:Y:S01]  /*4c50*/  LOP3.LUT R36, R31, 0xff0000, R32, 0xf8, !PT ;  /* 0x00ff00001f247812 */ /* 0x000fe200078ef820 */
[--C-:B------:R-:W-:Y:S01]  /*4c60*/  HADD2.F32 R31, -RZ, R4.reuse.H1_H1 ;  /* 0x30000004ff1f7230 */ /* 0x100fe20000004100 */
[----:B------:R-:W-:Y:S01]  /*4c70*/  LOP3.LUT R39, R34, 0xff0000, R35, 0xf8, !PT ;  /* 0x00ff000022277812 */ /* 0x000fe200078ef823 */
[--C-:B------:R-:W-:Y:S01]  /*4c80*/  HADD2.F32 R37, -RZ, R33.reuse.H0_H0 ;  /* 0x20000021ff257230 */ /* 0x100fe20000004100 */
[----:B------:R-:W-:Y:S01]  /*4c90*/  F2FP.F16.E4M3.UNPACK_B R34, R104.H1 ;  /* 0x00000068ff22723e */ /* 0x000fe200030006ff */
[----:B------:R-:W-:Y:S01]  /*4ca0*/  HADD2.F32 R4, -RZ, R4.H0_H0 ;  /* 0x20000004ff047230 */ /* 0x000fe20000004100 */
[----:B------:R-:W-:Y:S01]  /*4cb0*/  F2FP.F16.E4M3.UNPACK_B R5, R5.H1 ;  /* 0x00000005ff05723e */ /* 0x000fe200030006ff */
[----:B------:R-:W-:Y:S02]  /*4cc0*/  HADD2.F32 R38, -RZ, R33.H1_H1 ;  /* 0x30000021ff267230 */ /* 0x000fe40000004100 */
[----:B------:R-:W-:Y:S01]  /*4cd0*/  FMUL.FTZ R45, R31, R37 ;  /* 0x000000251f2d7220 */ /* 0x000fe20000410000 */
[----:B------:R-:W-:-:S02]  /*4ce0*/  HADD2.F32 R35, -RZ, R34.H0_H0 ;  /* 0x20000022ff237230 */ /* 0x000fc40000004100 */
        /* <DEDUP_REMOVED lines=78> */
.L_x_1359:
[----:B------:R-:W-:Y:S05]  /*51d0*/  BSYNC B2 ;  /* 0x0000000000027941 */ /* 0x000fea0003800000 */
.L_x_1358:
[----:B--2---:R4:W-:Y:S02]  /*51e0*/  STG.E.128 desc[UR42][R8.64+0x60], R4 ;  /* 0x0000600408007986 */ /* 0x0049e4000c101d2a */
.L_x_1357:
[----:B------:R-:W-:Y:S05]  /*51f0*/  BSYNC B1 ;  /* 0x0000000000017941 */ /* 0x000fea0003800000 */
.L_x_1356:
[----:B------:R-:W-:Y:S01]  /*5200*/  ISETP.NE.AND P2, PT, R3, RZ, PT ;  /* 0x000000ff0300720c */ /* 0x000fe20003f45270 */
[----:B------:R-:W-:-:S12]  /*5210*/  BSSY B1, `(.L_x_1360) ;  /* 0x000006f000017945 */ /* 0x000fd80003800000 */
[----:B------:R-:W-:Y:S05]  /*5220*/  @!P2 BRA `(.L_x_1361) ;  /* 0x0000000400b4a947 */ /* 0x000fea0003800000 */
[----:B-1234-:R1:W2:Y:S01]  /*5230*/  LDS.128 R4, [R97+0x1a400] ;  /* 0x01a4000061047984 */ /* 0x01e2a20000000c00 */
[----:B------:R-:W-:Y:S01]  /*5240*/  ISETP.GE.AND P2, PT, R187, R111, PT ;  /* 0x0000006fbb00720c */ /* 0x000fe20003f46270 */
[----:B------:R-:W-:-:S12]  /*5250*/  BSSY B2, `(.L_x_1362) ;  /* 0x0000069000027945 */ /* 0x000fd80003800000 */
[----:B-1----:R-:W-:Y:S05]  /*5260*/  @P2 BRA `(.L_x_1363) ;  /* 0x00000004009c2947 */ /* 0x002fea0003800000 */
[----:B------:R-:W-:Y:S02]  /*5270*/  SHF.R.U32.HI R31, RZ, 0x8, R15 ;  /* 0x00000008ff1f7819 */ /* 0x000fe4000001160f */
[----:B------:R-:W-:Y:S02]  /*5280*/  SHF.R.U32.HI R14, RZ, 0x8, R29 ;  /* 0x00000008ff0e7819 */ /* 0x000fe4000001161d */
[----:B------:R-:W-:Y:S02]  /*5290*/  SHF.R.U32.HI R33, RZ, 0x10, R15 ;  /* 0x00000010ff217819 */ /* 0x000fe4000001160f */
[----:B------:R-:W-:Y:S01]  /*52a0*/  LOP3.LUT R28, R15, 0xff0000ff, RZ, 0xc0, !PT ;  /* 0xff0000ff0f1c7812 */ /* 0x000fe200078ec0ff */
[----:B------:R-:W-:Y:S01]  /*52b0*/  IMAD.SHL.U32 R15, R31, 0x100, RZ ;  /* 0x000001001f0f7824 */ /* 0x000fe200078e00ff */
[----:B------:R-:W-:Y:S02]  /*52c0*/  SHF.R.U32.HI R32, RZ, 0x10, R29 ;  /* 0x00000010ff207819 */ /* 0x000fe4000001161d */
[----:B------:R-:W-:Y:S01]  /*52d0*/  LOP3.LUT R30, R29, 0xff0000ff, RZ, 0xc0, !PT ;  /* 0xff0000ff1d1e7812 */ /* 0x000fe200078ec0ff */
        /* <DEDUP_REMOVED lines=27> */
[----:B------:R-:W-:Y:S01]  /*5490*/  F2FP.F16.E4M3.UNPACK_B R14, R14 ;  /* 0x0000000eff0e723e */ /* 0x000fe200020006ff */
[----:B------:R-:W-:Y:S01]  /*54a0*/  FFMA.FTZ R4, R4, R31, -R37 ;  /* 0x0000001f04047223 */ /* 0x000fe20000010825 */
[-C--:B------:R-:W-:Y:S01]  /*54b0*/  FFMA.FTZ R38, R28, R30.reuse, -R33 ;  /* 0x0000001e1c267223 */ /* 0x080fe20000010821 */
[----:B------:R-:W-:Y:S01]  /*54c0*/  FFMA.FTZ R39, R29, R30, R34 ;  /* 0x0000001e1d277223 */ /* 0x000fe20000010022 */
[----:B------:R-:W-:Y:S01]  /*54d0*/  F2FP.F16.E4M3.UNPACK_B R42, R42 ;  /* 0x0000002aff2a723e */ /* 0x000fe200020006ff */
[----:B------:R-:W-:-:S02]  /*54e0*/  HADD2.F32 R31, -RZ, R43.H1_H1 ;  /* 0x3000002bff1f7230 */ /* 0x000fc40000004100 */
[--C-:B------:R-:W-:Y:S01]  /*54f0*/  HADD2.F32 R28, -RZ, R15.reuse.H0_H0 ;  /* 0x2000000fff1c7230 */ /* 0x100fe20000004100 */
[----:B------:R-:W-:Y:S01]  /*5500*/  F2FP.SATFINITE.E4M3.F32.PACK_AB_MERGE_C R44, R39, R38, RZ ;  /* 0x00000026272c723e */ /* 0x000fe200048070ff */
[----:B------:R-:W-:Y:S02]  /*5510*/  HADD2.F32 R29, -RZ, R15.H1_H1 ;  /* 0x3000000fff1d7230 */ /* 0x000fe40000004100 */
[--C-:B------:R-:W-:Y:S02]  /*5520*/  HADD2.F32 R15, -RZ, R14.reuse.H0_H0 ;  /* 0x2000000eff0f7230 */ /* 0x100fe40000004100 */
[-C--:B------:R-:W-:Y:S01]  /*5530*/  FMUL.FTZ R36, R28, R31.reuse ;  /* 0x0000001f1c247220 */ /* 0x080fe20000410000 */
[----:B------:R-:W-:Y:S02]  /*5540*/  HADD2.F32 R43, -RZ, R43.H0_H0 ;  /* 0x2000002bff2b7230 */ /* 0x000fe40000004100 */
[----:B------:R-:W-:Y:S01]  /*5550*/  FMUL.FTZ R33, R29, R31 ;  /* 0x0000001f1d217220 */ /* 0x000fe20000410000 */
[----:B------:R-:W-:Y:S01]  /*5560*/  HADD2.F32 R14, -RZ, R14.H1_H1 ;  /* 0x3000000eff0e7230 */ /* 0x000fe20000004100 */
[----:B------:R-:W-:Y:S01]  /*5570*/  F2FP.SATFINITE.E4M3.F32.PACK_AB_MERGE_C R5, R5, R4, R44 ;  /* 0x000000040505723e */ /* 0x000fe2000480702c */
[----:B------:R-:W-:-:S02]  /*5580*/  HADD2.F32 R30, -RZ, R42.H1_H1 ;  /* 0x3000002aff1e7230 */ /* 0x000fc40000004100 */
[----:B------:R-:W-:Y:S02]  /*5590*/  HADD2.F32 R42, -RZ, R42.H0_H0 ;  /* 0x2000002aff2a7230 */ /* 0x000fe40000004100 */
[-C--:B------:R-:W-:Y:S01]  /*55a0*/  FMUL.FTZ R34, R14, R43.reuse ;  /* 0x0000002b0e227220 */ /* 0x080fe20000410000 */
[----:B------:R-:W-:Y:S01]  /*55b0*/  FMUL.FTZ R43, R15, R43 ;  /* 0x0000002b0f2b7220 */ /* 0x000fe20000410000 */
[-C--:B------:R-:W-:Y:S01]  /*55c0*/  FFMA.FTZ R33, R28, R30.reuse, -R33 ;  /* 0x0000001e1c217223 */ /* 0x080fe20000010821 */
[----:B------:R-:W-:Y:S01]  /*55d0*/  FFMA.FTZ R36, R29, R30, R36 ;  /* 0x0000001e1d247223 */ /* 0x000fe20000010024 */
[-C--:B------:R-:W-:Y:S01]  /*55e0*/  FFMA.FTZ R37, R15, R42.reuse, -R34 ;  /* 0x0000002a0f257223 */ /* 0x080fe20000010822 */
[----:B------:R-:W-:Y:S01]  /*55f0*/  FFMA.FTZ R42, R14, R42, R43 ;  /* 0x0000002a0e2a7223 */ /* 0x000fe2000001002b */
[----:B------:R-:W-:Y:S02]  /*5600*/  F2FP.F16.E4M3.UNPACK_B R15, R7.H1 ;  /* 0x00000007ff0f723e */ /* 0x000fe400030006ff */
[----:B------:R-:W-:-:S02]  /*5610*/  F2FP.SATFINITE.E4M3.F32.PACK_AB_MERGE_C R43, R36, R33, RZ ;  /* 0x00000021242b723e */ /* 0x000fc400048070ff */
[-C--:B------:R-:W-:Y:S01]  /*5620*/  F2FP.F16.E4M3.UNPACK_B R33, R35.reuse.H1 ;  /* 0x00000023ff21723e */ /* 0x080fe200030006ff */
[--C-:B------:R-:W-:Y:S01]  /*5630*/  HADD2.F32 R29, -RZ, R15.reuse.H1_H1 ;  /* 0x3000000fff1d7230 */ /* 0x100fe20000004100 */
[----:B------:R-:W-:Y:S01]  /*5640*/  F2FP.F16.E4M3.UNPACK_B R30, R32.H1 ;  /* 0x00000020ff1e723e */ /* 0x000fe200030006ff */
[----:B------:R-:W-:Y:S01]  /*5650*/  HADD2.F32 R28, -RZ, R15.H0_H0 ;  /* 0x2000000fff1c7230 */ /* 0x000fe20000004100 */
[----:B------:R-:W-:Y:S01]  /*5660*/  F2FP.F16.E4M3.UNPACK_B R14, R6.H1 ;  /* 0x00000006ff0e723e */ /* 0x000fe200030006ff */
[----:B------:R-:W-:Y:S01]  /*5670*/  HADD2.F32 R36, -RZ, R33.H1_H1 ;  /* 0x30000021ff247230 */ /* 0x000fe20000004100 */
        /* <DEDUP_REMOVED lines=21> */
[--C-:B------:R-:W-:Y:S01]  /*57d0*/  HADD2.F32 R7, -RZ, R6.reuse.H0_H0 ;  /* 0x20000006ff077230 */ /* 0x100fe20000004100 */
[----:B------:R-:W-:Y:S01]  /*57e0*/  F2FP.SATFINITE.E4M3.F32.PACK_AB_MERGE_C R34, R34, R39, RZ ;  /* 0x000000272222723e */ /* 0x000fe200048070ff */
[----:B------:R-:W-:Y:S01]  /*57f0*/  HADD2.F32 R6, -RZ, R6.H1_H1 ;  /* 0x30000006ff067230 */ /* 0x000fe20000004100 */
[----:B------:R-:W-:Y:S01]  /*5800*/  F2FP.SATFINITE.E4M3.F32.PACK_AB_MERGE_C R31, R31, R38, RZ ;  /* 0x000000261f1f723e */ /* 0x000fe200048070ff */
[----:B------:R-:W-:-:S02]  /*5810*/  HADD2.F32 R33, -RZ, R33.H0_H0 ;  /* 0x20000021ff217230 */ /* 0x000fc40000004100 */
[----:B------:R-:W-:Y:S02]  /*5820*/  HADD2.F32 R30, -RZ, R30.H0_H0 ;  /* 0x2000001eff1e7230 */ /* 0x000fe40000004100 */
[----:B------:R-:W-:Y:S01]  /*5830*/  FMUL.FTZ R28, R6, R35 ;  /* 0x00000023061c7220 */ /* 0x000fe20000410000 */
[----:B------:R-:W-:Y:S02]  /*5840*/  HADD2.F32 R32, -RZ, R32.H0_H0 ;  /* 0x20000020ff207230 */ /* 0x000fe40000004100 */
[-C--:B------:R-:W-:Y:S01]  /*5850*/  FMUL.FTZ R29, R15, R33.reuse ;  /* 0x000000210f1d7220 */ /* 0x080fe20000410000 */
[C---:B------:R-:W-:Y:S01]  /*5860*/  FMUL.FTZ R36, R14.reuse, R33 ;  /* 0x000000210e247220 */ /* 0x040fe20000410000 */
[----:B------:R-:W-:Y:S02]  /*5870*/  FMUL.FTZ R35, R7, R35 ;  /* 0x0000002307237220 */ /* 0x000fe40000410000 */
[-C--:B------:R-:W-:Y:S01]  /*5880*/  FFMA.FTZ R29, R14, R30.reuse, -R29 ;  /* 0x0000001e0e1d7223 */ /* 0x080fe2000001081d */
[----:B------:R-:W-:Y:S01]  /*5890*/  FFMA.FTZ R36, R15, R30, R36 ;  /* 0x0000001e0f247223 */ /* 0x000fe20000010024 */
[-C--:B------:R-:W-:Y:S01]  /*58a0*/  FFMA.FTZ R28, R7, R32.reuse, -R28 ;  /* 0x00000020071c7223 */ /* 0x080fe2000001081c */
[----:B------:R-:W-:-:S03]  /*58b0*/  FFMA.FTZ R35, R6, R32, R35 ;  /* 0x0000002006237223 */ /* 0x000fc60000010023 */
[----:B------:R-:W-:Y:S02]  /*58c0*/  F2FP.SATFINITE.E4M3.F32.PACK_AB_MERGE_C R7, R36, R29, R31 ;  /* 0x0000001d2407723e */ /* 0x000fe4000480701f */
[----:B------:R-:W-:-:S07]  /*58d0*/  F2FP.SATFINITE.E4M3.F32.PACK_AB_MERGE_C R6, R35, R28, R34 ;  /* 0x0000001c2306723e */ /* 0x000fce0004807022 */
.L_x_1363:
[----:B------:R-:W-:Y:S05]  /*58e0*/  BSYNC B2 ;  /* 0x0000000000027941 */ /* 0x000fea0003800000 */
.L_x_1362:
[----:B--2---:R1:W-:Y:S02]  /*58f0*/  STG.E.128 desc[UR42][R8.64+0x80], R4 ;  /* 0x0000800408007986 */ /* 0x0043e4000c101d2a */
.L_x_1361:
[----:B------:R-:W-:Y:S05]  /*5900*/  BSYNC B1 ;  /* 0x0000000000017941 */ /* 0x000fea0003800000 */
.L_x_1360:
[----:B------:R-:W-:-:S13]  /*5910*/  ISETP.NE.AND P2, PT, R0, RZ, PT ;  /* 0x000000ff0000720c */ /* 0x000fda0003f45270 */
[----:B------:R-:W-:Y:S05]  /*5920*/  @!P2 BRA `(.L_x_1343) ;  /* 0x0000003800e4a947 */ /* 0x000fea0003800000 */
[----:B-1234-:R1:W2:Y:S01]  /*5930*/  LDS.128 R4, [R96+0x1a400] ;  /* 0x01a4000060047984 */ /* 0x01e2a20000000c00 */
        /* <DEDUP_REMOVED lines=18> */
[----:B------:R-:W-:Y:S02]  /*5a60*/  F2FP.F16.E4M3.UNPACK_B R5, R5.H1 ;  /* 0x00000005ff05723e */ /* 0x000fe400030006ff */
[----:B------:R-:W-:Y:S01]  /*5a70*/  LOP3.LUT R30, R13, 0xff0000, R28, 0xf8, !PT ;  /* 0x00ff00000d1e7812 */ /* 0x000fe200078ef81c */
[----:B------:R-:W-:Y:S01]  /*5a80*/  HADD2.F32 R28, -RZ, R14.H0_H0 ;  /* 0x2000000eff1c7230 */ /* 0x000fe20000004100 */
[----:B------:R-:W-:Y:S01]  /*5a90*/  LOP3.LUT R15, R11, 0xff0000, R12, 0xf8, !PT ;  /* 0x00ff00000b0f7812 */ /* 0x000fe200078ef80c */
[----:B------:R-:W-:Y:S01]  /*5aa0*/  HADD2.F32 R11, -RZ, R4.H1_H1 ;  /* 0x30000004ff0b7230 */ /* 0x000fe20000004100 */
[----:B------:R-:W-:Y:S01]  /*5ab0*/  F2FP.F16.E4M3.UNPACK_B R13, R40.H1 ;  /* 0x00000028ff0d723e */ /* 0x000fe200030006ff */
[----:B------:R-:W-:Y:S01]  /*5ac0*/  HADD2.F32 R29, -RZ, R14.H1_H1 ;  /* 0x3000000eff1d7230 */ /* 0x000fe20000004100 */
[----:B------:R-:W-:Y:S01]  /*5ad0*/  F2FP.F16.E4M3.UNPACK_B R41, R41 ;  /* 0x00000029ff29723e */ /* 0x000fe200020006ff */
[----:B------:R-:W-:Y:S02]  /*5ae0*/  HADD2.F32 R12, -RZ, R5.H1_H1 ;  /* 0x30000005ff0c7230 */ /* 0x000fe40000004100 */
[----:B------:R-:W-:Y:S01]  /*5af0*/  FMUL.FTZ R31, R11, R28 ;  /* 0x0000001c0b1f7220 */ /* 0x000fe20000410000 */
[----:B------:R-:W-:Y:S01]  /*5b00*/  HADD2.F32 R4, -RZ, R4.H0_H0 ;  /* 0x20000004ff047230 */ /* 0x000fe20000004100 */
[----:B------:R-:W-:Y:S01]  /*5b10*/  F2FP.F16.E4M3.UNPACK_B R40, R40 ;  /* 0x00000028ff28723e */ /* 0x000fe200020006ff */
[----:B------:R-:W-:-:S02]  /*5b20*/  HADD2.F32 R14, -RZ, R13.H0_H0 ;  /* 0x2000000dff0e7230 */ /* 0x000fc40000004100 */
[-C--:B------:R-:W-:Y:S01]  /*5b30*/  FMUL.FTZ R32, R12, R29.reuse ;  /* 0x0000001d0c207220 */ /* 0x080fe20000410000 */
[----:B------:R-:W-:Y:S02]  /*5b40*/  HADD2.F32 R5, -RZ, R5.H0_H0 ;  /* 0x20000005ff057230 */ /* 0x000fe40000004100 */
[C---:B------:R-:W-:Y:S01]  /*5b50*/  FMUL.FTZ R28, R4.reuse, R28 ;  /* 0x0000001c041c7220 */ /* 0x040fe20000410000 */
[----:B------:R-:W-:Y:S02]  /*5b60*/  HADD2.F32 R13, -RZ, R13.H1_H1 ;  /* 0x3000000dff0d7230 */ /* 0x000fe40000004100 */
[-C--:B------:R-:W-:Y:S01]  /*5b70*/  FFMA.FTZ R4, R4, R14.reuse, -R31 ;  /* 0x0000000e04047223 */ /* 0x080fe2000001081f */
[----:B------:R-:W-:Y:S01]  /*5b80*/  FMUL.FTZ R29, R5, R29 ;  /* 0x0000001d051d7220 */ /* 0x000fe20000410000 */
[----:B------:R-:W-:Y:S01]  /*5b90*/  FFMA.FTZ R33, R11, R14, R28 ;  /* 0x0000000e0b217223 */ /* 0x000fe2000001001c */
[-C--:B------:R-:W-:Y:S01]  /*5ba0*/  FFMA.FTZ R31, R5, R13.reuse, -R32 ;  /* 0x0000000d051f7223 */ /* 0x080fe20000010820 */
[-C--:B------:R-:W-:Y:S01]  /*5bb0*/  F2FP.F16.E4M3.UNPACK_B R5, R10.reuse.H1 ;  /* 0x0000000aff05723e */ /* 0x080fe200030006ff */
        /* <DEDUP_REMOVED lines=10> */
[----:B------:R-:W-:-:S02]  /*5c60*/  HADD2.F32 R10, -RZ, R10.H1_H1 ;  /* 0x3000000aff0a7230 */ /* 0x000fc40000004100 */
        /* <DEDUP_REMOVED lines=8> */
[----:B------:R-:W-:-:S02]  /*5cf0*/  F2FP.F16.E4M3.UNPACK_B R10, R7.H1 ;  /* 0x00000007ff0a723e */ /* 0x000fc400030006ff */
[----:B------:R-:W-:Y:S02]  /*5d00*/  F2FP.SATFINITE.E4M3.F32.PACK_AB_MERGE_C R36, R29, R28, RZ ;  /* 0x0000001c1d24723e */ /* 0x000fe400048070ff */
[----:B------:R-:W-:Y:S01]  /*5d10*/  F2FP.F16.E4M3.UNPACK_B R28, R30.H1 ;  /* 0x0000001eff1c723e */ /* 0x000fe200030006ff */
[--C-:B------:R-:W-:Y:S01]  /*5d20*/  HADD2.F32 R12, -RZ, R10.reuse.H1_H1 ;  /* 0x3000000aff0c7230 */ /* 0x100fe20000004100 */
[-C--:B------:R-:W-:Y:S01]  /*5d30*/  F2FP.F16.E4M3.UNPACK_B R13, R15.reuse.H1 ;  /* 0x0000000fff0d723e */ /* 0x080fe200030006ff */
[----:B------:R-:W-:Y:S01]  /*5d40*/  HADD2.F32 R11, -RZ, R10.H0_H0 ;  /* 0x2000000aff0b7230 */ /* 0x000fe20000004100 */
[----:B------:R-:W-:Y:S01]  /*5d50*/  F2FP.F16.E4M3.UNPACK_B R5, R6.H1 ;  /* 0x00000006ff05723e */ /* 0x000fe200030006ff */
[----:B------:R-:W-:Y:S01]  /*5d60*/  HADD2.F32 R31, -RZ, R28.H1_H1 ;  /* 0x3000001cff1f7230 */ /* 0x000fe20000004100 */
        /* <DEDUP_REMOVED lines=19> */
[----:B------:R-:W-:Y:S02]  /*5ea0*/  HADD2.F32 R7, -RZ, R7.H1_H1 ;  /* 0x30000007ff077230 */ /* 0x000fe40000004100 */
[--C-:B------:R-:W-:Y:S01]  /*5eb0*/  HADD2.F32 R5, -RZ, R6.reuse.H0_H0 ;  /* 0x20000006ff057230 */ /* 0x100fe20000004100 */
[----:B------:R-:W-:Y:S01]  /*5ec0*/  F2FP.SATFINITE.E4M3.F32.PACK_AB_MERGE_C R29, R29, R34, RZ ;  /* 0x000000221d1d723e */ /* 0x000fe200048070ff */
        /* <DEDUP_REMOVED lines=13> */
[----:B------:R-:W-:-:S02]  /*5fa0*/  F2FP.SATFINITE.E4M3.F32.PACK_AB_MERGE_C R5, R33, R4, R37 ;  /* 0x000000042105723e */ /* 0x000fc40004807025 */
[----:B------:R-:W-:Y:S02]  /*5fb0*/  F2FP.SATFINITE.E4M3.F32.PACK_AB_MERGE_C R4, R41, R32, R36 ;  /* 0x000000202904723e */ /* 0x000fe40004807024 */
[----:B------:R-:W-:Y:S02]  /*5fc0*/  F2FP.SATFINITE.E4M3.F32.PACK_AB_MERGE_C R6, R11, R12, R29 ;  /* 0x0000000c0b06723e */ /* 0x000fe4000480701d */
[----:B------:R-:W-:-:S07]  /*5fd0*/  F2FP.SATFINITE.E4M3.F32.PACK_AB_MERGE_C R7, R28, R31, R14 ;  /* 0x0000001f1c07723e */ /* 0x000fce000480700e */
.L_x_1365:
[----:B------:R-:W-:Y:S05]  /*5fe0*/  BSYNC B1 ;  /* 0x0000000000017941 */ /* 0x000fea0003800000 */
.L_x_1364:
[----:B--2---:R1:W-:Y:S01]  /*5ff0*/  STG.E.128 desc[UR42][R8.64+0xa0], R4 ;  /* 0x0000a00408007986 */ /* 0x0043e2000c101d2a */
[----:B------:R-:W-:Y:S05]  /*6000*/  BRA `(.L_x_1343) ;  /* 0x00000034002c7947 */ /* 0x000fea0003800000 */
.L_x_1337:
        /* <DEDUP_REMOVED lines=42> */
.L_x_1367:
[----:B------:R-:W-:Y:S05]  /*62b0*/  BSYNC B1 ;  /* 0x0000000000017941 */ /* 0x000fea0003800000 */
.L_x_1366:
[----:B------:R-:W-:Y:S01]  /*62c0*/  UISETP.NE.AND UP0, UPT, UR40, 0x3, UPT ;  /* 0x000000032800788c */ /* 0x000fe2000bf05270 */
[----:B-----5:R-:W-:Y:S02]  /*62d0*/  IMAD.MOV.U32 R112, RZ, RZ, R6 ;  /* 0x000000ffff707224 */ /* 0x020fe400078e0006 */
        /* <DEDUP_REMOVED lines=14> */
.L_x_1368:
[----:B------:R-:W-:Y:S01]  /*63c0*/  IMAD R108, R17, 0x8, R16 ;  /* 0x00000008116c7824 */ /* 0x000fe200078e0210 */
[----:B------:R-:W-:Y:S01]  /*63d0*/  SHF.L.U32 R110, R174, 0x1f, RZ ;  /* 0x0000001fae6e7819 */ /* 0x000fe200000006ff */
[----:B------:R-:W-:Y:S03]  /*63e0*/  BSSY B1, `(.L_x_1369) ;  /* 0x0000003000017945 */ /* 0x000fe60003800000 */
[----:B------:R-:W1:Y:S02]  /*63f0*/  SYNCS.PHASECHK.TRANS64.TRYWAIT P3, [R108+URZ+0x22890], R110 ;  /* 0x0228906e6c0075a7 */ /* 0x000e64000806017f */
[----:B-1----:R-:W-:Y:S05]  /*6400*/  @!P3 BRA `(.L_x_1370) ;  /* 0x0000025400b4b947 */ /* 0x002fea0003800000 */
.L_x_1704:
[----:B------:R-:W-:Y:S05]  /*6410*/  BSYNC B1 ;  /* 0x0000000000017941 */ /* 0x000fea0003800000 */
.L_x_1369:
[----:B------:R-:W-:Y:S05]  /*6420*/  @P2 BRA `(.L_x_1343) ;  /* 0x0000003000242947 */ /* 0x000fea0003800000 */
[----:B------:R-:W2:Y:S01]  /*6430*/  LDC R117, c[0x0][0x2f4] ;  /* 0x0000bd00ff757b82 */ /* 0x000ea20000000800 */
[----:B------:R-:W-:Y:S01]  /*6440*/  ISETP.NE.AND P2, PT, R64, RZ, PT ;  /* 0x000000ff4000720c */ /* 0x000fe20003f45270 */
[----:B------:R-:W-:Y:S01]  /*6450*/  ULDC.64 UR4, c[0x0][0x300] ;  /* 0x0000c00000047ab9 */ /* 0x000fe20000000a00 */
[----:B0-----:R-:W-:Y:S01]  /*6460*/  SHF.R.S32.HI R40, RZ, 0x1f, R19 ;  /* 0x0000001fff287819 */ /* 0x001fe20000011413 */
[----:B------:R-:W-:Y:S01]  /*6470*/  IMAD.MOV.U32 R96, RZ, RZ, R44 ;  /* 0x000000ffff607224 */ /* 0x000fe200078e002c */
[----:B------:R-:W-:Y:S01]  /*6480*/  BSSY B1, `(.L_x_1371) ;  /* 0x00000f8000017945 */ /* 0x000fe20003800000 */
[----:B------:R-:W-:Y:S02]  /*6490*/  IMAD.MOV.U32 R97, RZ, RZ, R46 ;  /* 0x000000ffff617224 */ /* 0x000fe400078e002e */
[----:B------:R-:W-:Y:S02]  /*64a0*/  IMAD R40, R40, UR4, RZ ;  /* 0x0000000428287c24 */ /* 0x000fe4000f8e02ff */
[----:B------:R-:W-:-:S04]  /*64b0*/  IMAD.WIDE.U32 R96, R19, UR4, R96 ;  /* 0x0000000413607c25 */ /* 0x000fc8000f8e0060 */
[----:B------:R-:W-:-:S04]  /*64c0*/  IMAD R41, R19, UR5, R40 ;  /* 0x0000000513297c24 */ /* 0x000fc8000f8e0228 */
[----:B------:R-:W-:Y:S02]  /*64d0*/  IMAD.IADD R116, R41, 0x1, R97 ;  /* 0x0000000129747824 */ /* 0x000fe400078e0261 */
[----:B--2---:R-:W-:Y:S01]  /*64e0*/  IMAD.IADD R123, R117, 0x1, -R76 ;  /* 0x00000001757b7824 */ /* 0x004fe200078e0a4c */
[----:B------:R-:W-:Y:S06]  /*64f0*/  @!P2 BRA `(.L_x_1372) ;  /* 0x0000000c00c0a947 */ /* 0x000fec0003800000 */
[----:B------:R-:W-:Y:S01]  /*6500*/  ISETP.NE.AND P4, PT, R101, RZ, PT ;  /* 0x000000ff6500720c */ /* 0x000fe20003f85270 */
[----:B------:R-:W-:Y:S01]  /*6510*/  BSSY B2, `(.L_x_1373) ;  /* 0x00000ec000027945 */ /* 0x000fe20003800000 */
[----:B------:R-:W-:Y:S02]  /*6520*/  IADD3 R105, P2, P3, R62, R96, R71 ;  /* 0x000000603e697210 */ /* 0x000fe40007b5e047 */
[----:B------:R-:W-:Y:S02]  /*6530*/  SEL R40, R76, R123, !P4 ;  /* 0x0000007b4c287207 */ /* 0x000fe40006000000 */
[----:B------:R-:W-:Y:S02]  /*6540*/  IADD3.X R42, R99, R116, R68, P2, P3 ;  /* 0x00000074632a7210 */ /* 0x000fe400017e6444 */
[----:B------:R-:W-:-:S04]  /*6550*/  SHF.R.S32.HI R41, RZ, 0x1f, R40 ;  /* 0x0000001fff297819 */ /* 0x000fc80000011428 */
[----:B------:R-:W-:-:S04]  /*6560*/  LEA.HI R41, R41, R40, RZ, 0x5 ;  /* 0x0000002829297211 */ /* 0x000fc800078f28ff */
[----:B------:R-:W-:-:S04]  /*6570*/  SHF.R.S32.HI R41, RZ, 0x5, R41 ;  /* 0x00000005ff297819 */ /* 0x000fc80000011429 */
[----:B------:R-:W-:-:S05]  /*6580*/  LEA.HI.SX32 R41, R90, R41, 0x1c ;  /* 0x000000295a297211 */ /* 0x000fca00078fe2ff */
[----:B------:R-:W-:-:S05]  /*6590*/  IMAD.SHL.U32 R43, R41, 0x10, RZ ;  /* 0x00000010292b7824 */ /* 0x000fca00078e00ff */
[----:B------:R-:W-:-:S13]  /*65a0*/  ISETP.GE.AND P2, PT, R43, R117, PT ;  /* 0x000000752b00720c */ /* 0x000fda0003f46270 */
[--C-:B------:R-:W-:Y:S02]  /*65b0*/  @!P2 SHF.R.S32.HI R40, RZ, 0x1f, R43.reuse ;  /* 0x0000001fff28a819 */ /* 0x100fe4000001142b */
[----:B------:R-:W-:-:S04]  /*65c0*/  @!P2 IADD3 R107, P3, P4, R62, R96, R43 ;  /* 0x000000603e6ba210 */ /* 0x000fc80007c7e02b */
[----:B------:R-:W-:Y:S02]  /*65d0*/  @!P2 IADD3.X R40, R99, R116, R40, P3, P4 ;  /* 0x000000746328a210 */ /* 0x000fe40001fe8428 */
[----:B------:R-:W-:-:S05]  /*65e0*/  IADD3 R104, P3, R105, R94, RZ ;  /* 0x0000005e69687210 */ /* 0x000fca0007f7e0ff */
[----:B------:R-:W-:Y:S01]  /*65f0*/  IMAD.X R105, R42, 0x1, R95, P3 ;  /* 0x000000012a697824 */ /* 0x000fe200018e065f */
[----:B------:R-:W-:-:S05]  /*6600*/  @!P2 IADD3 R106, P3, R107, R94, RZ ;  /* 0x0000005e6b6aa210 */ /* 0x000fca0007f7e0ff */
[----:B------:R-:W-:Y:S01]  /*6610*/  @!P2 IMAD.X R107, R40, 0x1, R95, P3 ;  /* 0x00000001286ba824 */ /* 0x000fe200018e065f */
[----:B------:R-:W-:Y:S02]  /*6620*/  SHF.R.S32.HI R40, RZ, 0x1f, R41 ;  /* 0x0000001fff287819 */ /* 0x000fe40000011429 */
[----:B------:R-:W-:Y:S02]  /*6630*/  ISETP.GE.AND P3, PT, R22, R111, PT ;  /* 0x0000006f1600720c */ /* 0x000fe40003f66270 */
[----:B------:R-:W-:Y:S02]  /*6640*/  LEA.HI R41, R40, R41, RZ, 0x2 ;  /* 0x0000002928297211 */ /* 0x000fe400078f10ff */
[----:B------:R-:W-:-:S03]  /*6650*/  LOP3.LUT R40, R176, 0x30, R43, 0xf8, !PT ;  /* 0x00000030b0287812 */ /* 0x000fc600078ef82b */
[----:B------:R-:W-:Y:S01]  /*6660*/  IMAD.SHL.U32 R41, R41, 0x800, RZ ;  /* 0x0000080029297824 */ /* 0x000fe200078e00ff */
[----:B------:R-:W-:-:S04]  /*6670*/  LOP3.LUT R40, R40, R177, RZ, 0x3c, !PT ;  /* 0x000000b128287212 */ /* 0x000fc800078e3cff */
[----:B------:R-:W-:-:S04]  /*6680*/  LOP3.LUT R41, R41, 0xffffe000, RZ, 0xc0, !PT ;  /* 0xffffe00029297812 */ /* 0x000fc800078ec0ff */
[----:B------:R-:W-:Y:S01]  /*6690*/  IADD3 R40, R40, R41, R178 ;  /* 0x0000002928287210 */ /* 0x000fe20007ffe0b2 */
[----:B------:R-:W-:-:S04]  /*66a0*/  IMAD R41, R17, 0x6000, R86 ;  /* 0x0000600011297824 */ /* 0x000fc800078e0256 */
[----:B------:R-:W-:Y:S02]  /*66b0*/  IMAD R43, R17, 0x6000, R40 ;  /* 0x00006000112b7824 */ /* 0x000fe400078e0228 */
[C---:B------:R-:W-:Y:S02]  /*66c0*/  IMAD.IADD R41, R16.reuse, 0x1, R41 ;  /* 0x0000000110297824 */ /* 0x040fe400078e0229 */
[----:B------:R-:W-:-:S04]  /*66d0*/  IMAD.IADD R44, R16, 0x1, R43 ;  /* 0x00000001102c7824 */ /* 0x000fc800078e022b */
[----:B------:R-:W0:Y:S04]  /*66e0*/  LDS.128 R40, [R41+0x16400] ;  /* 0x0164000029287984 */ /* 0x000e280000000c00 */
[----:B------:R-:W2:Y:S01]  /*66f0*/  LDS.128 R44, [R44+0x16400] ;  /* 0x016400002c2c7984 */ /* 0x000ea20000000c00 */
[----:B------:R-:W-:Y:S05]  /*6700*/  @P3 BRA `(.L_x_1374) ;  /* 0x0000000c00303947 */ /* 0x000fea0003800000 */
[----:B------:R-:W-:Y:S02]  /*6710*/  SHF.R.U32.HI R14, RZ, 0x8, R13 ;  /* 0x00000008ff0e7819 */ /* 0x000fe4000001160d */
[----:B------:R-:W-:Y:S02]  /*6720*/  SHF.R.U32.HI R131, RZ, 0x8, R37 ;  /* 0x00000008ff837819 */ /* 0x000fe40000011625 */
[----:B------:R-:W-:Y:S01]  /*6730*/  SHF.R.U32.HI R130, RZ, 0x8, R39 ;  /* 0x00000008ff827819 */ /* 0x000fe20000011627 */
[----:B------:R-:W-:Y:S01]  /*6740*/  IMAD.SHL.U32 R14, R14, 0x100, RZ ;  /* 0x000001000e0e7824 */ /* 0x000fe200078e00ff */
[----:B------:R-:W-:Y:S02]  /*6750*/  SHF.R.U32.HI R36, RZ, 0x8, R15 ;  /* 0x00000008ff247819 */ /* 0x000fe4000001160f */
[----:B------:R-:W-:Y:S02]  /*6760*/  SHF.R.U32.HI R132, RZ, 0x10, R13 ;  /* 0x00000010ff847819 */ /* 0x000fe4000001160d */
[----:B------:R-:W-:Y:S01]  /*6770*/  LOP3.LUT R127, R13, 0xff0000ff, RZ, 0xc0, !PT ;  /* 0xff0000ff0d7f7812 */ /* 0x000fe200078ec0ff */
[----:B------:R-:W-:Y:S01]  /*6780*/  IMAD.SHL.U32 R36, R36, 0x100, RZ ;  /* 0x0000010024247824 */ /* 0x000fe200078e00ff */
[----:B------:R-:W-:-:S02]  /*6790*/  SHF.R.U32.HI R12, RZ, 0x10, R15 ;  /* 0x00000010ff0c7819 */ /* 0x000fc4000001160f */
[----:B------:R-:W-:Y:S02]  /*67a0*/  LOP3.LUT R129, R15, 0xff0000ff, RZ, 0xc0, !PT ;  /* 0xff0000ff0f817812 */ /* 0x000fe400078ec0ff */
[----:B------:R-:W-:Y:S01]  /*67b0*/  SHF.R.U32.HI R13, RZ, 0x10, R37 ;  /* 0x00000010ff0d7819 */ /* 0x000fe20000011625 */
[----:B------:R-:W-:Y:S01]  /*67c0*/  IMAD.U32 R12, R12, 0x10000, RZ ;  /* 0x000100000c0c7824 */ /* 0x000fe200078e00ff */
[----:B------:R-:W-:Y:S01]  /*67d0*/  LOP3.LUT R38, R37, 0xff0000ff, RZ, 0xc0, !PT ;  /* 0xff0000ff25267812 */ /* 0x000fe200078ec0ff */
[----:B------:R-:W-:Y:S01]  /*67e0*/  IMAD.SHL.U32 R37, R131, 0x100, RZ ;  /* 0x0000010083257824 */ /* 0x000fe200078e00ff */
[----:B------:R-:W-:Y:S01]  /*67f0*/  SHF.R.U32.HI R15, RZ, 0x10, R39 ;  /* 0x00000010ff0f7819 */ /* 0x000fe20000011627 */
[----:B------:R-:W-:Y:S01]  /*6800*/  IMAD.U32 R13, R13, 0x10000, RZ ;  /* 0x000100000d0d7824 */ /* 0x000fe200078e00ff */
[----:B------:R-:W-:Y:S01]  /*6810*/  LOP3.LUT R128, R39, 0xff0000ff, RZ, 0xc0, !PT ;  /* 0xff0000ff27807812 */ /* 0x000fe200078ec0ff */
[----:B------:R-:W-:Y:S01]  /*6820*/  IMAD.SHL.U32 R39, R130, 0x100, RZ ;  /* 0x0000010082277824 */ /* 0x000fe200078e00ff */
[----:B------:R-:W-:Y:S01]  /*6830*/  LOP3.LUT R127, R127, 0xff00, R14, 0xf8, !PT ;  /* 0x0000ff007f7f7812 */ /* 0x000fe200078ef80e */
[----:B------:R-:W-:Y:S01]  /*6840*/  IMAD.U32 R14, R132, 0x10000, RZ ;  /* 0x00010000840e7824 */ /* 0x000fe200078e00ff */
[----:B------:R-:W-:Y:S01]  /*6850*/  LOP3.LUT R132, R38, 0xff00, R37, 0xf8, !PT ;  /* 0x0000ff0026847812 */ /* 0x000fe200078ef825 */
[----:B------:R-:W-:Y:S01]  /*6860*/  IMAD.U32 R131, R15, 0x10000, RZ ;  /* 0x000100000f837824 */ /* 0x000fe200078e00ff */
[----:B------:R-:W-:-:S02]  /*6870*/  LOP3.LUT R134, R128, 0xff00, R39, 0xf8, !PT ;  /* 0x0000ff0080867812 */ /* 0x000fc400078ef827 */
[----:B------:R-:W-:Y:S02]  /*6880*/  LOP3.LUT R129, R129, 0xff00, R36, 0xf8, !PT ;  /* 0x0000ff0081817812 */ /* 0x000fe400078ef824 */
[----:B------:R-:W-:Y:S02]  /*6890*/  F2FP.F16.E4M3.UNPACK_B R130, R126.H1 ;  /* 0x0000007eff82723e */ /* 0x000fe400030006ff */
[----:B--2---:R-:W-:Y:S02]  /*68a0*/  F2FP.F16.E4M3.UNPACK_B R39, R44.H1 ;  /* 0x0000002cff27723e */ /* 0x004fe400030006ff */
[----:B0-----:R-:W-:Y:S02]  /*68b0*/  F2FP.F16.E4M3.UNPACK_B R38, R40.H1 ;  /* 0x00000028ff26723e */ /* 0x001fe400030006ff */
[----:B------:R-:W-:Y:S01]  /*68c0*/  LOP3.LUT R14, R127, 0xff0000, R14, 0xf8, !PT ;  /* 0x00ff00007f0e7812 */ /* 0x000fe200078ef80e */
[----:B------:R-:W-:Y:S01]  /*68d0*/  HADD2.F32 R37, -RZ, R39.H0_H0 ;  /* 0x20000027ff257230 */ /* 0x000fe20000004100 */
[----:B------:R-:W-:Y:S01]  /*68e0*/  LOP3.LUT R12, R129, 0xff0000, R12, 0xf8, !PT ;  /* 0x00ff0000810c7812 */ /* 0x000fe200078ef80c */
[----:B------:R-:W-:Y:S01]  /*68f0*/  HADD2.F32 R129, -RZ, R130.H0_H0 ;  /* 0x20000082ff817230 */ /* 0x000fe20000004100 */
[----:B------:R-:W-:Y:S01]  /*6900*/  F2FP.F16.E4M3.UNPACK_B R127, R125.H1 ;  /* 0x0000007dff7f723e */ /* 0x000fe200030006ff */
[----:B------:R-:W-:Y:S01]  /*6910*/  HADD2.F32 R36, -RZ, R38.H0_H0 ;  /* 0x20000026ff247230 */ /* 0x000fe20000004100 */
[----:B------:R-:W-:Y:S01]  /*6920*/  LOP3.LUT R15, R132, 0xff0000, R13, 0xf8, !PT ;  /* 0x00ff0000840f7812 */ /* 0x000fe200078ef80d */
[----:B------:R-:W-:-:S02]  /*6930*/  HADD2.F32 R132, -RZ, R130.H1_H1 ;  /* 0x30000082ff847230 */ /* 0x000fc40000004100 */
[CC--:B------:R-:W-:Y:S01]  /*6940*/  FMUL.FTZ R133, R37.reuse, R129.reuse ;  /* 0x0000008125857220 */ /* 0x0c0fe20000410000 */
[--C-:B------:R-:W-:Y:S02]  /*6950*/  HADD2.F32 R128, -RZ, R127.reuse.H0_H0 ;  /* 0x2000007fff807230 */ /* 0x100fe40000004100 */
[C---:B------:R-:W-:Y:S01]  /*6960*/  FMUL.FTZ R136, R36.reuse, R129 ;  /* 0x0000008124887220 */ /* 0x040fe20000410000 */
[----:B------:R-:W-:Y:S01]  /*6970*/  HADD2.F32 R38, -RZ, R38.H1_H1 ;  /* 0x30000026ff267230 */ /* 0x000fe20000004100 */
[----:B------:R-:W-:Y:S01]  /*6980*/  F2FP.F16.E4M3.UNPACK_B R130, R126 ;  /* 0x0000007eff82723e */ /* 0x000fe200020006ff */
[-C--:B------:R-:W-:Y:S01]  /*6990*/  FFMA.FTZ R36, R36, R128.reuse, -R133 ;  /* 0x0000008024247223 */ /* 0x080fe20000010885 */
[----:B------:R-:W-:Y:S01]  /*69a0*/  FFMA.FTZ R37, R37, R128, R136 ;  /* 0x0000008025257223 */ /* 0x000fe20000010088 */
[----:B------:R-:W-:Y:S01]  /*69b0*/  HADD2.F32 R128, -RZ, R127.H1_H1 ;  /* 0x3000007fff807230 */ /* 0x000fe20000004100 */
[----:B------:R-:W-:Y:S01]  /*69c0*/  F2FP.F16.E4M3.UNPACK_B R129, R125 ;  /* 0x0000007dff81723e */ /* 0x000fe200020006ff */
[----:B------:R-:W-:Y:S01]  /*69d0*/  HADD2.F32 R127, -RZ, R39.H1_H1 ;  /* 0x30000027ff7f7230 */ /* 0x000fe20000004100 */
[----:B------:R-:W-:-:S02]  /*69e0*/  F2FP.F16.E4M3.UNPACK_B R44, R44 ;  /* 0x0000002cff2c723e */ /* 0x000fc400020006ff */
[----:B------:R-:W-:Y:S02]  /*69f0*/  F2FP.F16.E4M3.UNPACK_B R125, R40 ;  /* 0x00000028ff7d723e */ /* 0x000fe400020006ff */
[----:B------:R-:W-:Y:S01]  /*6a00*/  LOP3.LUT R13, R134, 0xff0000, R131, 0xf8, !PT ;  /* 0x00ff0000860d7812 */ /* 0x000fe200078ef883 */
[-C--:B------:R-:W-:Y:S01]  /*6a10*/  FMUL.FTZ R39, R127, R132.reuse ;  /* 0x000000847f277220 */ /* 0x080fe20000410000 */
[----:B------:R-:W-:Y:S02]  /*6a20*/  HADD2.F32 R131, -RZ, R130.H0_H0 ;  /* 0x20000082ff837230 */ /* 0x000fe40000004100 */
[C---:B------:R-:W-:Y:S01]  /*6a30*/  FMUL.FTZ R132, R38.reuse, R132 ;  /* 0x0000008426847220 */ /* 0x040fe20000410000 */
[----:B------:R-:W-:Y:S02]  /*6a40*/  HADD2.F32 R126, -RZ, R44.H0_H0 ;  /* 0x2000002cff7e7230 */ /* 0x000fe40000004100 */
[----:B------:R-:W-:Y:S01]  /*6a50*/  FFMA.FTZ R39, R38, R128, -R39 ;  /* 0x0000008026277223 */ /* 0x000fe20000010827 */
[----:B------:R-:W-:-:S02]  /*6a60*/  HADD2.F32 R40, -RZ, R125.H0_H0 ;  /* 0x2000007dff287230 */ /* 0x000fc40000004100 */
[----:B------:R-:W-:Y:S01]  /*6a70*/  FFMA.FTZ R38, R127, R128, R132 ;  /* 0x000000807f267223 */ /* 0x000fe20000010084 */
        /* <DEDUP_REMOVED lines=10> */
[----:B------:R-:W-:Y:S01]  /*6b20*/  F2FP.F16.E4M3.UNPACK_B R133, R124.H1 ;  /* 0x0000007cff85723e */ /* 0x000fe200030006ff */
[C---:B------:R-:W-:Y:S01]  /*6b30*/  FMUL.FTZ R137, R125.reuse, R130 ;  /* 0x000000827d897220 */ /* 0x040fe20000410000 */
[----:B------:R-:W-:Y:S01]  /*6b40*/  F2FP.F16.E4M3.UNPACK_B R129, R46.H1 ;  /* 0x0000002eff81723e */ /* 0x000fe200030006ff */
[----:B------:R-:W-:Y:S01]  /*6b50*/  FFMA.FTZ R127, R125, R131, -R126 ;  /* 0x000000837d7f7223 */ /* 0x000fe2000001087e */
[----:B------:R-:W-:Y:S01]  /*6b60*/  F2FP.F16.E4M3.UNPACK_B R126, R42.H1 ;  /* 0x0000002aff7e723e */ /* 0x000fe200030006ff */
[----:B------:R-:W-:Y:S01]  /*6b70*/  HADD2.F32 R135, -RZ, R133.H0_H0 ;  /* 0x20000085ff877230 */ /* 0x000fe20000004100 */
[----:B------:R-:W-:Y:S01]  /*6b80*/  F2FP.F16.E4M3.UNPACK_B R132, R122.H1 ;  /* 0x0000007aff84723e */ /* 0x000fe200030006ff */
[----:B------:R-:W-:-:S02]  /*6b90*/  HADD2.F32 R130, -RZ, R129.H0_H0 ;  /* 0x20000081ff827230 */ /* 0x000fc40000004100 */
[----:B------:R-:W-:Y:S01]  /*6ba0*/  FFMA.FTZ R125, R128, R131, R137 ;  /* 0x00000083807d7223 */ /* 0x000fe20000010089 */
[----:B------:R-:W-:Y:S01]  /*6bb0*/  HADD2.F32 R128, -RZ, R126.H0_H0 ;  /* 0x2000007eff807230 */ /* 0x000fe20000004100 */
[----:B------:R-:W-:Y:S01]  /*6bc0*/  F2FP.F16.E4M3.UNPACK_B R42, R42 ;  /* 0x0000002aff2a723e */ /* 0x000fe200020006ff */
[----:B------:R-:W-:Y:S02]  /*6bd0*/  HADD2.F32 R134, -RZ, R133.H1_H1 ;  /* 0x30000085ff867230 */ /* 0x000fe40000004100 */
[-C--:B------:R-:W-:Y:S01]  /*6be0*/  FMUL.FTZ R137, R130, R135.reuse ;  /* 0x0000008782897220 */ /* 0x080fe20000410000 */
[----:B------:R-:W-:Y:S02]  /*6bf0*/  HADD2.F32 R133, -RZ, R132.H0_H0 ;  /* 0x20000084ff857230 */ /* 0x000fe40000004100 */
[----:B------:R-:W-:Y:S01]  /*6c00*/  FMUL.FTZ R135, R128, R135 ;  /* 0x0000008780877220 */ /* 0x000fe20000410000 */
[----:B------:R-:W-:Y:S01]  /*6c10*/  HADD2.F32 R131, -RZ, R129.H1_H1 ;  /* 0x30000081ff837230 */ /* 0x000fe20000004100 */
[----:B------:R-:W-:Y:S01]  /*6c20*/  F2FP.SATFINITE.E4M3.F32.PACK_AB_MERGE_C R37, R38, R37, RZ ;  /* 0x000000252625723e */ /* 0x000fe200048070ff */
[----:B------:R-:W-:-:S02]  /*6c30*/  HADD2.F32 R129, -RZ, R126.H1_H1 ;  /* 0x3000007eff817230 */ /* 0x000fc40000004100 */
[-C--:B------:R-:W-:Y:S01]  /*6c40*/  FFMA.FTZ R126, R128, R133.reuse, -R137 ;  /* 0x00000085807e7223 */ /* 0x080fe20000010889 */
[----:B------:R-:W-:Y:S01]  /*6c50*/  FFMA.FTZ R128, R130, R133, R135 ;  /* 0x0000008582807223 */ /* 0x000fe20000010087 */
[----:B------:R-:W-:Y:S01]  /*6c60*/  F2FP.F16.E4M3.UNPACK_B R130, R124 ;  /* 0x0000007cff82723e */ /* 0x000fe200020006ff */
[----:B------:R-:W-:Y:S01]  /*6c70*/  HADD2.F32 R132, -RZ, R132.H1_H1 ;  /* 0x30000084ff847230 */ /* 0x000fe20000004100 */
[----:B------:R-:W-:Y:S01]  /*6c80*/  F2FP.F16.E4M3.UNPACK_B R124, R46 ;  /* 0x0000002eff7c723e */ /* 0x000fe200020006ff */
[-C--:B------:R-:W-:Y:S01]  /*6c90*/  FMUL.FTZ R136, R131, R134.reuse ;  /* 0x0000008683887220 */ /* 0x080fe20000410000 */
[----:B------:R-:W-:Y:S01]  /*6ca0*/  FMUL.FTZ R134, R129, R134 ;  /* 0x0000008681867220 */ /* 0x000fe20000410000 */
[--C-:B------:R-:W-:Y:S01]  /*6cb0*/  HADD2.F32 R135, -RZ, R130.reuse.H0_H0 ;  /* 0x20000082ff877230 */ /* 0x100fe20000004100 */
[----:B------:R-:W-:Y:S01]  /*6cc0*/  F2FP.SATFINITE.E4M3.F32.PACK_AB_MERGE_C R36, R39, R36, RZ ;  /* 0x000000242724723e */ /* 0x000fe200048070ff */
[----:B------:R-:W-:Y:S01]  /*6cd0*/  HADD2.F32 R137, -RZ, R130.H1_H1 ;  /* 0x30000082ff897230 */ /* 0x000fe20000004100 */
[----:B------:R-:W-:Y:S01]  /*6ce0*/  F2FP.F16.E4M3.UNPACK_B R130, R122 ;  /* 0x0000007aff82723e */ /* 0x000fe200020006ff */
[----:B------:R-:W-:-:S02]  /*6cf0*/  HADD2.F32 R122, -RZ, R124.H0_H0 ;  /* 0x2000007cff7a7230 */ /* 0x000fc40000004100 */
[----:B------:R-:W-:Y:S01]  /*6d00*/  FFMA.FTZ R143, R131, R132, R134 ;  /* 0x00000084838f7223 */ /* 0x000fe20000010086 */
[----:B------:R-:W-:Y:S01]  /*6d10*/  HADD2.F32 R46, -RZ, R42.H0_H0 ;  /* 0x2000002aff2e7230 */ /* 0x000fe20000004100 */
[----:B------:R-:W-:Y:S01]  /*6d20*/  F2FP.F16.E4M3.UNPACK_B R38, R45 ;  /* 0x0000002dff26723e */ /* 0x000fe200020006ff */
[----:B------:R-:W-:Y:S02]  /*6d30*/  HADD2.F32 R124, -RZ, R124.H1_H1 ;  /* 0x3000007cff7c7230 */ /* 0x000fe40000004100 */
[-C--:B------:R-:W-:Y:S01]  /*6d40*/  FMUL.FTZ R139, R122, R135.reuse ;  /* 0x000000877a8b7220 */ /* 0x080fe20000410000 */
[----:B------:R-:W-:Y:S02]  /*6d50*/  HADD2.F32 R42, -RZ, R42.H1_H1 ;  /* 0x3000002aff2a7230 */ /* 0x000fe40000004100 */
[----:B------:R-:W-:Y:S01]  /*6d60*/  FMUL.FTZ R135, R46, R135 ;  /* 0x000000872e877220 */ /* 0x000fe20000410000 */
[--C-:B------:R-:W-:Y:S02]  /*6d70*/  HADD2.F32 R131, -RZ, R130.reuse.H0_H0 ;  /* 0x20000082ff837230 */ /* 0x100fe40000004100 */
[----:B------:R-:W-:Y:S01]  /*6d80*/  FMUL.FTZ R141, R124, R137 ;  /* 0x000000897c8d7220 */ /* 0x000fe20000410000 */
[----:B------:R-:W-:-:S02]  /*6d90*/  HADD2.F32 R133, -RZ, R130.H1_H1 ;  /* 0x30000082ff857230 */ /* 0x000fc40000004100 */
[----:B------:R-:W-:Y:S01]  /*6da0*/  FMUL.FTZ R137, R42, R137 ;  /* 0x000000892a897220 */ /* 0x000fe20000410000 */
[----:B------:R-:W-:Y:S01]  /*6db0*/  F2FP.F16.E4M3.UNPACK_B R39, R15 ;  /* 0x0000000fff27723e */ /* 0x000fe200020006ff */
[----:B------:R-:W-:Y:S01]  /*6dc0*/  FFMA.FTZ R129, R129, R132, -R136 ;  /* 0x0000008481817223 */ /* 0x000fe20000010888 */
[----:B------:R-:W-:Y:S01]  /*6dd0*/  F2FP.SATFINITE.E4M3.F32.PACK_AB_MERGE_C R44, R125, R44, R37 ;  /* 0x0000002c7d2c723e */ /* 0x000fe20004807025 */
[----:B------:R-:W-:Y:S01]  /*6de0*/  FFMA.FTZ R139, R46, R131, -R139 ;  /* 0x000000832e8b7223 */ /* 0x000fe2000001088b */
[----:B------:R-:W-:Y:S01]  /*6df0*/  F2FP.F16.E4M3.UNPACK_B R37, R41 ;  /* 0x00000029ff25723e */ /* 0x000fe200020006ff */
[----:B------:R-:W-:Y:S01]  /*6e00*/  FFMA.FTZ R46, R122, R131, R135 ;  /* 0x000000837a2e7223 */ /* 0x000fe20000010087 */
[-C--:B------:R-:W-:Y:S01]  /*6e10*/  FFMA.FTZ R137, R124, R133.reuse, R137 ;  /* 0x000000857c897223 */ /* 0x080fe20000010089 */
[----:B------:R-:W-:Y:S01]  /*6e20*/  F2FP.SATFINITE.E4M3.F32.PACK_AB_MERGE_C R40, R127, R40, R36 ;  /* 0x000000287f28723e */ /* 0x000fe20004807024 */
[----:B------:R-:W-:Y:S01]  /*6e30*/  FFMA.FTZ R42, R42, R133, -R141 ;  /* 0x000000852a2a7223 */ /* 0x000fe2000001088d */
[----:B------:R-:W-:Y:S01]  /*6e40*/  HADD2.F32 R122, -RZ, R38.H0_H0 ;  /* 0x20000026ff7a7230 */ /* 0x000fe20000004100 */
[----:B------:R-:W-:Y:S01]  /*6e50*/  F2FP.F16.E4M3.UNPACK_B R124, R14 ;  /* 0x0000000eff7c723e */ /* 0x000fe200020006ff */
[----:B------:R-:W-:Y:S01]  /*6e60*/  HADD2.F32 R127, -RZ, R39.H0_H0 ;  /* 0x20000027ff7f7230 */ /* 0x000fe20000004100 */
[----:B------:R-:W-:Y:S01]  /*6e70*/  F2FP.SATFINITE.E4M3.F32.PACK_AB_MERGE_C R126, R129, R126, RZ ;  /* 0x0000007e817e723e */ /* 0x000fe200048070ff */
[----:B------:R-:W-:Y:S01]  /*6e80*/  HADD2.F32 R36, -RZ, R37.H0_H0 ;  /* 0x20000025ff247230 */ /* 0x000fe20000004100 */
[----:B------:R-:W-:Y:S01]  /*6e90*/  F2FP.F16.E4M3.UNPACK_B R45, R45.H1 ;  /* 0x0000002dff2d723e */ /* 0x000fe200030006ff */
[----:B------:R-:W-:Y:S01]  /*6ea0*/  HADD2.F32 R125, -RZ, R124.H0_H0 ;  /* 0x2000007cff7d7230 */ /* 0x000fe20000004100 */
[----:B------:R-:W-:Y:S01]  /*6eb0*/  F2FP.SATFINITE.E4M3.F32.PACK_AB_MERGE_C R42, R42, R139, R126 ;  /* 0x0000008b2a2a723e */ /* 0x000fe2000480707e */
        /* <DEDUP_REMOVED lines=9> */
[----:B------:R-:W-:Y:S01]  /*6f50*/  F2FP.F16.E4M3.UNPACK_B R125, R15.H1 ;  /* 0x0000000fff7d723e */ /* 0x000fe200030006ff */
[C---:B------:R-:W-:Y:S01]  /*6f60*/  FMUL.FTZ R127, R39.reuse, R126 ;  /* 0x0000007e277f7220 */ /* 0x040fe20000410000 */
[----:B------:R-:W-:Y:S01]  /*6f70*/  F2FP.F16.E4M3.UNPACK_B R41, R41.H1 ;  /* 0x00000029ff29723e */ /* 0x000fe200030006ff */
[----:B------:R-:W-:Y:S01]  /*6f80*/  FFMA.FTZ R39, R39, R124, -R122 ;  /* 0x0000007c27277223 */ /* 0x000fe2000001087a */
[----:B------:R-:W-:Y:S01]  /*6f90*/  F2FP.F16.E4M3.UNPACK_B R14, R14.H1 ;  /* 0x0000000eff0e723e */ /* 0x000fe200030006ff */
[----:B------:R-:W-:Y:S01]  /*6fa0*/  HADD2.F32 R122, -RZ, R45.H0_H0 ;  /* 0x2000002dff7a7230 */ /* 0x000fe20000004100 */
[----:B------:R-:W-:Y:S01]  /*6fb0*/  F2FP.SATFINITE.E4M3.F32.PACK_AB_MERGE_C R128, R143, R128, RZ ;  /* 0x000000808f80723e */ /* 0x000fe200048070ff */
[----:B------:R-:W-:-:S02]  /*6fc0*/  HADD2.F32 R126, -RZ, R125.H0_H0 ;  /* 0x2000007dff7e7230 */ /* 0x000fc40000004100 */
[----:B------:R-:W-:Y:S01]  /*6fd0*/  FFMA.FTZ R38, R38, R124, R127 ;  /* 0x0000007c26267223 */ /* 0x000fe2000001007f */
[----:B------:R-:W-:Y:S01]  /*6fe0*/  HADD2.F32 R15, -RZ, R41.H0_H0 ;  /* 0x20000029ff0f7230 */ /* 0x000fe20000004100 */
[----:B------:R-:W-:Y:S01]  /*6ff0*/  F2FP.SATFINITE.E4M3.F32.PACK_AB_MERGE_C R46, R137, R46, R128 ;  /* 0x0000002e892e723e */ /* 0x000fe20004807080 */
[----:B------:R-:W-:Y:S02]  /*7000*/  HADD2.F32 R124, -RZ, R45.H1_H1 ;  /* 0x3000002dff7c7230 */ /* 0x000fe40000004100 */
[-C--:B------:R-:W-:Y:S01]  /*7010*/  FMUL.FTZ R128, R122, R126.reuse ;  /* 0x0000007e7a807220 */ /* 0x080fe20000410000 */
[--C-:B------:R-:W-:Y:S02]  /*7020*/  HADD2.F32 R45, -RZ, R14.reuse.H0_H0 ;  /* 0x2000000eff2d7230 */ /* 0x100fe40000004100 */
[----:B------:R-:W-:Y:S01]  /*7030*/  FMUL.FTZ R127, R15, R126 ;  /* 0x0000007e0f7f7220 */ /* 0x000fe20000410000 */
[----:B------:R-:W-:Y:S01]  /*7040*/  HADD2.F32 R41, -RZ, R41.H1_H1 ;  /* 0x30000029ff297230 */ /* 0x000fe20000004100 */
[-C--:B------:R-:W-:Y:S01]  /*7050*/  F2FP.F16.E4M3.UNPACK_B R134, R13.reuse.H1 ;  /* 0x0000000dff86723e */ /* 0x080fe200030006ff */
[----:B------:R-:W-:Y:S01]  /*7060*/  HADD2.F32 R125, -RZ, R125.H1_H1 ;  /* 0x3000007dff7d7230 */ /* 0x000fe20000004100 */
[----:B------:R-:W-:Y:S01]  /*7070*/  F2FP.F16.E4M3.UNPACK_B R133, R13 ;  /* 0x0000000dff85723e */ /* 0x000fe200020006ff */
[----:B------:R-:W-:-:S02]  /*7080*/  HADD2.F32 R126, -RZ, R14.H1_H1 ;  /* 0x3000000eff7e7230 */ /* 0x000fc40000004100 */
[-C--:B------:R-:W-:Y:S01]  /*7090*/  FFMA.FTZ R14, R15, R45.reuse, -R128 ;  /* 0x0000002d0f0e7223 */ /* 0x080fe20000010880 */
[----:B------:R-:W-:Y:S01]  /*70a0*/  FFMA.FTZ R15, R122, R45, R127 ;  /* 0x0000002d7a0f7223 */ /* 0x000fe2000001007f */
[CC--:B------:R-:W-:Y:S01]  /*70b0*/  FMUL.FTZ R130, R124.reuse, R125.reuse ;  /* 0x0000007d7c827220 */ /* 0x0c0fe20000410000 */
[C---:B------:R-:W-:Y:S01]  /*70c0*/  FMUL.FTZ R127, R41.reuse, R125 ;  /* 0x0000007d297f7220 */ /* 0x040fe20000410000 */
[-C--:B------:R-:W-:Y:S01]  /*70d0*/  F2FP.F16.E4M3.UNPACK_B R45, R43.reuse ;  /* 0x0000002bff2d723e */ /* 0x080fe200020006ff */
[----:B------:R-:W-:Y:S01]  /*70e0*/  HADD2.F32 R13, -RZ, R134.H0_H0 ;  /* 0x20000086ff0d7230 */ /* 0x000fe20000004100 */
[----:B------:R-:W-:Y:S01]  /*70f0*/  F2FP.F16.E4M3.UNPACK_B R43, R43.H1 ;  /* 0x0000002bff2b723e */ /* 0x000fe200030006ff */
[-C--:B------:R-:W-:Y:S01]  /*7100*/  FFMA.FTZ R41, R41, R126.reuse, -R130 ;  /* 0x0000007e29297223 */ /* 0x080fe20000010882 */
[-C--:B------:R-:W-:Y:S01]  /*7110*/  F2FP.F16.E4M3.UNPACK_B R125, R47.reuse ;  /* 0x0000002fff7d723e */ /* 0x080fe200020006ff */
[----:B------:R-:W-:Y:S01]  /*7120*/  FFMA.FTZ R122, R124, R126, R127 ;  /* 0x0000007e7c7a7223 */ /* 0x000fe2000001007f */
[----:B------:R-:W-:Y:S01]  /*7130*/  F2FP.F16.E4M3.UNPACK_B R126, R47.H1 ;  /* 0x0000002fff7e723e */ /* 0x000fe200030006ff */
[----:B------:R-:W-:Y:S01]  /*7140*/  HADD2.F32 R124, -RZ, R43.H0_H0 ;  /* 0x2000002bff7c7230 */ /* 0x000fe20000004100 */
[-C--:B------:R-:W-:Y:S01]  /*7150*/  F2FP.F16.E4M3.UNPACK_B R130, R12.reuse.H1 ;  /* 0x0000000cff82723e */ /* 0x080fe200030006ff */
[----:B------:R-:W-:Y:S01]  /*7160*/  HADD2.F32 R127, -RZ, R125.H0_H0 ;  /* 0x2000007dff7f7230 */ /* 0x000fe20000004100 */
[----:B------:R-:W-:Y:S01]  /*7170*/  F2FP.F16.E4M3.UNPACK_B R129, R12 ;  /* 0x0000000cff81723e */ /* 0x000fe200020006ff */
[----:B------:R-:W-:-:S02]  /*7180*/  HADD2.F32 R12, -RZ, R133.H0_H0 ;  /* 0x20000085ff0c7230 */ /* 0x000fc40000004100 */
[-C--:B------:R-:W-:Y:S01]  /*7190*/  FMUL.FTZ R137, R124, R13.reuse ;  /* 0x0000000d7c897220 */ /* 0x080fe20000410000 */
[----:B------:R-:W-:Y:S01]  /*71a0*/  HADD2.F32 R47, -RZ, R45.H0_H0 ;  /* 0x2000002dff2f7230 */ /* 0x000fe20000004100 */
[----:B------:R-:W-:Y:S01]  /*71b0*/  F2FP.SATFINITE.E4M3.F32.PACK_AB_MERGE_C R14, R41, R14, RZ ;  /* 0x0000000e290e723e */ /* 0x000fe200048070ff */
[----:B------:R-:W-:Y:S02]  /*71c0*/  HADD2.F32 R128, -RZ, R126.H0_H0 ;  /* 0x2000007eff807230 */ /* 0x000fe40000004100 */
[-C--:B------:R-:W-:Y:S01]  /*71d0*/  FMUL.FTZ R136, R127, R12.reuse ;  /* 0x0000000c7f887220 */ /* 0x080fe20000410000 */
[----:B------:R-:W-:Y:S02]  /*71e0*/  HADD2.F32 R131, -RZ, R130.H0_H0 ;  /* 0x20000082ff837230 */ /* 0x000fe40000004100 */
[----:B------:R-:W-:Y:S01]  /*71f0*/  FMUL.FTZ R138, R47, R12 ;  /* 0x0000000c2f8a7220 */ /* 0x000fe20000410000 */
[----:B------:R-:W-:Y:S02]  /*7200*/  HADD2.F32 R132, -RZ, R129.H0_H0 ;  /* 0x20000081ff847230 */ /* 0x000fe40000004100 */
[----:B------:R-:W-:Y:S01]  /*7210*/  FMUL.FTZ R135, R128, R13 ;  /* 0x0000000d80877220 */ /* 0x000fe20000410000 */
[----:B------:R-:W-:-:S02]  /*7220*/  HADD2.F32 R126, -RZ, R126.H1_H1 ;  /* 0x3000007eff7e7230 */ /* 0x000fc40000004100 */
[-C--:B------:R-:W-:Y:S01]  /*7230*/  FFMA.FTZ R137, R128, R131.reuse, R137 ;  /* 0x0000008380897223 */ /* 0x080fe20000010089 */
[----:B------:R-:W-:Y:S02]  /*7240*/  HADD2.F32 R134, -RZ, R134.H1_H1 ;  /* 0x30000086ff867230 */ /* 0x000fe40000004100 */
[----:B------:R-:W-:Y:S01]  /*7250*/  FFMA.FTZ R12, R47, R132, -R136 ;  /* 0x000000842f0c7223 */ /* 0x000fe20000010888 */
[----:B------:R-:W-:Y:S02]  /*7260*/  HADD2.F32 R43, -RZ, R43.H1_H1 ;  /* 0x3000002bff2b7230 */ /* 0x000fe40000004100 */
[----:B------:R-:W-:Y:S01]  /*7270*/  FFMA.FTZ R135, R124, R131, -R135 ;  /* 0x000000837c877223 */ /* 0x000fe20000010887 */
[----:B------:R-:W-:Y:S02]  /*7280*/  HADD2.F32 R125, -RZ, R125.H1_H1 ;  /* 0x3000007dff7d7230 */ /* 0x000fe40000004100 */
[----:B------:R-:W-:Y:S01]  /*7290*/  FMUL.FTZ R136, R126, R134 ;  /* 0x000000867e887220 */ /* 0x000fe20000410000 */
[----:B------:R-:W-:-:S02]  /*72a0*/  HADD2.F32 R128, -RZ, R133.H1_H1 ;  /* 0x30000085ff807230 */ /* 0x000fc40000004100 */
[----:B------:R-:W-:Y:S01]  /*72b0*/  FMUL.FTZ R47, R43, R134 ;  /* 0x000000862b2f7220 */ /* 0x000fe20000410000 */
[----:B------:R-:W-:Y:S02]  /*72c0*/  HADD2.F32 R130, -RZ, R130.H1_H1 ;  /* 0x30000082ff827230 */ /* 0x000fe40000004100 */
[----:B------:R-:W-:Y:S01]  /*72d0*/  FFMA.FTZ R13, R127, R132, R138 ;  /* 0x000000847f0d7223 */ /* 0x000fe2000001008a */
[----:B------:R-:W-:Y:S02]  /*72e0*/  HADD2.F32 R45, -RZ, R45.H1_H1 ;  /* 0x3000002dff2d7230 */ /* 0x000fe40000004100 */
[----:B------:R-:W-:Y:S01]  /*72f0*/  FMUL.FTZ R132, R125, R128 ;  /* 0x000000807d847220 */ /* 0x000fe20000410000 */
        /* <DEDUP_REMOVED lines=9> */
[----:B------:R-:W-:Y:S02]  /*7390*/  F2FP.SATFINITE.E4M3.F32.PACK_AB_MERGE_C R43, R45, R12, R135 ;  /* 0x0000000c2d2b723e */ /* 0x000fe40004807087 */
[----:B------:R-:W-:Y:S02]  /*73a0*/  F2FP.SATFINITE.E4M3.F32.PACK_AB_MERGE_C R41, R39, R36, R14 ;  /* 0x000000242729723e */ /* 0x000fe4000480700e */
[----:B------:R-:W-:Y:S02]  /*73b0*/  F2FP.SATFINITE.E4M3.F32.PACK_AB_MERGE_C R45, R38, R37, R15 ;  /* 0x00000025262d723e */ /* 0x000fe4000480700f */
[----:B------:R-:W-:-:S07]  /*73c0*/  F2FP.SATFINITE.E4M3.F32.PACK_AB_MERGE_C R47, R128, R13, R126 ;  /* 0x0000000d802f723e */ /* 0x000fce000480707e */
.L_x_1374:
[----:B------:R-:W-:Y:S05]  /*73d0*/  BSYNC B2 ;  /* 0x0000000000027941 */ /* 0x000fea0003800000 */
.L_x_1373:
[----:B0-----:R0:W-:Y:S04]  /*73e0*/  STG.E.128 desc[UR42][R104.64], R40 ;  /* 0x0000002868007986 */ /* 0x0011e8000c101d2a */
[----:B--2---:R0:W-:Y:S02]  /*73f0*/  @!P2 STG.E.128 desc[UR42][R106.64], R44 ;  /* 0x0000002c6a00a986 */ /* 0x0041e4000c101d2a */
.L_x_1372:
[----:B------:R-:W-:Y:S05]  /*7400*/  BSYNC B1 ;  /* 0x0000000000017941 */ /* 0x000fea0003800000 */
.L_x_1371:
[----:B------:R-:W-:Y:S01]  /*7410*/  ISETP.NE.AND P2, PT, R49, RZ, PT ;  /* 0x000000ff3100720c */ /* 0x000fe20003f45270 */
[----:B------:R-:W-:-:S12]  /*7420*/  BSSY B1, `(.L_x_1375) ;  /* 0x00000f3000017945 */ /* 0x000fd80003800000 */
[----:B------:R-:W-:Y:S05]  /*7430*/  @!P2 BRA `(.L_x_1376) ;  /* 0x0000000c00c4a947 */ /* 0x000fea0003800000 */
[----:B------:R-:W-:Y:S01]  /*7440*/  ISETP.NE.AND P4, PT, R102, RZ, PT ;  /* 0x000000ff6600720c */ /* 0x000fe20003f85270 */
[----:B------:R-:W-:Y:S01]  /*7450*/  BSSY B2, `(.L_x_1377) ;  /* 0x00000ed000027945 */ /* 0x000fe20003800000 */
[----:B0-----:R-:W-:Y:S02]  /*7460*/  IADD3 R41, P2, P3, R62, R96, R70 ;  /* 0x000000603e297210 */ /* 0x001fe40007b5e046 */
[----:B------:R-:W-:Y:S02]  /*7470*/  SEL R12, R76, R123, !P4 ;  /* 0x0000007b4c0c7207 */ /* 0x000fe40006000000 */
[----:B------:R-:W-:Y:S02]  /*7480*/  IADD3.X R36, R99, R116, R67, P2, P3 ;  /* 0x0000007463247210 */ /* 0x000fe400017e6443 */
[----:B------:R-:W-:-:S04]  /*7490*/  SHF.R.S32.HI R13, RZ, 0x1f, R12 ;  /* 0x0000001fff0d7819 */ /* 0x000fc8000001140c */
[----:B------:R-:W-:-:S04]  /*74a0*/  LEA.HI R13, R13, R12, RZ, 0x5 ;  /* 0x0000000c0d0d7211 */ /* 0x000fc800078f28ff */
[----:B------:R-:W-:-:S04]  /*74b0*/  SHF.R.S32.HI R12, RZ, 0x5, R13 ;  /* 0x00000005ff0c7819 */ /* 0x000fc8000001140d */
[----:B------:R-:W-:-:S04]  /*74c0*/  LEA.HI.SX32 R12, R89, R12, 0x1c ;  /* 0x0000000c590c7211 */ /* 0x000fc800078fe2ff */
[----:B------:R-:W-:Y:S01]  /*74d0*/  SHF.R.S32.HI R15, RZ, 0x1f, R12 ;  /* 0x0000001fff0f7819 */ /* 0x000fe2000001140c */
[----:B------:R-:W-:-:S03]  /*74e0*/  IMAD.SHL.U32 R13, R12, 0x10, RZ ;  /* 0x000000100c0d7824 */ /* 0x000fc600078e00ff */
[----:B------:R-:W-:Y:S02]  /*74f0*/  LEA.HI R15, R15, R12, RZ, 0x2 ;  /* 0x0000000c0f0f7211 */ /* 0x000fe400078f10ff */
[----:B------:R-:W-:Y:S02]  /*7500*/  ISETP.GE.AND P2, PT, R13, R117, PT ;  /* 0x000000750d00720c */ /* 0x000fe40003f46270 */
[----:B------:R-:W-:Y:S01]  /*7510*/  LOP3.LUT R12, R176, 0x30, R13, 0xf8, !PT ;  /* 0x00000030b00c7812 */ /* 0x000fe200078ef80d */
[----:B------:R-:W-:-:S03]  /*7520*/  IMAD.SHL.U32 R15, R15, 0x800, RZ ;  /* 0x000008000f0f7824 */ /* 0x000fc600078e00ff */
[----:B------:R-:W-:Y:S02]  /*7530*/  LOP3.LUT R12, R12, R177, RZ, 0x3c, !PT ;  /* 0x000000b10c0c7212 */ /* 0x000fe400078e3cff */
[----:B------:R-:W-:-:S04]  /*7540*/  LOP3.LUT R15, R15, 0xffffe000, RZ, 0xc0, !PT ;  /* 0xffffe0000f0f7812 */ /* 0x000fc800078ec0ff */
[----:B------:R-:W-:Y:S02]  /*7550*/  IADD3 R12, R12, R15, R178 ;  /* 0x0000000f0c0c7210 */ /* 0x000fe40007ffe0b2 */
[--C-:B------:R-:W-:Y:S02]  /*7560*/  @!P2 SHF.R.S32.HI R14, RZ, 0x1f, R13.reuse ;  /* 0x0000001fff0ea819 */ /* 0x100fe4000001140d */
[----:B------:R-:W-:Y:S01]  /*7570*/  @!P2 IADD3 R43, P3, P4, R62, R96, R13 ;  /* 0x000000603e2ba210 */ /* 0x000fe20007c7e00d */
[C---:B------:R-:W-:Y:S02]  /*7580*/  IMAD R13, R17.reuse, 0x6000, R85 ;  /* 0x00006000110d7824 */ /* 0x040fe400078e0255 */
[----:B------:R-:W-:Y:S01]  /*7590*/  IMAD R15, R17, 0x6000, R12 ;  /* 0x00006000110f7824 */ /* 0x000fe200078e020c */
[----:B------:R-:W-:Y:S01]  /*75a0*/  @!P2 IADD3.X R14, R99, R116, R14, P3, P4 ;  /* 0x00000074630ea210 */ /* 0x000fe20001fe840e */
[----:B------:R-:W-:Y:S01]  /*75b0*/  IMAD.IADD R13, R16, 0x1, R13 ;  /* 0x00000001100d7824 */ /* 0x000fe200078e020d */
[----:B------:R-:W-:-:S05]  /*75c0*/  IADD3 R40, P3, R41, R94, RZ ;  /* 0x0000005e29287210 */ /* 0x000fca0007f7e0ff */
[----:B------:R-:W-:Y:S01]  /*75d0*/  IMAD.X R41, R36, 0x1, R95, P3 ;  /* 0x0000000124297824 */ /* 0x000fe200018e065f */
[----:B------:R-:W-:Y:S01]  /*75e0*/  @!P2 IADD3 R42, P3, R43, R94, RZ ;  /* 0x0000005e2b2aa210 */ /* 0x000fe20007f7e0ff */
[----:B------:R-:W-:-:S04]  /*75f0*/  IMAD.IADD R36, R16, 0x1, R15 ;  /* 0x0000000110247824 */ /* 0x000fc800078e020f */
[----:B------:R-:W-:Y:S01]  /*7600*/  @!P2 IMAD.X R43, R14, 0x1, R95, P3 ;  /* 0x000000010e2ba824 */ /* 0x000fe200018e065f */
[----:B------:R-:W-:Y:S01]  /*7610*/  ISETP.GE.AND P3, PT, R100, R111, PT ;  /* 0x0000006f6400720c */ /* 0x000fe20003f66270 */
[----:B------:R-:W0:Y:S04]  /*7620*/  LDS.128 R12, [R13+0x16400] ;  /* 0x016400000d0c7984 */ /* 0x000e280000000c00 */
[----:B------:R-:W2:Y:S08]  /*7630*/  LDS.128 R36, [R36+0x16400] ;  /* 0x0164000024247984 */ /* 0x000eb00000000c00 */
[----:B------:R-:W-:Y:S05]  /*7640*/  @P3 BRA `(.L_x_1378) ;  /* 0x0000000c00343947 */ /* 0x000fea0003800000 */
[--C-:B------:R-:W-:Y:S02]  /*7650*/  SHF.R.U32.HI R107, RZ, 0x8, R9.reuse ;  /* 0x00000008ff6b7819 */ /* 0x100fe40000011609 */
[----:B------:R-:W-:Y:S02]  /*7660*/  LOP3.LUT R8, R9, 0xff0000ff, RZ, 0xc0, !PT ;  /* 0xff0000ff09087812 */ /* 0x000fe400078ec0ff */
[----:B------:R-:W-:Y:S01]  /*7670*/  SHF.R.U32.HI R105, RZ, 0x10, R9 ;  /* 0x00000010ff697819 */ /* 0x000fe20000011609 */
[----:B------:R-:W-:Y:S01]  /*7680*/  IMAD.SHL.U32 R9, R107, 0x100, RZ ;  /* 0x000001006b097824 */ /* 0x000fe200078e00ff */
[----:B------:R-:W-:Y:S02]  /*7690*/  SHF.R.U32.HI R47, RZ, 0x8, R11 ;  /* 0x00000008ff2f7819 */ /* 0x000fe4000001160b */
[----:B------:R-:W-:Y:S02]  /*76a0*/  SHF.R.U32.HI R45, RZ, 0x8, R35 ;  /* 0x00000008ff2d7819 */ /* 0x000fe40000011623 */
[----:B------:R-:W-:-:S02]  /*76b0*/  LOP3.LUT R10, R11, 0xff0000ff, RZ, 0xc0, !PT ;  /* 0xff0000ff0b0a7812 */ /* 0x000fc400078ec0ff */
[----:B------:R-:W-:Y:S01]  /*76c0*/  SHF.R.U32.HI R46, RZ, 0x10, R11 ;  /* 0x00000010ff2e7819 */ /* 0x000fe2000001160b */
[----:B------:R-:W-:Y:S01]  /*76d0*/  IMAD.SHL.U32 R11, R47, 0x100, RZ ;  /* 0x000001002f0b7824 */ /* 0x000fe200078e00ff */
[----:B------:R-:W-:Y:S01]  /*76e0*/  LOP3.LUT R8, R8, 0xff00, R9, 0xf8, !PT ;  /* 0x0000ff0008087812 */ /* 0x000fe200078ef809 */
[----:B------:R-:W-:Y:S01]  /*76f0*/  IMAD.U32 R9, R105, 0x10000, RZ ;  /* 0x0001000069097824 */ /* 0x000fe200078e00ff */
[--C-:B------:R-:W-:Y:S01]  /*7700*/  SHF.R.U32.HI R44, RZ, 0x8, R33.reuse ;  /* 0x00000008ff2c7819 */ /* 0x100fe20000011621 */
[----:B------:R-:W-:Y:S01]  /*7710*/  IMAD.SHL.U32 R45, R45, 0x100, RZ ;  /* 0x000001002d2d7824 */ /* 0x000fe200078e00ff */
[----:B------:R-:W-:Y:S02]  /*7720*/  LOP3.LUT R32, R33, 0xff0000ff, RZ, 0xc0, !PT ;  /* 0xff0000ff21207812 */ /* 0x000fe400078ec0ff */
[----:B------:R-:W-:Y:S01]  /*7730*/  SHF.R.U32.HI R104, RZ, 0x10, R33 ;  /* 0x00000010ff687819 */ /* 0x000fe20000011621 */
[----:B0-----:R-:W-:Y:S01]  /*7740*/  IMAD.MOV.U32 R33, RZ, RZ, R12 ;  /* 0x000000ffff217224 */ /* 0x001fe200078e000c */
[----:B------:R-:W-:-:S02]  /*7750*/  LOP3.LUT R34, R35, 0xff0000ff, RZ, 0xc0, !PT ;  /* 0xff0000ff23227812 */ /* 0x000fc400078ec0ff */
[----:B------:R-:W-:Y:S01]  /*7760*/  SHF.R.U32.HI R106, RZ, 0x10, R35 ;  /* 0x00000010ff6a7819 */ /* 0x000fe20000011623 */
[----:B------:R-:W-:Y:S01]  /*7770*/  IMAD.SHL.U32 R35, R44, 0x100, RZ ;  /* 0x000001002c237824 */ /* 0x000fe200078e00ff */
[----:B------:R-:W-:Y:S01]  /*7780*/  LOP3.LUT R11, R10, 0xff00, R11, 0xf8, !PT ;  /* 0x0000ff000a0b7812 */ /* 0x000fe200078ef80b */
[----:B------:R-:W-:Y:S01]  /*7790*/  IMAD.U32 R104, R104, 0x10000, RZ ;  /* 0x0001000068687824 */ /* 0x000fe200078e00ff */
[----:B------:R-:W-:Y:S01]  /*77a0*/  LOP3.LUT R10, R8, 0xff0000, R9, 0xf8, !PT ;  /* 0x00ff0000080a7812 */ /* 0x000fe200078ef809 */
[----:B------:R-:W-:Y:S01]  /*77b0*/  IMAD.U32 R8, R46, 0x10000, RZ ;  /* 0x000100002e087824 */ /* 0x000fe200078e00ff */
[----:B------:R-:W-:Y:S01]  /*77c0*/  LOP3.LUT R105, R34, 0xff00, R45, 0xf8, !PT ;  /* 0x0000ff0022697812 */ /* 0x000fe200078ef82d */
[----:B------:R-:W-:Y:S01]  /*77d0*/  IMAD.U32 R106, R106, 0x10000, RZ ;  /* 0x000100006a6a7824 */ /* 0x000fe200078e00ff */
[----:B------:R-:W-:Y:S02]  /*77e0*/  F2FP.F16.E4M3.UNPACK_B R46, R121.H1 ;  /* 0x00000079ff2e723e */ /* 0x000fe400030006ff */
[----:B--2---:R-:W-:-:S02]  /*77f0*/  F2FP.F16.E4M3.UNPACK_B R44, R36.H1 ;  /* 0x00000024ff2c723e */ /* 0x004fc400030006ff */
[----:B------:R-:W-:Y:S01]  /*7800*/  F2FP.F16.E4M3.UNPACK_B R34, R33.H1 ;  /* 0x00000021ff22723e */ /* 0x000fe200030006ff */
[----:B------:R-:W-:Y:S01]  /*7810*/  HADD2.F32 R9, -RZ, R46.H0_H0 ;  /* 0x2000002eff097230 */ /* 0x000fe20000004100 */
[----:B------:R-:W-:Y:S01]  /*7820*/  LOP3.LUT R47, R32, 0xff00, R35, 0xf8, !PT ;  /* 0x0000ff00202f7812 */ /* 0x000fe200078ef823 */
[----:B------:R-:W-:Y:S01]  /*7830*/  HADD2.F32 R32, -RZ, R44.H0_H0 ;  /* 0x2000002cff207230 */ /* 0x000fe20000004100 */
[----:B------:R-:W-:Y:S01]  /*7840*/  F2FP.F16.E4M3.UNPACK_B R35, R119.H1 ;  /* 0x00000077ff23723e */ /* 0x000fe200030006ff */
[----:B------:R-:W-:Y:S01]  /*7850*/  HADD2.F32 R12, -RZ, R34.H0_H0 ;  /* 0x20000022ff0c7230 */ /* 0x000fe20000004100 */
[----:B------:R-:W-:Y:S02]  /*7860*/  LOP3.LUT R8, R11, 0xff0000, R8, 0xf8, !PT ;  /* 0x00ff00000b087812 */ /* 0x000fe400078ef808 */
[-C--:B------:R-:W-:Y:S01]  /*7870*/  FMUL.FTZ R107, R32, R9.reuse ;  /* 0x00000009206b7220 */ /* 0x080fe20000410000 */
[--C-:B------:R-:W-:Y:S02]  /*7880*/  HADD2.F32 R45, -RZ, R35.reuse.H0_H0 ;  /* 0x20000023ff2d7230 */ /* 0x100fe40000004100 */
[C---:B------:R-:W-:Y:S01]  /*7890*/  FMUL.FTZ R125, R12.reuse, R9 ;  /* 0x000000090c7d7220 */ /* 0x040fe20000410000 */
[----:B------:R-:W-:Y:S01]  /*78a0*/  LOP3.LUT R11, R47, 0xff0000, R104, 0xf8, !PT ;  /* 0x00ff00002f0b7812 */ /* 0x000fe200078ef868 */
[----:B------:R-:W-:Y:S01]  /*78b0*/  HADD2.F32 R47, -RZ, R35.H1_H1 ;  /* 0x30000023ff2f7230 */ /* 0x000fe20000004100 */
        /* <DEDUP_REMOVED lines=9> */
[----:B------:R-:W-:-:S02]  /*7950*/  HADD2.F32 R104, -RZ, R121.H0_H0 ;  /* 0x20000079ff687230 */ /* 0x000fc40000004100 */
[C---:B------:R-:W-:Y:S01]  /*7960*/  FMUL.FTZ R105, R35.reuse, R45 ;  /* 0x0000002d23697220 */ /* 0x040fe20000410000 */
[----:B------:R-:W-:Y:S01]  /*7970*/  F2FP.F16.E4M3.UNPACK_B R119, R119 ;  /* 0x00000077ff77723e */ /* 0x000fe200020006ff */
[C---:B------:R-:W-:Y:S01]  /*7980*/  FMUL.FTZ R106, R46.reuse, R45 ;  /* 0x0000002d2e6a7220 */ /* 0x040fe20000410000 */
[----:B------:R-:W-:Y:S02]  /*7990*/  HADD2.F32 R45, -RZ, R36.H0_H0 ;  /* 0x20000024ff2d7230 */ /* 0x000fe40000004100 */
[----:B------:R-:W-:Y:S02]  /*79a0*/  HADD2.F32 R34, -RZ, R44.H0_H0 ;  /* 0x2000002cff227230 */ /* 0x000fe40000004100 */
[-C--:B------:R-:W-:Y:S01]  /*79b0*/  FFMA.FTZ R33, R35, R47.reuse, -R106 ;  /* 0x0000002f23217223 */ /* 0x080fe2000001086a */
[----:B------:R-:W-:Y:S01]  /*79c0*/  FFMA.FTZ R35, R46, R47, R105 ;  /* 0x0000002f2e237223 */ /* 0x000fe20000010069 */
[----:B------:R-:W-:Y:S02]  /*79d0*/  HADD2.F32 R46, -RZ, R119.H0_H0 ;  /* 0x20000077ff2e7230 */ /* 0x000fe40000004100 */
[-C--:B------:R-:W-:Y:S01]  /*79e0*/  FMUL.FTZ R105, R45, R104.reuse ;  /* 0x000000682d697220 */ /* 0x080fe20000410000 */
[----:B------:R-:W-:Y:S01]  /*79f0*/  FMUL.FTZ R104, R34, R104 ;  /* 0x0000006822687220 */ /* 0x000fe20000410000 */
[----:B------:R-:W-:Y:S01]  /*7a00*/  HADD2.F32 R121, -RZ, R121.H1_H1 ;  /* 0x30000079ff797230 */ /* 0x000fe20000004100 */
[----:B------:R-:W-:Y:S01]  /*7a10*/  F2FP.F16.E4M3.UNPACK_B R106, R118.H1 ;  /* 0x00000076ff6a723e */ /* 0x000fe200030006ff */
[----:B------:R-:W-:-:S02]  /*7a20*/  HADD2.F32 R47, -RZ, R36.H1_H1 ;  /* 0x30000024ff2f7230 */ /* 0x000fc40000004100 */
[-C--:B------:R-:W-:Y:S01]  /*7a30*/  FFMA.FTZ R36, R45, R46.reuse, R104 ;  /* 0x0000002e2d247223 */ /* 0x080fe20000010068 */
[----:B------:R-:W-:Y:S02]  /*7a40*/  HADD2.F32 R44, -RZ, R44.H1_H1 ;  /* 0x3000002cff2c7230 */ /* 0x000fe40000004100 */
[----:B------:R-:W-:Y:S01]  /*7a50*/  FFMA.FTZ R34, R34, R46, -R105 ;  /* 0x0000002e22227223 */ /* 0x000fe20000010869 */
[----:B------:R-:W-:Y:S02]  /*7a60*/  HADD2.F32 R119, -RZ, R119.H1_H1 ;  /* 0x30000077ff777230 */ /* 0x000fe40000004100 */
[-C--:B------:R-:W-:Y:S01]  /*7a70*/  FMUL.FTZ R45, R47, R121.reuse ;  /* 0x000000792f2d7220 */ /* 0x080fe20000410000 */
[----:B------:R-:W-:Y:S01]  /*7a80*/  F2FP.F16.E4M3.UNPACK_B R46, R120.H1 ;  /* 0x00000078ff2e723e */ /* 0x000fe200030006ff */
[C---:B------:R-:W-:Y:S01]  /*7a90*/  FMUL.FTZ R122, R44.reuse, R121 ;  /* 0x000000792c7a7220 */ /* 0x040fe20000410000 */
[----:B------:R-:W-:Y:S01]  /*7aa0*/  F2FP.F16.E4M3.UNPACK_B R104, R38.H1 ;  /* 0x00000026ff68723e */ /* 0x000fe200030006ff */
[----:B------:R-:W-:Y:S01]  /*7ab0*/  FFMA.FTZ R45, R44, R119, -R45 ;  /* 0x000000772c2d7223 */ /* 0x000fe2000001082d */
[----:B------:R-:W-:Y:S01]  /*7ac0*/  F2FP.F16.E4M3.UNPACK_B R44, R14.H1 ;  /* 0x0000000eff2c723e */ /* 0x000fe200030006ff */
[----:B------:R-:W-:-:S02]  /*7ad0*/  HADD2.F32 R121, -RZ, R46.H0_H0 ;  /* 0x2000002eff797230 */ /* 0x000fc40000004100 */
[----:B------:R-:W-:Y:S01]  /*7ae0*/  FFMA.FTZ R47, R47, R119, R122 ;  /* 0x000000772f2f7223 */ /* 0x000fe2000001007a */
[----:B------:R-:W-:Y:S01]  /*7af0*/  HADD2.F32 R105, -RZ, R104.H0_H0 ;  /* 0x20000068ff697230 */ /* 0x000fe20000004100 */
[----:B------:R-:W-:Y:S01]  /*7b00*/  F2FP.F16.E4M3.UNPACK_B R120, R120 ;  /* 0x00000078ff78723e */ /* 0x000fe200020006ff */
[----:B------:R-:W-:Y:S01]  /*7b10*/  HADD2.F32 R125, -RZ, R46.H1_H1 ;  /* 0x3000002eff7d7230 */ /* 0x000fe20000004100 */
[----:B------:R-:W-:Y:S01]  /*7b20*/  F2FP.F16.E4M3.UNPACK_B R14, R14 ;  /* 0x0000000eff0e723e */ /* 0x000fe200020006ff */
[----:B------:R-:W-:Y:S02]  /*7b30*/  HADD2.F32 R46, -RZ, R44.H0_H0 ;  /* 0x2000002cff2e7230 */ /* 0x000fe40000004100 */
[----:B------:R-:W-:Y:S01]  /*7b40*/  FMUL.FTZ R119, R105, R121 ;  /* 0x0000007969777220 */ /* 0x000fe20000410000 */
[----:B------:R-:W-:Y:S01]  /*7b50*/  HADD2.F32 R107, -RZ, R106.H0_H0 ;  /* 0x2000006aff6b7230 */ /* 0x000fe20000004100 */
[----:B------:R-:W-:Y:S01]  /*7b60*/  F2FP.F16.E4M3.UNPACK_B R118, R118 ;  /* 0x00000076ff76723e */ /* 0x000fe200020006ff */
[----:B------:R-:W-:-:S02]  /*7b70*/  HADD2.F32 R104, -RZ, R104.H1_H1 ;  /* 0x30000068ff687230 */ /* 0x000fc40000004100 */
[C---:B------:R-:W-:Y:S01]  /*7b80*/  FMUL.FTZ R124, R46.reuse, R121 ;  /* 0x000000792e7c7220 */ /* 0x040fe20000410000 */
[----:B------:R-:W-:Y:S02]  /*7b90*/  HADD2.F32 R44, -RZ, R44.H1_H1 ;  /* 0x3000002cff2c7230 */ /* 0x000fe40000004100 */
[----:B------:R-:W-:Y:S01]  /*7ba0*/  FFMA.FTZ R122, R46, R107, -R119 ;  /* 0x0000006b2e7a7223 */ /* 0x000fe20000010877 */
[----:B------:R-:W-:Y:S02]  /*7bb0*/  HADD2.F32 R119, -RZ, R106.H1_H1 ;  /* 0x3000006aff777230 */ /* 0x000fe40000004100 */
[-C--:B------:R-:W-:Y:S01]  /*7bc0*/  FMUL.FTZ R121, R104, R125.reuse ;  /* 0x0000007d68797220 */ /* 0x080fe20000410000 */
[----:B------:R-:W-:Y:S01]  /*7bd0*/  F2FP.SATFINITE.E4M3.F32.PACK_AB_MERGE_C R12, R33, R12, RZ ;  /* 0x0000000c210c723e */ /* 0x000fe200048070ff */
[C---:B------:R-:W-:Y:S01]  /*7be0*/  FMUL.FTZ R125, R44.reuse, R125 ;  /* 0x0000007d2c7d7220 */ /* 0x040fe20000410000 */
[----:B------:R-:W-:Y:S01]  /*7bf0*/  FFMA.FTZ R124, R105, R107, R124 ;  /* 0x0000006b697c7223 */ /* 0x000fe2000001007c */
[-C--:B------:R-:W-:Y:S01]  /*7c00*/  FFMA.FTZ R129, R44, R119.reuse, -R121 ;  /* 0x000000772c817223 */ /* 0x080fe20000010879 */
[----:B------:R-:W-:Y:S01]  /*7c10*/  F2FP.F16.E4M3.UNPACK_B R44, R38 ;  /* 0x00000026ff2c723e */ /* 0x000fe200020006ff */
[----:B------:R-:W-:Y:S01]  /*7c20*/  FFMA.FTZ R131, R104, R119, R125 ;  /* 0x0000007768837223 */ /* 0x000fe2000001007d */
[--C-:B------:R-:W-:Y:S01]  /*7c30*/  HADD2.F32 R119, -RZ, R120.reuse.H0_H0 ;  /* 0x20000078ff777230 */ /* 0x100fe20000004100 */
[----:B------:R-:W-:Y:S01]  /*7c40*/  F2FP.SATFINITE.E4M3.F32.PACK_AB_MERGE_C R32, R35, R32, RZ ;  /* 0x000000202320723e */ /* 0x000fe200048070ff */
[----:B------:R-:W-:Y:S01]  /*7c50*/  HADD2.F32 R121, -RZ, R120.H1_H1 ;  /* 0x30000078ff797230 */ /* 0x000fe20000004100 */
[----:B------:R-:W-:Y:S01]  /*7c60*/  F2FP.SATFINITE.E4M3.F32.PACK_AB_MERGE_C R12, R45, R34, R12 ;  /* 0x000000222d0c723e */ /* 0x000fe2000480700c */
[----:B------:R-:W-:Y:S01]  /*7c70*/  HADD2.F32 R46, -RZ, R44.H0_H0 ;  /* 0x2000002cff2e7230 */ /* 0x000fe20000004100 */
[----:B------:R-:W-:Y:S01]  /*7c80*/  F2FP.F16.E4M3.UNPACK_B R35, R37 ;  /* 0x00000025ff23723e */ /* 0x000fe200020006ff */
[----:B------:R-:W-:Y:S01]  /*7c90*/  HADD2.F32 R38, -RZ, R14.H0_H0 ;  /* 0x2000000eff267230 */ /* 0x000fe20000004100 */
[----:B------:R-:W-:Y:S01]  /*7ca0*/  F2FP.F16.E4M3.UNPACK_B R34, R11 ;  /* 0x0000000bff22723e */ /* 0x000fe200020006ff */
        /* <DEDUP_REMOVED lines=8> */
[----:B------:R-:W-:Y:S01]  /*7d30*/  F2FP.F16.E4M3.UNPACK_B R33, R13 ;  /* 0x0000000dff21723e */ /* 0x000fe200020006ff */
[-C--:B------:R-:W-:Y:S01]  /*7d40*/  FFMA.FTZ R125, R38, R105.reuse, -R125 ;  /* 0x00000069267d7223 */ /* 0x080fe2000001087d */
[----:B------:R-:W-:Y:S01]  /*7d50*/  FFMA.FTZ R38, R46, R105, R119 ;  /* 0x000000692e267223 */ /* 0x000fe20000010077 */
[----:B------:R-:W-:Y:S01]  /*7d60*/  FFMA.FTZ R121, R44, R107, R121 ;  /* 0x0000006b2c797223 */ /* 0x000fe20000010079 */
[----:B------:R-:W-:Y:S01]  /*7d70*/  F2FP.SATFINITE.E4M3.F32.PACK_AB_MERGE_C R36, R47, R36, R32 ;  /* 0x000000242f24723e */ /* 0x000fe20004807020 */
[----:B------:R-:W-:Y:S01]  /*7d80*/  HADD2.F32 R44, -RZ, R35.H0_H0 ;  /* 0x20000023ff2c7230 */ /* 0x000fe20000004100 */
[----:B------:R-:W-:Y:S01]  /*7d90*/  F2FP.F16.E4M3.UNPACK_B R46, R10 ;  /* 0x0000000aff2e723e */ /* 0x000fe200020006ff */
[----:B------:R-:W-:-:S02]  /*7da0*/  HADD2.F32 R105, -RZ, R34.H0_H0 ;  /* 0x20000022ff697230 */ /* 0x000fc40000004100 */
[----:B------:R-:W-:Y:S01]  /*7db0*/  FFMA.FTZ R14, R14, R107, -R127 ;  /* 0x0000006b0e0e7223 */ /* 0x000fe2000001087f */
[----:B------:R-:W-:Y:S01]  /*7dc0*/  HADD2.F32 R32, -RZ, R33.H0_H0 ;  /* 0x20000021ff207230 */ /* 0x000fe20000004100 */
[----:B------:R-:W-:Y:S01]  /*7dd0*/  F2FP.F16.E4M3.UNPACK_B R37, R37.H1 ;  /* 0x00000025ff25723e */ /* 0x000fe200030006ff */
        /* <DEDUP_REMOVED lines=9> */
[CC--:B------:R-:W-:Y:S01]  /*7e70*/  FMUL.FTZ R47, R45.reuse, R104.reuse ;  /* 0x000000682d2f7220 */ /* 0x0c0fe20000410000 */
[----:B------:R-:W-:Y:S01]  /*7e80*/  F2FP.F16.E4M3.UNPACK_B R35, R13.H1 ;  /* 0x0000000dff23723e */ /* 0x000fe200030006ff */
[C---:B------:R-:W-:Y:S01]  /*7e90*/  FMUL.FTZ R104, R34.reuse, R104 ;  /* 0x0000006822687220 */ /* 0x040fe20000410000 */
[----:B------:R-:W-:Y:S02]  /*7ea0*/  HADD2.F32 R44, -RZ, R37.H0_H0 ;  /* 0x20000025ff2c7230 */ /* 0x000fe40000004100 */
[-C--:B------:R-:W-:Y:S01]  /*7eb0*/  FFMA.FTZ R13, R34, R46.reuse, -R47 ;  /* 0x0000002e220d7223 */ /* 0x080fe2000001082f */
[----:B------:R-:W-:Y:S01]  /*7ec0*/  F2FP.F16.E4M3.UNPACK_B R47, R11.H1 ;  /* 0x0000000bff2f723e */ /* 0x000fe200030006ff */
[----:B------:R-:W-:Y:S01]  /*7ed0*/  FFMA.FTZ R34, R45, R46, R104 ;  /* 0x0000002e2d227223 */ /* 0x000fe20000010068 */
[----:B------:R-:W-:Y:S01]  /*7ee0*/  HADD2.F32 R11, -RZ, R35.H0_H0 ;  /* 0x20000023ff0b7230 */ /* 0x000fe20000004100 */
[----:B------:R-:W-:Y:S01]  /*7ef0*/  F2FP.F16.E4M3.UNPACK_B R10, R10.H1 ;  /* 0x0000000aff0a723e */ /* 0x000fe200030006ff */
[----:B------:R-:W-:Y:S01]  /*7f00*/  HADD2.F32 R37, -RZ, R37.H1_H1 ;  /* 0x30000025ff257230 */ /* 0x000fe20000004100 */
[----:B------:R-:W-:Y:S01]  /*7f10*/  F2FP.SATFINITE.E4M3.F32.PACK_AB_MERGE_C R124, R131, R124, RZ ;  /* 0x0000007c837c723e */ /* 0x000fe200048070ff */
[--C-:B------:R-:W-:Y:S01]  /*7f20*/  HADD2.F32 R46, -RZ, R47.reuse.H0_H0 ;  /* 0x2000002fff2e7230 */ /* 0x100fe20000004100 */
[----:B------:R-:W-:Y:S01]  /*7f30*/  F2FP.F16.E4M3.UNPACK_B R107, R9.H1 ;  /* 0x00000009ff6b723e */ /* 0x000fe200030006ff */
[----:B------:R-:W-:Y:S01]  /*7f40*/  HADD2.F32 R104, -RZ, R47.H1_H1 ;  /* 0x3000002fff687230 */ /* 0x000fe20000004100 */
[----:B------:R-:W-:Y:S01]  /*7f50*/  F2FP.SATFINITE.E4M3.F32.PACK_AB_MERGE_C R38, R121, R38, R124 ;  /* 0x000000267926723e */ /* 0x000fe2000480707c */
[----:B------:R-:W-:-:S02]  /*7f60*/  HADD2.F32 R35, -RZ, R35.H1_H1 ;  /* 0x30000023ff237230 */ /* 0x000fc40000004100 */
[CC--:B------:R-:W-:Y:S01]  /*7f70*/  FMUL.FTZ R106, R44.reuse, R46.reuse ;  /* 0x0000002e2c6a7220 */ /* 0x0c0fe20000410000 */
[----:B------:R-:W-:Y:S01]  /*7f80*/  FMUL.FTZ R47, R11, R46 ;  /* 0x0000002e0b2f7220 */ /* 0x000fe20000410000 */
[--C-:B------:R-:W-:Y:S02]  /*7f90*/  HADD2.F32 R45, -RZ, R10.reuse.H0_H0 ;  /* 0x2000000aff2d7230 */ /* 0x100fe40000004100 */
[-C--:B------:R-:W-:Y:S01]  /*7fa0*/  FMUL.FTZ R118, R37, R104.reuse ;  /* 0x0000006825767220 */ /* 0x080fe20000410000 */
[----:B------:R-:W-:Y:S02]  /*7fb0*/  HADD2.F32 R46, -RZ, R10.H1_H1 ;  /* 0x3000000aff2e7230 */ /* 0x000fe40000004100 */
[----:B------:R-:W-:Y:S01]  /*7fc0*/  FMUL.FTZ R104, R35, R104 ;  /* 0x0000006823687220 */ /* 0x000fe20000410000 */
[----:B------:R-:W-:Y:S01]  /*7fd0*/  F2FP.SATFINITE.E4M3.F32.PACK_AB_MERGE_C R122, R129, R122, RZ ;  /* 0x0000007a817a723e */ /* 0x000fe200048070ff */
[----:B------:R-:W-:Y:S01]  /*7fe0*/  FFMA.FTZ R10, R11, R45, -R106 ;  /* 0x0000002d0b0a7223 */ /* 0x000fe2000001086a */
[----:B------:R-:W-:Y:S01]  /*7ff0*/  F2FP.F16.E4M3.UNPACK_B R106, R9 ;  /* 0x00000009ff6a723e */ /* 0x000fe200020006ff */
[-C--:B------:R-:W-:Y:S01]  /*8000*/  FFMA.FTZ R121, R35, R46.reuse, -R118 ;  /* 0x0000002e23797223 */ /* 0x080fe20000010876 */
[----:B------:R-:W-:Y:S01]  /*8010*/  F2FP.F16.E4M3.UNPACK_B R35, R15 ;  /* 0x0000000fff23723e */ /* 0x000fe200020006ff */
[----:B------:R-:W-:Y:S01]  /*8020*/  FFMA.FTZ R11, R44, R45, R47 ;  /* 0x0000002d2c0b7223 */ /* 0x000fe2000001002f */
[-C--:B------:R-:W-:Y:S01]  /*8030*/  F2FP.F16.E4M3.UNPACK_B R44, R39.reuse ;  /* 0x00000027ff2c723e */ /* 0x080fe200020006ff */
[----:B------:R-:W-:Y:S01]  /*8040*/  FFMA.FTZ R120, R37, R46, R104 ;  /* 0x0000002e25787223 */ /* 0x000fe20000010068 */
        /* <DEDUP_REMOVED lines=11> */
[----:B------:R-:W-:Y:S02]  /*8100*/  HADD2.F32 R39, -RZ, R15.H0_H0 ;  /* 0x2000000fff277230 */ /* 0x000fe40000004100 */
[----:B------:R-:W-:Y:S01]  /*8110*/  FMUL.FTZ R122, R46, R118 ;  /* 0x000000762e7a7220 */ /* 0x000fe20000410000 */
[----:B------:R-:W-:Y:S02]  /*8120*/  HADD2.F32 R104, -RZ, R9.H0_H0 ;  /* 0x20000009ff687230 */ /* 0x000fe40000004100 */
[-C--:B------:R-:W-:Y:S01]  /*8130*/  FMUL.FTZ R118, R8, R119.reuse ;  /* 0x0000007708767220 */ /* 0x080fe20000410000 */
[----:B------:R-:W-:Y:S02]  /*8140*/  HADD2.F32 R105, -RZ, R47.H0_H0 ;  /* 0x2000002fff697230 */ /* 0x000fe40000004100 */
[----:B------:R-:W-:Y:S01]  /*8150*/  FMUL.FTZ R119, R39, R119 ;  /* 0x0000007727777220 */ /* 0x000fe20000410000 */
[----:B------:R-:W-:-:S02]  /*8160*/  HADD2.F32 R45, -RZ, R45.H1_H1 ;  /* 0x3000002dff2d7230 */ /* 0x000fc40000004100 */
[-C--:B------:R-:W-:Y:S01]  /*8170*/  FFMA.FTZ R125, R46, R104.reuse, R125 ;  /* 0x000000682e7d7223 */ /* 0x080fe2000001007d */
[----:B------:R-:W-:Y:S02]  /*8180*/  HADD2.F32 R46, -RZ, R107.H1_H1 ;  /* 0x3000006bff2e7230 */ /* 0x000fe40000004100 */
[----:B------:R-:W-:Y:S01]  /*8190*/  FFMA.FTZ R119, R8, R105, R119 ;  /* 0x0000006908777223 */ /* 0x000fe20000010077 */
[----:B------:R-:W-:Y:S02]  /*81a0*/  HADD2.F32 R15, -RZ, R15.H1_H1 ;  /* 0x3000000fff0f7230 */ /* 0x000fe40000004100 */
[----:B------:R-:W-:Y:S01]  /*81b0*/  FFMA.FTZ R122, R37, R104, -R122 ;  /* 0x00000068257a7223 */ /* 0x000fe2000001087a */
[----:B------:R-:W-:Y:S02]  /*81c0*/  HADD2.F32 R35, -RZ, R35.H1_H1 ;  /* 0x30000023ff237230 */ /* 0x000fe40000004100 */
[----:B------:R-:W-:Y:S01]  /*81d0*/  FMUL.FTZ R104, R45, R46 ;  /* 0x0000002e2d687220 */ /* 0x000fe20000410000 */
[----:B------:R-:W-:-:S02]  /*81e0*/  HADD2.F32 R44, -RZ, R44.H1_H1 ;  /* 0x3000002cff2c7230 */ /* 0x000fc40000004100 */
[----:B------:R-:W-:Y:S01]  /*81f0*/  FMUL.FTZ R124, R15, R46 ;  /* 0x0000002e0f7c7220 */ /* 0x000fe20000410000 */
[----:B------:R-:W-:Y:S02]  /*8200*/  HADD2.F32 R106, -RZ, R106.H1_H1 ;  /* 0x3000006aff6a7230 */ /* 0x000fe40000004100 */
[----:B------:R-:W-:Y:S01]  /*8210*/  FFMA.FTZ R118, R39, R105, -R118 ;  /* 0x0000006927767223 */ /* 0x000fe20000010876 */
[----:B------:R-:W-:Y:S01]  /*8220*/  HADD2.F32 R8, -RZ, R47.H1_H1 ;  /* 0x3000002fff087230 */ /* 0x000fe20000004100 */
[----:B------:R-:W-:Y:S01]  /*8230*/  F2FP.SATFINITE.E4M3.F32.PACK_AB_MERGE_C R10, R121, R10, RZ ;  /* 0x0000000a790a723e */ /* 0x000fe200048070ff */
[----:B------:R-:W-:Y:S02]  /*8240*/  HADD2.F32 R9, -RZ, R9.H1_H1 ;  /* 0x30000009ff097230 */ /* 0x000fe40000004100 */
[CC--:B------:R-:W-:Y:S01]  /*8250*/  FMUL.FTZ R46, R44.reuse, R106.reuse ;  /* 0x0000006a2c2e7220 */ /* 0x0c0fe20000410000 */
[----:B------:R-:W-:Y:S01]  /*8260*/  FMUL.FTZ R37, R35, R106 ;  /* 0x0000006a23257220 */ /* 0x000fe20000410000 */
[-C--:B------:R-:W-:Y:S01]  /*8270*/  FFMA.FTZ R15, R15, R8.reuse, -R104 ;  /* 0x000000080f0f7223 */ /* 0x080fe20000010868 */
[----:B------:R-:W-:Y:S01]  /*8280*/  FFMA.FTZ R124, R45, R8, R124 ;  /* 0x000000082d7c7223 */ /* 0x000fe2000001007c */
[-C--:B------:R-:W-:Y:S01]  /*8290*/  FFMA.FTZ R35, R35, R9.reuse, -R46 ;  /* 0x0000000923237223 */ /* 0x080fe2000001082e */
[----:B------:R-:W-:Y:S01]  /*82a0*/  FFMA.FTZ R44, R44, R9, R37 ;  /* 0x000000092c2c7223 */ /* 0x000fe20000010025 */
[----:B------:R-:W-:-:S02]  /*82b0*/  F2FP.SATFINITE.E4M3.F32.PACK_AB_MERGE_C R11, R120, R11, RZ ;  /* 0x0000000b780b723e */ /* 0x000fc400048070ff */
[----:B------:R-:W-:Y:S02]  /*82c0*/  F2FP.SATFINITE.E4M3.F32.PACK_AB_MERGE_C R15, R15, R118, RZ ;  /* 0x000000760f0f723e */ /* 0x000fe400048070ff */
[----:B------:R-:W-:Y:S02]  /*82d0*/  F2FP.SATFINITE.E4M3.F32.PACK_AB_MERGE_C R119, R124, R119, RZ ;  /* 0x000000777c77723e */ /* 0x000fe400048070ff */
[----:B------:R-:W-:Y:S02]  /*82e0*/  F2FP.SATFINITE.E4M3.F32.PACK_AB_MERGE_C R13, R13, R32, R10 ;  /* 0x000000200d0d723e */ /* 0x000fe4000480700a */
[----:B------:R-:W-:Y:S02]  /*82f0*/  F2FP.SATFINITE.E4M3.F32.PACK_AB_MERGE_C R15, R35, R122, R15 ;  /* 0x0000007a230f723e */ /* 0x000fe4000480700f */
[----:B------:R-:W-:Y:S02]  /*8300*/  F2FP.SATFINITE.E4M3.F32.PACK_AB_MERGE_C R37, R34, R33, R11 ;  /* 0x000000212225723e */ /* 0x000fe4000480700b */
[----:B------:R-:W-:-:S07]  /*8310*/  F2FP.SATFINITE.E4M3.F32.PACK_AB_MERGE_C R39, R44, R125, R119 ;  /* 0x0000007d2c27723e */ /* 0x000fce0004807077 */
.L_x_1378:
[----:B------:R-:W-:Y:S05]  /*8320*/  BSYNC B2 ;  /* 0x0000000000027941 */ /* 0x000fea0003800000 */
.L_x_1377:
[----:B0-----:R3:W-:Y:S04]  /*8330*/  STG.E.128 desc[UR42][R40.64], R12 ;  /* 0x0000000c28007986 */ /* 0x0017e8000c101d2a */
[----:B--2---:R3:W-:Y:S02]  /*8340*/  @!P2 STG.E.128 desc[UR42][R42.64], R36 ;  /* 0x000000242a00a986 */ /* 0x0047e4000c101d2a */
.L_x_1376:
[----:B------:R-:W-:Y:S05]  /*8350*/  BSYNC B1 ;  /* 0x0000000000017941 */ /* 0x000fea0003800000 */
.L_x_1375:
[----:B------:R-:W-:-:S13]  /*8360*/  ISETP.NE.AND P2, PT, R21, RZ, PT ;  /* 0x000000ff1500720c */ /* 0x000fda0003f45270 */
[----:B------:R-:W-:Y:S05]  /*8370*/  @!P2 BRA `(.L_x_1343) ;  /* 0x000000100050a947 */ /* 0x000fea0003800000 */
[----:B------:R-:W-:Y:S01]  /*8380*/  ISETP.NE.AND P4, PT, R103, RZ, PT ;  /* 0x000000ff6700720c */ /* 0x000fe20003f85270 */
[----:B------:R-:W-:Y:S01]  /*8390*/  BSSY B1, `(.L_x_1379) ;  /* 0x00000e8000017945 */ /* 0x000fe20003800000 */
[----:B------:R-:W-:Y:S02]  /*83a0*/  IADD3 R33, P2, P3, R62, R96, R69 ;  /* 0x000000603e217210 */ /* 0x000fe40007b5e045 */
[----:B------:R-:W-:Y:S02]  /*83b0*/  SEL R123, R76, R123, !P4 ;  /* 0x0000007b4c7b7207 */ /* 0x000fe40006000000 */
[----:B------:R-:W-:Y:S02]  /*83c0*/  IADD3.X R10, R99, R116, R66, P2, P3 ;  /* 0x00000074630a7210 */ /* 0x000fe400017e6442 */
[----:B------:R-:W-:Y:S02]  /*83d0*/  SHF.R.S32.HI R8, RZ, 0x1f, R123 ;  /* 0x0000001fff087819 */ /* 0x000fe4000001147b */
[----:B------:R-:W-:-:S02]  /*83e0*/  IADD3 R32, P2, R33, R94, RZ ;  /* 0x0000005e21207210 */ /* 0x000fc40007f5e0ff */
[----:B------:R-:W-:-:S03]  /*83f0*/  LEA.HI R8, R8, R123, RZ, 0x5 ;  /* 0x0000007b08087211 */ /* 0x000fc600078f28ff */
[----:B------:R-:W-:Y:S01]  /*8400*/  IMAD.X R33, R10, 0x1, R95, P2 ;  /* 0x000000010a217824 */ /* 0x000fe200010e065f */
[----:B------:R-:W-:Y:S02]  /*8410*/  SHF.R.S32.HI R8, RZ, 0x5, R8 ;  /* 0x00000005ff087819 */ /* 0x000fe40000011408 */
[----:B------:R-:W-:Y:S02]  /*8420*/  ISETP.GE.AND P2, PT, R92, R111, PT ;  /* 0x0000006f5c00720c */ /* 0x000fe40003f46270 */
[----:B------:R-:W-:-:S04]  /*8430*/  LEA.HI.SX32 R8, R87, R8, 0x1c ;  /* 0x0000000857087211 */ /* 0x000fc800078fe2ff */
[----:B------:R-:W-:Y:S01]  /*8440*/  SHF.R.S32.HI R9, RZ, 0x1f, R8 ;  /* 0x0000001fff097819 */ /* 0x000fe20000011408 */
[----:B------:R-:W-:-:S03]  /*8450*/  IMAD.SHL.U32 R35, R8, 0x10, RZ ;  /* 0x0000001008237824 */ /* 0x000fc600078e00ff */
        /* <DEDUP_REMOVED lines=9> */
[----:B---3--:R-:W-:-:S04]  /*84f0*/  IMAD.IADD R12, R16, 0x1, R11 ;  /* 0x00000001100c7824 */ /* 0x008fc800078e020b */
[----:B------:R-:W2:Y:S04]  /*8500*/  LDS.128 R8, [R9+0x16400] ;  /* 0x0164000009087984 */ /* 0x000ea80000000c00 */
[----:B------:R-:W3:Y:S01]  /*8510*/  LDS.128 R12, [R12+0x16400] ;  /* 0x016400000c0c7984 */ /* 0x000ee20000000c00 */
[----:B------:R-:W-:Y:S05]  /*8520*/  @P2 BRA `(.L_x_1380) ;  /* 0x0000000c00382947 */ /* 0x000fea0003800000 */
[--C-:B------:R-:W-:Y:S01]  /*8530*/  SHF.R.U32.HI R4, RZ, 0x8, R5.reuse ;  /* 0x00000008ff047819 */ /* 0x100fe20000011605 */
[----:B---3--:R-:W-:Y:S01]  /*8540*/  IMAD.MOV.U32 R30, RZ, RZ, R12 ;  /* 0x000000ffff1e7224 */ /* 0x008fe200078e000c */
[----:B------:R-:W-:Y:S01]  /*8550*/  SHF.R.U32.HI R39, RZ, 0x10, R5 ;  /* 0x00000010ff277819 */ /* 0x000fe20000011605 */
[----:B--2---:R-:W-:Y:S01]  /*8560*/  IMAD.MOV.U32 R28, RZ, RZ, R8 ;  /* 0x000000ffff1c7224 */ /* 0x004fe200078e0008 */
[----:B------:R-:W-:Y:S01]  /*8570*/  SHF.R.U32.HI R34, RZ, 0x8, R29 ;  /* 0x00000008ff227819 */ /* 0x000fe2000001161d */
[----:B------:R-:W-:Y:S01]  /*8580*/  IMAD.SHL.U32 R4, R4, 0x100, RZ ;  /* 0x0000010004047824 */ /* 0x000fe200078e00ff */
[----:B------:R-:W-:Y:S02]  /*8590*/  SHF.R.U32.HI R6, RZ, 0x8, R31 ;  /* 0x00000008ff067819 */ /* 0x000fe4000001161f */
[----:B------:R-:W-:Y:S01]  /*85a0*/  LOP3.LUT R5, R5, 0xff0000ff, RZ, 0xc0, !PT ;  /* 0xff0000ff05057812 */ /* 0x000fe200078ec0ff */
[----:B------:R-:W-:Y:S01]  /*85b0*/  IMAD.SHL.U32 R8, R34, 0x100, RZ ;  /* 0x0000010022087824 */ /* 0x000fe200078e00ff */
[----:B------:R-:W-:-:S02]  /*85c0*/  SHF.R.U32.HI R36, RZ, 0x8, R7 ;  /* 0x00000008ff247819 */ /* 0x000fc40000011607 */
[----:B------:R-:W-:Y:S01]  /*85d0*/  SHF.L.U32 R12, R6, 0x8, RZ ;  /* 0x00000008060c7819 */ /* 0x000fe200000006ff */
[----:B------:R-:W-:Y:S01]  /*85e0*/  IMAD.U32 R6, R39, 0x10000, RZ ;  /* 0x0001000027067824 */ /* 0x000fe200078e00ff */
[----:B------:R-:W-:Y:S02]  /*85f0*/  SHF.R.U32.HI R37, RZ, 0x10, R29 ;  /* 0x00000010ff257819 */ /* 0x000fe4000001161d */
[----:B------:R-:W-:Y:S02]  /*8600*/  SHF.R.U32.HI R38, RZ, 0x10, R31 ;  /* 0x00000010ff267819 */ /* 0x000fe4000001161f */
[----:B0-----:R-:W-:Y:S02]  /*8610*/  SHF.R.U32.HI R40, RZ, 0x10, R7 ;  /* 0x00000010ff287819 */ /* 0x001fe40000011607 */
[----:B------:R-:W-:Y:S01]  /*8620*/  LOP3.LUT R29, R29, 0xff0000ff, RZ, 0xc0, !PT ;  /* 0xff0000ff1d1d7812 */ /* 0x000fe200078ec0ff */
[----:B------:R-:W-:Y:S01]  /*8630*/  IMAD.U32 R38, R38, 0x10000, RZ ;  /* 0x0001000026267824 */ /* 0x000fe200078e00ff */
[----:B------:R-:W-:-:S02]  /*8640*/  LOP3.LUT R31, R31, 0xff0000ff, RZ, 0xc0, !PT ;  /* 0xff0000ff1f1f7812 */ /* 0x000fc400078ec0ff */
[----:B------:R-:W-:Y:S01]  /*8650*/  LOP3.LUT R5, R5, 0xff00, R4, 0xf8, !PT ;  /* 0x0000ff0005057812 */ /* 0x000fe200078ef804 */
[----:B------:R-:W-:Y:S01]  /*8660*/  IMAD.SHL.U32 R4, R36, 0x100, RZ ;  /* 0x0000010024047824 */ /* 0x000fe200078e00ff */
[----:B------:R-:W-:Y:S02]  /*8670*/  LOP3.LUT R7, R7, 0xff0000ff, RZ, 0xc0, !PT ;  /* 0xff0000ff07077812 */ /* 0x000fe400078ec0ff */
[----:B------:R-:W-:Y:S02]  /*8680*/  LOP3.LUT R39, R29, 0xff00, R8, 0xf8, !PT ;  /* 0x0000ff001d277812 */ /* 0x000fe400078ef808 */
[----:B------:R-:W-:Y:S02]  /*8690*/  LOP3.LUT R41, R31, 0xff00, R12, 0xf8, !PT ;  /* 0x0000ff001f297812 */ /* 0x000fe400078ef80c */
[----:B------:R-:W-:Y:S01]  /*86a0*/  LOP3.LUT R6, R5, 0xff0000, R6, 0xf8, !PT ;  /* 0x00ff000005067812 */ /* 0x000fe200078ef806 */
[----:B------:R-:W-:Y:S01]  /*86b0*/  IMAD.U32 R5, R40, 0x10000, RZ ;  /* 0x0001000028057824 */ /* 0x000fe200078e00ff */
[----:B------:R-:W-:-:S02]  /*86c0*/  F2FP.F16.E4M3.UNPACK_B R36, R115.H1 ;  /* 0x00000073ff24723e */ /* 0x000fc400030006ff */
[----:B------:R-:W-:Y:S02]  /*86d0*/  F2FP.F16.E4M3.UNPACK_B R31, R30.H1 ;  /* 0x0000001eff1f723e */ /* 0x000fe400030006ff */
[----:B------:R-:W-:Y:S02]  /*86e0*/  F2FP.F16.E4M3.UNPACK_B R29, R28.H1 ;  /* 0x0000001cff1d723e */ /* 0x000fe400030006ff */
[----:B------:R-:W-:Y:S01]  /*86f0*/  LOP3.LUT R4, R7, 0xff00, R4, 0xf8, !PT ;  /* 0x0000ff0007047812 */ /* 0x000fe200078ef804 */
[----:B------:R-:W-:Y:S01]  /*8700*/  HADD2.F32 R7, -RZ, R36.H0_H0 ;  /* 0x20000024ff077230 */ /* 0x000fe20000004100 */
[----:B------:R-:W-:Y:S01]  /*8710*/  F2FP.F16.E4M3.UNPACK_B R34, R113.H1 ;  /* 0x00000071ff22723e */ /* 0x000fe200030006ff */
[----:B------:R-:W-:Y:S01]  /*8720*/  HADD2.F32 R12, -RZ, R31.H0_H0 ;  /* 0x2000001fff0c7230 */ /* 0x000fe20000004100 */
[----:B------:R-:W-:Y:S01]  /*8730*/  LOP3.LUT R5, R4, 0xff0000, R5, 0xf8, !PT ;  /* 0x00ff000004057812 */ /* 0x000fe200078ef805 */
[----:B------:R-:W-:Y:S01]  /*8740*/  HADD2.F32 R8, -RZ, R29.H0_H0 ;  /* 0x2000001dff087230 */ /* 0x000fe20000004100 */
[----:B------:R-:W-:Y:S01]  /*8750*/  F2FP.F16.E4M3.UNPACK_B R115, R115 ;  /* 0x00000073ff73723e */ /* 0x000fe200020006ff */
[----:B------:R-:W-:-:S02]  /*8760*/  IMAD.U32 R4, R37, 0x10000, RZ ;  /* 0x0001000025047824 */ /* 0x000fc400078e00ff */
[-C--:B------:R-:W-:Y:S01]  /*8770*/  FMUL.FTZ R43, R12, R7.reuse ;  /* 0x000000070c2b7220 */ /* 0x080fe20000410000 */
[----:B------:R-:W-:Y:S02]  /*8780*/  HADD2.F32 R37, -RZ, R34.H0_H0 ;  /* 0x20000022ff257230 */ /* 0x000fe40000004100 */
[C---:B------:R-:W-:Y:S01]  /*8790*/  FMUL.FTZ R45, R8.reuse, R7 ;  /* 0x00000007082d7220 */ /* 0x040fe20000410000 */
[----:B------:R-:W-:Y:S01]  /*87a0*/  HADD2.F32 R36, -RZ, R36.H1_H1 ;  /* 0x30000024ff247230 */ /* 0x000fe20000004100 */
[----:B------:R-:W-:Y:S01]  /*87b0*/  LOP3.LUT R7, R39, 0xff0000, R4, 0xf8, !PT ;  /* 0x00ff000027077812 */ /* 0x000fe200078ef804 */
[----:B------:R-:W-:Y:S01]  /*87c0*/  HADD2.F32 R29, -RZ, R29.H1_H1 ;  /* 0x3000001dff1d7230 */ /* 0x000fe20000004100 */
[----:B------:R-:W-:Y:S01]  /*87d0*/  LOP3.LUT R4, R41, 0xff0000, R38, 0xf8, !PT ;  /* 0x00ff000029047812 */ /* 0x000fe200078ef826 */
[----:B------:R-:W-:Y:S01]  /*87e0*/  HADD2.F32 R38, -RZ, R34.H1_H1 ;  /* 0x30000022ff267230 */ /* 0x000fe20000004100 */
[----:B------:R-:W-:Y:S01]  /*87f0*/  F2FP.F16.E4M3.UNPACK_B R30, R30 ;  /* 0x0000001eff1e723e */ /* 0x000fe200020006ff */
[----:B------:R-:W-:Y:S01]  /*8800*/  HADD2.F32 R31, -RZ, R31.H1_H1 ;  /* 0x3000001fff1f7230 */ /* 0x000fe20000004100 */
[----:B------:R-:W-:Y:S01]  /*8810*/  F2FP.F16.E4M3.UNPACK_B R34, R28 ;  /* 0x0000001cff22723e */ /* 0x000fe200020006ff */
[-C--:B------:R-:W-:Y:S01]  /*8820*/  FFMA.FTZ R8, R8, R37.reuse, -R43 ;  /* 0x0000002508087223 */ /* 0x080fe2000001082b */
[----:B------:R-:W-:Y:S01]  /*8830*/  FFMA.FTZ R12, R12, R37, R45 ;  /* 0x000000250c0c7223 */ /* 0x000fe2000001002d */
[-C--:B------:R-:W-:Y:S01]  /*8840*/  FMUL.FTZ R42, R29, R36.reuse ;  /* 0x000000241d2a7220 */ /* 0x080fe20000410000 */
[----:B------:R-:W-:Y:S01]  /*8850*/  FMUL.FTZ R40, R31, R36 ;  /* 0x000000241f287220 */ /* 0x000fe20000410000 */
[----:B------:R-:W-:Y:S01]  /*8860*/  F2FP.F16.E4M3.UNPACK_B R113, R113 ;  /* 0x00000071ff71723e */ /* 0x000fe200020006ff */
[----:B------:R-:W-:-:S02]  /*8870*/  HADD2.F32 R37, -RZ, R115.H0_H0 ;  /* 0x20000073ff257230 */ /* 0x000fc40000004100 */
[-C--:B------:R-:W-:Y:S01]  /*8880*/  FFMA.FTZ R31, R31, R38.reuse, R42 ;  /* 0x000000261f1f7223 */ /* 0x080fe2000001002a */
[----:B------:R-:W-:Y:S02]  /*8890*/  HADD2.F32 R36, -RZ, R30.H0_H0 ;  /* 0x2000001eff247230 */ /* 0x000fe40000004100 */
[----:B------:R-:W-:Y:S01]  /*88a0*/  FFMA.FTZ R29, R29, R38, -R40 ;  /* 0x000000261d1d7223 */ /* 0x000fe20000010828 */
[----:B------:R-:W-:Y:S01]  /*88b0*/  HADD2.F32 R28, -RZ, R34.H0_H0 ;  /* 0x20000022ff1c7230 */ /* 0x000fe20000004100 */
[----:B------:R-:W-:Y:S01]  /*88c0*/  F2FP.F16.E4M3.UNPACK_B R38, R14.H1 ;  /* 0x0000000eff26723e */ /* 0x000fe200030006ff */
        /* <DEDUP_REMOVED lines=30> */
[----:B------:R-:W-:Y:S01]  /*8ab0*/  FMUL.FTZ R47, R38, R43 ;  /* 0x0000002b262f7220 */ /* 0x000fe20000410000 */
[----:B------:R-:W-:Y:S01]  /*8ac0*/  FFMA.FTZ R44, R39, R37, R44 ;  /* 0x00000025272c7223 */ /* 0x000fe2000001002c */
[C---:B------:R-:W-:Y:S01]  /*8ad0*/  FMUL.FTZ R43, R34.reuse, R43 ;  /* 0x0000002b222b7220 */ /* 0x040fe20000410000 */
[----:B------:R-:W-:Y:S02]  /*8ae0*/  HADD2.F32 R37, -RZ, R112.H0_H0 ;  /* 0x20000070ff257230 */ /* 0x000fe40000004100 */
[-C--:B------:R-:W-:Y:S01]  /*8af0*/  FFMA.FTZ R107, R34, R41.reuse, -R47 ;  /* 0x00000029226b7223 */ /* 0x080fe2000001082f */
[----:B------:R-:W-:Y:S01]  /*8b00*/  F2FP.F16.E4M3.UNPACK_B R34, R14 ;  /* 0x0000000eff22723e */ /* 0x000fe200020006ff */
[----:B------:R-:W-:Y:S01]  /*8b10*/  FFMA.FTZ R111, R38, R41, R43 ;  /* 0x00000029266f7223 */ /* 0x000fe2000001002b */
[----:B------:R-:W-:Y:S01]  /*8b20*/  HADD2.F32 R41, -RZ, R114.H0_H0 ;  /* 0x20000072ff297230 */ /* 0x000fe20000004100 */
[----:B------:R-:W-:Y:S01]  /*8b30*/  F2FP.SATFINITE.E4M3.F32.PACK_AB_MERGE_C R8, R29, R8, RZ ;  /* 0x000000081d08723e */ /* 0x000fe200048070ff */
[----:B------:R-:W-:Y:S01]  /*8b40*/  HADD2.F32 R14, -RZ, R10.H0_H0 ;  /* 0x2000000aff0e7230 */ /* 0x000fe20000004100 */
[----:B------:R-:W-:Y:S01]  /*8b50*/  F2FP.SATFINITE.E4M3.F32.PACK_AB_MERGE_C R12, R31, R12, RZ ;  /* 0x0000000c1f0c723e */ /* 0x000fe200048070ff */
[----:B------:R-:W-:Y:S01]  /*8b60*/  HADD2.F32 R36, -RZ, R34.H0_H0 ;  /* 0x20000022ff247230 */ /* 0x000fe20000004100 */
[----:B------:R-:W-:Y:S01]  /*8b70*/  F2FP.F16.E4M3.UNPACK_B R38, R7 ;  /* 0x00000007ff26723e */ /* 0x000fe200020006ff */
[----:B------:R-:W-:Y:S01]  /*8b80*/  HADD2.F32 R43, -RZ, R114.H1_H1 ;  /* 0x30000072ff2b7230 */ /* 0x000fe20000004100 */
[----:B------:R-:W-:Y:S01]  /*8b90*/  F2FP.F16.E4M3.UNPACK_B R29, R9 ;  /* 0x00000009ff1d723e */ /* 0x000fe200020006ff */
[----:B------:R-:W-:-:S02]  /*8ba0*/  HADD2.F32 R34, -RZ, R34.H1_H1 ;  /* 0x30000022ff227230 */ /* 0x000fc40000004100 */
[-C--:B------:R-:W-:Y:S01]  /*8bb0*/  FMUL.FTZ R47, R36, R41.reuse ;  /* 0x00000029242f7220 */ /* 0x080fe20000410000 */
[----:B------:R-:W-:Y:S02]  /*8bc0*/  HADD2.F32 R10, -RZ, R10.H1_H1 ;  /* 0x3000000aff0a7230 */ /* 0x000fe40000004100 */
[----:B------:R-:W-:Y:S01]  /*8bd0*/  FMUL.FTZ R41, R14, R41 ;  /* 0x000000290e297220 */ /* 0x000fe20000410000 */
[----:B------:R-:W-:Y:S02]  /*8be0*/  HADD2.F32 R39, -RZ, R112.H1_H1 ;  /* 0x30000070ff277230 */ /* 0x000fe40000004100 */
[----:B------:R-:W-:Y:S01]  /*8bf0*/  FMUL.FTZ R105, R34, R43 ;  /* 0x0000002b22697220 */ /* 0x000fe20000410000 */
[----:B------:R-:W-:Y:S01]  /*8c00*/  F2FP.F16.E4M3.UNPACK_B R31, R13 ;  /* 0x0000000dff1f723e */ /* 0x000fe200020006ff */
[----:B------:R-:W-:Y:S01]  /*8c10*/  FMUL.FTZ R43, R10, R43 ;  /* 0x0000002b0a2b7220 */ /* 0x000fe20000410000 */
[-C--:B------:R-:W-:Y:S01]  /*8c20*/  FFMA.FTZ R47, R14, R37.reuse, -R47 ;  /* 0x000000250e2f7223 */ /* 0x080fe2000001082f */
[----:B------:R-:W-:Y:S01]  /*8c30*/  FFMA.FTZ R14, R36, R37, R41 ;  /* 0x00000025240e7223 */ /* 0x000fe20000010029 */
[----:B------:R-:W-:Y:S01]  /*8c40*/  F2FP.SATFINITE.E4M3.F32.PACK_AB_MERGE_C R8, R45, R28, R8 ;  /* 0x0000001c2d08723e */ /* 0x000fe20004807008 */
[----:B------:R-:W-:Y:S01]  /*8c50*/  FFMA.FTZ R43, R34, R39, R43 ;  /* 0x00000027222b7223 */ /* 0x000fe2000001002b */
[----:B------:R-:W-:Y:S01]  /*8c60*/  F2FP.F16.E4M3.UNPACK_B R37, R6 ;  /* 0x00000006ff25723e */ /* 0x000fe200020006ff */
[----:B------:R-:W-:Y:S01]  /*8c70*/  HADD2.F32 R41, -RZ, R38.H0_H0 ;  /* 0x20000026ff297230 */ /* 0x000fe20000004100 */
[----:B------:R-:W-:Y:S01]  /*8c80*/  F2FP.SATFINITE.E4M3.F32.PACK_AB_MERGE_C R44, R111, R44, RZ ;  /* 0x0000002c6f2c723e */ /* 0x000fe200048070ff */
[----:B------:R-:W-:-:S02]  /*8c90*/  HADD2.F32 R28, -RZ, R29.H0_H0 ;  /* 0x2000001dff1c7230 */ /* 0x000fc40000004100 */
[----:B------:R-:W-:Y:S01]  /*8ca0*/  FFMA.FTZ R10, R10, R39, -R105 ;  /* 0x000000270a0a7223 */ /* 0x000fe20000010869 */
[----:B------:R-:W-:Y:S01]  /*8cb0*/  HADD2.F32 R34, -RZ, R31.H0_H0 ;  /* 0x2000001fff227230 */ /* 0x000fe20000004100 */
[----:B------:R-:W-:Y:S01]  /*8cc0*/  F2FP.SATFINITE.E4M3.F32.PACK_AB_MERGE_C R14, R43, R14, R44 ;  /* 0x0000000e2b0e723e */ /* 0x000fe2000480702c */
[----:B------:R-:W-:Y:S01]  /*8cd0*/  HADD2.F32 R39, -RZ, R37.H0_H0 ;  /* 0x20000025ff277230 */ /* 0x000fe20000004100 */
[----:B------:R-:W-:Y:S01]  /*8ce0*/  F2FP.SATFINITE.E4M3.F32.PACK_AB_MERGE_C R12, R113, R30, R12 ;  /* 0x0000001e710c723e */ /* 0x000fe2000480700c */
[----:B------:R-:W-:Y:S02]  /*8cf0*/  HADD2.F32 R36, -RZ, R31.H1_H1 ;  /* 0x3000001fff247230 */ /* 0x000fe40000004100 */
[-C--:B------:R-:W-:Y:S01]  /*8d00*/  FMUL.FTZ R31, R28, R41.reuse ;  /* 0x000000291c1f7220 */ /* 0x080fe20000410000 */
[----:B------:R-:W-:Y:S01]  /*8d10*/  FMUL.FTZ R43, R34, R41 ;  /* 0x00000029222b7220 */ /* 0x000fe20000410000 */
[----:B------:R-:W-:Y:S01]  /*8d20*/  HADD2.F32 R41, -RZ, R38.H1_H1 ;  /* 0x30000026ff297230 */ /* 0x000fe20000004100 */
[----:B------:R-:W-:Y:S01]  /*8d30*/  F2FP.F16.E4M3.UNPACK_B R13, R13.H1 ;  /* 0x0000000dff0d723e */ /* 0x000fe200030006ff */
[----:B------:R-:W-:-:S02]  /*8d40*/  HADD2.F32 R30, -RZ, R29.H1_H1 ;  /* 0x3000001dff1e7230 */ /* 0x000fc40000004100 */
[----:B------:R-:W-:Y:S01]  /*8d50*/  FFMA.FTZ R29, R34, R39, R31 ;  /* 0x00000027221d7223 */ /* 0x000fe2000001001f */
[----:B------:R-:W-:Y:S01]  /*8d60*/  F2FP.F16.E4M3.UNPACK_B R31, R9.H1 ;  /* 0x00000009ff1f723e */ /* 0x000fe200030006ff */
[----:B------:R-:W-:Y:S01]  /*8d70*/  FFMA.FTZ R28, R28, R39, -R43 ;  /* 0x000000271c1c7223 */ /* 0x000fe2000001082b */
[----:B------:R-:W-:Y:S01]  /*8d80*/  F2FP.F16.E4M3.UNPACK_B R38, R7.H1 ;  /* 0x00000007ff26723e */ /* 0x000fe200030006ff */
[----:B------:R-:W-:Y:S02]  /*8d90*/  HADD2.F32 R37, -RZ, R37.H1_H1 ;  /* 0x30000025ff257230 */ /* 0x000fe40000004100 */
[-C--:B------:R-:W-:Y:S01]  /*8da0*/  FMUL.FTZ R39, R36, R41.reuse ;  /* 0x0000002924277220 */ /* 0x080fe20000410000 */
[----:B------:R-:W-:Y:S01]  /*8db0*/  FMUL.FTZ R41, R30, R41 ;  /* 0x000000291e297220 */ /* 0x000fe20000410000 */
[----:B------:R-:W-:Y:S01]  /*8dc0*/  HADD2.F32 R34, -RZ, R13.H0_H0 ;  /* 0x2000000dff227230 */ /* 0x000fe20000004100 */
[----:B------:R-:W-:Y:S01]  /*8dd0*/  F2FP.F16.E4M3.UNPACK_B R6, R6.H1 ;  /* 0x00000006ff06723e */ /* 0x000fe200030006ff */
[----:B------:R-:W-:-:S02]  /*8de0*/  HADD2.F32 R7, -RZ, R31.H0_H0 ;  /* 0x2000001fff077230 */ /* 0x000fc40000004100 */
[-C--:B------:R-:W-:Y:S01]  /*8df0*/  FFMA.FTZ R9, R30, R37.reuse, -R39 ;  /* 0x000000251e097223 */ /* 0x080fe20000010827 */
[----:B------:R-:W-:Y:S02]  /*8e00*/  HADD2.F32 R13, -RZ, R13.H1_H1 ;  /* 0x3000000dff0d7230 */ /* 0x000fe40000004100 */
[----:B------:R-:W-:Y:S01]  /*8e10*/  FFMA.FTZ R30, R36, R37, R41 ;  /* 0x00000025241e7223 */ /* 0x000fe20000010029 */
[--C-:B------:R-:W-:Y:S01]  /*8e20*/  HADD2.F32 R40, -RZ, R38.reuse.H1_H1 ;  /* 0x30000026ff287230 */ /* 0x100fe20000004100 */
[----:B------:R-:W-:Y:S01]  /*8e30*/  F2FP.SATFINITE.E4M3.F32.PACK_AB_MERGE_C R42, R107, R42, RZ ;  /* 0x0000002a6b2a723e */ /* 0x000fe200048070ff */
[----:B------:R-:W-:Y:S01]  /*8e40*/  HADD2.F32 R31, -RZ, R31.H1_H1 ;  /* 0x3000001fff1f7230 */ /* 0x000fe20000004100 */
[----:B------:R-:W-:Y:S01]  /*8e50*/  F2FP.F16.E4M3.UNPACK_B R39, R4 ;  /* 0x00000004ff27723e */ /* 0x000fe200020006ff */
[----:B------:R-:W-:Y:S01]  /*8e60*/  HADD2.F32 R37, -RZ, R38.H0_H0 ;  /* 0x20000026ff257230 */ /* 0x000fe20000004100 */
[----:B------:R-:W-:Y:S01]  /*8e70*/  F2FP.SATFINITE.E4M3.F32.PACK_AB_MERGE_C R10, R10, R47, R42 ;  /* 0x0000002f0a0a723e */ /* 0x000fe2000480702a */
[----:B------:R-:W-:-:S02]  /*8e80*/  HADD2.F32 R36, -RZ, R6.H0_H0 ;  /* 0x20000006ff247230 */ /* 0x000fc40000004100 */
[----:B------:R-:W-:Y:S02]  /*8e90*/  HADD2.F32 R38, -RZ, R6.H1_H1 ;  /* 0x30000006ff267230 */ /* 0x000fe40000004100 */
[-C--:B------:R-:W-:Y:S01]  /*8ea0*/  FMUL.FTZ R6, R13, R40.reuse ;  /* 0x000000280d067220 */ /* 0x080fe20000410000 */
[----:B------:R-:W-:Y:S01]  /*8eb0*/  FMUL.FTZ R40, R31, R40 ;  /* 0x000000281f287220 */ /* 0x000fe20000410000 */
[CC--:B------:R-:W-:Y:S01]  /*8ec0*/  FMUL.FTZ R42, R34.reuse, R37.reuse ;  /* 0x00000025222a7220 */ /* 0x0c0fe20000410000 */
[----:B------:R-:W-:Y:S01]  /*8ed0*/  FMUL.FTZ R37, R7, R37 ;  /* 0x0000002507257220 */ /* 0x000fe20000410000 */
[-C--:B------:R-:W-:Y:S01]  /*8ee0*/  FFMA.FTZ R46, R31, R38.reuse, -R6 ;  /* 0x000000261f2e7223 */ /* 0x080fe20000010806 */
[----:B------:R-:W-:Y:S01]  /*8ef0*/  F2FP.F16.E4M3.UNPACK_B R6, R11 ;  /* 0x0000000bff06723e */ /* 0x000fe200020006ff */
[----:B------:R-:W-:Y:S01]  /*8f00*/  FFMA.FTZ R45, R13, R38, R40 ;  /* 0x000000260d2d7223 */ /* 0x000fe20000010028 */
[----:B------:R-:W-:Y:S01]  /*8f10*/  F2FP.F16.E4M3.UNPACK_B R31, R15 ;  /* 0x0000000fff1f723e */ /* 0x000fe200020006ff */
[-C--:B------:R-:W-:Y:S01]  /*8f20*/  FFMA.FTZ R43, R7, R36.reuse, -R42 ;  /* 0x00000024072b7223 */ /* 0x080fe2000001082a */
[----:B------:R-:W-:Y:S01]  /*8f30*/  F2FP.F16.E4M3.UNPACK_B R11, R11.H1 ;  /* 0x0000000bff0b723e */ /* 0x000fe200030006ff */
        /* <DEDUP_REMOVED lines=9> */
[----:B------:R-:W-:Y:S01]  /*8fd0*/  F2FP.SATFINITE.E4M3.F32.PACK_AB_MERGE_C R43, R46, R43, RZ ;  /* 0x0000002b2e2b723e */ /* 0x000fe200048070ff */
[----:B------:R-:W-:Y:S01]  /*8fe0*/  HADD2.F32 R41, -RZ, R39.H0_H0 ;  /* 0x20000027ff297230 */ /* 0x000fe20000004100 */
[----:B------:R-:W-:Y:S01]  /*8ff0*/  F2FP.SATFINITE.E4M3.F32.PACK_AB_MERGE_C R44, R45, R44, RZ ;  /* 0x0000002c2d2c723e */ /* 0x000fe200048070ff */
[----:B------:R-:W-:-:S02]  /*9000*/  HADD2.F32 R38, -RZ, R5.H0_H0 ;  /* 0x20000005ff267230 */ /* 0x000fc40000004100 */
[-C--:B------:R-:W-:Y:S01]  /*9010*/  FMUL.FTZ R106, R4, R42.reuse ;  /* 0x0000002a046a7220 */ /* 0x080fe20000410000 */
[----:B------:R-:W-:Y:S02]  /*9020*/  HADD2.F32 R7, -RZ, R6.H0_H0 ;  /* 0x20000006ff077230 */ /* 0x000fe40000004100 */
[C---:B------:R-:W-:Y:S01]  /*9030*/  FMUL.FTZ R47, R13.reuse, R42 ;  /* 0x0000002a0d2f7220 */ /* 0x040fe20000410000 */
[----:B------:R-:W-:Y:S02]  /*9040*/  HADD2.F32 R15, -RZ, R15.H1_H1 ;  /* 0x3000000fff0f7230 */ /* 0x000fe40000004100 */
[----:B------:R-:W-:Y:S01]  /*9050*/  FMUL.FTZ R104, R34, R41 ;  /* 0x0000002922687220 */ /* 0x000fe20000410000 */
[----:B------:R-:W-:Y:S02]  /*9060*/  HADD2.F32 R40, -RZ, R40.H1_H1 ;  /* 0x30000028ff287230 */ /* 0x000fe40000004100 */
[----:B------:R-:W-:Y:S01]  /*9070*/  FFMA.FTZ R106, R13, R38, -R106 ;  /* 0x000000260d6a7223 */ /* 0x000fe2000001086a */
[----:B------:R-:W-:-:S02]  /*9080*/  HADD2.F32 R11, -RZ, R11.H1_H1 ;  /* 0x3000000bff0b7230 */ /* 0x000fc40000004100 */
[----:B------:R-:W-:Y:S01]  /*9090*/  FFMA.FTZ R47, R4, R38, R47 ;  /* 0x00000026042f7223 */ /* 0x000fe2000001002f */
[----:B------:R-:W-:Y:S02]  /*90a0*/  HADD2.F32 R37, -RZ, R36.H0_H0 ;  /* 0x20000024ff257230 */ /* 0x000fe40000004100 */
[----:B------:R-:W-:Y:S01]  /*90b0*/  FMUL.FTZ R41, R7, R41 ;  /* 0x0000002907297220 */ /* 0x000fe20000410000 */
[----:B------:R-:W-:Y:S02]  /*90c0*/  HADD2.F32 R6, -RZ, R6.H1_H1 ;  /* 0x30000006ff067230 */ /* 0x000fe40000004100 */
[-C--:B------:R-:W-:Y:S01]  /*90d0*/  FMUL.FTZ R38, R15, R40.reuse ;  /* 0x000000280f267220 */ /* 0x080fe20000410000 */
[----:B------:R-:W-:Y:S02]  /*90e0*/  HADD2.F32 R31, -RZ, R31.H1_H1 ;  /* 0x3000001fff1f7230 */ /* 0x000fe40000004100 */
[----:B------:R-:W-:Y:S01]  /*90f0*/  FMUL.FTZ R40, R11, R40 ;  /* 0x000000280b287220 */ /* 0x000fe20000410000 */
[----:B------:R-:W-:-:S02]  /*9100*/  HADD2.F32 R39, -RZ, R39.H1_H1 ;  /* 0x30000027ff277230 */ /* 0x000fc40000004100 */
[-C--:B------:R-:W-:Y:S01]  /*9110*/  FFMA.FTZ R41, R34, R37.reuse, R41 ;  /* 0x0000002522297223 */ /* 0x080fe20000010029 */
[----:B------:R-:W-:Y:S02]  /*9120*/  HADD2.F32 R4, -RZ, R5.H1_H1 ;  /* 0x30000005ff047230 */ /* 0x000fe40000004100 */
[----:B------:R-:W-:Y:S01]  /*9130*/  FFMA.FTZ R104, R7, R37, -R104 ;  /* 0x0000002507687223 */ /* 0x000fe20000010868 */
[----:B------:R-:W-:Y:S02]  /*9140*/  HADD2.F32 R36, -RZ, R36.H1_H1 ;  /* 0x30000024ff247230 */ /* 0x000fe40000004100 */
[-C--:B------:R-:W-:Y:S01]  /*9150*/  FMUL.FTZ R5, R31, R39.reuse ;  /* 0x000000271f057220 */ /* 0x080fe20000410000 */
[C---:B------:R-:W-:Y:S01]  /*9160*/  FMUL.FTZ R34, R6.reuse, R39 ;  /* 0x0000002706227220 */ /* 0x040fe20000410000 */
[-C--:B------:R-:W-:Y:S01]  /*9170*/  FFMA.FTZ R11, R11, R4.reuse, -R38 ;  /* 0x000000040b0b7223 */ /* 0x080fe20000010826 */
[----:B------:R-:W-:Y:S01]  /*9180*/  FFMA.FTZ R40, R15, R4, R40 ;  /* 0x000000040f287223 */ /* 0x000fe20000010028 */
[-C--:B------:R-:W-:Y:S01]  /*9190*/  FFMA.FTZ R5, R6, R36.reuse, -R5 ;  /* 0x0000002406057223 */ /* 0x080fe20000010805 */
[----:B------:R-:W-:Y:S01]  /*91a0*/  FFMA.FTZ R34, R31, R36, R34 ;  /* 0x000000241f227223 */ /* 0x000fe20000010022 */
[----:B------:R-:W-:-:S02]  /*91b0*/  F2FP.SATFINITE.E4M3.F32.PACK_AB_MERGE_C R9, R9, R28, R43 ;  /* 0x0000001c0909723e */ /* 0x000fc4000480702b */
[----:B------:R-:W-:Y:S02]  /*91c0*/  F2FP.SATFINITE.E4M3.F32.PACK_AB_MERGE_C R11, R11, R106, RZ ;  /* 0x0000006a0b0b723e */ /* 0x000fe400048070ff */
[----:B------:R-:W-:Y:S02]  /*91d0*/  F2FP.SATFINITE.E4M3.F32.PACK_AB_MERGE_C R40, R40, R47, RZ ;  /* 0x0000002f2828723e */ /* 0x000fe400048070ff */
[----:B------:R-:W-:Y:S02]  /*91e0*/  F2FP.SATFINITE.E4M3.F32.PACK_AB_MERGE_C R11, R5, R104, R11 ;  /* 0x00000068050b723e */ /* 0x000fe4000480700b */
[----:B------:R-:W-:Y:S02]  /*91f0*/  F2FP.SATFINITE.E4M3.F32.PACK_AB_MERGE_C R13, R30, R29, R44 ;  /* 0x0000001d1e0d723e */ /* 0x000fe4000480702c */
[----:B------:R-:W-:-:S07]  /*9200*/  F2FP.SATFINITE.E4M3.F32.PACK_AB_MERGE_C R15, R34, R41, R40 ;  /* 0x00000029220f723e */ /* 0x000fce0004807028 */
.L_x_1380:
[----:B------:R-:W-:Y:S05]  /*9210*/  BSYNC B1 ;  /* 0x0000000000017941 */ /* 0x000fea0003800000 */
.L_x_1379:
[----:B--2---:R2:W-:Y:S01]  /*9220*/  STG.E.128 desc[UR42][R32.64], R8 ;  /* 0x0000000820007986 */ /* 0x0045e2000c101d2a */
[----:B------:R-:W-:-:S13]  /*9230*/  ISETP.GE.AND P2, PT, R35, R117, PT ;  /* 0x000000752300720c */ /* 0x000fda0003f46270 */
[----:B------:R-:W-:Y:S05]  /*9240*/  @P2 BRA `(.L_x_1343) ;  /* 0x00000000009c2947 */ /* 0x000fea0003800000 */
[--C-:B------:R-:W-:Y:S02]  /*9250*/  SHF.R.S32.HI R4, RZ, 0x1f, R35.reuse ;  /* 0x0000001fff047819 */ /* 0x100fe40000011423 */
[----:B------:R-:W-:-:S04]  /*9260*/  IADD3 R35, P2, P3, R62, R96, R35 ;  /* 0x000000603e237210 */ /* 0x000fc80007b5e023 */
[----:B------:R-:W-:Y:S02]  /*9270*/  IADD3.X R4, R99, R116, R4, P2, P3 ;  /* 0x0000007463047210 */ /* 0x000fe400017e6404 */
[----:B------:R-:W-:-:S05]  /*9280*/  IADD3 R94, P2, R35, R94, RZ ;  /* 0x0000005e235e7210 */ /* 0x000fca0007f5e0ff */
[----:B------:R-:W-:-:S05]  /*9290*/  IMAD.X R95, R4, 0x1, R95, P2 ;  /* 0x00000001045f7824 */ /* 0x000fca00010e065f */
[----:B---3--:R4:W-:Y:S01]  /*92a0*/  STG.E.128 desc[UR42][R94.64], R12 ;  /* 0x0000000c5e007986 */ /* 0x0089e2000c101d2a */
[----:B------:R-:W-:Y:S05]  /*92b0*/  BRA `(.L_x_1343) ;  /* 0x0000000000807947 */ /* 0x000fea0003800000 */
.L_x_1336:
[----:B------:R-:W-:-:S06]  /*92c0*/  UISETP.NE.AND UP0, UPT, UR40, 0x3, UPT ;  /* 0x000000032800788c */ /* 0x000fcc000bf05270 */
[----:B------:R-:W-:-:S13]  /*92d0*/  PLOP3.LUT P1, PT, PT, PT, UP0, 0x80, 0x0 ;  /* 0x000000000000781c */ /* 0x000fda0003f2f008 */
[----:B------:R-:W-:Y:S05]  /*92e0*/  @!P1 BRA `(.L_x_1381) ;  /* 0x0000000000049947 */ /* 0x000fea0003800000 */
[----:B------:R-:W-:Y:S01]  /*92f0*/  BPT.TRAP 0x1 ;  /* 0x000000040000795c */ /* 0x000fe20000300000 */
.L_x_1381:
[----:B------:R-:W-:Y:S01]  /*9300*/  IMAD R108, R17, 0x8, R16 ;  /* 0x00000008116c7824 */ /* 0x000fe200078e0210 */
[----:B------:R-:W-:Y:S01]  /*9310*/  SHF.L.U32 R110, R174, 0x1f, RZ ;  /* 0x0000001fae6e7819 */ /* 0x000fe200000006ff */
[----:B------:R-:W-:Y:S01]  /*9320*/  IMAD R109, R25, -0x80, R2 ;  /* 0xffffff80196d7824 */ /* 0x000fe200078e0202 */
[----:B------:R-:W-:Y:S02]  /*9330*/  BSSY B1, `(.L_x_1382) ;  /* 0x0000004000017945 */ /* 0x000fe40003800000 */
[----:B------:R-:W0:Y:S02]  /*9340*/  SYNCS.PHASECHK.TRANS64.TRYWAIT P2, [R108+URZ+0x22890], R110 ;  /* 0x0228906e6c0075a7 */ /* 0x000e24000804017f */
[----:B------:R-:W-:Y:S01]  /*9350*/  VIMNMX R109, R109, 0x80, PT ;  /* 0x000000806d6d7848 */ /* 0x000fe20003fe0100 */
[----:B0-----:R-:W-:Y:S06]  /*9360*/  @!P2 BRA `(.L_x_1383) ;  /* 0x0000022400f0a947 */ /* 0x001fec0003800000 */
.L_x_1705:
[----:B------:R-:W-:Y:S05]  /*9370*/  BSYNC B1 ;  /* 0x0000000000017941 */ /* 0x000fea0003800000 */
.L_x_1382:
[----:B------:R-:W-:-:S13]  /*9380*/  ISETP.GE.AND P2, PT, R19, R109, PT ;  /* 0x0000006d1300720c */ /* 0x000fda0003f46270 */
[----:B------:R-:W-:Y:S05]  /*9390*/  @P2 BRA `(.L_x_1343) ;  /* 0x0000000000482947 */ /* 0x000fea0003800000 */
[----:B------:R-:W-:-:S13]  /*93a0*/  ISETP.NE.AND P2, PT, R64, RZ, PT ;  /* 0x000000ff4000720c */ /* 0x000fda0003f45270 */
[----:B------:R-:W1:Y:S04]  /*93b0*/  @P2 LDS.128 R4, [R97+0x16400] ;  /* 0x0164000061042984 */ /* 0x000e680000000c00 */
[----:B-1----:R-:W-:Y:S01]  /*93c0*/  @P2 STG.E.128 desc[UR42][R8.64], R4 ;  /* 0x0000000408002986 */ /* 0x002fe2000c101d2a */
        /* <DEDUP_REMOVED lines=14> */
[----:B-1----:R1:W-:Y:S02]  /*94b0*/  @P2 STG.E.128 desc[UR42][R8.64+0xa0], R4 ;  /* 0x0000a00408002986 */ /* 0x0023e4000c101d2a */
.L_x_1343:
[----:B------:R-:W-:Y:S05]  /*94c0*/  BSYNC B0 ;  /* 0x0000000000007941 */ /* 0x000fea0003800000 */
.L_x_1335:
[----:B-1234-:R-:W1:Y:S01]  /*94d0*/  S2R R4, SR_TID.X ;  /* 0x0000000000047919 */ /* 0x01ee620000002100 */
[----:B------:R-:W-:Y:S01]  /*94e0*/  @!PT LDS RZ, [RZ] ;  /* 0x00000000fffff984 */ /* 0x000fe20000000800 */
[----:B------:R-:W-:Y:S01]  /*94f0*/  @!PT LDS RZ, [RZ] ;  /* 0x00000000fffff984 */ /* 0x000fe20000000800 */
[----:B------:R-:W-:Y:S01]  /*9500*/  @!PT LDS RZ, [RZ] ;  /* 0x00000000fffff984 */ /* 0x000fe20000000800 */
[----:B------:R-:W-:Y:S01]  /*9510*/  @!PT LDS RZ, [RZ] ;  /* 0x00000000fffff984 */ /* 0x000fe20000000800 */
[----:B------:R2:W-:Y:S06]  /*9520*/  MEMBAR.ALL.CTA ;  /* 0x0000000000007992 */ /* 0x0005ec0000008000 */
[----:B--2---:R-:W2:Y:S01]  /*9530*/  FENCE.VIEW.ASYNC.S ;  /* 0x00000000000073c6 */ /* 0x004ea20000000000 */
[----:B------:R-:W-:Y:S05]  /*9540*/  WARPSYNC.ALL ;  /* 0x0000000000007948 */ /* 0x000fea0003800000 */
[----:B------:R-:W-:Y:S01]  /*9550*/  BSSY B0, `(.L_x_1384) ;  /* 0x0000009000007945 */ /* 0x000fe20003800000 */
[----:B-1----:R-:W-:Y:S01]  /*9560*/  LOP3.LUT R4, R4, 0x7f, RZ, 0xc0, !PT ;  /* 0x0000007f04047812 */ /* 0x002fe200078ec0ff */
[----:B--2---:R1:W-:Y:S03]  /*9570*/  BAR.SYNC.DEFER_BLOCKING R77, 0x80 ;  /* 0x0002004d0000751d */ /* 0x0043e60000010000 */
[----:B------:R-:W-:-:S13]  /*9580*/  ISETP.NE.AND P3, PT, R4, RZ, PT ;  /* 0x000000ff0400720c */ /* 0x000fda0003f65270 */
[----:B------:R-:W-:-:S05]  /*9590*/  @!P3 VIADD R4, R108, 0x228a0 ;  /* 0x000228a06c04b836 */ /* 0x000fca0000000000 */
[----:B------:R-:W-:-:S04]  /*95a0*/  @!P3 PRMT R4, RZ, 0x654, R4 ;  /* 0x00000654ff04b816 */ /* 0x000fc80000000004 */
[----:B------:R1:W-:Y:S01]  /*95b0*/  @!P3 SYNCS.ARRIVE.TRANS64.RED.A1T0 RZ, [R4+URZ], RZ ;  /* 0x000000ff04ffb9a7 */ /* 0x0003e2000810043f */
[----:B------:R-:W-:Y:S05]  /*95c0*/  @!P1 BRA `(.L_x_1385) ;  /* 0x0000000000049947 */ /* 0x000fea0003800000 */
[----:B------:R-:W-:Y:S01]  /*95d0*/  BPT.TRAP 0x1 ;  /* 0x000000040000795c */ /* 0x000fe20000300000 */
.L_x_1385:
[----:B------:R-:W-:Y:S05]  /*95e0*/  BSYNC B0 ;  /* 0x0000000000007941 */ /* 0x000fea0003800000 */
.L_x_1384:
[----:B------:R-:W2:Y:S01]  /*95f0*/  SYNCS.PHASECHK.TRANS64.TRYWAIT P1, [R108+URZ+0x228b0], R110 ;  /* 0x0228b06e6c0075a7 */ /* 0x000ea2000802017f */
[----:B------:R-:W-:Y:S04]  /*9600*/  BSSY B0, `(.L_x_1386) ;  /* 0x0000002000007945 */ /* 0x000fe80003800000 */
[----:B--2---:R-:W-:Y:S05]  /*9610*/  @!P1 BRA `(.L_x_1387) ;  /* 0x0000022400589947 */ /* 0x004fea0003800000 */
.L_x_1706:
[----:B------:R-:W-:Y:S05]  /*9620*/  BSYNC B0 ;  /* 0x0000000000007941 */ /* 0x000fea0003800000 */
.L_x_1386:
[----:B------:R-:W-:Y:S01]  /*9630*/  ISETP.GE.AND P1, PT, R19, R109, PT ;  /* 0x0000006d1300720c */ /* 0x000fe20003f26270 */
[----:B------:R-:W-:-:S12]  /*9640*/  BSSY B0, `(.L_x_1388) ;  /* 0x0000030000007945 */ /* 0x000fd80003800000 */
[----:B------:R-:W-:Y:S05]  /*9650*/  @P1 BRA `(.L_x_1389) ;  /* 0x0000000000b81947 */ /* 0x000fea0003800000 */
[----:B------:R-:W-:Y:S01]  /*9660*/  ULDC UR4, c[0x0][0x320] ;  /* 0x0000c80000047ab9 */ /* 0x000fe20000000800 */
[----:B------:R-:W-:Y:S01]  /*9670*/  PLOP3.LUT P5, PT, PT, PT, PT, 0x8, 0x0 ;  /* 0x000000000000781c */ /* 0x000fe20003fae170 */
[----:B-1----:R-:W-:Y:S01]  /*9680*/  IMAD.WIDE R4, R25, 0x80, R54 ;  /* 0x0000008019047825 */ /* 0x002fe200078e0236 */
[----:B------:R-:W-:Y:S01]  /*9690*/  ISETP.GE.AND P2, PT, R100, UR4, PT ;  /* 0x0000000464007c0c */ /* 0x000fe2000bf46270 */
[----:B------:R-:W-:Y:S01]  /*96a0*/  ULDC.64 UR6, c[0x0][0x328] ;  /* 0x0000ca0000067ab9 */ /* 0x000fe20000000a00 */
[----:B------:R-:W-:Y:S01]  /*96b0*/  PLOP3.LUT P4, PT, PT, PT, PT, 0x8, 0x0 ;  /* 0x000000000000781c */ /* 0x000fe20003f8e170 */
[----:B------:R-:W-:Y:S01]  /*96c0*/  IMAD.MOV.U32 R6, RZ, RZ, R60 ;  /* 0x000000ffff067224 */ /* 0x000fe200078e003c */
[----:B------:R-:W-:Y:S01]  /*96d0*/  ULDC.64 UR8, c[0x0][0x318] ;  /* 0x0000c60000087ab9 */ /* 0x000fe20000000a00 */
[----:B------:R-:W-:Y:S02]  /*96e0*/  IMAD.MOV.U32 R7, RZ, RZ, R65 ;  /* 0x000000ffff077224 */ /* 0x000fe400078e0041 */
[----:B------:R-:W-:-:S02]  /*96f0*/  IMAD R5, R5, UR6, RZ ;  /* 0x0000000605057c24 */ /* 0x000fc4000f8e02ff */
[----:B------:R-:W-:Y:S02]  /*9700*/  IMAD R13, R17, 0x4000, R195 ;  /* 0x00004000110d7824 */ /* 0x000fe400078e02c3 */
[----:B------:R-:W-:Y:S02]  /*9710*/  IMAD.WIDE.U32 R6, R4, UR6, R6 ;  /* 0x0000000604067c25 */ /* 0x000fe4000f8e0006 */
[----:B------:R-:W-:Y:S02]  /*9720*/  @!P2 LOP3.LUT P1, RZ, R184, 0x2, RZ, 0xc0, !PT ;  /* 0x00000002b8ffa812 */ /* 0x000fe4000782c0ff */
[----:B------:R-:W-:Y:S02]  /*9730*/  IMAD R5, R4, UR7, R5 ;  /* 0x0000000704057c24 */ /* 0x000fe4000f8e0205 */
[----:B------:R-:W-:Y:S01]  /*9740*/  @!P2 PLOP3.LUT P5, PT, P1, PT, PT, 0x80, 0x0 ;  /* 0x000000000000a81c */ /* 0x000fe20000faf070 */
[----:B------:R-:W-:Y:S01]  /*9750*/  @!P2 VIADD R4, R13, 0x20 ;  /* 0x000000200d04a836 */ /* 0x000fe20000000000 */
[----:B------:R-:W-:-:S11]  /*9760*/  ISETP.GE.AND P1, PT, R92, UR4, PT ;  /* 0x000000045c007c0c */ /* 0x000fd6000bf26270 */
[C---:B------:R-:W-:Y:S02]  /*9770*/  @P5 VIADD R4, R13.reuse, 0xffffffe0 ;  /* 0xffffffe00d045836 */ /* 0x040fe40000000000 */
[----:B------:R-:W-:Y:S01]  /*9780*/  @!P1 LOP3.LUT P6, RZ, R184, 0x4, RZ, 0xc0, !PT ;  /* 0x00000004b8ff9812 */ /* 0x000fe200078cc0ff */
[----:B------:R-:W-:Y:S02]  /*9790*/  @!P1 VIADD R10, R13, 0x40 ;  /* 0x000000400d0a9836 */ /* 0x000fe40000000000 */
[----:B------:R-:W-:Y:S01]  /*97a0*/  @!P2 IMAD.IADD R11, R16, 0x1, R4 ;  /* 0x00000001100ba824 */ /* 0x000fe200078e0204 */
[----:B------:R-:W-:Y:S02]  /*97b0*/  @!P1 PLOP3.LUT P4, PT, P6, PT, PT, 0x80, 0x0 ;  /* 0x000000000000981c */ /* 0x000fe4000378f070 */
[----:B------:R-:W-:-:S04]  /*97c0*/  IADD3 R8, P6, R6, UR8, RZ ;  /* 0x0000000806087c10 */ /* 0x000fc8000ffde0ff */
[----:B------:R-:W-:Y:S02]  /*97d0*/  IADD3.X R9, R7, UR9, R5, P6, !PT ;  /* 0x0000000907097c10 */ /* 0x000fe4000b7fe405 */
[----:B------:R-:W1:Y:S05]  /*97e0*/  @!P2 LDS.128 R4, [R11+0x8400] ;  /* 0x008400000b04a984 */ /* 0x000e6a0000000c00 */
[----:B------:R-:W-:-:S04]  /*97f0*/  @P4 VIADD R10, R13, 0xffffffc0 ;  /* 0xffffffc00d0a4836 */ /* 0x000fc80000000000 */
[----:B------:R-:W-:Y:S01]  /*9800*/  @!P1 IMAD.IADD R12, R16, 0x1, R10 ;  /* 0x00000001100c9824 */ /* 0x000fe200078e020a */
[----:B-1----:R-:W-:Y:S04]  /*9810*/  @!P2 STG.E.128 desc[UR42][R8.64+0x20], R4 ;  /* 0x000020040800a986 */ /* 0x002fe8000c101d2a */
[----:B------:R-:W1:Y:S04]  /*9820*/  @!P1 LDS.128 R4, [R12+0x8400] ;  /* 0x008400000c049984 */ /* 0x000e680000000c00 */
[----:B-1----:R-:W-:Y:S01]  /*9830*/  @!P1 STG.E.128 desc[UR42][R8.64+0x40], R4 ;  /* 0x0000400408009986 */ /* 0x002fe2000c101d2a */
[----:B------:R-:W-:-:S13]  /*9840*/  ISETP.GE.AND P1, PT, R22, UR4, PT ;  /* 0x0000000416007c0c */ /* 0x000fda000bf26270 */
[----:B------:R-:W-:-:S05]  /*9850*/  @!P1 IMAD.IADD R10, R16, 0x1, R13 ;  /* 0x00000001100a9824 */ /* 0x000fca00078e020d */
[----:B------:R-:W1:Y:S04]  /*9860*/  @!P1 LDS.128 R4, [R10+0x8400] ;  /* 0x008400000a049984 */ /* 0x000e680000000c00 */
[----:B-1----:R3:W-:Y:S01]  /*9870*/  @!P1 STG.E.128 desc[UR42][R8.64], R4 ;  /* 0x0000000408009986 */ /* 0x0027e2000c101d2a */
[----:B------:R-:W-:-:S13]  /*9880*/  ISETP.GE.AND P1, PT, R91, UR4, PT ;  /* 0x000000045b007c0c */ /* 0x000fda000bf26270 */
[----:B------:R-:W-:Y:S05]  /*9890*/  @P1 BRA `(.L_x_1389) ;  /* 0x0000000000281947 */ /* 0x000fea0003800000 */
[----:B------:R-:W-:Y:S01]  /*98a0*/  R2P PR, R184, 0x6 ;  /* 0x00000006b8007804 */ /* 0x000fe20000000000 */
[----:B---3--:R-:W-:Y:S02]  /*98b0*/  IMAD.MOV.U32 R4, RZ, RZ, -0x40 ;  /* 0xffffffc0ff047424 */ /* 0x008fe400078e00ff */
[----:B------:R-:W-:Y:S02]  /*98c0*/  IMAD.MOV.U32 R6, RZ, RZ, 0x40 ;  /* 0x00000040ff067424 */ /* 0x000fe400078e00ff */
[----:B------:R-:W-:Y:S01]  /*98d0*/  IMAD.MOV.U32 R5, RZ, RZ, 0x60 ;  /* 0x00000060ff057424 */ /* 0x000fe200078e00ff */
[----:B------:R-:W-:-:S07]  /*98e0*/  SEL R4, R4, 0x40, P2 ;  /* 0x0000004004047807 */ /* 0x000fce0001000000 */
[----:B------:R-:W-:Y:S01]  /*98f0*/  @P2 IADD3 R5, -R6, 0x20, RZ ;  /* 0x0000002006052810 */ /* 0x000fe20007ffe1ff */
[----:B------:R-:W-:-:S05]  /*9900*/  @P1 VIADD R5, R4, 0xffffffe0 ;  /* 0xffffffe004051836 */ /* 0x000fca0000000000 */
[----:B------:R-:W-:-:S06]  /*9910*/  IADD3 R5, R16, R13, R5 ;  /* 0x0000000d10057210 */ /* 0x000fcc0007ffe005 */
[----:B------:R-:W1:Y:S04]  /*9920*/  LDS.128 R4, [R5+0x8400] ;  /* 0x0084000005047984 */ /* 0x000e680000000c00 */
[----:B-1----:R4:W-:Y:S02]  /*9930*/  STG.E.128 desc[UR42][R8.64+0x60], R4 ;  /* 0x0000600408007986 */ /* 0x0029e4000c101d2a */
.L_x_1389:
[----:B------:R-:W-:Y:S05]  /*9940*/  BSYNC B0 ;  /* 0x0000000000007941 */ /* 0x000fea0003800000 */
.L_x_1388:
[----:B------:R-:W-:Y:S01]  /*9950*/  @!PT LDS RZ, [RZ] ;  /* 0x00000000fffff984 */ /* 0x000fe20000000800 */
[----:B------:R-:W-:Y:S01]  /*9960*/  @!PT LDS RZ, [RZ] ;  /* 0x00000000fffff984 */ /* 0x000fe20000000800 */
[----:B------:R-:W-:Y:S01]  /*9970*/  @!PT LDS RZ, [RZ] ;  /* 0x00000000fffff984 */ /* 0x000fe20000000800 */
[----:B------:R-:W-:Y:S01]  /*9980*/  @!PT LDS RZ, [RZ] ;  /* 0x00000000fffff984 */ /* 0x000fe20000000800 */
[----:B------:R5:W-:Y:S06]  /*9990*/  MEMBAR.ALL.CTA ;  /* 0x0000000000007992 */ /* 0x000bec0000008000 */
[----:B-----5:R-:W5:Y:S01]  /*99a0*/  FENCE.VIEW.ASYNC.S ;  /* 0x00000000000073c6 */ /* 0x020f620000000000 */
[----:B------:R-:W-:Y:S02]  /*99b0*/  VIADD R17, R17, 0x1 ;  /* 0x0000000111117836 */ /* 0x000fe40000000000 */
[----:B0-2---:R-:W-:Y:S01]  /*99c0*/  @!P3 VIADD R108, R108, 0x228c0 ;  /* 0x000228c06c6cb836 */ /* 0x005fe20000000000 */
[----:B-----5:R0:W-:Y:S02]  /*99d0*/  BAR.SYNC.DEFER_BLOCKING R77, 0x80 ;  /* 0x0002004d0000751d */ /* 0x0201e40000010000 */
[----:B------:R-:W-:-:S02]  /*99e0*/  ISETP.NE.AND P1, PT, R17, 0x2, PT ;  /* 0x000000021100780c */ /* 0x000fc40003f25270 */
[----:B------:R-:W-:Y:S02]  /*99f0*/  @!P3 PRMT R108, RZ, 0x654, R108 ;  /* 0x00000654ff6cb816 */ /* 0x000fe4000000006c */
[----:B---34-:R-:W-:Y:S02]  /*9a00*/  SEL R5, RZ, 0x1, P1 ;  /* 0x00000001ff057807 */ /* 0x018fe40000800000 */
[----:B------:R-:W-:Y:S02]  /*9a10*/  SEL R17, R17, RZ, P1 ;  /* 0x000000ff11117207 */ /* 0x000fe40000800000 */
[----:B------:R-:W-:Y:S01]  /*9a20*/  LOP3.LUT R174, R174, R5, RZ, 0x3c, !PT ;  /* 0x00000005aeae7212 */ /* 0x000fe200078e3cff */
[----:B------:R0:W-:Y:S01]  /*9a30*/  @!P3 SYNCS.ARRIVE.TRANS64.RED.A1T0 RZ, [R108+URZ], RZ ;  /* 0x000000ff6cffb9a7 */ /* 0x0001e2000810043f */
[----:B------:R-:W-:Y:S05]  /*9a40*/  @P0 BRA `(.L_x_1390) ;  /* 0xffffff9400300947 */ /* 0x000fea000383ffff */
[----:B-1----:R-:W1:Y:S01]  /*9a50*/  S2R R4, SR_TID.X ;  /* 0x0000000000047919 */ /* 0x002e620000002100 */
[----:B------:R-:W-:Y:S02]  /*9a60*/  PLOP3.LUT P0, PT, PT, PT, PT, 0x8, 0x0 ;  /* 0x000000000000781c */ /* 0x000fe40003f0e170 */
[----:B-1----:R-:W-:-:S04]  /*9a70*/  SHF.R.U32.HI R4, RZ, 0x7, R4 ;  /* 0x00000007ff047819 */ /* 0x002fc80000011604 */
[----:B------:R-:W-:-:S13]  /*9a80*/  ISETP.NE.AND P2, PT, R4, 0x1, PT ;  /* 0x000000010400780c */ /* 0x000fda0003f45270 */
[----:B------:R-:W-:Y:S06]  /*9a90*/  @!P2 BAR.ARV 0x9, 0x100 ;  /* 0x024400000000ab1d */ /* 0x000fec0000002000 */
.L_x_1330:
[----:B------:R-:W1:Y:S01]  /*9aa0*/  LDC R0, c[0x0][0x448] ;  /* 0x00011200ff007b82 */ /* 0x000e620000000800 */
[----:B------:R-:W-:-:S07]  /*9ab0*/  VIADD R5, R175, 0x7f ;  /* 0x0000007faf057836 */ /* 0x000fce0000000000 */
[----:B------:R-:W2:Y:S01]  /*9ac0*/  LDC.64 R2, c[0x0][0x9e0] ;  /* 0x00027800ff027b82 */ /* 0x000ea20000000a00 */
[----:B-1----:R-:W-:Y:S02]  /*9ad0*/  ISETP.NE.AND P1, PT, R0, 0x1, PT ;  /* 0x000000010000780c */ /* 0x002fe40003f25270 */
[----:B--2---:R-:W-:-:S11]  /*9ae0*/  ISETP.GE.AND P2, PT, R3, 0x1, PT ;  /* 0x000000010300780c */ /* 0x004fd60003f46270 */
[----:B------:R-:W1:Y:S08]  /*9af0*/  @P1 LDC R0, c[0x0][0x44c] ;  /* 0x00011300ff001b82 */ /* 0x000e700000000800 */
[----:B------:R-:W2:Y:S01]  /*9b00*/  @P1 LDC R7, c[0x0][0x450] ;  /* 0x00011400ff071b82 */ /* 0x000ea20000000800 */
[----:B-1----:R-:W-:-:S05]  /*9b10*/  @P1 IMAD.HI.U32 R0, R5, R0, RZ ;  /* 0x0000000005001227 */ /* 0x002fca00078e00ff */
[----:B--2---:R-:W-:-:S05]  /*9b20*/  @P1 SHF.R.U32.HI R5, RZ, R7, R0 ;  /* 0x00000007ff051219 */ /* 0x004fca0000011600 */
[----:B------:R-:W-:Y:S01]  /*9b30*/  IMAD.IADD R5, R48, 0x1, R5 ;  /* 0x0000000130057824 */ /* 0x000fe200078e0205 */
[----:B------:R-:W-:Y:S06]  /*9b40*/  @P0 BRA `(.L_x_1391) ;  /* 0x00000000000c0947 */ /* 0x000fec0003800000 */
[----:B------:R-:W1:Y:S01]  /*9b50*/  FENCE.VIEW.ASYNC.G ;  /* 0x00000000000073c6 */ /* 0x000e620000000100 */
[----:B------:R-:W-:Y:S05]  /*9b60*/  WARPSYNC.ALL ;  /* 0x0000000000007948 */ /* 0x000fea0003800000 */
[----:B-1----:R-:W-:Y:S06]  /*9b70*/  BAR.ARV 0xc, 0x180 ;  /* 0x0306000000007b1d */ /* 0x002fec0000002000 */
.L_x_1391:
[----:B------:R-:W-:Y:S01]  /*9b80*/  IMAD.IADD R2, R5, 0x1, R2 ;  /* 0x0000000105027824 */ /* 0x000fe200078e0202 */
[----:B------:R-:W-:Y:S06]  /*9b90*/  @!P2 BRA `(.L_x_1392) ;  /* 0x000000000048a947 */ /* 0x000fec0003800000 */
[C---:B------:R-:W-:Y:S01]  /*9ba0*/  ISETP.GT.AND P0, PT, R5.reuse, RZ, PT ;  /* 0x000000ff0500720c */ /* 0x040fe20003f04270 */
[----:B------:R-:W-:Y:S01]  /*9bb0*/  BSSY B0, `(.L_x_1393) ;  /* 0x000000e000007945 */ /* 0x000fe20003800000 */
[----:B------:R-:W-:-:S11]  /*9bc0*/  VIADD R0, R5, 0xffffffff ;  /* 0xffffffff05007836 */ /* 0x000fd60000000000 */
        /* <DEDUP_REMOVED lines=8> */
.L_x_1394:
[----:B------:R-:W-:-:S13]  /*9c50*/  ISETP.NE.AND P0, PT, R3, 0x1, PT ;  /* 0x000000010300780c */ /* 0x000fda0003f05270 */
[----:B------:R-:W1:Y:S02]  /*9c60*/  @P0 LDC.64 R4, c[0x0][0x9e8] ;  /* 0x00027a00ff040b82 */ /* 0x000e640000000a00 */
[----:B-1----:R-:W-:-:S05]  /*9c70*/  @P0 IMAD.HI.U32 R4, R0, R4, RZ ;  /* 0x0000000400040227 */ /* 0x002fca00078e00ff */
[----:B------:R-:W-:-:S07]  /*9c80*/  @P0 SHF.R.U32.HI R0, RZ, R5, R4 ;  /* 0x00000005ff000219 */ /* 0x000fce0000011604 */
.L_x_1395:
[----:B------:R-:W-:Y:S05]  /*9c90*/  BSYNC B0 ;  /* 0x0000000000007941 */ /* 0x000fea0003800000 */
.L_x_1393:
[----:B------:R-:W-:-:S05]  /*9ca0*/  IMAD R5, R0, R3, R3 ;  /* 0x0000000300057224 */ /* 0x000fca00078e0203 */
[----:B------:R-:W-:-:S07]  /*9cb0*/  VIMNMX R2, R2, R5, PT ;  /* 0x0000000502027248 */ /* 0x000fce0003fe0100 */
.L_x_1392:
[----:B------:R-:W1:Y:S01]  /*9cc0*/  @P1 LDC R0, c[0x0][0x44c] ;  /* 0x00011300ff001b82 */ /* 0x000e620000000800 */
[----:B------:R-:W-:Y:S01]  /*9cd0*/  VIADD R2, R2, 0x7f ;  /* 0x0000007f02027836 */ /* 0x000fe20000000000 */
[----:B------:R-:W-:Y:S01]  /*9ce0*/  ULDC UR4, c[0x0][0x9dc] ;  /* 0x0002770000047ab9 */ /* 0x000fe20000000800 */
[----:B------:R-:W-:-:S03]  /*9cf0*/  IMAD.MOV.U32 R7, RZ, RZ, R175 ;  /* 0x000000ffff077224 */ /* 0x000fc600078e00af */
[----:B------:R-:W-:Y:S02]  /*9d00*/  SHF.R.S32.HI R5, RZ, 0x1f, R2 ;  /* 0x0000001fff057819 */ /* 0x000fe40000011402 */
[----:B------:R-:W2:Y:S02]  /*9d10*/  @P1 LDC R9, c[0x0][0x450] ;  /* 0x00011400ff091b82 */ /* 0x000ea40000000800 */
[----:B------:R-:W-:Y:S01]  /*9d20*/  LEA.HI R5, R5, R2, RZ, 0x7 ;  /* 0x0000000205057211 */ /* 0x000fe200078f38ff */
[----:B-1----:R-:W-:-:S05]  /*9d30*/  @P1 IMAD.HI.U32 R0, R175, R0, RZ ;  /* 0x00000000af001227 */ /* 0x002fca00078e00ff */
[----:B--2---:R-:W-:Y:S02]  /*9d40*/  @P1 SHF.R.U32.HI R7, RZ, R9, R0 ;  /* 0x00000009ff071219 */ /* 0x004fe40000011600 */
        /* <DEDUP_REMOVED lines=15> */
.L_x_1398:
[----:B------:R-:W-:-:S13]  /*9e40*/  ISETP.NE.AND P0, PT, R3, 0x1, PT ;  /* 0x000000010300780c */ /* 0x000fda0003f05270 */
[----:B------:R-:W1:Y:S02]  /*9e50*/  @P0 LDC.64 R4, c[0x0][0x9e8] ;  /* 0x00027a00ff040b82 */ /* 0x000e640000000a00 */
[----:B-1----:R-:W-:-:S05]  /*9e60*/  @P0 IMAD.HI.U32 R4, R2, R4, RZ ;  /* 0x0000000402040227 */ /* 0x002fca00078e00ff */
[----:B------:R-:W-:-:S07]  /*9e70*/  @P0 SHF.R.U32.HI R2, RZ, R5, R4 ;  /* 0x00000005ff020219 */ /* 0x000fce0000011604 */
.L_x_1399:
[----:B------:R-:W-:Y:S05]  /*9e80*/  BSYNC B0 ;  /* 0x0000000000007941 */ /* 0x000fea0003800000 */
.L_x_1397:
[----:B------:R-:W-:-:S05]  /*9e90*/  IMAD R3, R2, R3, RZ ;  /* 0x0000000302037224 */ /* 0x000fca00078e02ff */
[----:B------:R-:W-:-:S07]  /*9ea0*/  VIMNMX R0, R0, R3, !PT ;  /* 0x0000000300007248 */ /* 0x000fce0007fe0100 */
.L_x_1396:
[----:B------:R-:W-:Y:S01]  /*9eb0*/  SHF.R.S32.HI R3, RZ, 0x1f, R0 ;  /* 0x0000001fff037819 */ /* 0x000fe20000011400 */
[----:B------:R-:W-:Y:S01]  /*9ec0*/  BSSY B0, `(.L_x_1400) ;  /* 0x0000026000007945 */ /* 0x000fe20003800000 */
[----:B------:R-:W-:Y:S02]  /*9ed0*/  IMAD.MOV.U32 R89, RZ, RZ, RZ ;  /* 0x000000ffff597224 */ /* 0x000fe400078e00ff */
[----:B------:R-:W-:-:S04]  /*9ee0*/  LEA.HI R3, R3, R0, RZ, 0x7 ;  /* 0x0000000003037211 */ /* 0x000fc800078f38ff */
[----:B------:R-:W-:-:S04]  /*9ef0*/  SHF.R.S32.HI R3, RZ, 0x7, R3 ;  /* 0x00000007ff037819 */ /* 0x000fc80000011403 */
[----:B------:R-:W-:-:S04]  /*9f00*/  VIMNMX R180, RZ, R3, !PT ;  /* 0x00000003ffb47248 */ /* 0x000fc80007fe0100 */
[----:B------:R-:W-:-:S13]  /*9f10*/  ISETP.GT.AND P0, PT, R27, R180, PT ;  /* 0x000000b41b00720c */ /* 0x000fda0003f04270 */
[----:B------:R-:W-:Y:S05]  /*9f20*/  @!P0 BRA `(.L_x_1401) ;  /* 0x00000000007c8947 */ /* 0x000fea0003800000 */
[----:B------:R-:W-:Y:S01]  /*9f30*/  ISETP.NE.AND P0, PT, R198, RZ, PT ;  /* 0x000000ffc600720c */ /* 0x000fe20003f05270 */
[----:B------:R-:W-:-:S03]  /*9f40*/  ULDC UR4, c[0x0][0x9f0] ;  /* 0x00027c0000047ab9 */ /* 0x000fc60000000800 */
[----:B------:R-:W-:-:S04]  /*9f50*/  SEL R6, R198, UR4, P0 ;  /* 0x00000004c6067c07 */ /* 0x000fc80008000000 */
[-C--:B------:R-:W-:Y:S02]  /*9f60*/  IABS R5, R6.reuse ;  /* 0x0000000600057213 */ /* 0x080fe40000000000 */
[----:B------:R-:W-:Y:S02]  /*9f70*/  IADD3 R0, R6, -0x1, R27 ;  /* 0xffffffff06007810 */ /* 0x000fe40007ffe01b */
[----:B------:R-:W1:Y:S01]  /*9f80*/  I2F.RP R4, R5 ;  /* 0x0000000500047306 */ /* 0x000e620000209400 */
[----:B------:R-:W-:Y:S02]  /*9f90*/  IABS R9, R6 ;  /* 0x0000000600097213 */ /* 0x000fe40000000000 */
[----:B------:R-:W-:-:S05]  /*9fa0*/  IMAD.IADD R0, R0, 0x1, -R180 ;  /* 0x0000000100007824 */ /* 0x000fca00078e0ab4 */
[----:B-1----:R-:W1:Y:S02]  /*9fb0*/  MUFU.RCP R4, R4 ;  /* 0x0000000400047308 */ /* 0x002e640000001000 */
[----:B-1----:R-:W-:Y:S02]  /*9fc0*/  VIADD R2, R4, 0xffffffe ;  /* 0x0ffffffe04027836 */ /* 0x002fe40000000000 */
[----:B------:R-:W-:-:S04]  /*9fd0*/  IMAD.MOV R4, RZ, RZ, -R9 ;  /* 0x000000ffff047224 */ /* 0x000fc800078e0a09 */
[----:B------:R1:W2:Y:S02]  /*9fe0*/  F2I.FTZ.U32.TRUNC.NTZ R3, R2 ;  /* 0x0000000200037305 */ /* 0x0002a4000021f000 */
[----:B-1----:R-:W-:Y:S02]  /*9ff0*/  IMAD.MOV.U32 R2, RZ, RZ, RZ ;  /* 0x000000ffff027224 */ /* 0x002fe400078e00ff */
[----:B--2---:R-:W-:-:S04]  /*a000*/  IMAD.MOV R8, RZ, RZ, -R3 ;  /* 0x000000ffff087224 */ /* 0x004fc800078e0a03 */
[----:B------:R-:W-:Y:S01]  /*a010*/  IMAD R7, R8, R5, RZ ;  /* 0x0000000508077224 */ /* 0x000fe200078e02ff */
[----:B------:R-:W-:Y:S02]  /*a020*/  IABS R8, R0 ;  /* 0x0000000000087213 */ /* 0x000fe40000000000 */
[----:B------:R-:W-:Y:S01]  /*a030*/  LOP3.LUT R0, R0, R6, RZ, 0x3c, !PT ;  /* 0x0000000600007212 */ /* 0x000fe200078e3cff */
[----:B------:R-:W-:-:S03]  /*a040*/  IMAD.HI.U32 R3, R3, R7, R2 ;  /* 0x0000000703037227 */ /* 0x000fc600078e0002 */
[----:B------:R-:W-:Y:S01]  /*a050*/  ISETP.GE.AND P2, PT, R0, RZ, PT ;  /* 0x000000ff0000720c */ /* 0x000fe20003f46270 */
        /* <DEDUP_REMOVED lines=12> */
.L_x_1401:
[----:B------:R-:W-:Y:S05]  /*a120*/  BSYNC B0 ;  /* 0x0000000000007941 */ /* 0x000fea0003800000 */
.L_x_1400:
[-C--:B------:R-:W-:Y:S01]  /*a130*/  IMAD R180, R200, R89.reuse, R180 ;  /* 0x00000059c8b47224 */ /* 0x080fe200078e02b4 */
[----:B------:R-:W-:Y:S01]  /*a140*/  PLOP3.LUT P0, PT, PT, PT, PT, 0x80, 0x0 ;  /* 0x000000000000781c */ /* 0x000fe20003f0f070 */
[----:B------:R-:W-:Y:S01]  /*a150*/  IMAD.MOV.U32 R5, RZ, RZ, RZ ;  /* 0x000000ffff057224 */ /* 0x000fe200078e00ff */
[----:B------:R-:W-:Y:S02]  /*a160*/  CS2R R74, SRZ ;  /* 0x00000000004a7805 */ /* 0x000fe4000001ff00 */
[----:B------:R-:W-:Y:S02]  /*a170*/  CS2R R44, SRZ ;  /* 0x00000000002c7805 */ /* 0x000fe4000001ff00 */
[----:B------:R-:W-:Y:S02]  /*a180*/  VIADDMNMX R89, R180, R89, R27, PT ;  /* 0x00000059b4597246 */ /* 0x000fe4000380011b */
[----:B------:R-:W-:Y:S02]  /*a190*/  CS2R R56, SRZ ;  /* 0x0000000000387805 */ /* 0x000fe4000001ff00 */
[----:B------:R-:W-:-:S02]  /*a1a0*/  CS2R R42, SRZ ;  /* 0x00000000002a7805 */ /* 0x000fc4000001ff00 */
[----:B------:R-:W-:Y:S02]  /*a1b0*/  CS2R R36, SRZ ;  /* 0x0000000000247805 */ /* 0x000fe4000001ff00 */
[----:B------:R-:W-:Y:S01]  /*a1c0*/  ISETP.GT.AND P1, PT, R89, R180, PT ;  /* 0x000000b45900720c */ /* 0x000fe20003f24270 */
        /* <DEDUP_REMOVED lines=34> */
[----:B------:R-:W-:Y:S02]  /*a3f0*/  IMAD.MOV.U32 R82, RZ, RZ, RZ ;  /* 0x000000ffff527224 */ /* 0x000fe400078e00ff */
[----:B------:R-:W-:Y:S02]  /*a400*/  IMAD.MOV.U32 R137, RZ, RZ, RZ ;  /* 0x000000ffff897224 */ /* 0x000fe400078e00ff */
[----:B------:R-:W-:Y:S02]  /*a410*/  IMAD.MOV.U32 R6, RZ, RZ, RZ ;  /* 0x000000ffff067224 */ /* 0x000fe400078e00ff */
[----:B------:R-:W-:Y:S02]  /*a420*/  IMAD.MOV.U32 R78, RZ, RZ, RZ ;  /* 0x000000ffff4e7224 */ /* 0x000fe400078e00ff */
[----:B------:R-:W-:Y:S01]  /*a430*/  IMAD.MOV.U32 R147, RZ, RZ, RZ ;  /* 0x000000ffff937224 */ /* 0x000fe200078e00ff */
[----:B------:R-:W-:Y:S06]  /*a440*/  @!P1 BRA `(.L_x_1402) ;  /* 0x0000015400649947 */ /* 0x000fec0003800000 */
[----:B------:R-:W-:-:S03]  /*a450*/  UMOV UR4, 0xffffffff ;  /* 0xffffffff00047882 */ /* 0x000fc60000000000 */
[----:B------:R-:W-:Y:S05]  /*a460*/  BRA.DIV UR4, `(.L_x_1403) ;  /* 0x0000021604d87947 */ /* 0x000fea000b800000 */
[----:B------:R-:W1:Y:S02]  /*a470*/  S2R R0, SR_TID.X ;  /* 0x0000000000007919 */ /* 0x000e640000002100 */
[----:B-1----:R-:W-:-:S05]  /*a480*/  VIADD R2, R0, 0xffffff80 ;  /* 0xffffff8000027836 */ /* 0x002fca0000000000 */
[----:B------:R-:W-:-:S04]  /*a490*/  SHF.R.S32.HI R0, RZ, 0x1f, R2 ;  /* 0x0000001fff007819 */ /* 0x000fc80000011402 */
[----:B------:R-:W-:-:S04]  /*a4a0*/  LEA.HI R0, R0, R2, RZ, 0x7 ;  /* 0x0000000200007211 */ /* 0x000fc800078f38ff */
[----:B------:R-:W-:-:S05]  /*a4b0*/  SHF.R.S32.HI R0, RZ, 0x7, R0 ;  /* 0x00000007ff007819 */ /* 0x000fca0000011400 */
[----:B------:R1:W2:Y:S02]  /*a4c0*/  SHFL.IDX PT, R179, R0, RZ, 0x1f ;  /* 0x00001fff00b37589 */ /* 0x0002a400000e0000 */
.L_x_1709:
[----:B-12---:R-:W-:Y:S01]  /*a4d0*/  LEA.HI R0, R179, R179, RZ, 0x1 ;  /* 0x000000b3b3007211 */ /* 0x006fe200078f08ff */
        /* <DEDUP_REMOVED lines=12> */
[----:B------:R1:W2:Y:S01]  /*a5a0*/  LDC.64 R2, c[0x4][R0] ;  /* 0x0100000000027b82 */ /* 0x0002a20000000a00 */
        /* <DEDUP_REMOVED lines=8> */
[----:B-1----:R-:W-:-:S07]  /*a630*/  IMAD.MOV.U32 R13, RZ, RZ, RZ ;  /* 0x000000ffff0d7224 */ /* 0x002fce00078e00ff */
[----:B------:R-:W-:-:S07]  /*a640*/  LEPC R20, `(.L_x_1404) ;  /* 0x000000001014794e */ /* 0x000fce0000000000 */
[----:B0-2--5:R-:W-:Y:S05]  /*a650*/  CALL.ABS.NOINC R2 ;  /* 0x0000000002007343 */ /* 0x025fea0003c00000 */
.L_x_1404:
[----:B------:R-:W-:Y:S01]  /*a660*/  ULDC.64 UR6, c[0x0][0x998] ;  /* 0x0002660000067ab9 */ /* 0x000fe20000000a00 */
[----:B------:R-:W-:Y:S01]  /*a670*/  ULDC.64 UR4, c[0x0][0x990] ;  /* 0x0002640000047ab9 */ /* 0x000fe20000000a00 */
[----:B------:R-:W-:Y:S02]  /*a680*/  ISETP.NE.U32.AND P1, PT, RZ, UR6, PT ;  /* 0x00000006ff007c0c */ /* 0x000fe4000bf25070 */
[----:B------:R-:W-:Y:S02]  /*a690*/  ISETP.NE.U32.AND P0, PT, RZ, UR4, PT ;  /* 0x00000004ff007c0c */ /* 0x000fe4000bf05070 */
[----:B------:R-:W-:Y:S02]  /*a6a0*/  ISETP.NE.AND.EX P1, PT, RZ, UR7, PT, P1 ;  /* 0x00000007ff007c0c */ /* 0x000fe4000bf25310 */
[----:B------:R-:W-:-:S11]  /*a6b0*/  ISETP.NE.AND.EX P0, PT, RZ, UR5, PT, P0 ;  /* 0x00000005ff007c0c */ /* 0x000fd6000bf05300 */
[----:B------:R-:W1:Y:S01]  /*a6c0*/  @P1 LDC.64 R8, c[0x0][0x9b8] ;  /* 0x00026e00ff081b82 */ /* 0x000e620000000a00 */
[--C-:B------:R-:W-:Y:S02]  /*a6d0*/  @P1 SHF.R.S32.HI R5, RZ, 0x1f, R183.reuse ;  /* 0x0000001fff051819 */ /* 0x100fe400000114b7 */
[----:B------:R-:W-:-:S05]  /*a6e0*/  @P0 SHF.R.S32.HI R3, RZ, 0x1f, R183 ;  /* 0x0000001fff030819 */ /* 0x000fca00000114b7 */
[----:B------:R-:W2:Y:S08]  /*a6f0*/  @P0 LDC.64 R6, c[0x0][0x9a8] ;  /* 0x00026a00ff060b82 */ /* 0x000eb00000000a00 */
[----:B------:R-:W3:Y:S08]  /*a700*/  @P0 LDC.64 R10, c[0x0][0x9b0] ;  /* 0x00026c00ff0a0b82 */ /* 0x000ef00000000a00 */
[----:B------:R-:W4:Y:S01]  /*a710*/  @P1 LDC.64 R12, c[0x0][0x9c0] ;  /* 0x00027000ff0c1b82 */ /* 0x000f220000000a00 */
[----:B-1----:R-:W-:-:S02]  /*a720*/  @P1 IMAD R2, R5, R8, RZ ;  /* 0x0000000805021224 */ /* 0x002fc400078e02ff */
[----:B------:R-:W-:-:S04]  /*a730*/  @P1 IMAD.WIDE.U32 R4, R183, R8, RZ ;  /* 0x00000008b7041225 */ /* 0x000fc800078e00ff */
[----:B------:R-:W-:Y:S02]  /*a740*/  @P1 IMAD R9, R183, R9, R2 ;  /* 0x00000009b7091224 */ /* 0x000fe400078e0202 */
[-C--:B--2---:R-:W-:Y:S02]  /*a750*/  @P0 IMAD R0, R3, R6.reuse, RZ ;  /* 0x0000000603000224 */ /* 0x084fe400078e02ff */
[----:B------:R-:W-:-:S04]  /*a760*/  @P0 IMAD.WIDE.U32 R2, R183, R6, RZ ;  /* 0x00000006b7020225 */ /* 0x000fc800078e00ff */
[----:B------:R-:W-:Y:S02]  /*a770*/  @P0 IMAD R7, R183, R7, R0 ;  /* 0x00000007b7070224 */ /* 0x000fe400078e0200 */
[----:B------:R-:W-:Y:S02]  /*a780*/  @P1 IMAD.IADD R5, R5, 0x1, R9 ;  /* 0x0000000105051824 */ /* 0x000fe400078e0209 */
[----:B------:R-:W-:Y:S02]  /*a790*/  @P0 IMAD.IADD R3, R3, 0x1, R7 ;  /* 0x0000000103030824 */ /* 0x000fe400078e0207 */
[----:B------:R-:W-:Y:S02]  /*a7a0*/  IMAD.MOV.U32 R0, RZ, RZ, 0x3f800000 ;  /* 0x3f800000ff007424 */ /* 0x000fe400078e00ff */
[----:B---3--:R-:W-:-:S04]  /*a7b0*/  @P0 IMAD.WIDE.U32 R2, R192, R10, R2 ;  /* 0x0000000ac0020225 */ /* 0x008fc800078e0002 */
[----:B----4-:R-:W-:Y:S01]  /*a7c0*/  @P1 IMAD.WIDE.U32 R6, R192, R12, R4 ;  /* 0x0000000cc0061225 */ /* 0x010fe200078e0004 */
        /* <DEDUP_REMOVED lines=20> */
[----:B------:R1:W2:Y:S03]  /*a910*/  SYNCS.PHASECHK.TRANS64.TRYWAIT P0, [R16+URZ+0x22800], R3 ;  /* 0x02280003100075a7 */ /* 0x0002a6000800017f */
[----:B--2---:R-:W-:Y:S05]  /*a920*/  @!P0 NANOSLEEP.SYNCS 0x989680 ;  /* 0x009896800000895d */ /* 0x004fea0003900000 */
[----:B------:R-:W2:Y:S01]  /*a930*/  @!P0 SYNCS.PHASECHK.TRANS64 P0, [R16+URZ+0x22800], R3 ;  /* 0x02280003100085a7 */ /* 0x000ea2000800007f */
[----:B------:R-:W-:Y:S04]  /*a940*/  BSSY B0, `(.L_x_1406) ;  /* 0x0000006000007945 */ /* 0x000fe80003800000 */
[----:B--2---:R-:W-:Y:S05]  /*a950*/  @P0 BRA `(.L_x_1407) ;  /* 0x0000000000100947 */ /* 0x004fea0003800000 */
.L_x_1408:
[----:B--2---:R2:W3:Y:S02]  /*a960*/  SYNCS.PHASECHK.TRANS64.TRYWAIT P0, [R16+URZ+0x22800], R3 ;  /* 0x02280003100075a7 */ /* 0x0044e4000800017f */
[----:B---3--:R-:W-:Y:S05]  /*a970*/  @!P0 NANOSLEEP.SYNCS 0x989680 ;  /* 0x009896800000895d */ /* 0x008fea0003900000 */
[----:B------:R-:W3:Y:S02]  /*a980*/  @!P0 SYNCS.PHASECHK.TRANS64 P0, [R16+URZ+0x22800], R3 ;  /* 0x02280003100085a7 */ /* 0x000ee4000800007f */
[----:B---3--:R-:W-:Y:S05]  /*a990*/  @!P0 BRA `(.L_x_1408) ;  /* 0xfffffffc00f08947 */ /* 0x008fea000383ffff */
.L_x_1407:
[----:B------:R-:W-:Y:S05]  /*a9a0*/  BSYNC B0 ;  /* 0x0000000000007941 */ /* 0x000fea0003800000 */
.L_x_1406:
[----:B------:R-:W-:Y:S05]  /*a9b0*/  BRA `(.L_x_1409) ;  /* 0x0000006c00b47947 */ /* 0x000fea0003800000 */
.L_x_1405:
[----:B------:R-:W-:Y:S01]  /*a9c0*/  ULOP3.LUT UP0, URZ, UR39, 0x1bf, URZ, 0xc0, !UPT ;  /* 0x000001bf273f7892 */ /* 0x000fe2000f80c03f */
[----:B-----5:R-:W-:Y:S01]  /*a9d0*/  SHF.R.S32.HI R0, RZ, 0x1f, R24 ;  /* 0x0000001fff007819 */ /* 0x020fe20000011418 */
[----:B------:R-:W-:Y:S01]  /*a9e0*/  ULDC.64 UR4, c[0x0][0x3f8] ;  /* 0x0000fe0000047ab9 */ /* 0x000fe20000000a00 */
[----:B------:R-:W-:Y:S01]  /*a9f0*/  ULDC.64 UR6, c[0x0][0x408] ;  /* 0x0001020000067ab9 */ /* 0x000fe20000000a00 */
[----:B------:R-:W-:Y:S02]  /*aa00*/  IMAD.WIDE.U32 R26, R24, UR4, RZ ;  /* 0x00000004181a7c25 */ /* 0x000fe4000f8e00ff */
[----:B------:R-:W-:Y:S02]  /*aa10*/  PLOP3.LUT P0, PT, PT, PT, UP0, 0x80, 0x0 ;  /* 0x000000000000781c */ /* 0x000fe40003f0f008 */
[C---:B------:R-:W-:Y:S02]  /*aa20*/  IMAD R3, R0.reuse, UR4, RZ ;  /* 0x0000000400037c24 */ /* 0x040fe4000f8e02ff */
[----:B------:R-:W-:-:S02]  /*aa30*/  IMAD R5, R0, UR6, RZ ;  /* 0x0000000600057c24 */ /* 0x000fc4000f8e02ff */
[C---:B------:R-:W-:Y:S02]  /*aa40*/  IMAD R3, R24.reuse, UR5, R3 ;  /* 0x0000000518037c24 */ /* 0x040fe4000f8e0203 */
[C---:B------:R-:W-:Y:S02]  /*aa50*/  IMAD R5, R24.reuse, UR7, R5 ;  /* 0x0000000718057c24 */ /* 0x040fe4000f8e0205 */
[----:B------:R-:W-:-:S04]  /*aa60*/  IMAD.WIDE.U32 R24, R24, UR6, RZ ;  /* 0x0000000618187c25 */ /* 0x000fc8000f8e00ff */
[----:B------:R-:W-:Y:S01]  /*aa70*/  IMAD.IADD R29, R3, 0x1, R27 ;  /* 0x00000001031d7824 */ /* 0x000fe200078e021b */
[----:B------:R-:W-:Y:S01]  /*aa80*/  IADD3 R31, R5, R25, RZ ;  /* 0x00000019051f7210 */ /* 0x000fe20007ffe0ff */
        /* <DEDUP_REMOVED lines=16> */
[----:B0-2---:R-:W-:Y:S05]  /*ab90*/  CALL.ABS.NOINC R14 ;  /* 0x000000000e007343 */ /* 0x005fea0003c00000 */
.L_x_1410:
[----:B------:R-:W-:Y:S01]  /*aba0*/  ULDC.U8 UR4, c[0x0][0x410] ;  /* 0x0001040000047ab9 */ /* 0x000fe20000000000 */
[----:B------:R-:W-:Y:S01]  /*abb0*/  BSSY B0, `(.L_x_1411) ;  /* 0x00006c5000007945 */ /* 0x000fe20003800000 */
[----:B------:R-:W-:Y:S01]  /*abc0*/  ISETP.NE.AND P0, PT, RZ, UR4, PT ;  /* 0x00000004ff007c0c */ /* 0x000fe2000bf05270 */
[----:B------:R-:W-:-:S12]  /*abd0*/  IMAD.IADD R10, R19, 0x1, R175 ;  /* 0x00000001130a7824 */ /* 0x000fd800078e02af */
[----:B------:R-:W-:Y:S05]  /*abe0*/  @!P0 BRA `(.L_x_1412) ;  /* 0x0000003400848947 */ /* 0x000fea0003800000 */
[----:B------:R-:W1:Y:S01]  /*abf0*/  LDC R45, c[0x0][0x448] ;  /* 0x00011200ff2d7b82 */ /* 0x000e620000000800 */
[----:B------:R-:W-:Y:S01]  /*ac00*/  ULDC.64 UR4, c[0x0][0x3f8] ;  /* 0x0000fe0000047ab9 */ /* 0x000fe20000000a00 */
[----:B------:R-:W-:Y:S01]  /*ac10*/  IMAD.MOV.U32 R4, RZ, RZ, R26 ;  /* 0x000000ffff047224 */ /* 0x000fe200078e001a */
[----:B------:R-:W-:Y:S01]  /*ac20*/  ULDC.64 UR6, c[0x0][0x408] ;  /* 0x0001020000067ab9 */ /* 0x000fe20000000a00 */
[----:B------:R-:W-:Y:S01]  /*ac30*/  IMAD.MOV.U32 R6, RZ, RZ, R24 ;  /* 0x000000ffff067224 */ /* 0x000fe200078e0018 */
[----:B------:R-:W-:Y:S01]  /*ac40*/  ULDC.64 UR8, c[0x0][0x400] ;  /* 0x0001000000087ab9 */ /* 0x000fe20000000a00 */
[----:B------:R-:W-:Y:S01]  /*ac50*/  IMAD.MOV.U32 R7, RZ, RZ, R31 ;  /* 0x000000ffff077224 */ /* 0x000fe200078e001f */
[----:B-1----:R-:W-:-:S13]  /*ac60*/  ISETP.NE.AND P0, PT, R45, 0x1, PT ;  /* 0x000000012d00780c */ /* 0x002fda0003f05270 */
[----:B------:R-:W1:Y:S08]  /*ac70*/  @P0 LDC R3, c[0x0][0x44c] ;  /* 0x00011300ff030b82 */ /* 0x000e700000000800 */
[----:B------:R-:W2:Y:S01]  /*ac80*/  @P0 LDC R5, c[0x0][0x450] ;  /* 0x00011400ff050b82 */ /* 0x000ea20000000800 */
[----:B-1----:R-:W-:-:S04]  /*ac90*/  @P0 IMAD.HI.U32 R0, R10, R3, RZ ;  /* 0x000000030a000227 */ /* 0x002fc800078e00ff */
[----:B------:R-:W-:Y:S01]  /*aca0*/  IMAD.MOV.U32 R3, RZ, RZ, R10 ;  /* 0x000000ffff037224 */ /* 0x000fe200078e000a */
[----:B--2---:R-:W-:Y:S01]  /*acb0*/  @P0 SHF.R.U32.HI R3, RZ, R5, R0 ;  /* 0x00000005ff030219 */ /* 0x004fe20000011600 */
[----:B------:R-:W-:-:S03]  /*acc0*/  IMAD.MOV.U32 R5, RZ, RZ, R29 ;  /* 0x000000ffff057224 */ /* 0x000fc600078e001d */
[----:B------:R-:W-:Y:S01]  /*acd0*/  SHF.R.S32.HI R0, RZ, 0x1f, R3 ;  /* 0x0000001fff007819 */ /* 0x000fe20000011403 */
[----:B------:R-:W-:-:S04]  /*ace0*/  IMAD.WIDE.U32 R4, R3, UR4, R4 ;  /* 0x0000000403047c25 */ /* 0x000fc8000f8e0004 */
[----:B------:R-:W-:Y:S02]  /*acf0*/  IMAD R8, R0, UR4, RZ ;  /* 0x0000000400087c24 */ /* 0x000fe4000f8e02ff */
[----:B------:R-:W-:-:S04]  /*ad00*/  IMAD.WIDE.U32 R6, R3, UR6, R6 ;  /* 0x0000000603067c25 */ /* 0x000fc8000f8e0006 */
[C---:B------:R-:W-:Y:S01]  /*ad10*/  IMAD R13, R3.reuse, UR5, R8 ;  /* 0x00000005030d7c24 */ /* 0x040fe2000f8e0208 */
[----:B------:R-:W-:Y:S01]  /*ad20*/  ULDC.64 UR4, c[0x0][0x3e8] ;  /* 0x0000fa0000047ab9 */ /* 0x000fe20000000a00 */
[----:B------:R-:W-:Y:S01]  /*ad30*/  IMAD R8, R0, UR6, RZ ;  /* 0x0000000600087c24 */ /* 0x000fe2000f8e02ff */
[----:B------:R-:W-:Y:S01]  /*ad40*/  IADD3 R0, P0, R4, UR4, RZ ;  /* 0x0000000404007c10 */ /* 0x000fe2000ff1e0ff */
[----:B------:R-:W-:Y:S01]  /*ad50*/  UMOV UR4, 0xffffffff ;  /* 0xffffffff00047882 */ /* 0x000fe20000000000 */
[----:B------:R-:W-:Y:S01]  /*ad60*/  IADD3 R4, P1, R6, UR8, RZ ;  /* 0x0000000806047c10 */ /* 0x000fe2000ff3e0ff */
[----:B------:R-:W-:Y:S01]  /*ad70*/  IMAD R3, R3, UR7, R8 ;  /* 0x0000000703037c24 */ /* 0x000fe2000f8e0208 */
[----:B------:R-:W-:-:S04]  /*ad80*/  IADD3.X R13, R5, UR5, R13, P0, !PT ;  /* 0x00000005050d7c10 */ /* 0x000fc800087fe40d */
[----:B------:R-:W-:Y:S01]  /*ad90*/  IADD3.X R5, R7, UR9, R3, P1, !PT ;  /* 0x0000000907057c10 */ /* 0x000fe20008ffe403 */
[----:B------:R-:W-:Y:S06]  /*ada0*/  BRA.DIV UR4, `(.L_x_1413) ;  /* 0x0000020e04c87947 */ /* 0x000fec000b800000 */
[----:B------:R1:W2:Y:S04]  /*adb0*/  SHFL.IDX PT, R3, R13, RZ, 0x1e1f ;  /* 0x001e1fff0d037589 */ /* 0x0002a800000e0000 */
[----:B------:R-:W3:Y:S04]  /*adc0*/  SHFL.IDX PT, R0, R0, RZ, 0x1e1f ;  /* 0x001e1fff00007589 */ /* 0x000ee800000e0000 */
[----:B------:R-:W4:Y:S04]  /*add0*/  SHFL.IDX PT, R5, R5, RZ, 0x1e1f ;  /* 0x001e1fff05057589 */ /* 0x000f2800000e0000 */
[----:B-1----:R-:W0:Y:S02]  /*ade0*/  SHFL.IDX PT, R4, R4, RZ, 0x1e1f ;  /* 0x001e1fff04047589 */ /* 0x002e2400000e0000 */
.L_x_1715:
[----:B------:R-:W-:Y:S01]  /*adf0*/  IMAD R45, R168, R45, RZ ;  /* 0x0000002da82d7224 */ /* 0x000fe200078e02ff */
[----:B------:R-:W-:Y:S01]  /*ae00*/  BSSY B1, `(.L_x_1414) ;  /* 0x000004a000017945 */ /* 0x000fe20003800000 */
[----:B------:R-:W-:Y:S02]  /*ae10*/  CS2R R26, SRZ ;  /* 0x00000000001a7805 */ /* 0x000fe4000001ff00 */
[----:B------:R-:W-:Y:S02]  /*ae20*/  CS2R R32, SRZ ;  /* 0x0000000000207805 */ /* 0x000fe4000001ff00 */
[----:B------:R-:W-:Y:S02]  /*ae30*/  CS2R R34, SRZ ;  /* 0x0000000000227805 */ /* 0x000fe4000001ff00 */
[----:B------:R-:W-:Y:S02]  /*ae40*/  ISETP.GE.AND P0, PT, R10, R45, PT ;  /* 0x0000002d0a00720c */ /* 0x000fe40003f06270 */
        /* <DEDUP_REMOVED lines=11> */
[----:B------:R-:W-:-:S03]  /*af00*/  ULDC UR4, c[0x0][0x3f4] ;  /* 0x0000fd0000047ab9 */ /* 0x000fc60000000800 */
[----:B------:R-:W4:Y:S04]  /*af10*/  LDL R42, [R1+0xc] ;  /* 0x00000c00012a7983 */ /* 0x000f280000100800 */
[----:B------:R-:W4:Y:S01]  /*af20*/  LDL R48, [R1+0x4] ;  /* 0x0000040001307983 */ /* 0x000f220000100800 */
[----:B------:R-:W-:Y:S02]  /*af30*/  ISETP.GE.AND P5, PT, R172, UR4, PT ;  /* 0x00000004ac007c0c */ /* 0x000fe4000bfa6270 */
[----:B------:R-:W-:Y:S02]  /*af40*/  CS2R R36, SRZ ;  /* 0x0000000000247805 */ /* 0x000fe4000001ff00 */
[----:B------:R-:W-:Y:S02]  /*af50*/  ISETP.GE.AND P2, PT, R186, UR4, PT ;  /* 0x00000004ba007c0c */ /* 0x000fe4000bf46270 */
[----:B------:R-:W-:-:S02]  /*af60*/  CS2R R34, SRZ ;  /* 0x0000000000227805 */ /* 0x000fc4000001ff00 */
[----:B------:R-:W-:Y:S02]  /*af70*/  ISETP.GE.AND P3, PT, R185, UR4, PT ;  /* 0x00000004b9007c0c */ /* 0x000fe4000bf66270 */
[----:B------:R-:W-:-:S03]  /*af80*/  CS2R R30, SRZ ;  /* 0x00000000001e7805 */ /* 0x000fc6000001ff00 */
[----:B------:R-:W-:Y:S02]  /*af90*/  @!P5 SHF.R.S32.HI R12, RZ, 0x1f, R172 ;  /* 0x0000001fff0cd819 */ /* 0x000fe400000114ac */
[C---:B---3--:R-:W-:Y:S02]  /*afa0*/  @!P5 IADD3 R6, P0, R172.reuse, R0, RZ ;  /* 0x00000000ac06d210 */ /* 0x048fe40007f1e0ff */
[----:B0-----:R-:W-:Y:S02]  /*afb0*/  @!P5 IADD3 R8, P1, R172, R4, RZ ;  /* 0x00000004ac08d210 */ /* 0x001fe40007f3e0ff */
[----:B------:R-:W-:Y:S01]  /*afc0*/  @!P2 IADD3 R10, P4, R186, R0, RZ ;  /* 0x00000000ba0aa210 */ /* 0x000fe20007f9e0ff */
[--C-:B--2---:R-:W-:Y:S02]  /*afd0*/  @!P5 IMAD.X R7, R3, 0x1, R12.reuse, P0 ;  /* 0x000000010307d824 */ /* 0x104fe400000e060c */
[----:B----4-:R-:W-:Y:S01]  /*afe0*/  @!P5 IMAD.X R9, R5, 0x1, R12, P1 ;  /* 0x000000010509d824 */ /* 0x010fe200008e060c */
[----:B------:R-:W-:-:S02]  /*aff0*/  ISETP.GE.AND P1, PT, R188, UR4, PT ;  /* 0x00000004bc007c0c */ /* 0x000fc4000bf26270 */
[----:B------:R-:W5:Y:S01]  /*b000*/  @!P5 LD.E.64 R36, desc[UR42][R6.64] ;  /* 0x0000002a0624d980 */ /* 0x000f62000c101b00 */
[----:B------:R-:W-:-:S03]  /*b010*/  @!P2 IADD3 R12, P0, R186, R4, RZ ;  /* 0x00000004ba0ca210 */ /* 0x000fc60007f1e0ff */
[----:B------:R0:W5:Y:S01]  /*b020*/  @!P5 LD.E.64 R34, desc[UR42][R8.64] ;  /* 0x0000002a0822d980 */ /* 0x000162000c101b00 */
[----:B------:R-:W-:Y:S02]  /*b030*/  @!P3 IADD3 R40, P5, R185, R4, RZ ;  /* 0x00000004b928b210 */ /* 0x000fe40007fbe0ff */
[----:B------:R-:W-:Y:S02]  /*b040*/  CS2R R32, SRZ ;  /* 0x0000000000207805 */ /* 0x000fe4000001ff00 */
[----:B------:R-:W-:Y:S02]  /*b050*/  CS2R R28, SRZ ;  /* 0x00000000001c7805 */ /* 0x000fe4000001ff00 */
[----:B------:R-:W-:Y:S02]  /*b060*/  CS2R R26, SRZ ;  /* 0x00000000001a7805 */ /* 0x000fe4000001ff00 */
[----:B------:R-:W-:Y:S02]  /*b070*/  CS2R R24, SRZ ;  /* 0x0000000000187805 */ /* 0x000fe4000001ff00 */
[----:B------:R-:W-:-:S02]  /*b080*/  CS2R R20, SRZ ;  /* 0x0000000000147805 */ /* 0x000fc4000001ff00 */
[----:B------:R-:W-:Y:S02]  /*b090*/  CS2R R14, SRZ ;  /* 0x00000000000e7805 */ /* 0x000fe4000001ff00 */
[----:B0-----:R-:W-:Y:S01]  /*b0a0*/  CS2R R8, SRZ ;  /* 0x0000000000087805 */ /* 0x001fe2000001ff00 */
[--C-:B------:R-:W-:Y:S01]  /*b0b0*/  @!P2 IMAD.X R11, R3, 0x1, R43.reuse, P4 ;  /* 0x00000001030ba824 */ /* 0x100fe200020e062b */
[----:B------:R-:W-:Y:S01]  /*b0c0*/  @!P3 IADD3 R38, P4, R185, R0, RZ ;  /* 0x00000000b926b210 */ /* 0x000fe20007f9e0ff */
[C---:B------:R-:W-:Y:S02]  /*b0d0*/  @!P2 IMAD.X R13, R5.reuse, 0x1, R43, P0 ;  /* 0x00000001050da824 */ /* 0x040fe400000e062b */
[--C-:B------:R-:W-:Y:S01]  /*b0e0*/  @!P3 IMAD.X R41, R5, 0x1, R42.reuse, P5 ;  /* 0x000000010529b824 */ /* 0x100fe200028e062a */
[----:B------:R-:W5:Y:S01]  /*b0f0*/  @!P2 LD.E.64 R30, desc[UR42][R10.64] ;  /* 0x0000002a0a1ea980 */ /* 0x000f62000c101b00 */
[----:B------:R-:W-:Y:S01]  /*b100*/  @!P3 IMAD.X R39, R3, 0x1, R42, P4 ;  /* 0x000000010327b824 */ /* 0x000fe200020e062a */
[----:B------:R-:W-:-:S02]  /*b110*/  ISETP.GE.AND P0, PT, R187, UR4, PT ;  /* 0x00000004bb007c0c */ /* 0x000fc4000bf06270 */
[----:B------:R-:W5:Y:S01]  /*b120*/  @!P2 LD.E.64 R32, desc[UR42][R12.64] ;  /* 0x0000002a0c20a980 */ /* 0x000f62000c101b00 */
[----:B------:R-:W-:Y:S02]  /*b130*/  ISETP.GE.AND P2, PT, R189, UR4, PT ;  /* 0x00000004bd007c0c */ /* 0x000fe4000bf46270 */
[C---:B------:R-:W-:Y:S01]  /*b140*/  @!P1 IADD3 R42, P4, R188.reuse, R4, RZ ;  /* 0x00000004bc2a9210 */ /* 0x040fe20007f9e0ff */
[----:B------:R0:W5:Y:S04]  /*b150*/  @!P3 LD.E.64 R28, desc[UR42][R38.64] ;  /* 0x0000002a261cb980 */ /* 0x000168000c101b00 */
[----:B------:R1:W5:Y:S01]  /*b160*/  @!P3 LD.E.64 R26, desc[UR42][R40.64] ;  /* 0x0000002a281ab980 */ /* 0x000362000c101b00 */
[----:B------:R-:W-:Y:S01]  /*b170*/  @!P1 IADD3 R6, P3, R188, R0, RZ ;  /* 0x00000000bc069210 */ /* 0x000fe20007f7e0ff */
[----:B------:R-:W-:-:S04]  /*b180*/  @!P1 IMAD.X R43, R5, 0x1, R48, P4 ;  /* 0x00000001052b9824 */ /* 0x000fc800020e0630 */
[----:B------:R-:W-:Y:S01]  /*b190*/  @!P1 IMAD.X R7, R3, 0x1, R48, P3 ;  /* 0x0000000103079824 */ /* 0x000fe200018e0630 */
[----:B------:R2:W5:Y:S01]  /*b1a0*/  @!P1 LD.E.64 R20, desc[UR42][R42.64] ;  /* 0x0000002a2a149980 */ /* 0x000562000c101b00 */
[----:B------:R-:W-:-:S03]  /*b1b0*/  @!P0 IADD3 R46, P5, R187, R0, RZ ;  /* 0x00000000bb2e8210 */ /* 0x000fc60007fbe0ff */
[----:B------:R2:W5:Y:S01]  /*b1c0*/  @!P1 LD.E.64 R24, desc[UR42][R6.64] ;  /* 0x0000002a06189980 */ /* 0x000562000c101b00 */
[----:B0-----:R-:W-:Y:S02]  /*b1d0*/  @!P0 IADD3 R38, P1, R187, R4, RZ ;  /* 0x00000004bb268210 */ /* 0x001fe40007f3e0ff */
[C---:B-1----:R-:W-:Y:S02]  /*b1e0*/  @!P2 IADD3 R40, P3, R189.reuse, R0, RZ ;  /* 0x00000000bd28a210 */ /* 0x042fe40007f7e0ff */
[----:B------:R-:W-:Y:S02]  /*b1f0*/  @!P2 IADD3 R4, P4, R189, R4, RZ ;  /* 0x00000004bd04a210 */ /* 0x000fe40007f9e0ff */
[----:B------:R-:W-:Y:S01]  /*b200*/  CS2R R12, SRZ ;  /* 0x00000000000c7805 */ /* 0x000fe2000001ff00 */
[--C-:B------:R-:W-:Y:S01]  /*b210*/  @!P0 IMAD.X R39, R5, 0x1, R236.reuse, P1 ;  /* 0x0000000105278824 */ /* 0x100fe200008e06ec */
[----:B------:R-:W-:Y:S01]  /*b220*/  CS2R R10, SRZ ;  /* 0x00000000000a7805 */ /* 0x000fe2000001ff00 */
[----:B------:R-:W-:-:S02]  /*b230*/  @!P0 IMAD.X R47, R3, 0x1, R236, P5 ;  /* 0x00000001032f8824 */ /* 0x000fc400028e06ec */
[--C-:B------:R-:W-:Y:S01]  /*b240*/  @!P2 IMAD.X R41, R3, 0x1, R234.reuse, P3 ;  /* 0x000000010329a824 */ /* 0x100fe200018e06ea */
[----:B------:R2:W5:Y:S01]  /*b250*/  @!P0 LD.E.64 R12, desc[UR42][R38.64] ;  /* 0x0000002a260c8980 */ /* 0x000562000c101b00 */
[----:B------:R-:W-:-:S03]  /*b260*/  @!P2 IMAD.X R5, R5, 0x1, R234, P4 ;  /* 0x000000010505a824 */ /* 0x000fc600020e06ea */
[----:B------:R2:W5:Y:S04]  /*b270*/  @!P0 LD.E.64 R14, desc[UR42][R46.64] ;  /* 0x0000002a2e0e8980 */ /* 0x000568000c101b00 */
[----:B------:R2:W5:Y:S04]  /*b280*/  @!P2 LD.E.64 R10, desc[UR42][R40.64] ;  /* 0x0000002a280aa980 */ /* 0x000568000c101b00 */
[----:B------:R2:W5:Y:S02]  /*b290*/  @!P2 LD.E.64 R8, desc[UR42][R4.64] ;  /* 0x0000002a0408a980 */ /* 0x000564000c101b00 */
.L_x_1415:
[----:B------:R-:W-:Y:S05]  /*b2a0*/  BSYNC B1 ;  /* 0x0000000000017941 */ /* 0x000fea0003800000 */
.L_x_1414:
[----:B------:R-:W-:Y:S01]  /*b2b0*/  ULEA.HI UR4, UR37, UR37, URZ, 0x1 ;  /* 0x0000002525047291 */ /* 0x000fe2000f8f083f */
[----:B---3--:R-:W-:Y:S01]  /*b2c0*/  VIADDMNMX R0, R45, -R175, 0x80, PT ;  /* 0x000000802d007446 */ /* 0x008fe200038009af */
[----:B------:R-:W-:Y:S02]  /*b2d0*/  BSSY B1, `(.L_x_1416) ;  /* 0x0000008000017945 */ /* 0x000fe40003800000 */
[----:B------:R-:W-:Y:S01]  /*b2e0*/  ULOP3.LUT UR4, UR4, 0xfffffffe, URZ, 0xc0, !UPT ;  /* 0xfffffffe04047892 */ /* 0x000fe2000f8ec03f */
[----:B------:R-:W-:-:S03]  /*b2f0*/  ISETP.GE.AND P1, PT, R19, R0, PT ;  /* 0x000000001300720c */ /* 0x000fc60003f26270 */
[----:B------:R-:W-:-:S06]  /*b300*/  UIADD3 UR4, UR37, -UR4, URZ ;  /* 0x8000000425047290 */ /* 0x000fcc000fffe03f */
[----:B--2---:R-:W-:-:S05]  /*b310*/  IMAD.U32 R3, RZ, RZ, UR4 ;  /* 0x00000004ff037e24 */ /* 0x004fca000f8e00ff */
[----:B------:R-:W-:-:S04]  /*b320*/  SHF.L.U32 R3, R3, 0x1f, RZ ;  /* 0x0000001f03037819 */ /* 0x000fc800000006ff */
[----:B------:R-:W1:Y:S02]  /*b330*/  SYNCS.PHASECHK.TRANS64.TRYWAIT P0, [R16+URZ+0x22800], R3 ;  /* 0x02280003100075a7 */ /* 0x000e64000800017f */
[----:B-1----:R-:W-:Y:S05]  /*b340*/  @!P0 BRA `(.L_x_1417) ;  /* 0x0000020800d08947 */ /* 0x002fea0003800000 */
.L_x_1716:
[----:B------:R-:W-:Y:S05]  /*b350*/  BSYNC B1 ;  /* 0x0000000000017941 */ /* 0x000fea0003800000 */
.L_x_1416:
[----:B------:R-:W-:Y:S05]  /*b360*/  @P1 BRA `(.L_x_1418) ;  /* 0x0000006400241947 */ /* 0x000fea0003800000 */
[----:B------:R-:W2:Y:S01]  /*b370*/  LDC R0, c[0x0][0x3f4] ;  /* 0x0000fd00ff007b82 */ /* 0x000ea20000000800 */
[----:B------:R-:W-:Y:S01]  /*b380*/  BSSY B1, `(.L_x_1419) ;  /* 0x000007f000017945 */ /* 0x000fe20003800000 */
[-C--:B--2---:R-:W-:Y:S02]  /*b390*/  ISETP.GE.AND P0, PT, R172, R0.reuse, PT ;  /* 0x00000000ac00720c */ /* 0x084fe40003f06270 */
[-C--:B------:R-:W-:Y:S02]  /*b3a0*/  ISETP.GE.AND P1, PT, R186, R0.reuse, PT ;  /* 0x00000000ba00720c */ /* 0x080fe40003f26270 */
[-C--:B------:R-:W-:Y:S02]  /*b3b0*/  ISETP.GE.AND P2, PT, R185, R0.reuse, PT ;  /* 0x00000000b900720c */ /* 0x080fe40003f46270 */
[-C--:B------:R-:W-:Y:S02]  /*b3c0*/  ISETP.GE.AND P3, PT, R188, R0.reuse, PT ;  /* 0x00000000bc00720c */ /* 0x080fe40003f66270 */
[----:B------:R-:W-:-:S02]  /*b3d0*/  ISETP.GE.AND P4, PT, R187, R0, PT ;  /* 0x00000000bb00720c */ /* 0x000fc40003f86270 */
[----:B------:R-:W-:Y:S01]  /*b3e0*/  ISETP.GE.AND P5, PT, R189, R0, PT ;  /* 0x00000000bd00720c */ /* 0x000fe20003fa6270 */
[----:B------:R-:W-:Y:S02]  /*b3f0*/  IMAD.IADD R0, R16, 0x1, R193 ;  /* 0x0000000110007824 */ /* 0x000fe400078e02c1 */
[----:B------:R-:W-:Y:S10]  /*b400*/  @P0 BRA `(.L_x_1420) ;  /* 0x0000000400d80947 */ /* 0x000ff40003800000 */
[----:B0---4-:R-:W0:Y:S01]  /*b410*/  LDS.128 R4, [R0+0x10400] ;  /* 0x0104000000047984 */ /* 0x011e220000000c00 */
[----:B-----5:R-:W-:Y:S02]  /*b420*/  SHF.R.U32.HI R38, RZ, 0x8, R36 ;  /* 0x00000008ff267819 */ /* 0x020fe40000011624 */
[----:B-1----:R-:W-:Y:S02]  /*b430*/  LOP3.LUT R3, R36, 0xff, RZ, 0xc0, !PT ;  /* 0x000000ff24037812 */ /* 0x002fe400078ec0ff */
        /* <DEDUP_REMOVED lines=94> */
[----:B------:R-:W-:Y:S02]  /*ba20*/  HADD2.F32 R3, -RZ, R7.H1_H1 ;  /* 0x30000007ff037230 */ /* 0x000fe40000004100 */
[C---:B------:R-:W-:Y:S01]  /*ba30*/  FMUL.FTZ R42, R4.reuse, R5 ;  /* 0x00000005042a7220 */ /* 0x040fe20000410000 */
[----:B------:R-:W-:Y:S02]  /*ba40*/  HADD2.F32 R6, -RZ, R39.H0_H0 ;  /* 0x20000027ff067230 */ /* 0x000fe40000004100 */
[----:B------:R-:W-:Y:S01]  /*ba50*/  FMUL.FTZ R39, R4, R35 ;  /* 0x0000002304277220 */ /* 0x000fe20000410000 */
        /* <DEDUP_REMOVED lines=17> */
.L_x_1420:
[----:B------:R-:W-:Y:S05]  /*bb70*/  BSYNC B1 ;  /* 0x0000000000017941 */ /* 0x000fea0003800000 */
.L_x_1419:
[----:B------:R-:W-:Y:S04]  /*bb80*/  BSSY B1, `(.L_x_1421) ;  /* 0x000007c000017945 */ /* 0x000fe80003800000 */
[----:B------:R-:W-:Y:S05]  /*bb90*/  @P1 BRA `(.L_x_1422) ;  /* 0x0000000400e81947 */ /* 0x000fea0003800000 */
[----:B0-2-4-:R-:W0:Y:S01]  /*bba0*/  LDS.128 R4, [R216] ;  /* 0x00000000d8047984 */ /* 0x015e220000000c00 */
[----:B-----5:R-:W-:Y:S02]  /*bbb0*/  SHF.R.U32.HI R35, RZ, 0x8, R31 ;  /* 0x00000008ff237819 */ /* 0x020fe4000001161f */
[----:B------:R-:W-:Y:S02]  /*bbc0*/  SHF.R.U32.HI R40, RZ, 0x8, R33 ;  /* 0x00000008ff287819 */ /* 0x000fe40000011621 */
[----:B------:R-:W-:Y:S02]  /*bbd0*/  SHF.R.U32.HI R37, RZ, 0x8, R32 ;  /* 0x00000008ff257819 */ /* 0x000fe40000011620 */
[----:B------:R-:W-:Y:S02]  /*bbe0*/  LOP3.LUT R36, R31, 0xff, RZ, 0xc0, !PT ;  /* 0x000000ff1f247812 */ /* 0x000fe400078ec0ff */
[----:B------:R-:W-:Y:S02]  /*bbf0*/  LOP3.LUT R41, R33, 0xff, RZ, 0xc0, !PT ;  /* 0x000000ff21297812 */ /* 0x000fe400078ec0ff */
[----:B------:R-:W-:-:S02]  /*bc00*/  LOP3.LUT R35, R35, 0xff, RZ, 0xc0, !PT ;  /* 0x000000ff23237812 */ /* 0x000fc400078ec0ff */
[----:B------:R-:W-:Y:S02]  /*bc10*/  LOP3.LUT R40, R40, 0xff, RZ, 0xc0, !PT ;  /* 0x000000ff28287812 */ /* 0x000fe400078ec0ff */
[----:B-1----:R-:W-:Y:S02]  /*bc20*/  SHF.R.U32.HI R3, RZ, 0x8, R30 ;  /* 0x00000008ff037819 */ /* 0x002fe4000001161e */
        /* <DEDUP_REMOVED lines=8> */
[----:B------:R-:W-:Y:S02]  /*bcb0*/  LOP3.LUT R40, R40, 0xff, RZ, 0xc0, !PT ;  /* 0x000000ff28287812 */ /* 0x000fe400078ec0ff */
[----:B------:R-:W-:-:S02]  /*bcc0*/  LOP3.LUT R39, R32, 0xff, RZ, 0xc0, !PT ;  /* 0x000000ff20277812 */ /* 0x000fc400078ec0ff */
[----:B------:R-:W-:Y:S02]  /*bcd0*/  PRMT R34, R3, 0x7604, R34 ;  /* 0x0000760403227816 */ /* 0x000fe40000000022 */
[----:B------:R-:W-:Y:S02]  /*bce0*/  SHF.R.U32.HI R3, RZ, 0x10, R30 ;  /* 0x00000010ff037819 */ /* 0x000fe4000001161e */
[----:B------:R-:W-:Y:S02]  /*bcf0*/  SHF.R.U32.HI R35, RZ, 0x10, R32 ;  /* 0x00000010ff237819 */ /* 0x000fe40000011620 */
[----:B------:R-:W-:Y:S02]  /*bd00*/  PRMT R37, R36, 0x7054, R37 ;  /* 0x0000705424257816 */ /* 0x000fe40000000025 */
        /* <DEDUP_REMOVED lines=11> */
[--C-:B------:R-:W-:Y:S01]  /*bdc0*/  HADD2.F32 R31, -RZ, R3.reuse.H0_H0 ;  /* 0x20000003ff1f7230 */ /* 0x100fe20000004100 */
        /* <DEDUP_REMOVED lines=87> */
.L_x_1422:
[----:B------:R-:W-:Y:S05]  /*c340*/  BSYNC B1 ;  /* 0x0000000000017941 */ /* 0x000fea0003800000 */
.L_x_1421:
[----:B------:R-:W-:Y:S04]  /*c350*/  BSSY B1, `(.L_x_1423) ;  /* 0x0000078000017945 */ /* 0x000fe80003800000 */
[----:B------:R-:W-:Y:S05]  /*c360*/  @P2 BRA `(.L_x_1424) ;  /* 0x0000000400d82947 */ /* 0x000fea0003800000 */
[----:B0-234-:R-:W0:Y:S01]  /*c370*/  LDS.128 R4, [R0+0x12400] ;  /* 0x0124000000047984 */ /* 0x01de220000000c00 */
        /* <DEDUP_REMOVED lines=117> */
.L_x_1424:
[----:B------:R-:W-:Y:S05]  /*cad0*/  BSYNC B1 ;  /* 0x0000000000017941 */ /* 0x000fea0003800000 */
.L_x_1423:
[----:B------:R-:W-:Y:S04]  /*cae0*/  BSSY B1, `(.L_x_1425) ;  /* 0x000007c000017945 */ /* 0x000fe80003800000 */
[----:B------:R-:W-:Y:S05]  /*caf0*/  @P3 BRA `(.L_x_1426) ;  /* 0x0000000400e83947 */ /* 0x000fea0003800000 */
[----:B0-234-:R-:W0:Y:S01]  /*cb00*/  LDS.128 R4, [R216+0x2000] ;  /* 0x00200000d8047984 */ /* 0x01de220000000c00 */
        /* <DEDUP_REMOVED lines=121> */
.L_x_1426:
[----:B------:R-:W-:Y:S05]  /*d2a0*/  BSYNC B1 ;  /* 0x0000000000017941 */ /* 0x000fea0003800000 */
.L_x_1425:
        /* <DEDUP_REMOVED lines=120> */
.L_x_1428:
[----:B------:R-:W-:Y:S05]  /*da30*/  BSYNC B1 ;  /* 0x0000000000017941 */ /* 0x000fea0003800000 */
.L_x_1427:
        /* <DEDUP_REMOVED lines=14> */
[----:B-1----:R-:W-:Y:S02]  /*db20*/  LOP3.LUT R3, R10, 0xff, RZ, 0xc0, !PT ;  /* 0x000000ff0a037812 */ /* 0x002fe400078ec0ff */
        /* <DEDUP_REMOVED lines=28> */
[C---:B------:R-:W-:Y:S01]  /*dcf0*/  FMUL.FTZ R27, R9.reuse, R25 ;  /* 0x00000019091b7220 */ /* 0x040fe20000410000 */
        /* <DEDUP_REMOVED lines=80> */
.L_x_1412:
[----:B------:R-:W1:Y:S01]  /*e200*/  LDC R25, c[0x0][0x448] ;  /* 0x00011200ff197b82 */ /* 0x000e620000000800 */
[----:B------:R-:W-:Y:S01]  /*e210*/  IMAD.MOV.U32 R9, RZ, RZ, R10 ;  /* 0x000000ffff097224 */ /* 0x000fe200078e000a */
[----:B------:R-:W-:Y:S01]  /*e220*/  ULDC.64 UR4, c[0x0][0x3f8] ;  /* 0x0000fe0000047ab9 */ /* 0x000fe20000000a00 */
[----:B------:R-:W-:Y:S01]  /*e230*/  IMAD.MOV.U32 R6, RZ, RZ, R24 ;  /* 0x000000ffff067224 */ /* 0x000fe200078e0018 */
[----:B------:R-:W-:Y:S01]  /*e240*/  ULDC.64 UR6, c[0x0][0x408] ;  /* 0x0001020000067ab9 */ /* 0x000fe20000000a00 */
[----:B------:R-:W-:Y:S01]  /*e250*/  IMAD.MOV.U32 R7, RZ, RZ, R31 ;  /* 0x000000ffff077224 */ /* 0x000fe200078e001f */
[----:B------:R-:W-:Y:S01]  /*e260*/  ULDC.64 UR8, c[0x0][0x400] ;  /* 0x0001000000087ab9 */ /* 0x000fe20000000a00 */
[----:B------:R-:W-:Y:S02]  /*e270*/  IMAD.MOV.U32 R4, RZ, RZ, R26 ;  /* 0x000000ffff047224 */ /* 0x000fe400078e001a */
[----:B------:R-:W-:Y:S01]  /*e280*/  IMAD.MOV.U32 R5, RZ, RZ, R29 ;  /* 0x000000ffff057224 */ /* 0x000fe200078e001d */
[----:B-1----:R-:W-:-:S13]  /*e290*/  ISETP.NE.AND P0, PT, R25, 0x1, PT ;  /* 0x000000011900780c */ /* 0x002fda0003f05270 */
[----:B------:R-:W1:Y:S08]  /*e2a0*/  @P0 LDC R3, c[0x0][0x44c] ;  /* 0x00011300ff030b82 */ /* 0x000e700000000800 */
[----:B------:R-:W2:Y:S01]  /*e2b0*/  @P0 LDC R0, c[0x0][0x450] ;  /* 0x00011400ff000b82 */ /* 0x000ea20000000800 */
[----:B-1----:R-:W-:-:S05]  /*e2c0*/  @P0 IMAD.HI.U32 R3, R10, R3, RZ ;  /* 0x000000030a030227 */ /* 0x002fca00078e00ff */
[----:B--2---:R-:W-:-:S04]  /*e2d0*/  @P0 SHF.R.U32.HI R9, RZ, R0, R3 ;  /* 0x00000000ff090219 */ /* 0x004fc80000011603 */
[----:B------:R-:W-:Y:S01]  /*e2e0*/  SHF.R.S32.HI R0, RZ, 0x1f, R9 ;  /* 0x0000001fff007819 */ /* 0x000fe20000011409 */
[----:B------:R-:W-:-:S04]  /*e2f0*/  IMAD.WIDE.U32 R6, R9, UR6, R6 ;  /* 0x0000000609067c25 */ /* 0x000fc8000f8e0006 */
[----:B------:R-:W-:Y:S01]  /*e300*/  IMAD R8, R0, UR4, RZ ;  /* 0x0000000400087c24 */ /* 0x000fe2000f8e02ff */
[----:B------:R-:W-:Y:S01]  /*e310*/  IADD3 R21, P1, R6, UR8, RZ ;  /* 0x0000000806157c10 */ /* 0x000fe2000ff3e0ff */
[----:B------:R-:W-:-:S04]  /*e320*/  IMAD.WIDE.U32 R4, R9, UR4, R4 ;  /* 0x0000000409047c25 */ /* 0x000fc8000f8e0004 */
[----:B------:R-:W-:Y:S02]  /*e330*/  IMAD R0, R0, UR6, RZ ;  /* 0x0000000600007c24 */ /* 0x000fe4000f8e02ff */
[C---:B------:R-:W-:Y:S01]  /*e340*/  IMAD R13, R9.reuse, UR5, R8 ;  /* 0x00000005090d7c24 */ /* 0x040fe2000f8e0208 */
[----:B------:R-:W-:Y:S01]  /*e350*/  ULDC.64 UR4, c[0x0][0x3e8] ;  /* 0x0000fa0000047ab9 */ /* 0x000fe20000000a00 */
[----:B------:R-:W-:Y:S01]  /*e360*/  IMAD R6, R9, UR7, R0 ;  /* 0x0000000709067c24 */ /* 0x000fe2000f8e0200 */
[----:B------:R-:W-:Y:S01]  /*e370*/  IADD3 R3, P0, R4, UR4, RZ ;  /* 0x0000000404037c10 */ /* 0x000fe2000ff1e0ff */
[----:B------:R-:W-:-:S03]  /*e380*/  UMOV UR4, 0xffffffff ;  /* 0xffffffff00047882 */ /* 0x000fc60000000000 */
[----:B------:R-:W-:Y:S02]  /*e390*/  IADD3.X R13, R5, UR5, R13, P0, !PT ;  /* 0x00000005050d7c10 */ /* 0x000fe400087fe40d */
[----:B------:R-:W-:Y:S01]  /*e3a0*/  IADD3.X R20, R7, UR9, R6, P1, !PT ;  /* 0x0000000907147c10 */ /* 0x000fe20008ffe406 */
[----:B------:R-:W-:Y:S06]  /*e3b0*/  BRA.DIV UR4, `(.L_x_1429) ;  /* 0x000001da04c87947 */ /* 0x000fec000b800000 */
[----:B------:R1:W2:Y:S04]  /*e3c0*/  SHFL.IDX PT, R0, R13, RZ, 0x1e1f ;  /* 0x001e1fff0d007589 */ /* 0x0002a800000e0000 */
[----:B------:R-:W3:Y:S04]  /*e3d0*/  SHFL.IDX PT, R3, R3, RZ, 0x1e1f ;  /* 0x001e1fff03037589 */ /* 0x000ee800000e0000 */
[----:B------:R-:W4:Y:S04]  /*e3e0*/  SHFL.IDX PT, R20, R20, RZ, 0x1e1f ;  /* 0x001e1fff14147589 */ /* 0x000f2800000e0000 */
[----:B-1----:R-:W0:Y:S02]  /*e3f0*/  SHFL.IDX PT, R21, R21, RZ, 0x1e1f ;  /* 0x001e1fff15157589 */ /* 0x002e2400000e0000 */
.L_x_1722:
        /* <DEDUP_REMOVED lines=16> */
[C---:B------:R-:W-:Y:S01]  /*e500*/  VIADD R4, R22.reuse, 0x20 ;  /* 0x0000002016047836 */ /* 0x040fe20000000000 */
[----:B------:R-:W-:Y:S01]  /*e510*/  ULDC UR4, c[0x0][0x3f4] ;  /* 0x0000fd0000047ab9 */ /* 0x000fe20000000800 */
[C---:B------:R-:W-:Y:S01]  /*e520*/  VIADD R5, R22.reuse, 0x40 ;  /* 0x0000004016057836 */ /* 0x040fe20000000000 */
[----:B------:R-:W-:Y:S02]  /*e530*/  ISETP.GE.AND P2, PT, R22, UR4, PT ;  /* 0x0000000416007c0c */ /* 0x000fe4000bf46270 */
[----:B------:R-:W-:Y:S02]  /*e540*/  CS2R R24, SRZ ;  /* 0x0000000000187805 */ /* 0x000fe4000001ff00 */
[----:B------:R-:W-:Y:S02]  /*e550*/  ISETP.GE.AND P1, PT, R4, UR4, PT ;  /* 0x0000000404007c0c */ /* 0x000fe4000bf26270 */
[----:B------:R-:W-:Y:S02]  /*e560*/  CS2R R26, SRZ ;  /* 0x00000000001a7805 */ /* 0x000fe4000001ff00 */
[----:B------:R-:W-:-:S02]  /*e570*/  ISETP.GE.AND P0, PT, R5, UR4, PT ;  /* 0x0000000405007c0c */ /* 0x000fc4000bf06270 */
[----:B------:R-:W-:Y:S02]  /*e580*/  CS2R R6, SRZ ;  /* 0x0000000000067805 */ /* 0x000fe4000001ff00 */
[----:B------:R-:W-:Y:S02]  /*e590*/  CS2R R28, SRZ ;  /* 0x00000000001c7805 */ /* 0x000fe4000001ff00 */
[----:B------:R-:W-:Y:S02]  /*e5a0*/  CS2R R30, SRZ ;  /* 0x00000000001e7805 */ /* 0x000fe4000001ff00 */
[----:B------:R-:W-:Y:S02]  /*e5b0*/  @!P2 SHF.R.S32.HI R5, RZ, 0x1f, R22 ;  /* 0x0000001fff05a819 */ /* 0x000fe40000011416 */
[----:B---3--:R-:W-:Y:S01]  /*e5c0*/  @!P2 IADD3 R40, P3, R22, R3, RZ ;  /* 0x000000031628a210 */ /* 0x008fe20007f7e0ff */
[----:B------:R-:W-:Y:S01]  /*e5d0*/  @!P1 IMAD.SHL.U32 R36, R218, 0x10, RZ ;  /* 0x00000010da249824 */ /* 0x000fe200078e00ff */
[----:B0-----:R-:W-:Y:S01]  /*e5e0*/  @!P2 IADD3 R42, P4, R22, R21, RZ ;  /* 0x00000015162aa210 */ /* 0x001fe20007f9e0ff */
[----:B------:R-:W-:-:S02]  /*e5f0*/  @!P0 IMAD.SHL.U32 R48, R220, 0x10, RZ ;  /* 0x00000010dc308824 */ /* 0x000fc400078e00ff */
[--C-:B--2---:R-:W-:Y:S01]  /*e600*/  @!P2 IMAD.X R41, R0, 0x1, R5.reuse, P3 ;  /* 0x000000010029a824 */ /* 0x104fe200018e0605 */
[-C--:B------:R-:W-:Y:S01]  /*e610*/  @!P1 IADD3 R46, P5, R3, R36.reuse, RZ ;  /* 0x00000024032e9210 */ /* 0x080fe20007fbe0ff */
[----:B----4-:R-:W-:Y:S01]  /*e620*/  @!P2 IMAD.X R43, R20, 0x1, R5, P4 ;  /* 0x00000001142ba824 */ /* 0x010fe200020e0605 */
[----:B------:R-:W-:Y:S02]  /*e630*/  @!P1 SHF.R.S32.HI R5, RZ, 0x1f, R36 ;  /* 0x0000001fff059819 */ /* 0x000fe40000011424 */
[----:B------:R-:W-:Y:S02]  /*e640*/  @!P1 IADD3 R36, P4, R21, R36, RZ ;  /* 0x0000002415249210 */ /* 0x000fe40007f9e0ff */
[----:B------:R-:W-:Y:S02]  /*e650*/  CS2R R8, SRZ ;  /* 0x0000000000087805 */ /* 0x000fe4000001ff00 */
[-C--:B------:R-:W-:Y:S01]  /*e660*/  @!P0 IADD3 R38, P3, R3, R48.reuse, RZ ;  /* 0x0000003003268210 */ /* 0x080fe20007f7e0ff */
[--C-:B------:R-:W-:Y:S01]  /*e670*/  @!P1 IMAD.X R47, R0, 0x1, R5.reuse, P5 ;  /* 0x00000001002f9824 */ /* 0x100fe200028e0605 */
[----:B------:R-:W-:Y:S01]  /*e680*/  @!P0 SHF.R.S32.HI R3, RZ, 0x1f, R48 ;  /* 0x0000001fff038819 */ /* 0x000fe20000011430 */
[----:B------:R-:W-:Y:S01]  /*e690*/  @!P1 IMAD.X R37, R20, 0x1, R5, P4 ;  /* 0x0000000114259824 */ /* 0x000fe200020e0605 */
[----:B------:R-:W-:-:S02]  /*e6a0*/  @!P0 IADD3 R48, P5, R21, R48, RZ ;  /* 0x0000003015308210 */ /* 0x000fc40007fbe0ff */
[----:B------:R-:W-:Y:S02]  /*e6b0*/  CS2R R4, SRZ ;  /* 0x0000000000047805 */ /* 0x000fe4000001ff00 */
[----:B------:R-:W-:Y:S02]  /*e6c0*/  CS2R R10, SRZ ;  /* 0x00000000000a7805 */ /* 0x000fe4000001ff00 */
[----:B------:R-:W-:Y:S02]  /*e6d0*/  CS2R R32, SRZ ;  /* 0x0000000000207805 */ /* 0x000fe4000001ff00 */
[----:B------:R-:W-:Y:S02]  /*e6e0*/  CS2R R34, SRZ ;  /* 0x0000000000227805 */ /* 0x000fe4000001ff00 */
[----:B------:R-:W-:Y:S02]  /*e6f0*/  CS2R R12, SRZ ;  /* 0x00000000000c7805 */ /* 0x000fe4000001ff00 */
[----:B------:R-:W-:Y:S01]  /*e700*/  CS2R R14, SRZ ;  /* 0x00000000000e7805 */ /* 0x000fe2000001ff00 */
[--C-:B------:R-:W-:Y:S01]  /*e710*/  @!P0 IMAD.X R39, R0, 0x1, R3.reuse, P3 ;  /* 0x0000000100278824 */ /* 0x100fe200018e0603 */
[----:B------:R1:W5:Y:S01]  /*e720*/  @!P2 LD.E.128 R24, desc[UR42][R40.64] ;  /* 0x0000002a2818a980 */ /* 0x000362000c101d00 */
[----:B------:R-:W-:-:S03]  /*e730*/  @!P0 IMAD.X R49, R20, 0x1, R3, P5 ;  /* 0x0000000114318824 */ /* 0x000fc600028e0603 */
[----:B------:R1:W5:Y:S04]  /*e740*/  @!P2 LD.E.128 R4, desc[UR42][R42.64] ;  /* 0x0000002a2a04a980 */ /* 0x000368000c101d00 */
[----:B------:R1:W5:Y:S04]  /*e750*/  @!P1 LD.E.128 R28, desc[UR42][R46.64] ;  /* 0x0000002a2e1c9980 */ /* 0x000368000c101d00 */
[----:B------:R1:W5:Y:S04]  /*e760*/  @!P1 LD.E.128 R8, desc[UR42][R36.64] ;  /* 0x0000002a24089980 */ /* 0x000368000c101d00 */
[----:B------:R1:W5:Y:S04]  /*e770*/  @!P0 LD.E.128 R32, desc[UR42][R38.64] ;  /* 0x0000002a26208980 */ /* 0x000368000c101d00 */
[----:B------:R1:W5:Y:S02]  /*e780*/  @!P0 LD.E.128 R12, desc[UR42][R48.64] ;  /* 0x0000002a300c8980 */ /* 0x000364000c101d00 */
.L_x_1431:
[----:B------:R-:W-:Y:S05]  /*e790*/  BSYNC B1 ;  /* 0x0000000000017941 */ /* 0x000fea0003800000 */
.L_x_1430:
[----:B------:R-:W-:Y:S01]  /*e7a0*/  ULEA.HI UR4, UR37, UR37, URZ, 0x1 ;  /* 0x0000002525047291 */ /* 0x000fe2000f8f083f */
[----:B--2---:R-:W-:Y:S01]  /*e7b0*/  VIADDMNMX R0, R45, -R175, 0x80, PT ;  /* 0x000000802d007446 */ /* 0x004fe200038009af */
[----:B------:R-:W-:Y:S02]  /*e7c0*/  BSSY B1, `(.L_x_1432) ;  /* 0x0000008000017945 */ /* 0x000fe40003800000 */
[----:B------:R-:W-:Y:S01]  /*e7d0*/  ULOP3.LUT UR4, UR4, 0xfffffffe, URZ, 0xc0, !UPT ;  /* 0xfffffffe04047892 */ /* 0x000fe2000f8ec03f */
[----:B------:R-:W-:-:S03]  /*e7e0*/  ISETP.GE.AND P1, PT, R19, R0, PT ;  /* 0x000000001300720c */ /* 0x000fc60003f26270 */
[----:B------:R-:W-:-:S06]  /*e7f0*/  UIADD3 UR4, UR37, -UR4, URZ ;  /* 0x8000000425047290 */ /* 0x000fcc000fffe03f */
[----:B---3--:R-:W-:-:S05]  /*e800*/  IMAD.U32 R3, RZ, RZ, UR4 ;  /* 0x00000004ff037e24 */ /* 0x008fca000f8e00ff */
[----:B------:R-:W-:-:S04]  /*e810*/  SHF.L.U32 R3, R3, 0x1f, RZ ;  /* 0x0000001f03037819 */ /* 0x000fc800000006ff */
[----:B------:R-:W2:Y:S02]  /*e820*/  SYNCS.PHASECHK.TRANS64.TRYWAIT P0, [R16+URZ+0x22800], R3 ;  /* 0x02280003100075a7 */ /* 0x000ea4000800017f */
[----:B--2---:R-:W-:Y:S05]  /*e830*/  @!P0 BRA `(.L_x_1433) ;  /* 0x000001d800188947 */ /* 0x004fea0003800000 */
.L_x_1723:
[----:B------:R-:W-:Y:S05]  /*e840*/  BSYNC B1 ;  /* 0x0000000000017941 */ /* 0x000fea0003800000 */
.L_x_1432:
[----:B------:R-:W-:Y:S05]  /*e850*/  @P1 BRA `(.L_x_1418) ;  /* 0x0000002c00e81947 */ /* 0x000fea0003800000 */
[----:B--2---:R-:W2:Y:S01]  /*e860*/  LDC R3, c[0x0][0x3f4] ;  /* 0x0000fd00ff037b82 */ /* 0x004ea20000000800 */
[C---:B------:R-:W-:Y:S01]  /*e870*/  VIADD R0, R22.reuse, 0x20 ;  /* 0x0000002016007836 */ /* 0x040fe20000000000 */
[----:B------:R-:W-:Y:S01]  /*e880*/  BSSY B1, `(.L_x_1434) ;  /* 0x00000fd000017945 */ /* 0x000fe20003800000 */
[C---:B----4-:R-:W-:Y:S01]  /*e890*/  VIADD R20, R22.reuse, 0x40 ;  /* 0x0000004016147836 */ /* 0x050fe20000000000 */
[-C--:B--2---:R-:W-:Y:S02]  /*e8a0*/  ISETP.GE.AND P0, PT, R22, R3.reuse, PT ;  /* 0x000000031600720c */ /* 0x084fe40003f06270 */
[-C--:B------:R-:W-:Y:S02]  /*e8b0*/  ISETP.GE.AND P1, PT, R0, R3.reuse, PT ;  /* 0x000000030000720c */ /* 0x080fe40003f26270 */
[----:B------:R-:W-:-:S09]  /*e8c0*/  ISETP.GE.AND P2, PT, R20, R3, PT ;  /* 0x000000031400720c */ /* 0x000fd20003f46270 */
[----:B------:R-:W-:Y:S05]  /*e8d0*/  @P0 BRA `(.L_x_1435) ;  /* 0x0000000c00dc0947 */ /* 0x000fea0003800000 */
[----:B------:R-:W2:Y:S01]  /*e8e0*/  LDL R67, [R1+0x20] ;  /* 0x0000200001437983 */ /* 0x000ea20000100800 */
[----:B-----5:R-:W-:Y:S02]  /*e8f0*/  SHF.R.U32.HI R0, RZ, 0x8, R24 ;  /* 0x00000008ff007819 */ /* 0x020fe40000011618 */
[----:B------:R-:W-:Y:S02]  /*e900*/  LOP3.LUT R20, R24, 0xff, RZ, 0xc0, !PT ;  /* 0x000000ff18147812 */ /* 0x000fe400078ec0ff */
[----:B0-----:R-:W-:Y:S02]  /*e910*/  LOP3.LUT R21, R0, 0xff, RZ, 0xc0, !PT ;  /* 0x000000ff00157812 */ /* 0x001fe400078ec0ff */
[----:B------:R-:W-:Y:S02]  /*e920*/  LEA.HI R0, R3, R219, RZ, 0x1c ;  /* 0x000000db03007211 */ /* 0x000fe400078fe0ff */
[----:B------:R-:W-:Y:S02]  /*e930*/  PRMT R45, R21, 0x7604, R20 ;  /* 0x00007604152d7816 */ /* 0x000fe40000000014 */
[----:B------:R-:W-:-:S02]  /*e940*/  SHF.R.S32.HI R21, RZ, 0x1f, R0 ;  /* 0x0000001fff157819 */ /* 0x000fc40000011400 */
[----:B-1----:R-:W-:Y:S02]  /*e950*/  SHF.R.U32.HI R37, RZ, 0x8, R25 ;  /* 0x00000008ff257819 */ /* 0x002fe40000011619 */
        /* <DEDUP_REMOVED lines=17> */
[----:B------:R-:W-:Y:S02]  /*ea70*/  SHF.R.U32.HI R40, RZ, 0x8, R5 ;  /* 0x00000008ff287819 */ /* 0x000fe40000011605 */
[----:B------:R-:W-:Y:S02]  /*ea80*/  LOP3.LUT R36, R27, 0xff, RZ, 0xc0, !PT ;  /* 0x000000ff1b247812 */ /* 0x000fe400078ec0ff */
[----:B------:R-:W-:-:S02]  /*ea90*/  LOP3.LUT R38, R4, 0xff, RZ, 0xc0, !PT ;  /* 0x000000ff04267812 */ /* 0x000fc400078ec0ff */
[----:B------:R-:W-:Y:S02]  /*eaa0*/  LOP3.LUT R37, R37, 0xff, RZ, 0xc0, !PT ;  /* 0x000000ff25257812 */ /* 0x000fe400078ec0ff */
[----:B------:R-:W-:Y:S02]  /*eab0*/  LOP3.LUT R39, R39, 0xff, RZ, 0xc0, !PT ;  /* 0x000000ff27277812 */ /* 0x000fe400078ec0ff */
[----:B------:R-:W-:Y:S02]  /*eac0*/  LOP3.LUT R21, R40, 0xff, RZ, 0xc0, !PT ;  /* 0x000000ff28157812 */ /* 0x000fe400078ec0ff */
[----:B------:R-:W0:Y:S01]  /*ead0*/  LDS.128 R40, [R0+0x10400] ;  /* 0x0104000000287984 */ /* 0x000e220000000c00 */
[----:B------:R-:W-:Y:S02]  /*eae0*/  PRMT R20, R37, 0x7604, R36 ;  /* 0x0000760425147816 */ /* 0x000fe40000000024 */
[----:B------:R-:W-:Y:S02]  /*eaf0*/  PRMT R51, R39, 0x7604, R38 ;  /* 0x0000760427337816 */ /* 0x000fe40000000026 */
[----:B------:R-:W-:-:S02]  /*eb00*/  SHF.R.U32.HI R53, RZ, 0x8, R7 ;  /* 0x00000008ff357819 */ /* 0x000fc40000011607 */
[----:B------:R-:W-:Y:S02]  /*eb10*/  LOP3.LUT R48, R5, 0xff, RZ, 0xc0, !PT ;  /* 0x000000ff05307812 */ /* 0x000fe400078ec0ff */
[----:B------:R-:W-:Y:S02]  /*eb20*/  SHF.R.U32.HI R50, RZ, 0x8, R6 ;  /* 0x00000008ff327819 */ /* 0x000fe40000011606 */
[----:B------:R-:W-:Y:S02]  /*eb30*/  LOP3.LUT R52, R7, 0xff, RZ, 0xc0, !PT ;  /* 0x000000ff07347812 */ /* 0x000fe400078ec0ff */
[----:B------:R-:W-:Y:S02]  /*eb40*/  LOP3.LUT R53, R53, 0xff, RZ, 0xc0, !PT ;  /* 0x000000ff35357812 */ /* 0x000fe400078ec0ff */
[----:B------:R-:W-:Y:S02]  /*eb50*/  PRMT R48, R21, 0x7604, R48 ;  /* 0x0000760415307816 */ /* 0x000fe40000000030 */
[----:B------:R-:W-:-:S02]  /*eb60*/  LOP3.LUT R49, R6, 0xff, RZ, 0xc0, !PT ;  /* 0x000000ff06317812 */ /* 0x000fc400078ec0ff */
[----:B------:R-:W-:Y:S02]  /*eb70*/  LOP3.LUT R50, R50, 0xff, RZ, 0xc0, !PT ;  /* 0x000000ff32327812 */ /* 0x000fe400078ec0ff */
[----:B------:R-:W-:Y:S02]  /*eb80*/  SHF.R.U32.HI R21, RZ, 0x10, R25 ;  /* 0x00000010ff157819 */ /* 0x000fe40000011619 */
[----:B------:R-:W-:Y:S02]  /*eb90*/  PRMT R52, R53, 0x7604, R52 ;  /* 0x0000760435347816 */ /* 0x000fe40000000034 */
[----:B------:R-:W-:Y:S01]  /*eba0*/  SHF.R.U32.HI R53, RZ, 0x10, R5 ;  /* 0x00000010ff357819 */ /* 0x000fe20000011605 */
[----:B------:R-:W-:Y:S01]  /*ebb0*/  IMAD.U32 R21, R21, 0x10000, RZ ;  /* 0x0001000015157824 */ /* 0x000fe200078e00ff */
[----:B------:R-:W-:Y:S02]  /*ebc0*/  PRMT R55, R50, 0x7604, R49 ;  /* 0x0000760432377816 */ /* 0x000fe40000000031 */
[----:B------:R-:W-:Y:S01]  /*ebd0*/  SHF.R.U32.HI R49, RZ, 0x10, R27 ;  /* 0x00000010ff317819 */ /* 0x000fe2000001161b */
[----:B------:R-:W-:Y:S01]  /*ebe0*/  IMAD.U32 R53, R53, 0x10000, RZ ;  /* 0x0001000035357824 */ /* 0x000fe200078e00ff */
[----:B------:R-:W-:-:S02]  /*ebf0*/  LOP3.LUT R21, R46, 0xff0000, R21, 0xf8, !PT ;  /* 0x00ff00002e157812 */ /* 0x000fc400078ef815 */
[----:B------:R-:W-:Y:S01]  /*ec00*/  LOP3.LUT R47, R47, 0xff0000, R26, 0xf8, !PT ;  /* 0x00ff00002f2f7812 */ /* 0x000fe200078ef81a */
[----:B------:R-:W-:Y:S01]  /*ec10*/  IMAD.U32 R49, R49, 0x10000, RZ ;  /* 0x0001000031317824 */ /* 0x000fe200078e00ff */
[----:B------:R-:W-:Y:S02]  /*ec20*/  LOP3.LUT R53, R48, 0xff0000, R53, 0xf8, !PT ;  /* 0x00ff000030357812 */ /* 0x000fe400078ef835 */
[----:B------:R-:W-:Y:S02]  /*ec30*/  LOP3.LUT R50, R21, 0xff000000, R25, 0xf8, !PT ;  /* 0xff00000015327812 */ /* 0x000fe400078ef819 */
[----:B------:R-:W-:Y:S02]  /*ec40*/  LOP3.LUT R49, R20, 0xff0000, R49, 0xf8, !PT ;  /* 0x00ff000014317812 */ /* 0x000fe400078ef831 */
[----:B------:R-:W-:Y:S02]  /*ec50*/  LOP3.LUT R21, R55, 0xff0000, R6, 0xf8, !PT ;  /* 0x00ff000037157812 */ /* 0x000fe400078ef806 */
[----:B------:R-:W-:-:S02]  /*ec60*/  LOP3.LUT R55, R53, 0xff000000, R5, 0xf8, !PT ;  /* 0xff00000035377812 */ /* 0x000fc400078ef805 */
[----:B------:R-:W-:Y:S02]  /*ec70*/  SHF.R.U32.HI R57, RZ, 0x10, R7 ;  /* 0x00000010ff397819 */ /* 0x000fe40000011607 */
[----:B------:R-:W-:Y:S02]  /*ec80*/  LOP3.LUT R54, R49, 0xff000000, R27, 0xf8, !PT ;  /* 0xff00000031367812 */ /* 0x000fe400078ef81b */
[----:B------:R-:W-:Y:S01]  /*ec90*/  LOP3.LUT R45, R45, 0xff0000, R24, 0xf8, !PT ;  /* 0x00ff00002d2d7812 */ /* 0x000fe200078ef818 */
[----:B------:R-:W-:Y:S01]  /*eca0*/  IMAD.U32 R57, R57, 0x10000, RZ ;  /* 0x0001000039397824 */ /* 0x000fe200078e00ff */
[----:B------:R-:W-:Y:S02]  /*ecb0*/  LOP3.LUT R20, R47, 0xff000000, R26, 0xf8, !PT ;  /* 0xff0000002f147812 */ /* 0x000fe400078ef81a */
[----:B------:R-:W-:Y:S02]  /*ecc0*/  F2FP.F16.E4M3.UNPACK_B R56, R55 ;  /* 0x00000037ff38723e */ /* 0x000fe400020006ff */
[----:B0-----:R-:W-:-:S02]  /*ecd0*/  F2FP.F16.E4M3.UNPACK_B R27, R41 ;  /* 0x00000029ff1b723e */ /* 0x001fc400020006ff */
[----:B------:R-:W-:Y:S02]  /*ece0*/  F2FP.F16.E4M3.UNPACK_B R26, R50 ;  /* 0x00000032ff1a723e */ /* 0x000fe400020006ff */
[----:B------:R-:W-:Y:S02]  /*ecf0*/  LOP3.LUT R51, R51, 0xff0000, R4, 0xf8, !PT ;  /* 0x00ff000033337812 */ /* 0x000fe400078ef804 */
[----:B------:R-:W-:Y:S01]  /*ed00*/  LOP3.LUT R5, R21, 0xff000000, R6, 0xf8, !PT ;  /* 0xff00000015057812 */ /* 0x000fe200078ef806 */
[--C-:B------:R-:W-:Y:S01]  /*ed10*/  HADD2.F32 R6, -RZ, R27.reuse.H0_H0 ;  /* 0x2000001bff067230 */ /* 0x100fe20000004100 */
[----:B------:R-:W-:Y:S01]  /*ed20*/  LOP3.LUT R24, R45, 0xff000000, R24, 0xf8, !PT ;  /* 0xff0000002d187812 */ /* 0x000fe200078ef818 */
[----:B------:R-:W-:Y:S01]  /*ed30*/  HADD2.F32 R27, -RZ, R27.H1_H1 ;  /* 0x3000001bff1b7230 */ /* 0x000fe20000004100 */
[----:B------:R-:W-:Y:S02]  /*ed40*/  LOP3.LUT R46, R51, 0xff000000, R4, 0xf8, !PT ;  /* 0xff000000332e7812 */ /* 0x000fe400078ef804 */
[----:B------:R-:W-:-:S02]  /*ed50*/  LOP3.LUT R57, R52, 0xff0000, R57, 0xf8, !PT ;  /* 0x00ff000034397812 */ /* 0x000fc400078ef839 */
[-C--:B------:R-:W-:Y:S02]  /*ed60*/  F2FP.F16.E4M3.UNPACK_B R51, R43.reuse ;  /* 0x0000002bff33723e */ /* 0x080fe400020006ff */
[----:B------:R-:W-:Y:S02]  /*ed70*/  F2FP.F16.E4M3.UNPACK_B R53, R43.H1 ;  /* 0x0000002bff35723e */ /* 0x000fe400030006ff */
[-C--:B------:R-:W-:Y:S02]  /*ed80*/  F2FP.F16.E4M3.UNPACK_B R43, R40.reuse ;  /* 0x00000028ff2b723e */ /* 0x080fe400020006ff */
[----:B------:R-:W-:Y:S02]  /*ed90*/  F2FP.F16.E4M3.UNPACK_B R52, R40.H1 ;  /* 0x00000028ff34723e */ /* 0x000fe400030006ff */
[----:B------:R-:W-:Y:S02]  /*eda0*/  F2FP.F16.E4M3.UNPACK_B R41, R41.H1 ;  /* 0x00000029ff29723e */ /* 0x000fe400030006ff */
[----:B------:R-:W-:-:S02]  /*edb0*/  F2FP.F16.E4M3.UNPACK_B R55, R55.H1 ;  /* 0x00000037ff37723e */ /* 0x000fc400030006ff */
[----:B------:R-:W-:Y:S02]  /*edc0*/  F2FP.F16.E4M3.UNPACK_B R50, R50.H1 ;  /* 0x00000032ff32723e */ /* 0x000fe400030006ff */
[----:B------:R-:W-:Y:S01]  /*edd0*/  LOP3.LUT R59, R57, 0xff000000, R7, 0xf8, !PT ;  /* 0xff000000393b7812 */ /* 0x000fe200078ef807 */
[----:B------:R-:W-:Y:S01]  /*ede0*/  HADD2.F32 R57, -RZ, R55.H0_H0 ;  /* 0x20000037ff397230 */ /* 0x000fe20000004100 */
[-C--:B------:R-:W-:Y:S02]  /*edf0*/  F2FP.F16.E4M3.UNPACK_B R7, R42.reuse ;  /* 0x0000002aff07723e */ /* 0x080fe400020006ff */
[-C--:B------:R-:W-:Y:S02]  /*ee00*/  F2FP.F16.E4M3.UNPACK_B R60, R59.reuse ;  /* 0x0000003bff3c723e */ /* 0x080fe400020006ff */
[----:B------:R-:W-:Y:S02]  /*ee10*/  F2FP.F16.E4M3.UNPACK_B R59, R59.H1 ;  /* 0x0000003bff3b723e */ /* 0x000fe400030006ff */
[----:B------:R-:W-:Y:S01]  /*ee20*/  F2FP.F16.E4M3.UNPACK_B R42, R42.H1 ;  /* 0x0000002aff2a723e */ /* 0x000fe200030006ff */
[----:B--2---:R-:W0:Y:S02]  /*ee30*/  LDS.128 R36, [R67+0x10400] ;  /* 0x0104000043247984 */ /* 0x004e240000000c00 */
[----:B0-----:R-:W-:-:S02]  /*ee40*/  F2FP.F16.E4M3.UNPACK_B R21, R37 ;  /* 0x00000025ff15723e */ /* 0x001fc400020006ff */
[-C--:B------:R-:W-:Y:S02]  /*ee50*/  F2FP.F16.E4M3.UNPACK_B R48, R39.reuse ;  /* 0x00000027ff30723e */ /* 0x080fe400020006ff */
[----:B------:R-:W-:Y:S01]  /*ee60*/  F2FP.F16.E4M3.UNPACK_B R49, R39.H1 ;  /* 0x00000027ff31723e */ /* 0x000fe200030006ff */
[----:B------:R-:W-:Y:S01]  /*ee70*/  HADD2.F32 R39, -RZ, R56.H0_H0 ;  /* 0x20000038ff277230 */ /* 0x000fe20000004100 */
[-C--:B------:R-:W-:Y:S01]  /*ee80*/  F2FP.F16.E4M3.UNPACK_B R45, R36.reuse ;  /* 0x00000024ff2d723e */ /* 0x080fe200020006ff */
[----:B------:R-:W-:Y:S01]  /*ee90*/  HADD2.F32 R25, -RZ, R21.H0_H0 ;  /* 0x20000015ff197230 */ /* 0x000fe20000004100 */
[----:B------:R-:W-:Y:S01]  /*eea0*/  F2FP.F16.E4M3.UNPACK_B R47, R36.H1 ;  /* 0x00000024ff2f723e */ /* 0x000fe200030006ff */
[----:B------:R-:W-:Y:S02]  /*eeb0*/  HADD2.F32 R36, -RZ, R26.H0_H0 ;  /* 0x2000001aff247230 */ /* 0x000fe40000004100 */
[C---:B------:R-:W-:Y:S01]  /*eec0*/  FMUL.FTZ R40, R6.reuse, R39 ;  /* 0x0000002706287220 */ /* 0x040fe20000410000 */
[----:B------:R-:W-:Y:S01]  /*eed0*/  HADD2.F32 R56, -RZ, R56.H1_H1 ;  /* 0x30000038ff387230 */ /* 0x000fe20000004100 */
[----:B------:R-:W-:Y:S01]  /*eee0*/  F2FP.F16.E4M3.UNPACK_B R37, R37.H1 ;  /* 0x00000025ff25723e */ /* 0x000fe200030006ff */
[-C--:B------:R-:W-:Y:S01]  /*eef0*/  FMUL.FTZ R58, R6, R36.reuse ;  /* 0x00000024063a7220 */ /* 0x080fe20000410000 */
[----:B------:R-:W-:Y:S01]  /*ef00*/  FFMA.FTZ R6, R25, R36, -R40 ;  /* 0x0000002419067223 */ /* 0x000fe20000010828 */
[----:B------:R-:W-:-:S02]  /*ef10*/  HADD2.F32 R40, -RZ, R50.H0_H0 ;  /* 0x20000032ff287230 */ /* 0x000fc40000004100 */
[----:B------:R-:W-:Y:S01]  /*ef20*/  FMUL.FTZ R61, R27, R56 ;  /* 0x000000381b3d7220 */ /* 0x000fe20000410000 */
[----:B------:R-:W-:Y:S01]  /*ef30*/  FFMA.FTZ R25, R25, R39, R58 ;  /* 0x0000002719197223 */ /* 0x000fe2000001003a */
[----:B------:R-:W-:Y:S01]  /*ef40*/  HADD2.F32 R39, -RZ, R26.H1_H1 ;  /* 0x3000001aff277230 */ /* 0x000fe20000004100 */
[-C--:B------:R-:W-:Y:S01]  /*ef50*/  F2FP.F16.E4M3.UNPACK_B R4, R38.reuse ;  /* 0x00000026ff04723e */ /* 0x080fe200020006ff */
[----:B------:R-:W-:Y:S01]  /*ef60*/  HADD2.F32 R26, -RZ, R21.H1_H1 ;  /* 0x30000015ff1a7230 */ /* 0x000fe20000004100 */
[----:B------:R-:W-:Y:S01]  /*ef70*/  F2FP.F16.E4M3.UNPACK_B R38, R38.H1 ;  /* 0x00000026ff26723e */ /* 0x000fe200030006ff */
[----:B------:R-:W-:Y:S02]  /*ef80*/  HADD2.F32 R21, -RZ, R41.H0_H0 ;  /* 0x20000029ff157230 */ /* 0x000fe40000004100 */
[----:B------:R-:W-:Y:S01]  /*ef90*/  FMUL.FTZ R27, R27, R39 ;  /* 0x000000271b1b7220 */ /* 0x000fe20000410000 */
[----:B------:R-:W-:Y:S02]  /*efa0*/  HADD2.F32 R36, -RZ, R37.H0_H0 ;  /* 0x20000025ff247230 */ /* 0x000fe40000004100 */
[----:B------:R-:W-:-:S02]  /*efb0*/  HADD2.F32 R50, -RZ, R50.H1_H1 ;  /* 0x30000032ff327230 */ /* 0x000fc40000004100 */
[C---:B------:R-:W-:Y:S01]  /*efc0*/  FMUL.FTZ R63, R21.reuse, R57 ;  /* 0x00000039153f7220 */ /* 0x040fe20000410000 */
[----:B------:R-:W-:Y:S01]  /*efd0*/  FMUL.FTZ R58, R21, R40 ;  /* 0x00000028153a7220 */ /* 0x000fe20000410000 */
[C---:B------:R-:W-:Y:S01]  /*efe0*/  FFMA.FTZ R21, R26.reuse, R39, -R61 ;  /* 0x000000271a157223 */ /* 0x040fe2000001083d */
[----:B------:R-:W-:Y:S01]  /*eff0*/  FFMA.FTZ R26, R26, R56, R27 ;  /* 0x000000381a1a7223 */ /* 0x000fe2000001001b */
[C---:B------:R-:W-:Y:S01]  /*f000*/  FFMA.FTZ R27, R36.reuse, R40, -R63 ;  /* 0x00000028241b7223 */ /* 0x040fe2000001083f */
[----:B------:R-:W-:Y:S01]  /*f010*/  FFMA.FTZ R36, R36, R57, R58 ;  /* 0x0000003924247223 */ /* 0x000fe2000001003a */
[----:B------:R-:W-:Y:S01]  /*f020*/  HADD2.F32 R58, -RZ, R55.H1_H1 ;  /* 0x30000037ff3a7230 */ /* 0x000fe20000004100 */
[----:B------:R-:W-:Y:S01]  /*f030*/  F2FP.F16.E4M3.UNPACK_B R55, R54 ;  /* 0x00000036ff37723e */ /* 0x000fe200020006ff */
[----:B------:R-:W-:Y:S02]  /*f040*/  HADD2.F32 R39, -RZ, R41.H1_H1 ;  /* 0x30000029ff277230 */ /* 0x000fe40000004100 */
[----:B------:R-:W-:-:S02]  /*f050*/  HADD2.F32 R57, -RZ, R60.H0_H0 ;  /* 0x2000003cff397230 */ /* 0x000fc40000004100 */
[----:B------:R-:W-:Y:S02]  /*f060*/  HADD2.F32 R40, -RZ, R51.H0_H0 ;  /* 0x20000033ff287230 */ /* 0x000fe40000004100 */
[C---:B------:R-:W-:Y:S01]  /*f070*/  FMUL.FTZ R62, R39.reuse, R58 ;  /* 0x0000003a273e7220 */ /* 0x040fe20000410000 */
[----:B------:R-:W-:Y:S02]  /*f080*/  HADD2.F32 R56, -RZ, R55.H0_H0 ;  /* 0x20000037ff387230 */ /* 0x000fe40000004100 */
[----:B------:R-:W-:Y:S01]  /*f090*/  FMUL.FTZ R39, R39, R50 ;  /* 0x0000003227277220 */ /* 0x000fe20000410000 */
[----:B------:R-:W-:Y:S02]  /*f0a0*/  HADD2.F32 R37, -RZ, R37.H1_H1 ;  /* 0x30000025ff257230 */ /* 0x000fe40000004100 */
[C---:B------:R-:W-:Y:S01]  /*f0b0*/  FMUL.FTZ R64, R40.reuse, R57 ;  /* 0x0000003928407220 */ /* 0x040fe20000410000 */
[----:B------:R-:W-:Y:S02]  /*f0c0*/  HADD2.F32 R41, -RZ, R48.H0_H0 ;  /* 0x20000030ff297230 */ /* 0x000fe40000004100 */
[----:B------:R-:W-:Y:S01]  /*f0d0*/  FMUL.FTZ R66, R40, R56 ;  /* 0x0000003828427220 */ /* 0x000fe20000410000 */
[----:B------:R-:W-:-:S02]  /*f0e0*/  HADD2.F32 R61, -RZ, R60.H1_H1 ;  /* 0x3000003cff3d7230 */ /* 0x000fc40000004100 */
[C---:B------:R-:W-:Y:S01]  /*f0f0*/  FFMA.FTZ R40, R37.reuse, R50, -R62 ;  /* 0x0000003225287223 */ /* 0x040fe2000001083e */
[----:B------:R-:W-:Y:S01]  /*f100*/  FFMA.FTZ R37, R37, R58, R39 ;  /* 0x0000003a25257223 */ /* 0x000fe20000010027 */
[C---:B------:R-:W-:Y:S01]  /*f110*/  FFMA.FTZ R39, R41.reuse, R56, -R64 ;  /* 0x0000003829277223 */ /* 0x040fe20000010840 */
[----:B------:R-:W-:Y:S01]  /*f120*/  FFMA.FTZ R41, R41, R57, R66 ;  /* 0x0000003929297223 */ /* 0x000fe20000010042 */
[----:B------:R-:W-:Y:S01]  /*f130*/  HADD2.F32 R57, -RZ, R55.H1_H1 ;  /* 0x30000037ff397230 */ /* 0x000fe20000004100 */
[----:B------:R-:W-:Y:S01]  /*f140*/  F2FP.F16.E4M3.UNPACK_B R55, R54.H1 ;  /* 0x00000036ff37723e */ /* 0x000fe200030006ff */
[----:B------:R-:W-:Y:S01]  /*f150*/  HADD2.F32 R50, -RZ, R48.H1_H1 ;  /* 0x30000030ff327230 */ /* 0x000fe20000004100 */
[----:B------:R-:W-:Y:S01]  /*f160*/  F2FP.SATFINITE.E4M3.F32.PACK_AB_MERGE_C R36, R37, R36, RZ ;  /* 0x000000242524723e */ /* 0x000fe200048070ff */
[----:B------:R-:W-:Y:S02]  /*f170*/  HADD2.F32 R48, -RZ, R51.H1_H1 ;  /* 0x30000033ff307230 */ /* 0x000fe40000004100 */
[----:B------:R-:W-:Y:S01]  /*f180*/  HADD2.F32 R54, -RZ, R53.H0_H0 ;  /* 0x20000035ff367230 */ /* 0x000fe20000004100 */
[----:B------:R-:W-:Y:S01]  /*f190*/  F2FP.SATFINITE.E4M3.F32.PACK_AB_MERGE_C R25, R26, R25, R36 ;  /* 0x000000191a19723e */ /* 0x000fe20004807024 */
[----:B------:R-:W-:-:S02]  /*f1a0*/  HADD2.F32 R56, -RZ, R55.H0_H0 ;  /* 0x20000037ff387230 */ /* 0x000fc40000004100 */
[C---:B------:R-:W-:Y:S01]  /*f1b0*/  FMUL.FTZ R63, R48.reuse, R61 ;  /* 0x0000003d303f7220 */ /* 0x040fe20000410000 */
[----:B------:R-:W-:Y:S02]  /*f1c0*/  HADD2.F32 R58, -RZ, R59.H0_H0 ;  /* 0x2000003bff3a7230 */ /* 0x000fe40000004100 */
[-C--:B------:R-:W-:Y:S01]  /*f1d0*/  FMUL.FTZ R60, R48, R57.reuse ;  /* 0x00000039303c7220 */ /* 0x080fe20000410000 */
[----:B------:R-:W-:Y:S02]  /*f1e0*/  HADD2.F32 R51, -RZ, R49.H0_H0 ;  /* 0x20000031ff337230 */ /* 0x000fe40000004100 */
[----:B------:R-:W-:Y:S01]  /*f1f0*/  FMUL.FTZ R65, R54, R56 ;  /* 0x0000003836417220 */ /* 0x000fe20000410000 */
[----:B------:R-:W-:Y:S01]  /*f200*/  FFMA.FTZ R48, R50, R57, -R63 ;  /* 0x0000003932307223 */ /* 0x000fe2000001083f */
[-C--:B------:R-:W-:Y:S01]  /*f210*/  FMUL.FTZ R62, R54, R58.reuse ;  /* 0x0000003a363e7220 */ /* 0x080fe20000410000 */
[----:B------:R-:W-:Y:S02]  /*f220*/  HADD2.F32 R57, -RZ, R55.H1_H1 ;  /* 0x30000037ff397230 */ /* 0x000fe40000004100 */
[----:B------:R-:W-:Y:S01]  /*f230*/  FFMA.FTZ R65, R51, R58, R65 ;  /* 0x0000003a33417223 */ /* 0x000fe20000010041 */
[----:B------:R-:W-:Y:S01]  /*f240*/  F2FP.F16.E4M3.UNPACK_B R58, R46.H1 ;  /* 0x0000002eff3a723e */ /* 0x000fe200030006ff */
[----:B------:R-:W-:Y:S01]  /*f250*/  FFMA.FTZ R50, R50, R61, R60 ;  /* 0x0000003d32327223 */ /* 0x000fe2000001003c */
[----:B------:R-:W-:Y:S01]  /*f260*/  F2FP.F16.E4M3.UNPACK_B R55, R24.H1 ;  /* 0x00000018ff37723e */ /* 0x000fe200030006ff */
[----:B------:R-:W-:-:S02]  /*f270*/  HADD2.F32 R59, -RZ, R59.H1_H1 ;  /* 0x3000003bff3b7230 */ /* 0x000fc40000004100 */
[----:B------:R-:W-:Y:S01]  /*f280*/  FFMA.FTZ R61, R51, R56, -R62 ;  /* 0x00000038333d7223 */ /* 0x000fe2000001083e */
[----:B------:R-:W-:Y:S02]  /*f290*/  HADD2.F32 R54, -RZ, R53.H1_H1 ;  /* 0x30000035ff367230 */ /* 0x000fe40000004100 */
[----:B------:R-:W-:Y:S02]  /*f2a0*/  HADD2.F32 R60, -RZ, R58.H0_H0 ;  /* 0x2000003aff3c7230 */ /* 0x000fe40000004100 */
[----:B------:R-:W-:Y:S02]  /*f2b0*/  HADD2.F32 R53, -RZ, R52.H0_H0 ;  /* 0x20000034ff357230 */ /* 0x000fe40000004100 */
[C---:B------:R-:W-:Y:S01]  /*f2c0*/  FMUL.FTZ R62, R54.reuse, R59 ;  /* 0x0000003b363e7220 */ /* 0x040fe20000410000 */
[----:B------:R-:W-:Y:S02]  /*f2d0*/  HADD2.F32 R56, -RZ, R55.H0_H0 ;  /* 0x20000037ff387230 */ /* 0x000fe40000004100 */
[----:B------:R-:W-:Y:S01]  /*f2e0*/  FMUL.FTZ R66, R54, R57 ;  /* 0x0000003936427220 */ /* 0x000fe20000410000 */
[----:B------:R-:W-:-:S02]  /*f2f0*/  HADD2.F32 R51, -RZ, R49.H1_H1 ;  /* 0x30000031ff337230 */ /* 0x000fc40000004100 */
[C---:B------:R-:W-:Y:S01]  /*f300*/  FMUL.FTZ R54, R53.reuse, R60 ;  /* 0x0000003c35367220 */ /* 0x040fe20000410000 */
[----:B------:R-:W-:Y:S02]  /*f310*/  HADD2.F32 R49, -RZ, R47.H0_H0 ;  /* 0x2000002fff317230 */ /* 0x000fe40000004100 */
[-C--:B------:R-:W-:Y:S01]  /*f320*/  FMUL.FTZ R53, R53, R56.reuse ;  /* 0x0000003835357220 */ /* 0x080fe20000410000 */
[----:B------:R-:W-:Y:S02]  /*f330*/  HADD2.F32 R58, -RZ, R58.H1_H1 ;  /* 0x3000003aff3a7230 */ /* 0x000fe40000004100 */
[----:B------:R-:W-:Y:S01]  /*f340*/  FFMA.FTZ R64, R51, R57, -R62 ;  /* 0x0000003933407223 */ /* 0x000fe2000001083e */
[----:B------:R-:W-:Y:S02]  /*f350*/  HADD2.F32 R52, -RZ, R52.H1_H1 ;  /* 0x30000034ff347230 */ /* 0x000fe40000004100 */
[----:B------:R-:W-:Y:S01]  /*f360*/  FFMA.FTZ R56, R49, R56, -R54 ;  /* 0x0000003831387223 */ /* 0x000fe20000010836 */
[----:B------:R-:W-:-:S02]  /*f370*/  HADD2.F32 R55, -RZ, R55.H1_H1 ;  /* 0x30000037ff377230 */ /* 0x000fc40000004100 */
[----:B------:R-:W-:Y:S01]  /*f380*/  FFMA.FTZ R60, R49, R60, R53 ;  /* 0x0000003c313c7223 */ /* 0x000fe20000010035 */
[----:B------:R-:W-:Y:S01]  /*f390*/  FFMA.FTZ R66, R51, R59, R66 ;  /* 0x0000003b33427223 */ /* 0x000fe20000010042 */
[----:B------:R-:W-:Y:S01]  /*f3a0*/  HADD2.F32 R47, -RZ, R47.H1_H1 ;  /* 0x3000002fff2f7230 */ /* 0x000fe20000004100 */
[----:B------:R-:W-:Y:S01]  /*f3b0*/  F2FP.F16.E4M3.UNPACK_B R49, R24 ;  /* 0x00000018ff31723e */ /* 0x000fe200020006ff */
[C---:B------:R-:W-:Y:S01]  /*f3c0*/  FMUL.FTZ R24, R52.reuse, R58 ;  /* 0x0000003a34187220 */ /* 0x040fe20000410000 */
[----:B------:R-:W-:Y:S01]  /*f3d0*/  F2FP.F16.E4M3.UNPACK_B R51, R46 ;  /* 0x0000002eff33723e */ /* 0x000fe200020006ff */
[-C--:B------:R-:W-:Y:S01]  /*f3e0*/  FMUL.FTZ R59, R52, R55.reuse ;  /* 0x00000037343b7220 */ /* 0x080fe20000410000 */
[--C-:B------:R-:W-:Y:S02]  /*f3f0*/  HADD2.F32 R46, -RZ, R43.reuse.H0_H0 ;  /* 0x2000002bff2e7230 */ /* 0x100fe40000004100 */
[----:B------:R-:W-:Y:S01]  /*f400*/  FFMA.FTZ R57, R47, R55, -R24 ;  /* 0x000000372f397223 */ /* 0x000fe20000010818 */
[----:B------:R-:W-:-:S02]  /*f410*/  HADD2.F32 R43, -RZ, R43.H1_H1 ;  /* 0x3000002bff2b7230 */ /* 0x000fc40000004100 */
[----:B------:R-:W-:Y:S01]  /*f420*/  FFMA.FTZ R59, R47, R58, R59 ;  /* 0x0000003a2f3b7223 */ /* 0x000fe2000001003b */
[----:B------:R-:W-:Y:S02]  /*f430*/  HADD2.F32 R53, -RZ, R51.H0_H0 ;  /* 0x20000033ff357230 */ /* 0x000fe40000004100 */
[----:B------:R-:W-:Y:S02]  /*f440*/  HADD2.F32 R47, -RZ, R49.H0_H0 ;  /* 0x20000031ff2f7230 */ /* 0x000fe40000004100 */
[----:B------:R-:W-:Y:S02]  /*f450*/  HADD2.F32 R52, -RZ, R51.H1_H1 ;  /* 0x30000033ff347230 */ /* 0x000fe40000004100 */
[C---:B------:R-:W-:Y:S01]  /*f460*/  FMUL.FTZ R55, R46.reuse, R53 ;  /* 0x000000352e377220 */ /* 0x040fe20000410000 */
[----:B------:R-:W-:Y:S02]  /*f470*/  HADD2.F32 R24, -RZ, R45.H0_H0 ;  /* 0x2000002dff187230 */ /* 0x000fe40000004100 */
[----:B------:R-:W-:Y:S01]  /*f480*/  FMUL.FTZ R51, R46, R47 ;  /* 0x0000002f2e337220 */ /* 0x000fe20000410000 */
[----:B------:R-:W-:Y:S01]  /*f490*/  HADD2.F32 R46, -RZ, R49.H1_H1 ;  /* 0x30000031ff2e7230 */ /* 0x000fe20000004100 */
[----:B------:R-:W-:Y:S01]  /*f4a0*/  F2FP.F16.E4M3.UNPACK_B R49, R5.H1 ;  /* 0x00000005ff31723e */ /* 0x000fe200030006ff */
[----:B------:R-:W-:-:S02]  /*f4b0*/  HADD2.F32 R45, -RZ, R45.H1_H1 ;  /* 0x3000002dff2d7230 */ /* 0x000fc40000004100 */
[C---:B------:R-:W-:Y:S01]  /*f4c0*/  FMUL.FTZ R54, R43.reuse, R52 ;  /* 0x000000342b367220 */ /* 0x040fe20000410000 */
[C---:B------:R-:W-:Y:S01]  /*f4d0*/  FFMA.FTZ R55, R24.reuse, R47, -R55 ;  /* 0x0000002f18377223 */ /* 0x040fe20000010837 */
[----:B------:R-:W-:Y:S01]  /*f4e0*/  FFMA.FTZ R51, R24, R53, R51 ;  /* 0x0000003518337223 */ /* 0x000fe20000010033 */
[----:B------:R-:W-:Y:S01]  /*f4f0*/  F2FP.F16.E4M3.UNPACK_B R24, R20.H1 ;  /* 0x00000014ff18723e */ /* 0x000fe200030006ff */
[-C--:B------:R-:W-:Y:S01]  /*f500*/  FMUL.FTZ R47, R43, R46.reuse ;  /* 0x0000002e2b2f7220 */ /* 0x080fe20000410000 */
[C---:B------:R-:W-:Y:S01]  /*f510*/  FFMA.FTZ R54, R45.reuse, R46, -R54 ;  /* 0x0000002e2d367223 */ /* 0x040fe20000010836 */
[----:B------:R-:W-:Y:S01]  /*f520*/  HADD2.F32 R46, -RZ, R49.H0_H0 ;  /* 0x20000031ff2e7230 */ /* 0x000fe20000004100 */
[----:B------:R-:W-:Y:S01]  /*f530*/  F2FP.F16.E4M3.UNPACK_B R20, R20 ;  /* 0x00000014ff14723e */ /* 0x000fe200020006ff */
[----:B------:R-:W-:Y:S02]  /*f540*/  HADD2.F32 R43, -RZ, R42.H0_H0 ;  /* 0x2000002aff2b7230 */ /* 0x000fe40000004100 */
[----:B------:R-:W-:Y:S01]  /*f550*/  FFMA.FTZ R52, R45, R52, R47 ;  /* 0x000000342d347223 */ /* 0x000fe2000001002f */
[--C-:B------:R-:W-:Y:S01]  /*f560*/  HADD2.F32 R45, -RZ, R24.reuse.H0_H0 ;  /* 0x20000018ff2d7230 */ /* 0x100fe20000004100 */
[----:B------:R-:W-:Y:S01]  /*f570*/  F2FP.F16.E4M3.UNPACK_B R5, R5 ;  /* 0x00000005ff05723e */ /* 0x000fe200020006ff */
[----:B------:R-:W-:-:S02]  /*f580*/  HADD2.F32 R47, -RZ, R24.H1_H1 ;  /* 0x30000018ff2f7230 */ /* 0x000fc40000004100 */
[CC--:B------:R-:W-:Y:S01]  /*f590*/  FMUL.FTZ R53, R43.reuse, R46.reuse ;  /* 0x0000002e2b357220 */ /* 0x0c0fe20000410000 */
[----:B------:R-:W-:Y:S02]  /*f5a0*/  HADD2.F32 R24, -RZ, R38.H0_H0 ;  /* 0x20000026ff187230 */ /* 0x000fe40000004100 */
[-C--:B------:R-:W-:Y:S01]  /*f5b0*/  FMUL.FTZ R43, R43, R45.reuse ;  /* 0x0000002d2b2b7220 */ /* 0x080fe20000410000 */
[----:B------:R-:W-:Y:S02]  /*f5c0*/  HADD2.F32 R49, -RZ, R49.H1_H1 ;  /* 0x30000031ff317230 */ /* 0x000fe40000004100 */
[----:B------:R-:W-:Y:S02]  /*f5d0*/  HADD2.F32 R42, -RZ, R42.H1_H1 ;  /* 0x3000002aff2a7230 */ /* 0x000fe40000004100 */
[C---:B------:R-:W-:Y:S01]  /*f5e0*/  FFMA.FTZ R53, R24.reuse, R45, -R53 ;  /* 0x0000002d18357223 */ /* 0x040fe20000010835 */
[----:B------:R-:W-:Y:S02]  /*f5f0*/  HADD2.F32 R38, -RZ, R38.H1_H1 ;  /* 0x30000026ff267230 */ /* 0x000fe40000004100 */
[----:B------:R-:W-:Y:S01]  /*f600*/  FFMA.FTZ R58, R24, R46, R43 ;  /* 0x0000002e183a7223 */ /* 0x000fe2000001002b */
[----:B------:R-:W-:-:S02]  /*f610*/  HADD2.F32 R24, -RZ, R20.H0_H0 ;  /* 0x20000014ff187230 */ /* 0x000fc40000004100 */
[C---:B------:R-:W-:Y:S01]  /*f620*/  FMUL.FTZ R45, R42.reuse, R49 ;  /* 0x000000312a2d7220 */ /* 0x040fe20000410000 */
[-C--:B------:R-:W-:Y:S01]  /*f630*/  FMUL.FTZ R42, R42, R47.reuse ;  /* 0x0000002f2a2a7220 */ /* 0x080fe20000410000 */
[--C-:B------:R-:W-:Y:S02]  /*f640*/  HADD2.F32 R43, -RZ, R5.reuse.H1_H1 ;  /* 0x30000005ff2b7230 */ /* 0x100fe40000004100 */
[C---:B------:R-:W-:Y:S01]  /*f650*/  FFMA.FTZ R62, R38.reuse, R47, -R45 ;  /* 0x0000002f263e7223 */ /* 0x040fe2000001082d */
[----:B------:R-:W-:Y:S01]  /*f660*/  FFMA.FTZ R49, R38, R49, R42 ;  /* 0x0000003126317223 */ /* 0x000fe2000001002a */
[----:B------:R-:W-:Y:S02]  /*f670*/  HADD2.F32 R38, -RZ, R20.H1_H1 ;  /* 0x30000014ff267230 */ /* 0x000fe40000004100 */
[----:B------:R-:W-:Y:S01]  /*f680*/  HADD2.F32 R42, -RZ, R5.H0_H0 ;  /* 0x20000005ff2a7230 */ /* 0x000fe20000004100 */
[----:B------:R-:W-:Y:S01]  /*f690*/  F2FP.SATFINITE.E4M3.F32.PACK_AB_MERGE_C R53, R62, R53, RZ ;  /* 0x000000353e35723e */ /* 0x000fe200048070ff */
[--C-:B------:R-:W-:Y:S01]  /*f6a0*/  HADD2.F32 R20, -RZ, R7.reuse.H0_H0 ;  /* 0x20000007ff147230 */ /* 0x100fe20000004100 */
[----:B------:R-:W-:Y:S01]  /*f6b0*/  F2FP.SATFINITE.E4M3.F32.PACK_AB_MERGE_C R49, R49, R58, RZ ;  /* 0x0000003a3131723e */ /* 0x000fe200048070ff */
[----:B------:R-:W-:-:S02]  /*f6c0*/  HADD2.F32 R7, -RZ, R7.H1_H1 ;  /* 0x30000007ff077230 */ /* 0x000fc40000004100 */
[--C-:B------:R-:W-:Y:S02]  /*f6d0*/  HADD2.F32 R5, -RZ, R4.reuse.H0_H0 ;  /* 0x20000004ff057230 */ /* 0x100fe40000004100 */
[C---:B------:R-:W-:Y:S01]  /*f6e0*/  FMUL.FTZ R46, R20.reuse, R42 ;  /* 0x0000002a142e7220 */ /* 0x040fe20000410000 */
[----:B------:R-:W-:Y:S02]  /*f6f0*/  HADD2.F32 R4, -RZ, R4.H1_H1 ;  /* 0x30000004ff047230 */ /* 0x000fe40000004100 */
[----:B------:R-:W-:Y:S01]  /*f700*/  FMUL.FTZ R45, R20, R24 ;  /* 0x00000018142d7220 */ /* 0x000fe20000410000 */
[CC--:B------:R-:W-:Y:S01]  /*f710*/  FMUL.FTZ R47, R7.reuse, R43.reuse ;  /* 0x0000002b072f7220 */ /* 0x0c0fe20000410000 */
[----:B------:R-:W-:Y:S01]  /*f720*/  FMUL.FTZ R20, R7, R38 ;  /* 0x0000002607147220 */ /* 0x000fe20000410000 */
        /* <DEDUP_REMOVED lines=14> */
[----:B------:R-:W-:Y:S01]  /*f810*/  F2FP.SATFINITE.E4M3.F32.PACK_AB_MERGE_C R24, R52, R51, R24 ;  /* 0x000000333418723e */ /* 0x000fe20004807018 */
[----:B------:R2:W-:Y:S01]  /*f820*/  STS.128 [R67+0x10400], R4 ;  /* 0x0104000443007388 */ /* 0x0005e20000000c00 */
[----:B------:R-:W-:-:S05]  /*f830*/  F2FP.SATFINITE.E4M3.F32.PACK_AB_MERGE_C R26, R20, R45, R49 ;  /* 0x0000002d141a723e */ /* 0x000fca0004807031 */
[----:B------:R2:W-:Y:S02]  /*f840*/  STS.128 [R0+0x10400], R24 ;  /* 0x0104001800007388 */ /* 0x0005e40000000c00 */
.L_x_1435:
[----:B------:R-:W-:Y:S05]  /*f850*/  BSYNC B1 ;  /* 0x0000000000017941 */ /* 0x000fea0003800000 */
.L_x_1434:
[----:B------:R-:W-:Y:S04]  /*f860*/  BSSY B1, `(.L_x_1436) ;  /* 0x0000101000017945 */ /* 0x000fe80003800000 */
[----:B------:R-:W-:Y:S05]  /*f870*/  @P1 BRA `(.L_x_1437) ;  /* 0x0000000c00fc1947 */ /* 0x000fea0003800000 */
[----:B------:R-:W3:Y:S01]  /*f880*/  LDL R59, [R1+0x1c] ;  /* 0x00001c00013b7983 */ /* 0x000ee20000100800 */
[----:B--2--5:R-:W-:Y:S02]  /*f890*/  SHF.R.U32.HI R0, RZ, 0x8, R28 ;  /* 0x00000008ff007819 */ /* 0x024fe4000001161c */
[----:B------:R-:W-:Y:S02]  /*f8a0*/  LOP3.LUT R5, R28, 0xff, RZ, 0xc0, !PT ;  /* 0x000000ff1c057812 */ /* 0x000fe400078ec0ff */
[----:B------:R-:W-:Y:S02]  /*f8b0*/  LOP3.LUT R4, R0, 0xff, RZ, 0xc0, !PT ;  /* 0x000000ff00047812 */ /* 0x000fe400078ec0ff */
[----:B------:R-:W-:Y:S02]  /*f8c0*/  LEA.HI R0, R3, R218, RZ, 0x1c ;  /* 0x000000da03007211 */ /* 0x000fe400078fe0ff */
[----:B-1----:R-:W-:Y:S02]  /*f8d0*/  PRMT R37, R4, 0x7604, R5 ;  /* 0x0000760404257816 */ /* 0x002fe40000000005 */
[----:B------:R-:W-:-:S02]  /*f8e0*/  SHF.R.S32.HI R5, RZ, 0x1f, R0 ;  /* 0x0000001fff057819 */ /* 0x000fc40000011400 */
[----:B------:R-:W-:Y:S02]  /*f8f0*/  SHF.R.U32.HI R20, RZ, 0x8, R31 ;  /* 0x00000008ff147819 */ /* 0x000fe4000001161f */
[----:B------:R-:W-:Y:S01]  /*f900*/  LEA.HI R4, R5, R0, RZ, 0x2 ;  /* 0x0000000005047211 */ /* 0x000fe200078f10ff */
[----:B------:R-:W-:Y:S01]  /*f910*/  IMAD.SHL.U32 R5, R0, 0x10, RZ ;  /* 0x0000001000057824 */ /* 0x000fe200078e00ff */
[----:B0-----:R-:W-:Y:S02]  /*f920*/  LOP3.LUT R21, R31, 0xff, RZ, 0xc0, !PT ;  /* 0x000000ff1f157812 */ /* 0x001fe400078ec0ff */
[----:B------:R-:W-:Y:S01]  /*f930*/  LOP3.LUT R20, R20, 0xff, RZ, 0xc0, !PT ;  /* 0x000000ff14147812 */ /* 0x000fe200078ec0ff */
[----:B------:R-:W-:Y:S01]  /*f940*/  IMAD.SHL.U32 R4, R4, 0x800, RZ ;  /* 0x0000080004047824 */ /* 0x000fe200078e00ff */
[----:B------:R-:W-:Y:S02]  /*f950*/  LOP3.LUT R0, R176, 0x30, R5, 0xf8, !PT ;  /* 0x00000030b0007812 */ /* 0x000fe400078ef805 */
[----:B------:R-:W-:-:S02]  /*f960*/  SHF.R.U32.HI R24, RZ, 0x8, R8 ;  /* 0x00000008ff187819 */ /* 0x000fc40000011608 */
[----:B------:R-:W-:Y:S02]  /*f970*/  LOP3.LUT R0, R0, R177, RZ, 0x3c, !PT ;  /* 0x000000b100007212 */ /* 0x000fe400078e3cff */
[----:B------:R-:W-:Y:S02]  /*f980*/  LOP3.LUT R5, R4, 0xffffe000, RZ, 0xc0, !PT ;  /* 0xffffe00004057812 */ /* 0x000fe400078ec0ff */
[----:B------:R-:W-:Y:S02]  /*f990*/  PRMT R41, R20, 0x7604, R21 ;  /* 0x0000760414297816 */ /* 0x000fe40000000015 */
[----:B------:R-:W-:Y:S02]  /*f9a0*/  SHF.R.U32.HI R6, RZ, 0x8, R29 ;  /* 0x00000008ff067819 */ /* 0x000fe4000001161d */
[----:B------:R-:W-:Y:S02]  /*f9b0*/  LOP3.LUT R25, R8, 0xff, RZ, 0xc0, !PT ;  /* 0x000000ff08197812 */ /* 0x000fe400078ec0ff */
[----:B------:R-:W-:-:S02]  /*f9c0*/  LOP3.LUT R24, R24, 0xff, RZ, 0xc0, !PT ;  /* 0x000000ff18187812 */ /* 0x000fc400078ec0ff */
[----:B------:R-:W-:Y:S02]  /*f9d0*/  IADD3 R21, R0, R178, R5 ;  /* 0x000000b200157210 */ /* 0x000fe40007ffe005 */
[----:B------:R-:W-:Y:S02]  /*f9e0*/  SHF.R.U32.HI R0, RZ, 0x8, R9 ;  /* 0x00000008ff007819 */ /* 0x000fe40000011609 */
[----:B------:R-:W-:Y:S02]  /*f9f0*/  LOP3.LUT R7, R29, 0xff, RZ, 0xc0, !PT ;  /* 0x000000ff1d077812 */ /* 0x000fe400078ec0ff */
[----:B------:R-:W-:Y:S02]  /*fa00*/  LOP3.LUT R6, R6, 0xff, RZ, 0xc0, !PT ;  /* 0x000000ff06067812 */ /* 0x000fe400078ec0ff */
[----:B------:R-:W-:Y:S02]  /*fa10*/  PRMT R43, R24, 0x7604, R25 ;  /* 0x00007604182b7816 */ /* 0x000fe40000000019 */
[----:B------:R-:W-:-:S02]  /*fa20*/  LOP3.LUT R25, R9, 0xff, RZ, 0xc0, !PT ;  /* 0x000000ff09197812 */ /* 0x000fc400078ec0ff */
[----:B------:R-:W-:Y:S02]  /*fa30*/  SHF.R.U32.HI R24, RZ, 0x8, R11 ;  /* 0x00000008ff187819 */ /* 0x000fe4000001160b */
[----:B------:R-:W-:Y:S02]  /*fa40*/  LOP3.LUT R0, R0, 0xff, RZ, 0xc0, !PT ;  /* 0x000000ff00007812 */ /* 0x000fe400078ec0ff */
[----:B------:R-:W-:Y:S02]  /*fa50*/  SHF.R.U32.HI R20, RZ, 0x8, R10 ;  /* 0x00000008ff147819 */ /* 0x000fe4000001160a */
[----:B------:R-:W-:Y:S02]  /*fa60*/  PRMT R36, R6, 0x7604, R7 ;  /* 0x0000760406247816 */ /* 0x000fe40000000007 */
[----:B------:R-:W-:Y:S02]  /*fa70*/  SHF.R.U32.HI R6, RZ, 0x8, R30 ;  /* 0x00000008ff067819 */ /* 0x000fe4000001161e */
[----:B------:R-:W-:-:S02]  /*fa80*/  LOP3.LUT R27, R10, 0xff, RZ, 0xc0, !PT ;  /* 0x000000ff0a1b7812 */ /* 0x000fc400078ec0ff */
[----:B------:R-:W-:Y:S02]  /*fa90*/  LOP3.LUT R24, R24, 0xff, RZ, 0xc0, !PT ;  /* 0x000000ff18187812 */ /* 0x000fe400078ec0ff */
[----:B------:R-:W-:Y:S01]  /*faa0*/  PRMT R45, R0, 0x7604, R25 ;  /* 0x00007604002d7816 */ /* 0x000fe20000000019 */
[----:B------:R-:W-:Y:S01]  /*fab0*/  IMAD.IADD R0, R16, 0x1, R21 ;  /* 0x0000000110007824 */ /* 0x000fe200078e0215 */
[----:B------:R-:W-:Y:S02]  /*fac0*/  LOP3.LUT R20, R20, 0xff, RZ, 0xc0, !PT ;  /* 0x000000ff14147812 */ /* 0x000fe400078ec0ff */
[----:B------:R-:W-:Y:S02]  /*fad0*/  LOP3.LUT R47, R11, 0xff, RZ, 0xc0, !PT ;  /* 0x000000ff0b2f7812 */ /* 0x000fe400078ec0ff */
[----:B------:R-:W-:Y:S02]  /*fae0*/  LOP3.LUT R7, R30, 0xff, RZ, 0xc0, !PT ;  /* 0x000000ff1e077812 */ /* 0x000fe400078ec0ff */
[----:B------:R-:W-:-:S02]  /*faf0*/  LOP3.LUT R6, R6, 0xff, RZ, 0xc0, !PT ;  /* 0x000000ff06067812 */ /* 0x000fc400078ec0ff */
[----:B------:R-:W-:Y:S02]  /*fb00*/  PRMT R49, R20, 0x7604, R27 ;  /* 0x0000760414317816 */ /* 0x000fe4000000001b */
[----:B------:R-:W-:Y:S02]  /*fb10*/  PRMT R53, R24, 0x7604, R47 ;  /* 0x0000760418357816 */ /* 0x000fe4000000002f */
[----:B------:R-:W0:Y:S01]  /*fb20*/  LDS.128 R24, [R0+0x10400] ;  /* 0x0104000000187984 */ /* 0x000e220000000c00 */
[----:B------:R-:W-:Y:S02]  /*fb30*/  PRMT R39, R6, 0x7604, R7 ;  /* 0x0000760406277816 */ /* 0x000fe40000000007 */
[----:B------:R-:W-:Y:S02]  /*fb40*/  SHF.R.U32.HI R21, RZ, 0x10, R29 ;  /* 0x00000010ff157819 */ /* 0x000fe4000001161d */
[----:B------:R-:W-:Y:S02]  /*fb50*/  SHF.R.U32.HI R20, RZ, 0x10, R28 ;  /* 0x00000010ff147819 */ /* 0x000fe4000001161c */
[----:B------:R-:W-:-:S02]  /*fb60*/  SHF.R.U32.HI R40, RZ, 0x10, R31 ;  /* 0x00000010ff287819 */ /* 0x000fc4000001161f */
[----:B------:R-:W-:Y:S02]  /*fb70*/  LOP3.LUT R21, R21, 0xff, RZ, 0xc0, !PT ;  /* 0x000000ff15157812 */ /* 0x000fe400078ec0ff */
[----:B------:R-:W-:Y:S02]  /*fb80*/  SHF.R.U32.HI R38, RZ, 0x10, R30 ;  /* 0x00000010ff267819 */ /* 0x000fe4000001161e */
[----:B------:R-:W-:Y:S02]  /*fb90*/  LOP3.LUT R20, R20, 0xff, RZ, 0xc0, !PT ;  /* 0x000000ff14147812 */ /* 0x000fe400078ec0ff */
[----:B------:R-:W-:Y:S02]  /*fba0*/  LOP3.LUT R40, R40, 0xff, RZ, 0xc0, !PT ;  /* 0x000000ff28287812 */ /* 0x000fe400078ec0ff */
[----:B------:R-:W-:Y:S02]  /*fbb0*/  PRMT R21, R21, 0x7054, R36 ;  /* 0x0000705415157816 */ /* 0x000fe40000000024 */
[----:B------:R-:W-:-:S02]  /*fbc0*/  SHF.R.U32.HI R36, RZ, 0x10, R9 ;  /* 0x00000010ff247819 */ /* 0x000fc40000011609 */
[----:B------:R-:W-:Y:S02]  /*fbd0*/  LOP3.LUT R38, R38, 0xff, RZ, 0xc0, !PT ;  /* 0x000000ff26267812 */ /* 0x000fe400078ec0ff */
[----:B------:R-:W-:Y:S02]  /*fbe0*/  PRMT R37, R20, 0x7054, R37 ;  /* 0x0000705414257816 */ /* 0x000fe40000000025 */
[----:B------:R-:W-:Y:S02]  /*fbf0*/  PRMT R41, R40, 0x7054, R41 ;  /* 0x0000705428297816 */ /* 0x000fe40000000029 */
[----:B------:R-:W-:Y:S02]  /*fc00*/  SHF.R.U32.HI R20, RZ, 0x10, R8 ;  /* 0x00000010ff147819 */ /* 0x000fe40000011608 */
[----:B------:R-:W-:Y:S02]  /*fc10*/  SHF.R.U32.HI R40, RZ, 0x10, R11 ;  /* 0x00000010ff287819 */ /* 0x000fe4000001160b */
[----:B------:R-:W-:-:S02]  /*fc20*/  LOP3.LUT R36, R36, 0xff, RZ, 0xc0, !PT ;  /* 0x000000ff24247812 */ /* 0x000fc400078ec0ff */
[----:B------:R-:W-:Y:S02]  /*fc30*/  PRMT R39, R38, 0x7054, R39 ;  /* 0x0000705426277816 */ /* 0x000fe40000000027 */
[----:B------:R-:W-:Y:S02]  /*fc40*/  SHF.R.U32.HI R38, RZ, 0x10, R10 ;  /* 0x00000010ff267819 */ /* 0x000fe4000001160a */
[----:B------:R-:W-:Y:S02]  /*fc50*/  LOP3.LUT R20, R20, 0xff, RZ, 0xc0, !PT ;  /* 0x000000ff14147812 */ /* 0x000fe400078ec0ff */
[----:B------:R-:W-:Y:S02]  /*fc60*/  LOP3.LUT R40, R40, 0xff, RZ, 0xc0, !PT ;  /* 0x000000ff28287812 */ /* 0x000fe400078ec0ff */
[----:B------:R-:W-:Y:S02]  /*fc70*/  PRMT R47, R36, 0x7054, R45 ;  /* 0x00007054242f7816 */ /* 0x000fe4000000002d */
[----:B------:R-:W-:-:S02]  /*fc80*/  LOP3.LUT R38, R38, 0xff, RZ, 0xc0, !PT ;  /* 0x000000ff26267812 */ /* 0x000fc400078ec0ff */
[----:B------:R-:W-:Y:S02]  /*fc90*/  PRMT R43, R20, 0x7054, R43 ;  /* 0x00007054142b7816 */ /* 0x000fe4000000002b */
[----:B------:R-:W-:Y:S02]  /*fca0*/  PRMT R53, R40, 0x7054, R53 ;  /* 0x0000705428357816 */ /* 0x000fe40000000035 */
[----:B------:R-:W-:Y:S02]  /*fcb0*/  LOP3.LUT R47, R47, 0xff000000, R9, 0xf8, !PT ;  /* 0xff0000002f2f7812 */ /* 0x000fe400078ef809 */
[----:B------:R-:W-:Y:S02]  /*fcc0*/  LOP3.LUT R21, R21, 0xff000000, R29, 0xf8, !PT ;  /* 0xff00000015157812 */ /* 0x000fe400078ef81d */
[----:B------:R-:W-:Y:S02]  /*fcd0*/  PRMT R51, R38, 0x7054, R49 ;  /* 0x0000705426337816 */ /* 0x000fe40000000031 */
[----:B------:R-:W-:-:S02]  /*fce0*/  LOP3.LUT R49, R43, 0xff000000, R8, 0xf8, !PT ;  /* 0xff0000002b317812 */ /* 0x000fc400078ef808 */
[----:B------:R-:W-:Y:S02]  /*fcf0*/  LOP3.LUT R53, R53, 0xff000000, R11, 0xf8, !PT ;  /* 0xff00000035357812 */ /* 0x000fe400078ef80b */
[----:B------:R-:W-:Y:S02]  /*fd00*/  LOP3.LUT R20, R39, 0xff000000, R30, 0xf8, !PT ;  /* 0xff00000027147812 */ /* 0x000fe400078ef81e */
[----:B------:R-:W-:Y:S02]  /*fd10*/  F2FP.F16.E4M3.UNPACK_B R43, R47 ;  /* 0x0000002fff2b723e */ /* 0x000fe400020006ff */
[----:B0-----:R-:W-:Y:S02]  /*fd20*/  F2FP.F16.E4M3.UNPACK_B R11, R25 ;  /* 0x00000019ff0b723e */ /* 0x001fe400020006ff */
[----:B------:R-:W-:Y:S01]  /*fd30*/  F2FP.F16.E4M3.UNPACK_B R30, R21 ;  /* 0x00000015ff1e723e */ /* 0x000fe200020006ff */
[----:B------:R-:W-:Y:S01]  /*fd40*/  HADD2.F32 R48, -RZ, R43.H0_H0 ;  /* 0x2000002bff307230 */ /* 0x000fe20000004100 */
[----:B------:R-:W-:-:S02]  /*fd50*/  LOP3.LUT R36, R37, 0xff000000, R28, 0xf8, !PT ;  /* 0xff00000025247812 */ /* 0x000fc400078ef81c */
[----:B------:R-:W-:Y:S01]  /*fd60*/  LOP3.LUT R8, R51, 0xff000000, R10, 0xf8, !PT ;  /* 0xff00000033087812 */ /* 0x000fe200078ef80a */
[--C-:B------:R-:W-:Y:S01]  /*fd70*/  HADD2.F32 R46, -RZ, R30.reuse.H0_H0 ;  /* 0x2000001eff2e7230 */ /* 0x100fe20000004100 */
[----:B------:R-:W-:Y:S01]  /*fd80*/  LOP3.LUT R45, R41, 0xff000000, R31, 0xf8, !PT ;  /* 0xff000000292d7812 */ /* 0x000fe200078ef81f */
[----:B------:R-:W-:Y:S01]  /*fd90*/  HADD2.F32 R30, -RZ, R30.H1_H1 ;  /* 0x3000001eff1e7230 */ /* 0x000fe20000004100 */
[-C--:B------:R-:W-:Y:S02]  /*fda0*/  F2FP.F16.E4M3.UNPACK_B R40, R24.reuse ;  /* 0x00000018ff28723e */ /* 0x080fe400020006ff */
[----:B------:R-:W-:Y:S02]  /*fdb0*/  F2FP.F16.E4M3.UNPACK_B R41, R24.H1 ;  /* 0x00000018ff29723e */ /* 0x000fe400030006ff */
[-C--:B------:R-:W-:Y:S02]  /*fdc0*/  F2FP.F16.E4M3.UNPACK_B R39, R27.reuse ;  /* 0x0000001bff27723e */ /* 0x080fe400020006ff */
[----:B------:R-:W-:-:S02]  /*fdd0*/  F2FP.F16.E4M3.UNPACK_B R42, R27.H1 ;  /* 0x0000001bff2a723e */ /* 0x000fc400030006ff */
[----:B------:R-:W-:Y:S02]  /*fde0*/  F2FP.F16.E4M3.UNPACK_B R25, R25.H1 ;  /* 0x00000019ff19723e */ /* 0x000fe400030006ff */
[----:B------:R-:W-:Y:S01]  /*fdf0*/  F2FP.F16.E4M3.UNPACK_B R47, R47.H1 ;  /* 0x0000002fff2f723e */ /* 0x000fe200030006ff */
[----:B---3--:R-:W0:Y:S02]  /*fe00*/  LDS.128 R4, [R59+0x10400] ;  /* 0x010400003b047984 */ /* 0x008e240000000c00 */
[-C--:B0-----:R-:W-:Y:S02]  /*fe10*/  F2FP.F16.E4M3.UNPACK_B R10, R5.reuse ;  /* 0x00000005ff0a723e */ /* 0x081fe400020006ff */
[----:B------:R-:W-:Y:S01]  /*fe20*/  F2FP.F16.E4M3.UNPACK_B R28, R5.H1 ;  /* 0x00000005ff1c723e */ /* 0x000fe200030006ff */
[--C-:B------:R-:W-:Y:S01]  /*fe30*/  HADD2.F32 R5, -RZ, R11.reuse.H0_H0 ;  /* 0x2000000bff057230 */ /* 0x100fe20000004100 */
[-C--:B------:R-:W-:Y:S01]  /*fe40*/  F2FP.F16.E4M3.UNPACK_B R37, R7.reuse ;  /* 0x00000007ff25723e */ /* 0x080fe200020006ff */
[----:B------:R-:W-:Y:S01]  /*fe50*/  HADD2.F32 R9, -RZ, R10.H0_H0 ;  /* 0x2000000aff097230 */ /* 0x000fe20000004100 */
[----:B------:R-:W-:Y:S01]  /*fe60*/  F2FP.F16.E4M3.UNPACK_B R38, R7.H1 ;  /* 0x00000007ff26723e */ /* 0x000fe200030006ff */
[----:B------:R-:W-:-:S02]  /*fe70*/  HADD2.F32 R11, -RZ, R11.H1_H1 ;  /* 0x3000000bff0b7230 */ /* 0x000fc40000004100 */
[C---:B------:R-:W-:Y:S01]  /*fe80*/  FMUL.FTZ R24, R5.reuse, R48 ;  /* 0x0000003005187220 */ /* 0x040fe20000410000 */
[----:B------:R-:W-:Y:S01]  /*fe90*/  FMUL.FTZ R27, R5, R46 ;  /* 0x0000002e051b7220 */ /* 0x000fe20000410000 */
[----:B------:R-:W-:Y:S02]  /*fea0*/  F2FP.F16.E4M3.UNPACK_B R31, R4.H1 ;  /* 0x00000004ff1f723e */ /* 0x000fe400030006ff */
[C---:B------:R-:W-:Y:S01]  /*feb0*/  FFMA.FTZ R5, R9.reuse, R46, -R24 ;  /* 0x0000002e09057223 */ /* 0x040fe20000010818 */
[----:B------:R-:W-:Y:S01]  /*fec0*/  FFMA.FTZ R9, R9, R48, R27 ;  /* 0x0000003009097223 */ /* 0x000fe2000001001b */
[----:B------:R-:W-:Y:S01]  /*fed0*/  F2FP.F16.E4M3.UNPACK_B R27, R21.H1 ;  /* 0x00000015ff1b723e */ /* 0x000fe200030006ff */
[----:B------:R-:W-:Y:S01]  /*fee0*/  HADD2.F32 R46, -RZ, R43.H1_H1 ;  /* 0x3000002bff2e7230 */ /* 0x000fe20000004100 */
[----:B------:R-:W-:Y:S01]  /*fef0*/  F2FP.F16.E4M3.UNPACK_B R29, R4 ;  /* 0x00000004ff1d723e */ /* 0x000fe200020006ff */
[----:B------:R-:W-:Y:S01]  /*ff00*/  HADD2.F32 R24, -RZ, R10.H1_H1 ;  /* 0x3000000aff187230 */ /* 0x000fe20000004100 */
[----:B------:R-:W-:Y:S01]  /*ff10*/  F2FP.F16.E4M3.UNPACK_B R4, R6 ;  /* 0x00000006ff04723e */ /* 0x000fe200020006ff */
[----:B------:R-:W-:-:S02]  /*ff20*/  HADD2.F32 R48, -RZ, R47.H0_H0 ;  /* 0x2000002fff307230 */ /* 0x000fc40000004100 */
[C---:B------:R-:W-:Y:S01]  /*ff30*/  FMUL.FTZ R51, R11.reuse, R46 ;  /* 0x0000002e0b337220 */ /* 0x040fe20000410000 */
[----:B------:R-:W-:Y:S02]  /*ff40*/  HADD2.F32 R10, -RZ, R25.H0_H0 ;  /* 0x20000019ff0a7230 */ /* 0x000fe40000004100 */
[----:B------:R-:W-:Y:S01]  /*ff50*/  FMUL.FTZ R11, R11, R30 ;  /* 0x0000001e0b0b7220 */ /* 0x000fe20000410000 */
[----:B------:R-:W-:Y:S01]  /*ff60*/  HADD2.F32 R43, -RZ, R27.H0_H0 ;  /* 0x2000001bff2b7230 */ /* 0x000fe20000004100 */
[----:B------:R-:W-:Y:S01]  /*ff70*/  F2FP.F16.E4M3.UNPACK_B R7, R6.H1 ;  /* 0x00000006ff07723e */ /* 0x000fe200030006ff */
[--C-:B------:R-:W-:Y:S02]  /*ff80*/  HADD2.F32 R21, -RZ, R28.reuse.H0_H0 ;  /* 0x2000001cff157230 */ /* 0x100fe40000004100 */
[C---:B------:R-:W-:Y:S01]  /*ff90*/  FMUL.FTZ R50, R10.reuse, R48 ;  /* 0x000000300a327220 */ /* 0x040fe20000410000 */
[----:B------:R-:W-:Y:S02]  /*ffa0*/  HADD2.F32 R25, -RZ, R25.H1_H1 ;  /* 0x30000019ff197230 */ /* 0x000fe40000004100 */
[-C--:B------:R-:W-:Y:S01]  /*ffb0*/  FMUL.FTZ R55, R10, R43.reuse ;  /* 0x0000002b0a377220 */ /* 0x080fe20000410000 */
[C---:B------:R-:W-:Y:S01]  /*ffc0*/  FFMA.FTZ R10, R24.reuse, R30, -R51 ;  /* 0x0000001e180a7223 */ /* 0x040fe20000010833 */
[----:B------:R-:W-:Y:S01]  /*ffd0*/  FFMA.FTZ R24, R24, R46, R11 ;  /* 0x0000002e18187223 */ /* 0x000fe2000001000b */
[C---:B------:R-:W-:Y:S01]  /*ffe0*/  FFMA.FTZ R11, R21.reuse, R43, -R50 ;  /* 0x0000002b150b7223 */ /* 0x040fe20000010832 */
[----:B------:R-:W-:Y:S01]  /*fff0*/  F2FP.F16.E4M3.UNPACK_B R50, R53 ;  /* 0x00000035ff32723e */ /* 0x000fe200020006ff */
[----:B------:R-:W-:Y:S01]  /*10000*/  FFMA.FTZ R21, R21, R48, R55 ;  /* 0x0000003015157223 */ /* 0x000fe20000010037 */
[----:B------:R-:W-:Y:S01]  /*10010*/  F2FP.F16.E4M3.UNPACK_B R46, R45 ;  /* 0x0000002dff2e723e */ /* 0x000fe200020006ff */
[----:B------:R-:W-:Y:S01]  /*10020*/  HADD2.F32 R48, -RZ, R47.H1_H1 ;  /* 0x3000002fff307230 */ /* 0x000fe20000004100 */
[----:B------:R-:W-:Y:S01]  /*10030*/  F2FP.F16.E4M3.UNPACK_B R53, R53.H1 ;  /* 0x00000035ff35723e */ /* 0x000fe200030006ff */
[----:B------:R-:W-:Y:S01]  /*10040*/  HADD2.F32 R43, -RZ, R27.H1_H1 ;  /* 0x3000001bff2b7230 */ /* 0x000fe20000004100 */
[----:B------:R-:W-:Y:S01]  /*10050*/  F2FP.F16.E4M3.UNPACK_B R6, R26 ;  /* 0x0000001aff06723e */ /* 0x000fe200020006ff */
[----:B------:R-:W-:-:S02]  /*10060*/  HADD2.F32 R30, -RZ, R28.H1_H1 ;  /* 0x3000001cff1e7230 */ /* 0x000fc40000004100 */
[C---:B------:R-:W-:Y:S01]  /*10070*/  FMUL.FTZ R55, R25.reuse, R48 ;  /* 0x0000003019377220 */ /* 0x040fe20000410000 */
[----:B------:R-:W-:Y:S02]  /*10080*/  HADD2.F32 R51, -RZ, R50.H0_H0 ;  /* 0x20000032ff337230 */ /* 0x000fe40000004100 */
[----:B------:R-:W-:Y:S01]  /*10090*/  FMUL.FTZ R25, R25, R43 ;  /* 0x0000002b19197220 */ /* 0x000fe20000410000 */
[----:B------:R-:W-:Y:S01]  /*100a0*/  HADD2.F32 R28, -RZ, R39.H0_H0 ;  /* 0x20000027ff1c7230 */ /* 0x000fe20000004100 */
[----:B------:R-:W-:Y:S01]  /*100b0*/  F2FP.F16.E4M3.UNPACK_B R26, R26.H1 ;  /* 0x0000001aff1a723e */ /* 0x000fe200030006ff */
[----:B------:R-:W-:Y:S02]  /*100c0*/  HADD2.F32 R47, -RZ, R46.H0_H0 ;  /* 0x2000002eff2f7230 */ /* 0x000fe40000004100 */
[--C-:B------:R-:W-:Y:S02]  /*100d0*/  HADD2.F32 R27, -RZ, R37.reuse.H0_H0 ;  /* 0x20000025ff1b7230 */ /* 0x100fe40000004100 */
[----:B------:R-:W-:Y:S01]  /*100e0*/  FMUL.FTZ R52, R28, R51 ;  /* 0x000000331c347220 */ /* 0x000fe20000410000 */
[----:B------:R-:W-:-:S02]  /*100f0*/  HADD2.F32 R37, -RZ, R37.H1_H1 ;  /* 0x30000025ff257230 */ /* 0x000fc40000004100 */
[----:B------:R-:W-:Y:S01]  /*10100*/  FMUL.FTZ R54, R28, R47 ;  /* 0x0000002f1c367220 */ /* 0x000fe20000410000 */
[C---:B------:R-:W-:Y:S01]  /*10110*/  FFMA.FTZ R28, R30.reuse, R43, -R55 ;  /* 0x0000002b1e1c7223 */ /* 0x040fe20000010837 */
[----:B------:R-:W-:Y:S01]  /*10120*/  FFMA.FTZ R30, R30, R48, R25 ;  /* 0x000000301e1e7223 */ /* 0x000fe20000010019 */
[----:B------:R-:W-:Y:S01]  /*10130*/  HADD2.F32 R48, -RZ, R46.H1_H1 ;  /* 0x3000002eff307230 */ /* 0x000fe20000004100 */
[----:B------:R-:W-:Y:S01]  /*10140*/  F2FP.F16.E4M3.UNPACK_B R46, R45.H1 ;  /* 0x0000002dff2e723e */ /* 0x000fe200030006ff */
[C---:B------:R-:W-:Y:S01]  /*10150*/  FFMA.FTZ R25, R27.reuse, R47, -R52 ;  /* 0x0000002f1b197223 */ /* 0x040fe20000010834 */
[----:B------:R-:W-:Y:S01]  /*10160*/  FFMA.FTZ R27, R27, R51, R54 ;  /* 0x000000331b1b7223 */ /* 0x000fe20000010036 */
[----:B------:R-:W-:Y:S01]  /*10170*/  HADD2.F32 R52, -RZ, R50.H1_H1 ;  /* 0x30000032ff347230 */ /* 0x000fe20000004100 */
[-C--:B------:R-:W-:Y:S01]  /*10180*/  F2FP.F16.E4M3.UNPACK_B R47, R49.reuse.H1 ;  /* 0x00000031ff2f723e */ /* 0x080fe200030006ff */
[----:B------:R-:W-:Y:S01]  /*10190*/  HADD2.F32 R43, -RZ, R39.H1_H1 ;  /* 0x30000027ff2b7230 */ /* 0x000fe20000004100 */
[----:B------:R-:W-:Y:S01]  /*101a0*/  F2FP.F16.E4M3.UNPACK_B R49, R49 ;  /* 0x00000031ff31723e */ /* 0x000fe200020006ff */
[----:B------:R-:W-:Y:S01]  /*101b0*/  HADD2.F32 R54, -RZ, R53.H0_H0 ;  /* 0x20000035ff367230 */ /* 0x000fe20000004100 */
[----:B------:R-:W-:Y:S01]  /*101c0*/  F2FP.SATFINITE.E4M3.F32.PACK_AB_MERGE_C R11, R28, R11, RZ ;  /* 0x0000000b1c0b723e */ /* 0x000fe200048070ff */
[----:B------:R-:W-:-:S02]  /*101d0*/  HADD2.F32 R45, -RZ, R42.H0_H0 ;  /* 0x2000002aff2d7230 */ /* 0x000fc40000004100 */
[C---:B------:R-:W-:Y:S01]  /*101e0*/  FMUL.FTZ R56, R43.reuse, R52 ;  /* 0x000000342b387220 */ /* 0x040fe20000410000 */
[----:B------:R-:W-:Y:S02]  /*101f0*/  HADD2.F32 R50, -RZ, R46.H0_H0 ;  /* 0x2000002eff327230 */ /* 0x000fe40000004100 */
[----:B------:R-:W-:Y:S01]  /*10200*/  FMUL.FTZ R43, R43, R48 ;  /* 0x000000302b2b7220 */ /* 0x000fe20000410000 */
[----:B------:R-:W-:Y:S02]  /*10210*/  HADD2.F32 R39, -RZ, R38.H0_H0 ;  /* 0x20000026ff277230 */ /* 0x000fe40000004100 */
[----:B------:R-:W-:Y:S01]  /*10220*/  FMUL.FTZ R60, R45, R54 ;  /* 0x000000362d3c7220 */ /* 0x000fe20000410000 */
[----:B------:R-:W-:Y:S01]  /*10230*/  FFMA.FTZ R56, R37, R48, -R56 ;  /* 0x0000003025387223 */ /* 0x000fe20000010838 */
[----:B------:R-:W-:Y:S01]  /*10240*/  FMUL.FTZ R45, R45, R50 ;  /* 0x000000322d2d7220 */ /* 0x000fe20000410000 */
[----:B------:R-:W-:Y:S01]  /*10250*/  FFMA.FTZ R58, R37, R52, R43 ;  /* 0x00000034253a7223 */ /* 0x000fe2000001002b */
[----:B------:R-:W-:Y:S01]  /*10260*/  FFMA.FTZ R60, R39, R50, -R60 ;  /* 0x00000032273c7223 */ /* 0x000fe2000001083c */
[----:B------:R-:W-:-:S02]  /*10270*/  HADD2.F32 R53, -RZ, R53.H1_H1 ;  /* 0x30000035ff357230 */ /* 0x000fc40000004100 */
[----:B------:R-:W-:Y:S01]  /*10280*/  FFMA.FTZ R55, R39, R54, R45 ;  /* 0x0000003627377223 */ /* 0x000fe2000001002d */
[----:B------:R-:W-:Y:S01]  /*10290*/  HADD2.F32 R45, -RZ, R46.H1_H1 ;  /* 0x3000002eff2d7230 */ /* 0x000fe20000004100 */
[----:B------:R-:W-:Y:S01]  /*102a0*/  F2FP.F16.E4M3.UNPACK_B R43, R36.H1 ;  /* 0x00000024ff2b723e */ /* 0x000fe200030006ff */
[----:B------:R-:W-:Y:S01]  /*102b0*/  HADD2.F32 R42, -RZ, R42.H1_H1 ;  /* 0x3000002aff2a7230 */ /* 0x000fe20000004100 */
[----:B------:R-:W-:Y:S01]  /*102c0*/  F2FP.SATFINITE.E4M3.F32.PACK_AB_MERGE_C R21, R30, R21, RZ ;  /* 0x000000151e15723e */ /* 0x000fe200048070ff */
[----:B------:R-:W-:Y:S01]  /*102d0*/  HADD2.F32 R48, -RZ, R47.H0_H0 ;  /* 0x2000002fff307230 */ /* 0x000fe20000004100 */
[----:B------:R-:W-:Y:S01]  /*102e0*/  F2FP.SATFINITE.E4M3.F32.PACK_AB_MERGE_C R5, R10, R5, R11 ;  /* 0x000000050a05723e */ /* 0x000fe2000480700b */
[----:B------:R-:W-:Y:S02]  /*102f0*/  HADD2.F32 R39, -RZ, R41.H0_H0 ;  /* 0x20000029ff277230 */ /* 0x000fe40000004100 */
[----:B------:R-:W-:Y:S01]  /*10300*/  FMUL.FTZ R51, R42, R53 ;  /* 0x000000352a337220 */ /* 0x000fe20000410000 */
[----:B------:R-:W-:-:S02]  /*10310*/  HADD2.F32 R38, -RZ, R38.H1_H1 ;  /* 0x30000026ff267230 */ /* 0x000fc40000004100 */
[-C--:B------:R-:W-:Y:S01]  /*10320*/  FMUL.FTZ R50, R42, R45.reuse ;  /* 0x0000002d2a327220 */ /* 0x080fe20000410000 */
[----:B------:R-:W-:Y:S02]  /*10330*/  HADD2.F32 R46, -RZ, R43.H0_H0 ;  /* 0x2000002bff2e7230 */ /* 0x000fe40000004100 */
[C---:B------:R-:W-:Y:S01]  /*10340*/  FMUL.FTZ R42, R39.reuse, R48 ;  /* 0x00000030272a7220 */ /* 0x040fe20000410000 */
[----:B------:R-:W-:Y:S02]  /*10350*/  HADD2.F32 R37, -RZ, R31.H0_H0 ;  /* 0x2000001fff257230 */ /* 0x000fe40000004100 */
[C---:B------:R-:W-:Y:S01]  /*10360*/  FFMA.FTZ R57, R38.reuse, R45, -R51 ;  /* 0x0000002d26397223 */ /* 0x040fe20000010833 */
[----:B------:R-:W-:Y:S02]  /*10370*/  HADD2.F32 R41, -RZ, R41.H1_H1 ;  /* 0x30000029ff297230 */ /* 0x000fe40000004100 */
[-C--:B------:R-:W-:Y:S01]  /*10380*/  FMUL.FTZ R39, R39, R46.reuse ;  /* 0x0000002e27277220 */ /* 0x080fe20000410000 */
[----:B------:R-:W-:Y:S01]  /*10390*/  FFMA.FTZ R62, R38, R53, R50 ;  /* 0x00000035263e7223 */ /* 0x000fe20000010032 */
[----:B------:R-:W-:Y:S01]  /*103a0*/  FFMA.FTZ R45, R37, R46, -R42 ;  /* 0x0000002e252d7223 */ /* 0x000fe2000001082a */
[----:B------:R-:W-:-:S02]  /*103b0*/  HADD2.F32 R42, -RZ, R47.H1_H1 ;  /* 0x3000002fff2a7230 */ /* 0x000fc40000004100 */
[----:B------:R-:W-:Y:S01]  /*103c0*/  FFMA.FTZ R48, R37, R48, R39 ;  /* 0x0000003025307223 */ /* 0x000fe20000010027 */
[----:B------:R-:W-:Y:S01]  /*103d0*/  HADD2.F32 R38, -RZ, R43.H1_H1 ;  /* 0x3000002bff267230 */ /* 0x000fe20000004100 */
[----:B------:R-:W-:Y:S01]  /*103e0*/  F2FP.F16.E4M3.UNPACK_B R37, R36 ;  /* 0x00000024ff25723e */ /* 0x000fe200020006ff */
[----:B------:R-:W-:Y:S02]  /*103f0*/  HADD2.F32 R31, -RZ, R31.H1_H1 ;  /* 0x3000001fff1f7230 */ /* 0x000fe40000004100 */
[C---:B------:R-:W-:Y:S01]  /*10400*/  FMUL.FTZ R46, R41.reuse, R42 ;  /* 0x0000002a292e7220 */ /* 0x040fe20000410000 */
[----:B------:R-:W-:Y:S02]  /*10410*/  HADD2.F32 R39, -RZ, R49.H0_H0 ;  /* 0x20000031ff277230 */ /* 0x000fe40000004100 */
[-C--:B------:R-:W-:Y:S01]  /*10420*/  FMUL.FTZ R41, R41, R38.reuse ;  /* 0x0000002629297220 */ /* 0x080fe20000410000 */
[----:B------:R-:W-:Y:S02]  /*10430*/  HADD2.F32 R36, -RZ, R40.H0_H0 ;  /* 0x20000028ff247230 */ /* 0x000fe40000004100 */
[----:B------:R-:W-:Y:S01]  /*10440*/  FFMA.FTZ R50, R31, R38, -R46 ;  /* 0x000000261f327223 */ /* 0x000fe2000001082e */
[----:B------:R-:W-:-:S02]  /*10450*/  HADD2.F32 R38, -RZ, R37.H0_H0 ;  /* 0x20000025ff267230 */ /* 0x000fc40000004100 */
[----:B------:R-:W-:Y:S01]  /*10460*/  FFMA.FTZ R43, R31, R42, R41 ;  /* 0x0000002a1f2b7223 */ /* 0x000fe20000010029 */
[----:B------:R-:W-:Y:S02]  /*10470*/  HADD2.F32 R31, -RZ, R29.H0_H0 ;  /* 0x2000001dff1f7230 */ /* 0x000fe40000004100 */
[C---:B------:R-:W-:Y:S01]  /*10480*/  FMUL.FTZ R42, R36.reuse, R39 ;  /* 0x00000027242a7220 */ /* 0x040fe20000410000 */
[----:B------:R-:W-:Y:S02]  /*10490*/  HADD2.F32 R49, -RZ, R49.H1_H1 ;  /* 0x30000031ff317230 */ /* 0x000fe40000004100 */
[----:B------:R-:W-:Y:S01]  /*104a0*/  FMUL.FTZ R36, R36, R38 ;  /* 0x0000002624247220 */ /* 0x000fe20000410000 */
[----:B------:R-:W-:Y:S01]  /*104b0*/  HADD2.F32 R40, -RZ, R40.H1_H1 ;  /* 0x30000028ff287230 */ /* 0x000fe20000004100 */
[----:B------:R-:W-:Y:S01]  /*104c0*/  F2FP.F16.E4M3.UNPACK_B R41, R8.H1 ;  /* 0x00000008ff29723e */ /* 0x000fe200030006ff */
[----:B------:R-:W-:Y:S02]  /*104d0*/  HADD2.F32 R37, -RZ, R37.H1_H1 ;  /* 0x30000025ff257230 */ /* 0x000fe40000004100 */
[----:B------:R-:W-:Y:S01]  /*104e0*/  FFMA.FTZ R42, R31, R38, -R42 ;  /* 0x000000261f2a7223 */ /* 0x000fe2000001082a */
[----:B------:R-:W-:-:S02]  /*104f0*/  HADD2.F32 R29, -RZ, R29.H1_H1 ;  /* 0x3000001dff1d7230 */ /* 0x000fc40000004100 */
[----:B------:R-:W-:Y:S01]  /*10500*/  FFMA.FTZ R39, R31, R39, R36 ;  /* 0x000000271f277223 */ /* 0x000fe20000010024 */
[C---:B------:R-:W-:Y:S01]  /*10510*/  FMUL.FTZ R38, R40.reuse, R49 ;  /* 0x0000003128267220 */ /* 0x040fe20000410000 */
[-C--:B------:R-:W-:Y:S01]  /*10520*/  F2FP.F16.E4M3.UNPACK_B R36, R20.reuse.H1 ;  /* 0x00000014ff24723e */ /* 0x080fe200030006ff */
[-C--:B------:R-:W-:Y:S01]  /*10530*/  FMUL.FTZ R46, R40, R37.reuse ;  /* 0x00000025282e7220 */ /* 0x080fe20000410000 */
[----:B------:R-:W-:Y:S02]  /*10540*/  HADD2.F32 R40, -RZ, R41.H0_H0 ;  /* 0x20000029ff287230 */ /* 0x000fe40000004100 */
[C---:B------:R-:W-:Y:S01]  /*10550*/  FFMA.FTZ R37, R29.reuse, R37, -R38 ;  /* 0x000000251d257223 */ /* 0x040fe20000010826 */
[----:B------:R-:W-:Y:S02]  /*10560*/  HADD2.F32 R31, -RZ, R26.H0_H0 ;  /* 0x2000001aff1f7230 */ /* 0x000fe40000004100 */
[----:B------:R-:W-:Y:S01]  /*10570*/  FFMA.FTZ R46, R29, R49, R46 ;  /* 0x000000311d2e7223 */ /* 0x000fe2000001002e */
[----:B------:R-:W-:Y:S01]  /*10580*/  HADD2.F32 R38, -RZ, R36.H0_H0 ;  /* 0x20000024ff267230 */ /* 0x000fe20000004100 */
[----:B------:R-:W-:Y:S01]  /*10590*/  F2FP.F16.E4M3.UNPACK_B R20, R20 ;  /* 0x00000014ff14723e */ /* 0x000fe200020006ff */
[----:B------:R-:W-:-:S02]  /*105a0*/  HADD2.F32 R29, -RZ, R7.H0_H0 ;  /* 0x20000007ff1d7230 */ /* 0x000fc40000004100 */
[C---:B------:R-:W-:Y:S01]  /*105b0*/  FMUL.FTZ R52, R31.reuse, R40 ;  /* 0x000000281f347220 */ /* 0x040fe20000410000 */
[----:B------:R-:W-:Y:S02]  /*105c0*/  HADD2.F32 R41, -RZ, R41.H1_H1 ;  /* 0x30000029ff297230 */ /* 0x000fe40000004100 */
[-C--:B------:R-:W-:Y:S01]  /*105d0*/  FMUL.FTZ R54, R31, R38.reuse ;  /* 0x000000261f367220 */ /* 0x080fe20000410000 */
[----:B------:R-:W-:Y:S02]  /*105e0*/  HADD2.F32 R26, -RZ, R26.H1_H1 ;  /* 0x3000001aff1a7230 */ /* 0x000fe40000004100 */
[C---:B------:R-:W-:Y:S01]  /*105f0*/  FFMA.FTZ R52, R29.reuse, R38, -R52 ;  /* 0x000000261d347223 */ /* 0x040fe20000010834 */
[----:B------:R-:W-:Y:S01]  /*10600*/  HADD2.F32 R36, -RZ, R36.H1_H1 ;  /* 0x30000024ff247230 */ /* 0x000fe20000004100 */
[----:B------:R-:W-:Y:S01]  /*10610*/  F2FP.F16.E4M3.UNPACK_B R8, R8 ;  /* 0x00000008ff08723e */ /* 0x000fe200020006ff */
[----:B------:R-:W-:Y:S02]  /*10620*/  HADD2.F32 R7, -RZ, R7.H1_H1 ;  /* 0x30000007ff077230 */ /* 0x000fe40000004100 */
[C---:B------:R-:W-:Y:S01]  /*10630*/  FMUL.FTZ R38, R26.reuse, R41 ;  /* 0x000000291a267220 */ /* 0x040fe20000410000 */
[----:B------:R-:W-:Y:S01]  /*10640*/  FFMA.FTZ R54, R29, R40, R54 ;  /* 0x000000281d367223 */ /* 0x000fe20000010036 */
[----:B------:R-:W-:Y:S01]  /*10650*/  FMUL.FTZ R26, R26, R36 ;  /* 0x000000241a1a7220 */ /* 0x000fe20000410000 */
[----:B------:R-:W-:-:S02]  /*10660*/  HADD2.F32 R29, -RZ, R20.H1_H1 ;  /* 0x30000014ff1d7230 */ /* 0x000fc40000004100 */
[C---:B------:R-:W-:Y:S01]  /*10670*/  FFMA.FTZ R49, R7.reuse, R36, -R38 ;  /* 0x0000002407317223 */ /* 0x040fe20000010826 */
[----:B------:R-:W-:Y:S02]  /*10680*/  HADD2.F32 R31, -RZ, R8.H1_H1 ;  /* 0x30000008ff1f7230 */ /* 0x000fe40000004100 */
[----:B------:R-:W-:Y:S01]  /*10690*/  FFMA.FTZ R51, R7, R41, R26 ;  /* 0x0000002907337223 */ /* 0x000fe2000001001a */
[----:B------:R-:W-:Y:S01]  /*106a0*/  HADD2.F32 R26, -RZ, R20.H0_H0 ;  /* 0x20000014ff1a7230 */ /* 0x000fe20000004100 */
[----:B------:R-:W-:Y:S01]  /*106b0*/  F2FP.SATFINITE.E4M3.F32.PACK_AB_MERGE_C R55, R62, R55, RZ ;  /* 0x000000373e37723e */ /* 0x000fe200048070ff */
[----:B------:R-:W-:Y:S01]  /*106c0*/  HADD2.F32 R20, -RZ, R8.H0_H0 ;  /* 0x20000008ff147230 */ /* 0x000fe20000004100 */
[----:B------:R-:W-:Y:S01]  /*106d0*/  F2FP.SATFINITE.E4M3.F32.PACK_AB_MERGE_C R49, R49, R52, RZ ;  /* 0x000000343131723e */ /* 0x000fe200048070ff */
[--C-:B------:R-:W-:Y:S01]  /*106e0*/  HADD2.F32 R7, -RZ, R6.reuse.H0_H0 ;  /* 0x20000006ff077230 */ /* 0x100fe20000004100 */
[----:B------:R-:W-:Y:S01]  /*106f0*/  F2FP.SATFINITE.E4M3.F32.PACK_AB_MERGE_C R51, R51, R54, RZ ;  /* 0x000000363333723e */ /* 0x000fe200048070ff */
[----:B------:R-:W-:Y:S01]  /*10700*/  HADD2.F32 R8, -RZ, R6.H1_H1 ;  /* 0x30000006ff087230 */ /* 0x000fe20000004100 */
[----:B------:R-:W-:Y:S01]  /*10710*/  F2FP.SATFINITE.E4M3.F32.PACK_AB_MERGE_C R9, R24, R9, R21 ;  /* 0x000000091809723e */ /* 0x000fe20004807015 */
[----:B------:R-:W-:-:S02]  /*10720*/  HADD2.F32 R6, -RZ, R4.H0_H0 ;  /* 0x20000004ff067230 */ /* 0x000fc40000004100 */
[C---:B------:R-:W-:Y:S01]  /*10730*/  FMUL.FTZ R41, R7.reuse, R20 ;  /* 0x0000001407297220 */ /* 0x040fe20000410000 */
[----:B------:R-:W-:Y:S02]  /*10740*/  HADD2.F32 R4, -RZ, R4.H1_H1 ;  /* 0x30000004ff047230 */ /* 0x000fe40000004100 */
[-C--:B------:R-:W-:Y:S01]  /*10750*/  FMUL.FTZ R7, R7, R26.reuse ;  /* 0x0000001a07077220 */ /* 0x080fe20000410000 */
        /* <DEDUP_REMOVED lines=14> */
[----:B------:R3:W-:Y:S01]  /*10840*/  STS.128 [R59+0x10400], R4 ;  /* 0x010400043b007388 */ /* 0x0007e20000000c00 */
[----:B------:R-:W-:-:S05]  /*10850*/  F2FP.SATFINITE.E4M3.F32.PACK_AB_MERGE_C R10, R31, R20, R51 ;  /* 0x000000141f0a723e */ /* 0x000fca0004807033 */
[----:B------:R3:W-:Y:S02]  /*10860*/  STS.128 [R0+0x10400], R8 ;  /* 0x0104000800007388 */ /* 0x0007e40000000c00 */
.L_x_1437:
[----:B------:R-:W-:Y:S05]  /*10870*/  BSYNC B1 ;  /* 0x0000000000017941 */ /* 0x000fea0003800000 */
.L_x_1436:
[----:B------:R-:W-:Y:S05]  /*10880*/  @P2 BRA `(.L_x_1418) ;  /* 0x0000000c00dc2947 */ /* 0x000fea0003800000 */
[----:B-1----:R-:W4:Y:S01]  /*10890*/  LDL R47, [R1+0x18] ;  /* 0x00001800012f7983 */ /* 0x002f220000100800 */
[----:B--23-5:R-:W-:Y:S02]  /*108a0*/  SHF.R.U32.HI R4, RZ, 0x8, R32 ;  /* 0x00000008ff047819 */ /* 0x02cfe40000011620 */
[----:B------:R-:W-:Y:S02]  /*108b0*/  LOP3.LUT R0, R32, 0xff, RZ, 0xc0, !PT ;  /* 0x000000ff20007812 */ /* 0x000fe400078ec0ff */
[----:B------:R-:W-:Y:S02]  /*108c0*/  SHF.R.U32.HI R8, RZ, 0x8, R34 ;  /* 0x00000008ff087819 */ /* 0x000fe40000011622 */
[----:B------:R-:W-:Y:S02]  /*108d0*/  LOP3.LUT R5, R4, 0xff, RZ, 0xc0, !PT ;  /* 0x000000ff04057812 */ /* 0x000fe400078ec0ff */
[----:B------:R-:W-:Y:S02]  /*108e0*/  LEA.HI R3, R3, R220, RZ, 0x1c ;  /* 0x000000dc03037211 */ /* 0x000fe400078fe0ff */
[----:B------:R-:W-:-:S02]  /*108f0*/  LOP3.LUT R4, R34, 0xff, RZ, 0xc0, !PT ;  /* 0x000000ff22047812 */ /* 0x000fc400078ec0ff */
[----:B------:R-:W-:Y:S02]  /*10900*/  LOP3.LUT R9, R8, 0xff, RZ, 0xc0, !PT ;  /* 0x000000ff08097812 */ /* 0x000fe400078ec0ff */
[----:B0-----:R-:W-:Y:S02]  /*10910*/  PRMT R21, R5, 0x7604, R0 ;  /* 0x0000760405157816 */ /* 0x001fe40000000000 */
[----:B------:R-:W-:Y:S02]  /*10920*/  SHF.R.S32.HI R0, RZ, 0x1f, R3 ;  /* 0x0000001fff007819 */ /* 0x000fe40000011403 */
[----:B------:R-:W-:Y:S02]  /*10930*/  PRMT R25, R9, 0x7604, R4 ;  /* 0x0000760409197816 */ /* 0x000fe40000000004 */
[----:B------:R-:W-:Y:S01]  /*10940*/  LEA.HI R4, R0, R3, RZ, 0x2 ;  /* 0x0000000300047211 */ /* 0x000fe200078f10ff */
[----:B------:R-:W-:Y:S01]  /*10950*/  IMAD.SHL.U32 R3, R3, 0x10, RZ ;  /* 0x0000001003037824 */ /* 0x000fe200078e00ff */
[----:B------:R-:W-:-:S02]  /*10960*/  SHF.R.U32.HI R7, RZ, 0x8, R33 ;  /* 0x00000008ff077819 */ /* 0x000fc40000011621 */
[----:B------:R-:W-:Y:S01]  /*10970*/  LOP3.LUT R6, R33, 0xff, RZ, 0xc0, !PT ;  /* 0x000000ff21067812 */ /* 0x000fe200078ec0ff */
[----:B------:R-:W-:Y:S01]  /*10980*/  IMAD.SHL.U32 R4, R4, 0x800, RZ ;  /* 0x0000080004047824 */ /* 0x000fe200078e00ff */
[----:B------:R-:W-:Y:S02]  /*10990*/  LOP3.LUT R0, R176, 0x30, R3, 0xf8, !PT ;  /* 0x00000030b0007812 */ /* 0x000fe400078ef803 */
[----:B------:R-:W-:Y:S02]  /*109a0*/  LOP3.LUT R7, R7, 0xff, RZ, 0xc0, !PT ;  /* 0x000000ff07077812 */ /* 0x000fe400078ec0ff */
[----:B------:R-:W-:Y:S02]  /*109b0*/  SHF.R.U32.HI R8, RZ, 0x8, R12 ;  /* 0x00000008ff087819 */ /* 0x000fe4000001160c */
[----:B------:R-:W-:Y:S02]  /*109c0*/  LOP3.LUT R0, R0, R177, RZ, 0x3c, !PT ;  /* 0x000000b100007212 */ /* 0x000fe400078e3cff */
[----:B------:R-:W-:-:S02]  /*109d0*/  LOP3.LUT R3, R4, 0xffffe000, RZ, 0xc0, !PT ;  /* 0xffffe00004037812 */ /* 0x000fc400078ec0ff */
[----:B------:R-:W-:Y:S02]  /*109e0*/  PRMT R20, R7, 0x7604, R6 ;  /* 0x0000760407147816 */ /* 0x000fe40000000006 */
[----:B------:R-:W-:Y:S02]  /*109f0*/  LOP3.LUT R7, R12, 0xff, RZ, 0xc0, !PT ;  /* 0x000000ff0c077812 */ /* 0x000fe400078ec0ff */
[----:B------:R-:W-:Y:S02]  /*10a00*/  LOP3.LUT R8, R8, 0xff, RZ, 0xc0, !PT ;  /* 0x000000ff08087812 */ /* 0x000fe400078ec0ff */
[----:B------:R-:W-:Y:S02]  /*10a10*/  IADD3 R3, R0, R178, R3 ;  /* 0x000000b200037210 */ /* 0x000fe40007ffe003 */
[----:B------:R-:W-:Y:S02]  /*10a20*/  PRMT R29, R8, 0x7604, R7 ;  /* 0x00007604081d7816 */ /* 0x000fe40000000007 */
[----:B------:R-:W-:Y:S01]  /*10a30*/  SHF.R.U32.HI R6, RZ, 0x8, R35 ;  /* 0x00000008ff067819 */ /* 0x000fe20000011623 */
[----:B------:R-:W-:Y:S01]  /*10a40*/  IMAD.IADD R0, R16, 0x1, R3 ;  /* 0x0000000110007824 */ /* 0x000fe200078e0203 */
[----:B------:R-:W-:-:S02]  /*10a50*/  SHF.R.U32.HI R8, RZ, 0x8, R13 ;  /* 0x00000008ff087819 */ /* 0x000fc4000001160d */
[----:B------:R-:W-:Y:S02]  /*10a60*/  LOP3.LUT R5, R35, 0xff, RZ, 0xc0, !PT ;  /* 0x000000ff23057812 */ /* 0x000fe400078ec0ff */
[----:B------:R-:W-:Y:S02]  /*10a70*/  LOP3.LUT R6, R6, 0xff, RZ, 0xc0, !PT ;  /* 0x000000ff06067812 */ /* 0x000fe400078ec0ff */
[----:B------:R-:W-:Y:S02]  /*10a80*/  LOP3.LUT R3, R8, 0xff, RZ, 0xc0, !PT ;  /* 0x000000ff08037812 */ /* 0x000fe400078ec0ff */
[----:B------:R-:W0:Y:S01]  /*10a90*/  LDS.128 R8, [R0+0x10400] ;  /* 0x0104000000087984 */ /* 0x000e220000000c00 */
[----:B------:R-:W-:Y:S02]  /*10aa0*/  PRMT R24, R6, 0x7604, R5 ;  /* 0x0000760406187816 */ /* 0x000fe40000000005 */
[----:B------:R-:W-:Y:S02]  /*10ab0*/  SHF.R.U32.HI R31, RZ, 0x8, R15 ;  /* 0x00000008ff1f7819 */ /* 0x000fe4000001160f */
[----:B------:R-:W-:-:S02]  /*10ac0*/  LOP3.LUT R30, R15, 0xff, RZ, 0xc0, !PT ;  /* 0x000000ff0f1e7812 */ /* 0x000fc400078ec0ff */
[----:B------:R-:W-:Y:S02]  /*10ad0*/  LOP3.LUT R31, R31, 0xff, RZ, 0xc0, !PT ;  /* 0x000000ff1f1f7812 */ /* 0x000fe400078ec0ff */
[----:B------:R-:W-:Y:S02]  /*10ae0*/  LOP3.LUT R26, R13, 0xff, RZ, 0xc0, !PT ;  /* 0x000000ff0d1a7812 */ /* 0x000fe400078ec0ff */
[----:B------:R-:W-:Y:S02]  /*10af0*/  PRMT R30, R31, 0x7604, R30 ;  /* 0x000076041f1e7816 */ /* 0x000fe4000000001e */
[----:B------:R-:W-:Y:S02]  /*10b00*/  SHF.R.U32.HI R31, RZ, 0x10, R13 ;  /* 0x00000010ff1f7819 */ /* 0x000fe4000001160d */
[----:B------:R-:W-:Y:S02]  /*10b10*/  SHF.R.U32.HI R28, RZ, 0x8, R14 ;  /* 0x00000008ff1c7819 */ /* 0x000fe4000001160e */
[----:B------:R-:W-:Y:S01]  /*10b20*/  PRMT R26, R3, 0x7604, R26 ;  /* 0x00007604031a7816 */ /* 0x000fe2000000001a */
[----:B------:R-:W-:Y:S01]  /*10b30*/  IMAD.U32 R31, R31, 0x10000, RZ ;  /* 0x000100001f1f7824 */ /* 0x000fe200078e00ff */
[----:B------:R-:W-:-:S02]  /*10b40*/  SHF.R.U32.HI R3, RZ, 0x10, R33 ;  /* 0x00000010ff037819 */ /* 0x000fc40000011621 */
[----:B------:R-:W-:Y:S02]  /*10b50*/  LOP3.LUT R27, R14, 0xff, RZ, 0xc0, !PT ;  /* 0x000000ff0e1b7812 */ /* 0x000fe400078ec0ff */
[----:B------:R-:W-:Y:S01]  /*10b60*/  LOP3.LUT R28, R28, 0xff, RZ, 0xc0, !PT ;  /* 0x000000ff1c1c7812 */ /* 0x000fe200078ec0ff */
[----:B------:R-:W-:Y:S01]  /*10b70*/  IMAD.U32 R3, R3, 0x10000, RZ ;  /* 0x0001000003037824 */ /* 0x000fe200078e00ff */
[----:B------:R-:W-:Y:S02]  /*10b80*/  LOP3.LUT R21, R21, 0xff0000, R32, 0xf8, !PT ;  /* 0x00ff000015157812 */ /* 0x000fe400078ef820 */
[----:B------:R-:W-:Y:S02]  /*10b90*/  PRMT R37, R28, 0x7604, R27 ;  /* 0x000076041c257816 */ /* 0x000fe4000000001b */
[----:B------:R-:W-:Y:S02]  /*10ba0*/  LOP3.LUT R31, R26, 0xff0000, R31, 0xf8, !PT ;  /* 0x00ff00001a1f7812 */ /* 0x000fe400078ef81f */
[----:B------:R-:W-:-:S02]  /*10bb0*/  SHF.R.U32.HI R27, RZ, 0x10, R35 ;  /* 0x00000010ff1b7819 */ /* 0x000fc40000011623 */
[----:B------:R-:W-:Y:S02]  /*10bc0*/  LOP3.LUT R36, R21, 0xff000000, R32, 0xf8, !PT ;  /* 0xff00000015247812 */ /* 0x000fe400078ef820 */
[----:B------:R-:W-:Y:S01]  /*10bd0*/  LOP3.LUT R3, R20, 0xff0000, R3, 0xf8, !PT ;  /* 0x00ff000014037812 */ /* 0x000fe200078ef803 */
[----:B------:R-:W-:Y:S01]  /*10be0*/  IMAD.U32 R27, R27, 0x10000, RZ ;  /* 0x000100001b1b7824 */ /* 0x000fe200078e00ff */
[----:B------:R-:W-:Y:S02]  /*10bf0*/  LOP3.LUT R21, R37, 0xff0000, R14, 0xf8, !PT ;  /* 0x00ff000025157812 */ /* 0x000fe400078ef80e */
[----:B------:R-:W-:Y:S02]  /*10c00*/  SHF.R.U32.HI R39, RZ, 0x10, R15 ;  /* 0x00000010ff277819 */ /* 0x000fe4000001160f */
[----:B------:R-:W-:Y:S02]  /*10c10*/  LOP3.LUT R37, R31, 0xff000000, R13, 0xf8, !PT ;  /* 0xff0000001f257812 */ /* 0x000fe400078ef80d */
[----:B------:R-:W-:Y:S01]  /*10c20*/  LOP3.LUT R25, R25, 0xff0000, R34, 0xf8, !PT ;  /* 0x00ff000019197812 */ /* 0x000fe200078ef822 */
[----:B------:R-:W-:Y:S01]  /*10c30*/  IMAD.U32 R39, R39, 0x10000, RZ ;  /* 0x0001000027277824 */ /* 0x000fe200078e00ff */
[----:B------:R-:W-:-:S02]  /*10c40*/  LOP3.LUT R33, R3, 0xff000000, R33, 0xf8, !PT ;  /* 0xff00000003217812 */ /* 0x000fc400078ef821 */
[----:B------:R-:W-:Y:S02]  /*10c50*/  F2FP.F16.E4M3.UNPACK_B R40, R37 ;  /* 0x00000025ff28723e */ /* 0x000fe400020006ff */
[----:B0-----:R-:W-:Y:S02]  /*10c60*/  F2FP.F16.E4M3.UNPACK_B R28, R9 ;  /* 0x00000009ff1c723e */ /* 0x001fe400020006ff */
[----:B------:R-:W-:Y:S01]  /*10c70*/  LOP3.LUT R3, R25, 0xff000000, R34, 0xf8, !PT ;  /* 0xff00000019037812 */ /* 0x000fe200078ef822 */
[--C-:B------:R-:W-:Y:S01]  /*10c80*/  HADD2.F32 R42, -RZ, R40.reuse.H0_H0 ;  /* 0x20000028ff2a7230 */ /* 0x100fe20000004100 */
[----:B------:R-:W-:Y:S01]  /*10c90*/  LOP3.LUT R29, R29, 0xff0000, R12, 0xf8, !PT ;  /* 0x00ff00001d1d7812 */ /* 0x000fe200078ef80c */
[----:B------:R-:W-:Y:S01]  /*10ca0*/  HADD2.F32 R40, -RZ, R40.H1_H1 ;  /* 0x30000028ff287230 */ /* 0x000fe20000004100 */
[----:B------:R-:W-:Y:S02]  /*10cb0*/  F2FP.F16.E4M3.UNPACK_B R34, R33 ;  /* 0x00000021ff22723e */ /* 0x000fe400020006ff */
[----:B------:R-:W-:-:S02]  /*10cc0*/  LOP3.LUT R27, R24, 0xff0000, R27, 0xf8, !PT ;  /* 0x00ff0000181b7812 */ /* 0x000fc400078ef81b */
[----:B------:R-:W-:Y:S01]  /*10cd0*/  LOP3.LUT R41, R30, 0xff0000, R39, 0xf8, !PT ;  /* 0x00ff00001e297812 */ /* 0x000fe200078ef827 */
[--C-:B------:R-:W-:Y:S01]  /*10ce0*/  HADD2.F32 R38, -RZ, R34.reuse.H0_H0 ;  /* 0x20000022ff267230 */ /* 0x100fe20000004100 */
[----:B------:R-:W-:Y:S01]  /*10cf0*/  LOP3.LUT R39, R29, 0xff000000, R12, 0xf8, !PT ;  /* 0xff0000001d277812 */ /* 0x000fe200078ef80c */
[----:B------:R-:W-:Y:S01]  /*10d00*/  HADD2.F32 R34, -RZ, R34.H1_H1 ;  /* 0x30000022ff227230 */ /* 0x000fe20000004100 */
[----:B------:R-:W-:Y:S02]  /*10d10*/  LOP3.LUT R35, R27, 0xff000000, R35, 0xf8, !PT ;  /* 0xff0000001b237812 */ /* 0x000fe400078ef823 */
[----:B------:R-:W-:Y:S02]  /*10d20*/  LOP3.LUT R12, R21, 0xff000000, R14, 0xf8, !PT ;  /* 0xff000000150c7812 */ /* 0x000fe400078ef80e */
[-C--:B------:R-:W-:Y:S02]  /*10d30*/  F2FP.F16.E4M3.UNPACK_B R26, R8.reuse ;  /* 0x00000008ff1a723e */ /* 0x080fe400020006ff */
[----:B------:R-:W-:-:S02]  /*10d40*/  F2FP.F16.E4M3.UNPACK_B R27, R8.H1 ;  /* 0x00000008ff1b723e */ /* 0x000fc400030006ff */
[----:B------:R-:W-:Y:S02]  /*10d50*/  F2FP.F16.E4M3.UNPACK_B R29, R9.H1 ;  /* 0x00000009ff1d723e */ /* 0x000fe400030006ff */
[----:B------:R-:W-:Y:S02]  /*10d60*/  F2FP.F16.E4M3.UNPACK_B R37, R37.H1 ;  /* 0x00000025ff25723e */ /* 0x000fe400030006ff */
[----:B------:R-:W-:Y:S02]  /*10d70*/  F2FP.F16.E4M3.UNPACK_B R33, R33.H1 ;  /* 0x00000021ff21723e */ /* 0x000fe400030006ff */
[----:B------:R-:W-:Y:S02]  /*10d80*/  LOP3.LUT R41, R41, 0xff000000, R15, 0xf8, !PT ;  /* 0xff00000029297812 */ /* 0x000fe400078ef80f */
[-C--:B------:R-:W-:Y:S02]  /*10d90*/  F2FP.F16.E4M3.UNPACK_B R31, R11.reuse ;  /* 0x0000000bff1f723e */ /* 0x080fe400020006ff */
[----:B------:R-:W-:Y:S01]  /*10da0*/  F2FP.F16.E4M3.UNPACK_B R32, R11.H1 ;  /* 0x0000000bff20723e */ /* 0x000fe200030006ff */
[--C-:B------:R-:W-:Y:S01]  /*10db0*/  HADD2.F32 R11, -RZ, R33.reuse.H0_H0 ;  /* 0x20000021ff0b7230 */ /* 0x100fe20000004100 */
[----:B------:R-:W-:Y:S01]  /*10dc0*/  F2FP.F16.E4M3.UNPACK_B R30, R10.H1 ;  /* 0x0000000aff1e723e */ /* 0x000fe200030006ff */
[----:B------:R-:W-:Y:S01]  /*10dd0*/  HADD2.F32 R33, -RZ, R33.H1_H1 ;  /* 0x30000021ff217230 */ /* 0x000fe20000004100 */
[----:B----4-:R-:W0:Y:S02]  /*10de0*/  LDS.128 R4, [R47+0x10400] ;  /* 0x010400002f047984 */ /* 0x010e240000000c00 */
[----:B0-----:R-:W-:-:S02]  /*10df0*/  F2FP.F16.E4M3.UNPACK_B R13, R5 ;  /* 0x00000005ff0d723e */ /* 0x001fc400020006ff */
[----:B------:R-:W-:Y:S01]  /*10e00*/  F2FP.F16.E4M3.UNPACK_B R20, R5.H1 ;  /* 0x00000005ff14723e */ /* 0x000fe200030006ff */
[--C-:B------:R-:W-:Y:S01]  /*10e10*/  HADD2.F32 R5, -RZ, R28.reuse.H0_H0 ;  /* 0x2000001cff057230 */ /* 0x100fe20000004100 */
[-C--:B------:R-:W-:Y:S01]  /*10e20*/  F2FP.F16.E4M3.UNPACK_B R24, R7.reuse ;  /* 0x00000007ff18723e */ /* 0x080fe200020006ff */
[--C-:B------:R-:W-:Y:S01]  /*10e30*/  HADD2.F32 R21, -RZ, R13.reuse.H0_H0 ;  /* 0x2000000dff157230 */ /* 0x100fe20000004100 */
[----:B------:R-:W-:Y:S01]  /*10e40*/  F2FP.F16.E4M3.UNPACK_B R25, R7.H1 ;  /* 0x00000007ff19723e */ /* 0x000fe200030006ff */
[----:B------:R-:W-:Y:S02]  /*10e50*/  HADD2.F32 R28, -RZ, R28.H1_H1 ;  /* 0x3000001cff1c7230 */ /* 0x000fe40000004100 */
[C---:B------:R-:W-:Y:S01]  /*10e60*/  FMUL.FTZ R8, R5.reuse, R42 ;  /* 0x0000002a05087220 */ /* 0x040fe20000410000 */
[----:B------:R-:W-:Y:S01]  /*10e70*/  FMUL.FTZ R9, R5, R38 ;  /* 0x0000002605097220 */ /* 0x000fe20000410000 */
[-C--:B------:R-:W-:Y:S01]  /*10e80*/  F2FP.F16.E4M3.UNPACK_B R14, R4.reuse ;  /* 0x00000004ff0e723e */ /* 0x080fe200020006ff */
[----:B------:R-:W-:Y:S01]  /*10e90*/  HADD2.F32 R13, -RZ, R13.H1_H1 ;  /* 0x3000000dff0d7230 */ /* 0x000fe20000004100 */
[----:B------:R-:W-:Y:S01]  /*10ea0*/  F2FP.F16.E4M3.UNPACK_B R15, R4.H1 ;  /* 0x00000004ff0f723e */ /* 0x000fe200030006ff */
[C---:B------:R-:W-:Y:S01]  /*10eb0*/  FFMA.FTZ R5, R21.reuse, R38, -R8 ;  /* 0x0000002615057223 */ /* 0x040fe20000010808 */
[-C--:B------:R-:W-:Y:S01]  /*10ec0*/  F2FP.F16.E4M3.UNPACK_B R4, R6.reuse ;  /* 0x00000006ff04723e */ /* 0x080fe200020006ff */
[----:B------:R-:W-:Y:S01]  /*10ed0*/  HADD2.F32 R38, -RZ, R37.H0_H0 ;  /* 0x20000025ff267230 */ /* 0x000fe20000004100 */
[----:B------:R-:W-:Y:S01]  /*10ee0*/  F2FP.F16.E4M3.UNPACK_B R7, R6.H1 ;  /* 0x00000006ff07723e */ /* 0x000fe200030006ff */
[----:B------:R-:W-:Y:S01]  /*10ef0*/  HADD2.F32 R8, -RZ, R29.H0_H0 ;  /* 0x2000001dff087230 */ /* 0x000fe20000004100 */
[----:B------:R-:W-:Y:S01]  /*10f00*/  F2FP.F16.E4M3.UNPACK_B R6, R10 ;  /* 0x0000000aff06723e */ /* 0x000fe200020006ff */
[C---:B------:R-:W-:Y:S01]  /*10f10*/  FMUL.FTZ R10, R28.reuse, R40 ;  /* 0x000000281c0a7220 */ /* 0x040fe20000410000 */
[----:B------:R-:W-:Y:S01]  /*10f20*/  FMUL.FTZ R43, R28, R34 ;  /* 0x000000221c2b7220 */ /* 0x000fe20000410000 */
[----:B------:R-:W-:Y:S01]  /*10f30*/  FFMA.FTZ R9, R21, R42, R9 ;  /* 0x0000002a15097223 */ /* 0x000fe20000010009 */
[C---:B------:R-:W-:Y:S01]  /*10f40*/  FMUL.FTZ R28, R8.reuse, R38 ;  /* 0x00000026081c7220 */ /* 0x040fe20000410000 */
[----:B------:R-:W-:Y:S01]  /*10f50*/  FMUL.FTZ R45, R8, R11 ;  /* 0x0000000b082d7220 */ /* 0x000fe20000410000 */
[----:B------:R-:W-:-:S02]  /*10f60*/  HADD2.F32 R21, -RZ, R20.H0_H0 ;  /* 0x20000014ff157230 */ /* 0x000fc40000004100 */
[C---:B------:R-:W-:Y:S01]  /*10f70*/  FFMA.FTZ R8, R13.reuse, R34, -R10 ;  /* 0x000000220d087223 */ /* 0x040fe2000001080a */
[----:B------:R-:W-:Y:S01]  /*10f80*/  FFMA.FTZ R10, R13, R40, R43 ;  /* 0x000000280d0a7223 */ /* 0x000fe2000001002b */
[----:B------:R-:W-:Y:S01]  /*10f90*/  F2FP.F16.E4M3.UNPACK_B R40, R41 ;  /* 0x00000029ff28723e */ /* 0x000fe200020006ff */
[----:B------:R-:W-:Y:S01]  /*10fa0*/  HADD2.F32 R29, -RZ, R29.H1_H1 ;  /* 0x3000001dff1d7230 */ /* 0x000fe20000004100 */
[----:B------:R-:W-:Y:S01]  /*10fb0*/  F2FP.F16.E4M3.UNPACK_B R34, R35 ;  /* 0x00000023ff22723e */ /* 0x000fe200020006ff */
[C---:B------:R-:W-:Y:S01]  /*10fc0*/  FFMA.FTZ R13, R21.reuse, R38, R45 ;  /* 0x00000026150d7223 */ /* 0x040fe2000001002d */
[----:B------:R-:W-:Y:S01]  /*10fd0*/  FFMA.FTZ R11, R21, R11, -R28 ;  /* 0x0000000b150b7223 */ /* 0x000fe2000001081c */
[----:B------:R-:W-:Y:S01]  /*10fe0*/  HADD2.F32 R38, -RZ, R37.H1_H1 ;  /* 0x30000025ff267230 */ /* 0x000fe20000004100 */
[----:B------:R-:W-:Y:S01]  /*10ff0*/  F2FP.F16.E4M3.UNPACK_B R35, R35.H1 ;  /* 0x00000023ff23723e */ /* 0x000fe200030006ff */
[----:B------:R-:W-:Y:S01]  /*11000*/  HADD2.F32 R42, -RZ, R40.H0_H0 ;  /* 0x20000028ff2a7230 */ /* 0x000fe20000004100 */
[----:B------:R-:W-:Y:S01]  /*11010*/  F2FP.F16.E4M3.UNPACK_B R41, R41.H1 ;  /* 0x00000029ff29723e */ /* 0x000fe200030006ff */
        /* <DEDUP_REMOVED lines=8> */
[----:B------:R-:W-:-:S02]  /*110a0*/  HADD2.F32 R28, -RZ, R35.H0_H0 ;  /* 0x20000023ff1c7230 */ /* 0x000fc40000004100 */
[C---:B------:R-:W-:Y:S01]  /*110b0*/  FFMA.FTZ R50, R21.reuse, R37, -R50 ;  /* 0x0000002515327223 */ /* 0x040fe20000010832 */
[----:B------:R-:W-:Y:S02]  /*110c0*/  HADD2.F32 R40, -RZ, R40.H1_H1 ;  /* 0x30000028ff287230 */ /* 0x000fe40000004100 */
[----:B------:R-:W-:Y:S01]  /*110d0*/  FFMA.FTZ R45, R21, R42, R45 ;  /* 0x0000002a152d7223 */ /* 0x000fe2000001002d */
[----:B------:R-:W-:Y:S02]  /*110e0*/  HADD2.F32 R21, -RZ, R32.H0_H0 ;  /* 0x20000020ff157230 */ /* 0x000fe40000004100 */
[C---:B------:R-:W-:Y:S01]  /*110f0*/  FFMA.FTZ R46, R20.reuse, R33, -R43 ;  /* 0x00000021142e7223 */ /* 0x040fe2000001082b */
[----:B------:R-:W-:Y:S01]  /*11100*/  FFMA.FTZ R48, R20, R38, R29 ;  /* 0x0000002614307223 */ /* 0x000fe2000001001d */
[----:B------:R-:W-:Y:S02]  /*11110*/  HADD2.F32 R31, -RZ, R31.H1_H1 ;  /* 0x3000001fff1f7230 */ /* 0x000fe40000004100 */
[----:B------:R-:W-:-:S02]  /*11120*/  HADD2.F32 R34, -RZ, R34.H1_H1 ;  /* 0x30000022ff227230 */ /* 0x000fc40000004100 */
[----:B------:R-:W-:Y:S01]  /*11130*/  FMUL.FTZ R38, R21, R28 ;  /* 0x0000001c15267220 */ /* 0x000fe20000410000 */
[----:B------:R-:W-:Y:S02]  /*11140*/  HADD2.F32 R29, -RZ, R41.H0_H0 ;  /* 0x20000029ff1d7230 */ /* 0x000fe40000004100 */
[C---:B------:R-:W-:Y:S01]  /*11150*/  FMUL.FTZ R33, R31.reuse, R40 ;  /* 0x000000281f217220 */ /* 0x040fe20000410000 */
[----:B------:R-:W-:Y:S02]  /*11160*/  HADD2.F32 R20, -RZ, R25.H0_H0 ;  /* 0x20000019ff147230 */ /* 0x000fe40000004100 */
[----:B------:R-:W-:Y:S01]  /*11170*/  FMUL.FTZ R31, R31, R34 ;  /* 0x000000221f1f7220 */ /* 0x000fe20000410000 */
[----:B------:R-:W-:Y:S02]  /*11180*/  HADD2.F32 R24, -RZ, R24.H1_H1 ;  /* 0x30000018ff187230 */ /* 0x000fe40000004100 */
[----:B------:R-:W-:Y:S01]  /*11190*/  FMUL.FTZ R43, R21, R29 ;  /* 0x0000001d152b7220 */ /* 0x000fe20000410000 */
[----:B------:R-:W-:-:S02]  /*111a0*/  HADD2.F32 R21, -RZ, R27.H0_H0 ;  /* 0x2000001bff157230 */ /* 0x000fc40000004100 */
[----:B------:R-:W-:Y:S01]  /*111b0*/  FFMA.FTZ R42, R20, R29, R38 ;  /* 0x0000001d142a7223 */ /* 0x000fe20000010026 */
[-C--:B------:R-:W-:Y:S01]  /*111c0*/  F2FP.F16.E4M3.UNPACK_B R29, R39.reuse.H1 ;  /* 0x00000027ff1d723e */ /* 0x080fe200030006ff */
[C---:B------:R-:W-:Y:S01]  /*111d0*/  FFMA.FTZ R37, R24.reuse, R34, -R33 ;  /* 0x0000002218257223 */ /* 0x040fe20000010821 */
[----:B------:R-:W-:Y:S01]  /*111e0*/  FFMA.FTZ R40, R24, R40, R31 ;  /* 0x0000002818287223 */ /* 0x000fe2000001001f */
[----:B------:R-:W-:Y:S01]  /*111f0*/  F2FP.F16.E4M3.UNPACK_B R24, R36.H1 ;  /* 0x00000024ff18723e */ /* 0x000fe200030006ff */
[----:B------:R-:W-:Y:S01]  /*11200*/  FFMA.FTZ R43, R20, R28, -R43 ;  /* 0x0000001c142b7223 */ /* 0x000fe2000001082b */
[----:B------:R-:W-:Y:S01]  /*11210*/  HADD2.F32 R31, -RZ, R29.H0_H0 ;  /* 0x2000001dff1f7230 */ /* 0x000fe20000004100 */
[----:B------:R-:W-:Y:S01]  /*11220*/  F2FP.F16.E4M3.UNPACK_B R39, R39 ;  /* 0x00000027ff27723e */ /* 0x000fe200020006ff */
[----:B------:R-:W-:Y:S01]  /*11230*/  HADD2.F32 R35, -RZ, R35.H1_H1 ;  /* 0x30000023ff237230 */ /* 0x000fe20000004100 */
[----:B------:R-:W-:Y:S01]  /*11240*/  F2FP.F16.E4M3.UNPACK_B R36, R36 ;  /* 0x00000024ff24723e */ /* 0x000fe200020006ff */
[----:B------:R-:W-:-:S02]  /*11250*/  HADD2.F32 R41, -RZ, R41.H1_H1 ;  /* 0x30000029ff297230 */ /* 0x000fc40000004100 */
[C---:B------:R-:W-:Y:S01]  /*11260*/  FMUL.FTZ R33, R21.reuse, R31 ;  /* 0x0000001f15217220 */ /* 0x040fe20000410000 */
[----:B------:R-:W-:Y:S01]  /*11270*/  HADD2.F32 R32, -RZ, R32.H1_H1 ;  /* 0x30000020ff207230 */ /* 0x000fe20000004100 */
[----:B------:R-:W-:Y:S01]  /*11280*/  F2FP.SATFINITE.E4M3.F32.PACK_AB_MERGE_C R11, R46, R11, RZ ;  /* 0x0000000b2e0b723e */ /* 0x000fe200048070ff */
[----:B------:R-:W-:Y:S01]  /*11290*/  HADD2.F32 R28, -RZ, R24.H0_H0 ;  /* 0x20000018ff1c7230 */ /* 0x000fe20000004100 */
[----:B------:R-:W-:Y:S01]  /*112a0*/  F2FP.SATFINITE.E4M3.F32.PACK_AB_MERGE_C R13, R48, R13, RZ ;  /* 0x0000000d300d723e */ /* 0x000fe200048070ff */
[----:B------:R-:W-:Y:S02]  /*112b0*/  HADD2.F32 R20, -RZ, R15.H0_H0 ;  /* 0x2000000fff147230 */ /* 0x000fe40000004100 */
[C---:B------:R-:W-:Y:S01]  /*112c0*/  FMUL.FTZ R34, R32.reuse, R41 ;  /* 0x0000002920227220 */ /* 0x040fe20000410000 */
[----:B------:R-:W-:Y:S01]  /*112d0*/  FMUL.FTZ R38, R32, R35 ;  /* 0x0000002320267220 */ /* 0x000fe20000410000 */
[----:B------:R-:W-:Y:S01]  /*112e0*/  FMUL.FTZ R32, R21, R28 ;  /* 0x0000001c15207220 */ /* 0x000fe20000410000 */
[----:B------:R-:W-:-:S02]  /*112f0*/  HADD2.F32 R27, -RZ, R27.H1_H1 ;  /* 0x3000001bff1b7230 */ /* 0x000fc40000004100 */
[C---:B------:R-:W-:Y:S01]  /*11300*/  FFMA.FTZ R33, R20.reuse, R28, -R33 ;  /* 0x0000001c14217223 */ /* 0x040fe20000010821 */
[----:B------:R-:W-:Y:S02]  /*11310*/  HADD2.F32 R28, -RZ, R29.H1_H1 ;  /* 0x3000001dff1c7230 */ /* 0x000fe40000004100 */
[----:B------:R-:W-:Y:S01]  /*11320*/  FFMA.FTZ R31, R20, R31, R32 ;  /* 0x0000001f141f7223 */ /* 0x000fe20000010020 */
[----:B------:R-:W-:Y:S01]  /*11330*/  HADD2.F32 R25, -RZ, R25.H1_H1 ;  /* 0x30000019ff197230 */ /* 0x000fe20000004100 */
[----:B------:R-:W-:Y:S01]  /*11340*/  F2FP.SATFINITE.E4M3.F32.PACK_AB_MERGE_C R5, R8, R5, R11 ;  /* 0x000000050805723e */ /* 0x000fe2000480700b */
[----:B------:R-:W-:Y:S02]  /*11350*/  HADD2.F32 R24, -RZ, R24.H1_H1 ;  /* 0x30000018ff187230 */ /* 0x000fe40000004100 */
[----:B------:R-:W-:Y:S01]  /*11360*/  FMUL.FTZ R32, R27, R28 ;  /* 0x0000001c1b207220 */ /* 0x000fe20000410000 */
[----:B------:R-:W-:Y:S02]  /*11370*/  HADD2.F32 R15, -RZ, R15.H1_H1 ;  /* 0x3000000fff0f7230 */ /* 0x000fe40000004100 */
[C---:B------:R-:W-:Y:S01]  /*11380*/  FFMA.FTZ R52, R25.reuse, R35, -R34 ;  /* 0x0000002319347223 */ /* 0x040fe20000010822 */
[----:B------:R-:W-:Y:S01]  /*11390*/  FFMA.FTZ R41, R25, R41, R38 ;  /* 0x0000002919297223 */ /* 0x000fe20000010026 */
[----:B------:R-:W-:Y:S01]  /*113a0*/  FMUL.FTZ R27, R27, R24 ;  /* 0x000000181b1b7220 */ /* 0x000fe20000410000 */
[----:B------:R-:W-:-:S02]  /*113b0*/  HADD2.F32 R25, -RZ, R39.H0_H0 ;  /* 0x20000027ff197230 */ /* 0x000fc40000004100 */
[C---:B------:R-:W-:Y:S01]  /*113c0*/  FFMA.FTZ R34, R15.reuse, R24, -R32 ;  /* 0x000000180f227223 */ /* 0x040fe20000010820 */
[----:B------:R-:W-:Y:S02]  /*113d0*/  HADD2.F32 R20, -RZ, R26.H0_H0 ;  /* 0x2000001aff147230 */ /* 0x000fe40000004100 */
[----:B------:R-:W-:Y:S01]  /*113e0*/  FFMA.FTZ R38, R15, R28, R27 ;  /* 0x0000001c0f267223 */ /* 0x000fe2000001001b */
[----:B------:R-:W-:Y:S01]  /*113f0*/  HADD2.F32 R21, -RZ, R36.H0_H0 ;  /* 0x20000024ff157230 */ /* 0x000fe20000004100 */
[----:B------:R-:W-:Y:S01]  /*11400*/  F2FP.SATFINITE.E4M3.F32.PACK_AB_MERGE_C R41, R41, R42, RZ ;  /* 0x0000002a2929723e */ /* 0x000fe200048070ff */
[----:B------:R-:W-:Y:S02]  /*11410*/  HADD2.F32 R15, -RZ, R14.H0_H0 ;  /* 0x2000000eff0f7230 */ /* 0x000fe40000004100 */
[C---:B------:R-:W-:Y:S01]  /*11420*/  FMUL.FTZ R24, R20.reuse, R25 ;  /* 0x0000001914187220 */ /* 0x040fe20000410000 */
[----:B------:R-:W-:Y:S02]  /*11430*/  HADD2.F32 R39, -RZ, R39.H1_H1 ;  /* 0x30000027ff277230 */ /* 0x000fe40000004100 */
[----:B------:R-:W-:Y:S01]  /*11440*/  FMUL.FTZ R20, R20, R21 ;  /* 0x0000001514147220 */ /* 0x000fe20000410000 */
[----:B------:R-:W-:-:S02]  /*11450*/  HADD2.F32 R26, -RZ, R26.H1_H1 ;  /* 0x3000001aff1a7230 */ /* 0x000fc40000004100 */
[C---:B------:R-:W-:Y:S01]  /*11460*/  FFMA.FTZ R27, R15.reuse, R21, -R24 ;  /* 0x000000150f1b7223 */ /* 0x040fe20000010818 */
[----:B------:R-:W-:Y:S01]  /*11470*/  HADD2.F32 R21, -RZ, R36.H1_H1 ;  /* 0x30000024ff157230 */ /* 0x000fe20000004100 */
[----:B------:R-:W-:Y:S01]  /*11480*/  F2FP.F16.E4M3.UNPACK_B R24, R12.H1 ;  /* 0x0000000cff18723e */ /* 0x000fe200030006ff */
[----:B------:R-:W-:Y:S02]  /*11490*/  HADD2.F32 R14, -RZ, R14.H1_H1 ;  /* 0x3000000eff0e7230 */ /* 0x000fe40000004100 */
[----:B------:R-:W-:Y:S01]  /*114a0*/  FFMA.FTZ R28, R15, R25, R20 ;  /* 0x000000190f1c7223 */ /* 0x000fe20000010014 */
[C---:B------:R-:W-:Y:S01]  /*114b0*/  FMUL.FTZ R29, R26.reuse, R39 ;  /* 0x000000271a1d7220 */ /* 0x040fe20000410000 */
[----:B------:R-:W-:Y:S01]  /*114c0*/  F2FP.F16.E4M3.UNPACK_B R20, R3.H1 ;  /* 0x00000003ff14723e */ /* 0x000fe200030006ff */
[-C--:B------:R-:W-:Y:S01]  /*114d0*/  FMUL.FTZ R32, R26, R21.reuse ;  /* 0x000000151a207220 */ /* 0x080fe20000410000 */
[----:B------:R-:W-:Y:S02]  /*114e0*/  HADD2.F32 R25, -RZ, R24.H0_H0 ;  /* 0x20000018ff197230 */ /* 0x000fe40000004100 */
[----:B------:R-:W-:Y:S01]  /*114f0*/  FFMA.FTZ R26, R14, R21, -R29 ;  /* 0x000000150e1a7223 */ /* 0x000fe2000001081d */
[----:B------:R-:W-:-:S02]  /*11500*/  HADD2.F32 R15, -RZ, R30.H0_H0 ;  /* 0x2000001eff0f7230 */ /* 0x000fc40000004100 */
[----:B------:R-:W-:Y:S01]  /*11510*/  FFMA.FTZ R39, R14, R39, R32 ;  /* 0x000000270e277223 */ /* 0x000fe20000010020 */
[--C-:B------:R-:W-:Y:S01]  /*11520*/  HADD2.F32 R21, -RZ, R20.reuse.H0_H0 ;  /* 0x20000014ff157230 */ /* 0x100fe20000004100 */
[----:B------:R-:W-:Y:S01]  /*11530*/  F2FP.F16.E4M3.UNPACK_B R3, R3 ;  /* 0x00000003ff03723e */ /* 0x000fe200020006ff */
[--C-:B------:R-:W-:Y:S02]  /*11540*/  HADD2.F32 R14, -RZ, R7.reuse.H0_H0 ;  /* 0x20000007ff0e7230 */ /* 0x100fe40000004100 */
[C---:B------:R-:W-:Y:S01]  /*11550*/  FMUL.FTZ R29, R15.reuse, R25 ;  /* 0x000000190f1d7220 */ /* 0x040fe20000410000 */
[----:B------:R-:W-:Y:S02]  /*11560*/  HADD2.F32 R20, -RZ, R20.H1_H1 ;  /* 0x30000014ff147230 */ /* 0x000fe40000004100 */
[-C--:B------:R-:W-:Y:S01]  /*11570*/  FMUL.FTZ R15, R15, R21.reuse ;  /* 0x000000150f0f7220 */ /* 0x080fe20000410000 */
[----:B------:R-:W-:Y:S02]  /*11580*/  HADD2.F32 R24, -RZ, R24.H1_H1 ;  /* 0x30000018ff187230 */ /* 0x000fe40000004100 */
[----:B------:R-:W-:Y:S01]  /*11590*/  FFMA.FTZ R29, R14, R21, -R29 ;  /* 0x000000150e1d7223 */ /* 0x000fe2000001081d */
[----:B------:R-:W-:Y:S01]  /*115a0*/  HADD2.F32 R30, -RZ, R30.H1_H1 ;  /* 0x3000001eff1e7230 */ /* 0x000fe20000004100 */
[----:B------:R-:W-:Y:S01]  /*115b0*/  F2FP.SATFINITE.E4M3.F32.PACK_AB_MERGE_C R31, R38, R31, RZ ;  /* 0x0000001f261f723e */ /* 0x000fe200048070ff */
[----:B------:R-:W-:Y:S01]  /*115c0*/  HADD2.F32 R7, -RZ, R7.H1_H1 ;  /* 0x30000007ff077230 */ /* 0x000fe20000004100 */
[----:B------:R-:W-:-:S02]  /*115d0*/  F2FP.SATFINITE.E4M3.F32.PACK_AB_MERGE_C R9, R10, R9, R13 ;  /* 0x000000090a09723e */ /* 0x000fc4000480700d */
        /* <DEDUP_REMOVED lines=28> */
[----:B------:R-:W-:Y:S02]  /*117a0*/  F2FP.SATFINITE.E4M3.F32.PACK_AB_MERGE_C R7, R37, R50, R7 ;  /* 0x000000322507723e */ /* 0x000fe40004807007 */
[----:B------:R-:W-:Y:S02]  /*117b0*/  F2FP.SATFINITE.E4M3.F32.PACK_AB_MERGE_C R4, R26, R27, R4 ;  /* 0x0000001b1a04723e */ /* 0x000fe40004807004 */
[----:B------:R-:W-:Y:S02]  /*117c0*/  F2FP.SATFINITE.E4M3.F32.PACK_AB_MERGE_C R6, R25, R6, R29 ;  /* 0x000000061906723e */ /* 0x000fe4000480701d */
[----:B------:R-:W-:-:S03]  /*117d0*/  F2FP.SATFINITE.E4M3.F32.PACK_AB_MERGE_C R10, R24, R3, R30 ;  /* 0x00000003180a723e */ /* 0x000fc6000480701e */
[----:B------:R0:W-:Y:S04]  /*117e0*/  STS.128 [R47+0x10400], R4 ;  /* 0x010400042f007388 */ /* 0x0001e80000000c00 */
[----:B------:R0:W-:Y:S02]  /*117f0*/  STS.128 [R0+0x10400], R8 ;  /* 0x0104000800007388 */ /* 0x0001e40000000c00 */
.L_x_1418:
[----:B------:R-:W-:Y:S05]  /*11800*/  BSYNC B0 ;  /* 0x0000000000007941 */ /* 0x000fea0003800000 */
.L_x_1411:
        /* <DEDUP_REMOVED lines=8> */
.L_x_1409:
[----:B0-23--:R-:W-:-:S05]  /*11890*/  IMAD.U32 R0, RZ, RZ, UR40 ;  /* 0x00000028ff007e24 */ /* 0x00dfca000f8e00ff */
[----:B------:R-:W-:-:S13]  /*118a0*/  ISETP.NE.AND P0, PT, R0, 0x3, PT ;  /* 0x000000030000780c */ /* 0x000fda0003f05270 */
[----:B------:R-:W-:Y:S05]  /*118b0*/  @!P0 BRA `(.L_x_1438) ;  /* 0x0000000000048947 */ /* 0x000fea0003800000 */
[----:B------:R-:W-:Y:S01]  /*118c0*/  BPT.TRAP 0x1 ;  /* 0x000000040000795c */ /* 0x000fe20000300000 */
.L_x_1438:
[----:B------:R-:W-:Y:S01]  /*118d0*/  IMAD R90, R169, 0x8, R16 ;  /* 0x00000008a95a7824 */ /* 0x000fe200078e0210 */
[----:B-1----:R-:W-:-:S04]  /*118e0*/  SHF.L.U32 R3, R18, 0x1f, RZ ;  /* 0x0000001f12037819 */ /* 0x002fc800000006ff */
[----:B------:R0:W1:Y:S01]  /*118f0*/  SYNCS.PHASECHK.TRANS64.TRYWAIT P2, [R90+URZ+0x22830], R3 ;  /* 0x022830035a0075a7 */ /* 0x000062000804017f */
[----:B------:R-:W-:Y:S05]  /*11900*/  @!P0 BRA `(.L_x_1439) ;  /* 0x0000000000048947 */ /* 0x000fea0003800000 */
[----:B------:R-:W-:Y:S01]  /*11910*/  BPT.TRAP 0x1 ;  /* 0x000000040000795c */ /* 0x000fe20000300000 */
.L_x_1439:
[----:B------:R-:W2:Y:S02]  /*11920*/  S2R R0, SR_TID.X ;  /* 0x0000000000007919 */ /* 0x000ea40000002100 */
[----:B--2---:R-:W-:-:S04]  /*11930*/  LOP3.LUT R0, R0, 0x7f, RZ, 0xc0, !PT ;  /* 0x0000007f00007812 */ /* 0x004fc800078ec0ff */
[----:B------:R-:W-:Y:S01]  /*11940*/  ISETP.NE.AND P1, PT, R0, RZ, PT ;  /* 0x000000ff0000720c */ /* 0x000fe20003f25270 */
[----:B-1----:R-:W-:-:S12]  /*11950*/  @P2 BRA `(.L_x_1440) ;  /* 0x0000000000082947 */ /* 0x002fd80003800000 */
[----:B------:R-:W1:Y:S02]  /*11960*/  SYNCS.PHASECHK.TRANS64.TRYWAIT P2, [R90+URZ+0x22830], R3 ;  /* 0x022830035a0075a7 */ /* 0x000e64000804017f */
[----:B-1----:R-:W-:Y:S05]  /*11970*/  @!P2 BRA `(.L_x_1441) ;  /* 0x000001a400dca947 */ /* 0x002fea0003800000 */
.L_x_1440:
[----:B------:R-:W-:Y:S05]  /*11980*/  WARPSYNC.ALL ;  /* 0x0000000000007948 */ /* 0x000fea0003800000 */
[----:B------:R-:W-:Y:S01]  /*11990*/  VIADD R0, R16, 0x16400 ;  /* 0x0001640010007836 */ /* 0x000fe20000000000 */
[----:B------:R-:W-:Y:S01]  /*119a0*/  R2UR UR24, R44 ;  /* 0x000000002c1872ca */ /* 0x000fe200000e0000 */
[----:B-----5:R-:W-:Y:S01]  /*119b0*/  IMAD.MOV.U32 R7, RZ, RZ, -0x7fffffe0 ;  /* 0x80000020ff077424 */ /* 0x020fe200078e00ff */
[----:B------:R-:W-:Y:S01]  /*119c0*/  WARPGROUP.ARRIVE ;  /* 0x00000000000079c5 */ /* 0x000fe20000000000 */
[----:B------:R-:W-:Y:S01]  /*119d0*/  UMOV UR25, 0x80000020 ;  /* 0x8000002000197882 */ /* 0x000fe20000000000 */
[----:B------:R-:W-:Y:S01]  /*119e0*/  SHF.R.U32.HI R0, RZ, 0x4, R0 ;  /* 0x00000004ff007819 */ /* 0x000fe20000011600 */
[----:B------:R-:W-:Y:S01]  /*119f0*/  IMAD.MOV.U32 R9, RZ, RZ, -0x7fffffe0 ;  /* 0x80000020ff097424 */ /* 0x000fe200078e00ff */
[----:B------:R-:W-:Y:S01]  /*11a00*/  R2UR UR27, R7 ;  /* 0x00000000071b72ca */ /* 0x000fe200000e0000 */
[----:B------:R-:W-:Y:S01]  /*11a10*/  UMOV UR5, 0x80000020 ;  /* 0x8000002000057882 */ /* 0x000fe20000000000 */
[----:B------:R-:W-:Y:S01]  /*11a20*/  LOP3.LUT R0, R0, 0x3fff, RZ, 0xc0, !PT ;  /* 0x00003fff00007812 */ /* 0x000fe200078ec0ff */
[----:B------:R-:W-:Y:S01]  /*11a30*/  UMOV UR9, 0x80000020 ;  /* 0x8000002000097882 */ /* 0x000fe20000000000 */
[----:B------:R-:W-:Y:S01]  /*11a40*/  R2UR UR7, R9 ;  /* 0x00000000090772ca */ /* 0x000fe200000e0000 */
[----:B------:R-:W-:Y:S01]  /*11a50*/  IMAD.MOV.U32 R9, RZ, RZ, -0x7fffffe0 ;  /* 0x80000020ff097424 */ /* 0x000fe200078e00ff */
[----:B------:R-:W-:Y:S01]  /*11a60*/  LOP3.LUT R4, R0, 0x10000, RZ, 0xfc, !PT ;  /* 0x0001000000047812 */ /* 0x000fe200078efcff */
[----:B------:R-:W-:Y:S01]  /*11a70*/  ULOP3.LUT UR24, UR24, 0x10000, URZ, 0xfc, !UPT ;  /* 0x0001000018187892 */ /* 0x000fe2000f8efc3f */
[----:B------:R-:W-:Y:S01]  /*11a80*/  IMAD.MOV.U32 R7, RZ, RZ, -0x7fffffe0 ;  /* 0x80000020ff077424 */ /* 0x000fe200078e00ff */
[----:B------:R-:W-:Y:S01]  /*11a90*/  UMOV UR13, 0x80000020 ;  /* 0x80000020000d7882 */ /* 0x000fe20000000000 */
[----:B------:R-:W-:Y:S01]  /*11aa0*/  R2UR UR11, R9 ;  /* 0x00000000090b72ca */ /* 0x000fe200000e0000 */
[----:B------:R-:W-:Y:S01]  /*11ab0*/  IMAD R6, R169, 0x600, R4 ;  /* 0x00000600a9067824 */ /* 0x000fe200078e0204 */
[----:B------:R-:W-:Y:S01]  /*11ac0*/  UIADD3 UR4, UR24, 0x2, URZ ;  /* 0x0000000218047890 */ /* 0x000fe2000fffe03f */
[----:B------:R-:W-:Y:S01]  /*11ad0*/  IMAD.MOV.U32 R9, RZ, RZ, -0x7fffffe0 ;  /* 0x80000020ff097424 */ /* 0x000fe200078e00ff */
[----:B------:R-:W-:Y:S01]  /*11ae0*/  UIADD3 UR8, UR24, 0x200, URZ ;  /* 0x0000020018087890 */ /* 0x000fe2000fffe03f */
[C---:B------:R-:W-:Y:S01]  /*11af0*/  VIADD R8, R6.reuse, 0x2 ;  /* 0x0000000206087836 */ /* 0x040fe20000000000 */
[----:B------:R-:W-:Y:S01]  /*11b00*/  R2UR UR26, R6 ;  /* 0x00000000061a72ca */ /* 0x000fe200000e0000 */
[----:B------:R-:W-:Y:S01]  /*11b10*/  UIADD3 UR12, UR24, 0x202, URZ ;  /* 0x00000202180c7890 */ /* 0x000fe2000fffe03f */
[----:B------:R-:W-:Y:S01]  /*11b20*/  R2UR UR15, R9 ;  /* 0x00000000090f72ca */ /* 0x000fe200000e0000 */
[----:B------:R-:W-:Y:S01]  /*11b30*/  IMAD.MOV.U32 R9, RZ, RZ, -0x7fffffe0 ;  /* 0x80000020ff097424 */ /* 0x000fe200078e00ff */
[----:B------:R-:W-:Y:S01]  /*11b40*/  R2UR UR6, R8 ;  /* 0x00000000080672ca */ /* 0x000fe200000e0000 */
[----:B------:R-:W-:Y:S01]  /*11b50*/  VIADD R8, R6, 0x200 ;  /* 0x0000020006087836 */ /* 0x000fe20000000000 */
[----:B------:R-:W-:Y:S01]  /*11b60*/  UIADD3 UR16, UR24, 0x400, URZ ;  /* 0x0000040018107890 */ /* 0x000fe2000fffe03f */
[----:B------:R-:W-:Y:S01]  /*11b70*/  R2UR UR23, R7 ;  /* 0x00000000071772ca */ /* 0x000fe200000e0000 */
[----:B------:R-:W-:Y:S01]  /*11b80*/  UMOV UR17, 0x80000020 ;  /* 0x8000002000117882 */ /* 0x000fe20000000000 */
[----:B------:R-:W-:Y:S01]  /*11b90*/  R2UR UR19, R9 ;  /* 0x00000000091372ca */ /* 0x000fe200000e0000 */
[----:B------:R-:W-:Y:S01]  /*11ba0*/  UIADD3 UR20, UR24, 0x402, URZ ;  /* 0x0000040218147890 */ /* 0x000fe2000fffe03f */
[----:B------:R-:W-:Y:S01]  /*11bb0*/  R2UR UR10, R8 ;  /* 0x00000000080a72ca */ /* 0x000fe200000e0000 */
[----:B------:R-:W-:Y:S01]  /*11bc0*/  VIADD R8, R6, 0x202 ;  /* 0x0000020206087836 */ /* 0x000fe20000000000 */
[----:B------:R-:W-:Y:S01]  /*11bd0*/  QGMMA.64x128x32.F32.E4M3.E4M3 R24, gdesc[UR24], RZ, !UPT, gsb0 ;  /* 0x01e00000181879f3 */ /* 0x000fe2000c0008ff */
[----:B------:R-:W-:Y:S01]  /*11be0*/  UMOV UR21, 0x80000020 ;  /* 0x8000002000157882 */ /* 0x000fe20000000000 */
[----:B------:R-:W-:Y:S01]  /*11bf0*/  ULDC UR35, c[0x0][0x9dc] ;  /* 0x0002770000237ab9 */ /* 0x000fe20000000800 */
[----:B01----:R-:W-:Y:S01]  /*11c00*/  @!P1 VIADD R90, R90, 0x22840 ;  /* 0x000228405a5a9836 */ /* 0x003fe20000000000 */
[----:B------:R-:W-:Y:S01]  /*11c10*/  R2UR UR14, R8 ;  /* 0x00000000080e72ca */ /* 0x000fe200000e0000 */
[C---:B------:R-:W-:Y:S01]  /*11c20*/  VIADD R8, R6.reuse, 0x400 ;  /* 0x0000040006087836 */ /* 0x040fe20000000000 */
[----:B------:R-:W-:Y:S01]  /*11c30*/  ULOP3.LUT UR35, URZ, UR35, URZ, 0x33, !UPT ;  /* 0x000000233f237292 */ /* 0x000fe2000f8e333f */
[----:B------:R-:W-:Y:S01]  /*11c40*/  VIADD R6, R6, 0x402 ;  /* 0x0000040206067836 */ /* 0x000fe20000000000 */
[----:B------:R-:W-:-:S02]  /*11c50*/  @!P1 PRMT R90, RZ, 0x654, R90 ;  /* 0x00000654ff5a9816 */ /* 0x000fc4000000005a */
[----:B------:R-:W-:Y:S01]  /*11c60*/  R2UR UR18, R8 ;  /* 0x00000000081272ca */ /* 0x000fe200000e0000 */
[----:B------:R-:W-:Y:S01]  /*11c70*/  IMAD.MOV.U32 R8, RZ, RZ, -0x80 ;  /* 0xffffff80ff087424 */ /* 0x000fe200078e00ff */
[----:B------:R-:W-:Y:S02]  /*11c80*/  R2UR UR22, R6 ;  /* 0x00000000061672ca */ /* 0x000fe400000e0000 */
[----:B------:R-:W0:Y:S02]  /*11c90*/  LDC R6, c[0x0][0x448] ;  /* 0x00011200ff067b82 */ /* 0x000e240000000800 */
[----:B0-----:R-:W-:-:S13]  /*11ca0*/  ISETP.NE.AND P2, PT, R6, 0x1, PT ;  /* 0x000000010600780c */ /* 0x001fda0003f45270 */
[----:B------:R-:W0:Y:S08]  /*11cb0*/  @P2 LDC R7, c[0x0][0x44c] ;  /* 0x00011300ff072b82 */ /* 0x000e300000000800 */
[----:B------:R-:W1:Y:S01]  /*11cc0*/  @P2 LDC R9, c[0x0][0x450] ;  /* 0x00011400ff092b82 */ /* 0x000e620000000800 */
        /* <DEDUP_REMOVED lines=18> */
[----:B------:R-:W-:Y:S01]  /*11df0*/  FMUL.FTZ R71, R2, R76 ;  /* 0x0000004c02477220 */ /* 0x000fe20000410000 */
[----:B------:R-:W-:Y:S01]  /*11e00*/  IADD3 R76, R190, R175, RZ ;  /* 0x000000afbe4c7210 */ /* 0x000fe20007ffe0ff */
[C---:B----4-:R-:W-:Y:S01]  /*11e10*/  FMUL.FTZ R5, R2.reuse, R24 ;  /* 0x0000001802057220 */ /* 0x050fe20000410000 */
[C---:B------:R-:W-:Y:S01]  /*11e20*/  FMUL.FTZ R24, R2.reuse, R46 ;  /* 0x0000002e02187220 */ /* 0x040fe20000410000 */
[C---:B------:R-:W-:Y:S01]  /*11e30*/  FMUL.FTZ R12, R2.reuse, R34 ;  /* 0x00000022020c7220 */ /* 0x040fe20000410000 */
[----:B------:R-:W-:Y:S01]  /*11e40*/  FMUL.FTZ R34, R2, R67 ;  /* 0x0000004302227220 */ /* 0x000fe20000410000 */
[----:B0-----:R-:W-:-:S04]  /*11e50*/  @P2 IMAD.HI.U32 R6, R76, R7, RZ ;  /* 0x000000074c062227 */ /* 0x001fc800078e00ff */
[C---:B------:R-:W-:Y:S01]  /*11e60*/  FMUL.FTZ R99, R2.reuse, R41 ;  /* 0x0000002902637220 */ /* 0x040fe20000410000 */
[C---:B------:R-:W-:Y:S01]  /*11e70*/  FMUL.FTZ R67, R2.reuse, R68 ;  /* 0x0000004402437220 */ /* 0x040fe20000410000 */
[C---:B------:R-:W-:Y:S01]  /*11e80*/  FMUL.FTZ R97, R2.reuse, R37 ;  /* 0x0000002502617220 */ /* 0x040fe20000410000 */
[C---:B------:R-:W-:Y:S01]  /*11e90*/  FMUL.FTZ R68, R2.reuse, R69 ;  /* 0x0000004502447220 */ /* 0x040fe20000410000 */
[----:B-1----:R-:W-:Y:S01]  /*11ea0*/  @P2 SHF.R.U32.HI R76, RZ, R9, R6 ;  /* 0x00000009ff4c2219 */ /* 0x002fe20000011606 */
[C---:B------:R-:W-:Y:S01]  /*11eb0*/  FMUL.FTZ R41, R2.reuse, R79 ;  /* 0x0000004f02297220 */ /* 0x040fe20000410000 */
[----:B------:R-:W0:Y:S01]  /*11ec0*/  LDC.64 R6, c[0x0][0x9e0] ;  /* 0x00027800ff067b82 */ /* 0x000e220000000a00 */
[C---:B------:R-:W-:Y:S01]  /*11ed0*/  FMUL.FTZ R14, R2.reuse, R38 ;  /* 0x00000026020e7220 */ /* 0x040fe20000410000 */
[C---:B------:R-:W-:Y:S01]  /*11ee0*/  FMUL.FTZ R15, R2.reuse, R39 ;  /* 0x00000027020f7220 */ /* 0x040fe20000410000 */
[----:B------:R-:W1:Y:S01]  /*11ef0*/  SHFL.IDX PT, R46, R76, RZ, 0x1c1f ;  /* 0x001c1fff4c2e7589 */ /* 0x000e6200000e0000 */
[C---:B------:R-:W-:Y:S01]  /*11f00*/  FMUL.FTZ R37, R2.reuse, R70 ;  /* 0x0000004602257220 */ /* 0x040fe20000410000 */
[----:B------:R-:W-:Y:S01]  /*11f10*/  FMUL.FTZ R69, R2, R72 ;  /* 0x0000004802457220 */ /* 0x000fe20000410000 */
[----:B------:R-:W-:-:S02]  /*11f20*/  IMAD R79, R89, R8, 0x80 ;  /* 0x00000080594f7424 */ /* 0x000fc400078e0208 */
        /* <DEDUP_REMOVED lines=48> */
[----:B------:R-:W-:Y:S01]  /*12230*/  IADD3 R8, -R170, 0x1, R79 ;  /* 0x00000001aa087810 */ /* 0x000fe20007ffe14f */
[----:B------:R-:W2:Y:S01]  /*12240*/  MUFU.TANH R5, R5 ;  /* 0x0000000500057308 */ /* 0x000ea20000002400 */
[----:B0-----:R-:W-:Y:S01]  /*12250*/  ISETP.GE.AND P3, PT, R7, 0x1, PT ;  /* 0x000000010700780c */ /* 0x001fe20003f66270 */
[----:B------:R0:W-:Y:S01]  /*12260*/  @!P1 SYNCS.ARRIVE.TRANS64.RED.A1T0 RZ, [R90+URZ], RZ ;  /* 0x000000ff5aff99a7 */ /* 0x0001e2000810043f */
[----:B------:R-:W-:-:S02]  /*12270*/  IADD3 R85, -R168, R8, R171 ;  /* 0x00000008a8557210 */ /* 0x000fc40007ffe1ab */
[----:B------:R-:W-:Y:S02]  /*12280*/  IADD3 R78, -R170, R171, R79 ;  /* 0x000000abaa4e7210 */ /* 0x000fe40007ffe14f */
[----:B------:R-:W-:Y:S01]  /*12290*/  LEA R80, R89, 0xffffff80, 0x7 ;  /* 0xffffff8059507811 */ /* 0x000fe200078e38ff */
[----:B------:R-:W3:Y:S01]  /*122a0*/  MUFU.TANH R91, R91 ;  /* 0x0000005b005b7308 */ /* 0x000ee20000002400 */
[C---:B------:R-:W-:Y:S02]  /*122b0*/  VIADD R81, R85.reuse, UR35 ;  /* 0x0000002355517c36 */ /* 0x040fe40008000000 */
[----:B------:R-:W-:Y:S02]  /*122c0*/  IMAD.IADD R85, R85, 0x1, R6 ;  /* 0x0000000155557824 */ /* 0x000fe400078e0206 */
[----:B-1----:R-:W-:-:S03]  /*122d0*/  IMAD.IADD R84, R81, 0x1, R46 ;  /* 0x0000000151547824 */ /* 0x002fc600078e022e */
[----:B------:R-:W1:Y:S01]  /*122e0*/  MUFU.TANH R0, R0 ;  /* 0x0000000000007308 */ /* 0x000e620000002400 */
[----:B------:R-:W-:-:S07]  /*122f0*/  VIADDMNMX R82, R46, R85, R78, PT ;  /* 0x000000552e527246 */ /* 0x000fce000380014e */
        /* <DEDUP_REMOVED lines=61> */
[----:B-1234-:R-:W-:Y:S05]  /*126d0*/  @!P3 BRA `(.L_x_1442) ;  /* 0x000000000050b947 */ /* 0x01efea0003800000 */
[----:B------:R-:W-:Y:S01]  /*126e0*/  IADD3 R47, -R168, R171, R46 ;  /* 0x000000aba82f7210 */ /* 0x000fe20007ffe12e */
[----:B------:R-:W-:Y:S03]  /*126f0*/  BSSY B0, `(.L_x_1443) ;  /* 0x000000e000007945 */ /* 0x000fe60003800000 */
        /* <DEDUP_REMOVED lines=9> */
.L_x_1444:
[----:B------:R-:W-:-:S13]  /*12790*/  ISETP.NE.AND P4, PT, R7, 0x1, PT ;  /* 0x000000010700780c */ /* 0x000fda0003f85270 */
[----:B------:R-:W1:Y:S02]  /*127a0*/  @P4 LDC.64 R8, c[0x0][0x9e8] ;  /* 0x00027a00ff084b82 */ /* 0x000e640000000a00 */
[----:B-1----:R-:W-:-:S05]  /*127b0*/  @P4 IMAD.HI.U32 R8, R47, R8, RZ ;  /* 0x000000082f084227 */ /* 0x002fca00078e00ff */
[----:B------:R-:W-:-:S07]  /*127c0*/  @P4 SHF.R.U32.HI R47, RZ, R9, R8 ;  /* 0x00000009ff2f4219 */ /* 0x000fce0000011608 */
.L_x_1445:
[----:B------:R-:W-:Y:S05]  /*127d0*/  BSYNC B0 ;  /* 0x0000000000007941 */ /* 0x000fea0003800000 */
.L_x_1443:
[----:B------:R-:W-:-:S04]  /*127e0*/  IMAD R47, R47, R7, -R80 ;  /* 0x000000072f2f7224 */ /* 0x000fc800078e0a50 */
[----:B------:R-:W-:-:S05]  /*127f0*/  IMAD.IADD R47, R47, 0x1, -R170 ;  /* 0x000000012f2f7824 */ /* 0x000fca00078e0aaa */
[----:B------:R-:W-:Y:S02]  /*12800*/  VIMNMX R84, R84, R47, !PT ;  /* 0x0000002f54547248 */ /* 0x000fe40007fe0100 */
[----:B------:R-:W-:-:S07]  /*12810*/  VIADDMNMX R82, R47, R7, R82, PT ;  /* 0x000000072f527246 */ /* 0x000fce0003800152 */
.L_x_1442:
[C---:B------:R-:W-:Y:S01]  /*12820*/  ISETP.GE.AND P4, PT, R79.reuse, 0x2, PT ;  /* 0x000000024f00780c */ /* 0x040fe20003f86270 */
[----:B------:R-:W1:Y:S01]  /*12830*/  SHFL.IDX PT, R76, R76, 0x1, 0x1c1f ;  /* 0x003c1f004c4c7f89 */ /* 0x000e6200000e0000 */
[----:B------:R-:W-:Y:S02]  /*12840*/  ISETP.GE.AND P6, PT, R79, 0x9, PT ;  /* 0x000000094f00780c */ /* 0x000fe40003fc6270 */
[----:B------:R-:W-:Y:S02]  /*12850*/  ISETP.GT.AND P5, PT, R84, 0x1, !P4 ;  /* 0x000000015400780c */ /* 0x000fe400067a4270 */
[----:B------:R-:W-:Y:S02]  /*12860*/  P2R R121, PR, RZ, 0x40 ;  /* 0x00000040ff797803 */ /* 0x000fe40000000000 */
[----:B------:R-:W-:-:S04]  /*12870*/  ISETP.LT.OR P5, PT, R82, 0x2, P5 ;  /* 0x000000025200780c */ /* 0x000fc80002fa1670 */
[----:B------:R-:W-:Y:S02]  /*12880*/  FSEL R46, R91, -INF , !P5 ;  /* 0xff8000005b2e7808 */ /* 0x000fe40006800000 */
[----:B------:R-:W-:Y:S02]  /*12890*/  ISETP.GT.AND P5, PT, R84, 0x8, !P6 ;  /* 0x000000085400780c */ /* 0x000fe400077a4270 */
[----:B------:R-:W-:Y:S02]  /*128a0*/  ISETP.GE.AND P6, PT, R79, 0xa, PT ;  /* 0x0000000a4f00780c */ /* 0x000fe40003fc6270 */
[----:B------:R-:W-:Y:S02]  /*128b0*/  ISETP.LT.OR P5, PT, R82, 0x9, P5 ;  /* 0x000000095200780c */ /* 0x000fe40002fa1670 */
[----:B------:R-:W-:Y:S02]  /*128c0*/  P2R R120, PR, RZ, 0x40 ;  /* 0x00000040ff787803 */ /* 0x000fe40000000000 */
[----:B0-----:R-:W-:-:S02]  /*128d0*/  FSEL R47, R92, -INF , !P5 ;  /* 0xff8000005c2f7808 */ /* 0x001fc40006800000 */
        /* <DEDUP_REMOVED lines=48> */
[----:B-1----:R-:W-:Y:S02]  /*12be0*/  VIADDMNMX R78, R76, R85, R78, PT ;  /* 0x000000554c4e7246 */ /* 0x002fe4000380014e */
        /* <DEDUP_REMOVED lines=96> */
[----:B------:R-:W-:-:S04]  /*131f0*/  ISETP.GT.AND P6, PT, R84, 0x79, !P6 ;  /* 0x000000795400780c */ /* 0x000fc800077c4270 */
[----:B------:R-:W-:-:S04]  /*13200*/  ISETP.LT.OR P6, PT, R82, 0x7a, P6 ;  /* 0x0000007a5200780c */ /* 0x000fc800037c1670 */
[----:B------:R-:W-:Y:S01]  /*13210*/  FSEL R5, R77, -INF , !P6 ;  /* 0xff8000004d057808 */ /* 0x000fe20007000000 */
[----:B------:R-:W-:Y:S01]  /*13220*/  IMAD.IADD R77, R81, 0x1, R76 ;  /* 0x00000001514d7824 */ /* 0x000fe200078e024c */
[----:B------:R-:W-:Y:S07]  /*13230*/  @!P3 BRA `(.L_x_1446) ;  /* 0x000000000050b947 */ /* 0x000fee0003800000 */
[----:B------:R-:W-:Y:S01]  /*13240*/  IADD3 R79, -R168, R171, R76 ;  /* 0x000000aba84f7210 */ /* 0x000fe20007ffe14c */
[----:B------:R-:W-:Y:S03]  /*13250*/  BSSY B0, `(.L_x_1447) ;  /* 0x000000e000007945 */ /* 0x000fe60003800000 */
        /* <DEDUP_REMOVED lines=9> */
.L_x_1448:
[----:B------:R-:W-:-:S13]  /*132f0*/  ISETP.NE.AND P6, PT, R7, 0x1, PT ;  /* 0x000000010700780c */ /* 0x000fda0003fc5270 */
[----:B------:R-:W0:Y:S02]  /*13300*/  @P6 LDC.64 R8, c[0x0][0x9e8] ;  /* 0x00027a00ff086b82 */ /* 0x000e240000000a00 */
[----:B0-----:R-:W-:-:S05]  /*13310*/  @P6 IMAD.HI.U32 R8, R79, R8, RZ ;  /* 0x000000084f086227 */ /* 0x001fca00078e00ff */
[----:B------:R-:W-:-:S07]  /*13320*/  @P6 SHF.R.U32.HI R79, RZ, R9, R8 ;  /* 0x00000009ff4f6219 */ /* 0x000fce0000011608 */
.L_x_1449:
[----:B------:R-:W-:Y:S05]  /*13330*/  BSYNC B0 ;  /* 0x0000000000007941 */ /* 0x000fea0003800000 */
.L_x_1447:
[----:B------:R-:W-:-:S04]  /*13340*/  IMAD R79, R79, R7, -R80 ;  /* 0x000000074f4f7224 */ /* 0x000fc800078e0a50 */
[----:B------:R-:W-:-:S05]  /*13350*/  IMAD.IADD R8, R79, 0x1, -R170 ;  /* 0x000000014f087824 */ /* 0x000fca00078e0aaa */
[----:B------:R-:W-:Y:S02]  /*13360*/  VIMNMX R77, R77, R8, !PT ;  /* 0x000000084d4d7248 */ /* 0x000fe40007fe0100 */
[----:B------:R-:W-:-:S07]  /*13370*/  VIADDMNMX R78, R8, R7, R78, PT ;  /* 0x00000007084e7246 */ /* 0x000fce000380014e */
.L_x_1446:
[C---:B------:R-:W-:Y:S01]  /*13380*/  ISETP.GT.AND P4, PT, R77.reuse, 0x1, !P4 ;  /* 0x000000014d00780c */ /* 0x040fe20006784270 */
[----:B------:R-:W-:Y:S01]  /*13390*/  ULDC UR41, c[0x0][0x988] ;  /* 0x0002620000297ab9 */ /* 0x000fe20000000800 */
[----:B------:R-:W-:Y:S01]  /*133a0*/  ISETP.NE.AND P6, PT, R122, RZ, PT ;  /* 0x000000ff7a00720c */ /* 0x000fe20003fc5270 */
[----:B------:R-:W-:Y:S01]  /*133b0*/  IMAD.U32 R81, RZ, RZ, UR41 ;  /* 0x00000029ff517e24 */ /* 0x000fe2000f8e00ff */
[----:B------:R-:W-:Y:S02]  /*133c0*/  ISETP.LT.OR P4, PT, R78, 0x2, P4 ;  /* 0x000000024e00780c */ /* 0x000fe40002781670 */
[----:B------:R-:W-:Y:S02]  /*133d0*/  ISETP.GT.AND P5, PT, R77, 0x78, !P5 ;  /* 0x000000784d00780c */ /* 0x000fe40006fa4270 */
[----:B------:R-:W-:Y:S02]  /*133e0*/  FSEL R3, R3, -INF , !P4 ;  /* 0xff80000003037808 */ /* 0x000fe40006000000 */
[----:B------:R-:W-:-:S02]  /*133f0*/  ISETP.NE.AND P4, PT, R121, RZ, PT ;  /* 0x000000ff7900720c */ /* 0x000fc40003f85270 */
[----:B------:R-:W-:Y:S02]  /*13400*/  ISETP.LT.OR P5, PT, R78, 0x79, P5 ;  /* 0x000000794e00780c */ /* 0x000fe40002fa1670 */
[----:B------:R-:W-:Y:S02]  /*13410*/  ISETP.GT.AND P4, PT, R77, 0x8, !P4 ;  /* 0x000000084d00780c */ /* 0x000fe40006784270 */
[----:B------:R-:W-:Y:S02]  /*13420*/  FSEL R44, R44, -INF , !P5 ;  /* 0xff8000002c2c7808 */ /* 0x000fe40006800000 */
[----:B------:R-:W-:-:S04]  /*13430*/  ISETP.LT.OR P4, PT, R78, 0x9, P4 ;  /* 0x000000094e00780c */ /* 0x000fc80002781670 */
[----:B------:R-:W-:Y:S02]  /*13440*/  FSEL R8, R10, -INF , !P4 ;  /* 0xff8000000a087808 */ /* 0x000fe40006000000 */
[----:B------:R-:W-:Y:S02]  /*13450*/  ISETP.NE.AND P4, PT, R120, RZ, PT ;  /* 0x000000ff7800720c */ /* 0x000fe40003f85270 */
[----:B------:R-:W-:Y:S02]  /*13460*/  FMNMX.FTZ R10, R83, R46, !PT ;  /* 0x0000002e530a7209 */ /* 0x000fe40007810000 */
[----:B------:R-:W-:-:S04]  /*13470*/  ISETP.GT.AND P4, PT, R77, 0x9, !P4 ;  /* 0x000000094d00780c */ /* 0x000fc80006784270 */
[----:B------:R-:W-:-:S04]  /*13480*/  ISETP.LT.OR P4, PT, R78, 0xa, P4 ;  /* 0x0000000a4e00780c */ /* 0x000fc80002781670 */
        /* <DEDUP_REMOVED lines=22> */
[----:B------:R-:W-:Y:S02]  /*135f0*/  ISETP.GT.AND P4, PT, R77, 0x19, !P6 ;  /* 0x000000194d00780c */ /* 0x000fe40007784270 */
[----:B------:R-:W-:-:S02]  /*13600*/  ISETP.NE.AND P6, PT, R105, RZ, PT ;  /* 0x000000ff6900720c */ /* 0x000fc40003fc5270 */
        /* <DEDUP_REMOVED lines=49> */
[----:B------:R-:W-:-:S03]  /*13920*/  ISETP.LT.OR P4, PT, R78, 0x39, P4 ;  /* 0x000000394e00780c */ /* 0x000fc60002781670 */
[----:B------:R-:W0:Y:S01]  /*13930*/  SHFL.BFLY PT, R10, R11, 0x2, 0x1f ;  /* 0x0c401f000b0a7f89 */ /* 0x000e2200000e0000 */
[----:B------:R-:W-:Y:S02]  /*13940*/  FSEL R28, R28, -INF , !P4 ;  /* 0xff8000001c1c7808 */ /* 0x000fe40006000000 */
[----:B------:R-:W-:-:S04]  /*13950*/  ISETP.NE.AND P4, PT, R100, RZ, PT ;  /* 0x000000ff6400720c */ /* 0x000fc80003f85270 */
[----:B------:R-:W-:-:S04]  /*13960*/  ISETP.GT.AND P4, PT, R77, 0x39, !P4 ;  /* 0x000000394d00780c */ /* 0x000fc80006784270 */
[----:B------:R-:W-:-:S04]  /*13970*/  ISETP.LT.OR P4, PT, R78, 0x3a, P4 ;  /* 0x0000003a4e00780c */ /* 0x000fc80002781670 */
[----:B------:R-:W-:Y:S02]  /*13980*/  FSEL R29, R29, -INF , !P4 ;  /* 0xff8000001d1d7808 */ /* 0x000fe40006000000 */
[----:B------:R-:W-:-:S04]  /*13990*/  ISETP.NE.AND P4, PT, R99, RZ, PT ;  /* 0x000000ff6300720c */ /* 0x000fc80003f85270 */
[----:B------:R-:W-:Y:S02]  /*139a0*/  ISETP.GT.AND P4, PT, R77, 0x40, !P4 ;  /* 0x000000404d00780c */ /* 0x000fe40006784270 */
[----:B0-----:R-:W-:Y:S02]  /*139b0*/  FMNMX.FTZ R79, R11, R10, !PT ;  /* 0x0000000a0b4f7209 */ /* 0x001fe40007810000 */
[----:B------:R-:W-:-:S03]  /*139c0*/  ISETP.LT.OR P4, PT, R78, 0x41, P4 ;  /* 0x000000414e00780c */ /* 0x000fc60002781670 */
[----:B------:R-:W0:Y:S01]  /*139d0*/  SHFL.BFLY PT, R10, R79, 0x1, 0x1f ;  /* 0x0c201f004f0a7f89 */ /* 0x000e2200000e0000 */
[----:B------:R-:W-:Y:S02]  /*139e0*/  FSEL R30, R30, -INF , !P4 ;  /* 0xff8000001e1e7808 */ /* 0x000fe40006000000 */
[----:B------:R-:W-:-:S04]  /*139f0*/  ISETP.NE.AND P4, PT, R98, RZ, PT ;  /* 0x000000ff6200720c */ /* 0x000fc80003f85270 */
[----:B------:R-:W-:-:S04]  /*13a00*/  ISETP.GT.AND P4, PT, R77, 0x41, !P4 ;  /* 0x000000414d00780c */ /* 0x000fc80006784270 */
[----:B------:R-:W-:-:S04]  /*13a10*/  ISETP.LT.OR P4, PT, R78, 0x42, P4 ;  /* 0x000000424e00780c */ /* 0x000fc80002781670 */
[----:B------:R-:W-:Y:S02]  /*13a20*/  FSEL R31, R31, -INF , !P4 ;  /* 0xff8000001f1f7808 */ /* 0x000fe40006000000 */
[----:B------:R-:W-:Y:S02]  /*13a30*/  ISETP.GT.AND P4, PT, R77, 0x48, !P6 ;  /* 0x000000484d00780c */ /* 0x000fe40007784270 */
[----:B------:R-:W-:Y:S02]  /*13a40*/  ISETP.NE.AND P6, PT, R106, RZ, PT ;  /* 0x000000ff6a00720c */ /* 0x000fe40003fc5270 */
[----:B------:R-:W-:Y:S02]  /*13a50*/  ISETP.LT.OR P4, PT, R78, 0x49, P4 ;  /* 0x000000494e00780c */ /* 0x000fe40002781670 */
[----:B0-----:R-:W-:Y:S02]  /*13a60*/  FMNMX.FTZ R10, R79, R10, !PT ;  /* 0x0000000a4f0a7209 */ /* 0x001fe40007810000 */
[----:B------:R-:W-:-:S02]  /*13a70*/  FSEL R32, R32, -INF , !P4 ;  /* 0xff80000020207808 */ /* 0x000fc40006000000 */
[----:B------:R-:W-:Y:S01]  /*13a80*/  ISETP.NE.AND P4, PT, R97, RZ, PT ;  /* 0x000000ff6100720c */ /* 0x000fe20003f85270 */
[----:B------:R-:W-:-:S03]  /*13a90*/  FFMA.FTZ R76, R10, R81, -8 ;  /* 0xc10000000a4c7423 */ /* 0x000fc60000010051 */
        /* <DEDUP_REMOVED lines=47> */
[----:B------:R-:W-:-:S01]  /*13d90*/  FFMA.FTZ R79, R46, UR41, -R76 ;  /* 0x000000292e4f7c23 */ /* 0x000fc2000801084c */
[----:B------:R-:W-:Y:S01]  /*13da0*/  ISETP.LT.OR P4, PT, R78, 0x1, P4 ;  /* 0x000000014e00780c */ /* 0x000fe20002781670 */
[----:B------:R-:W-:-:S01]  /*13db0*/  FFMA.FTZ R46, R47, UR41, -R76 ;  /* 0x000000292f2e7c23 */ /* 0x000fc2000801084c */
[--C-:B------:R-:W-:Y:S01]  /*13dc0*/  FFMA.FTZ R47, R48, UR41, -R76.reuse ;  /* 0x00000029302f7c23 */ /* 0x100fe2000801084c */
[----:B------:R-:W-:-:S01]  /*13dd0*/  FFMA.FTZ R48, R49, UR41, -R76 ;  /* 0x0000002931307c23 */ /* 0x000fc2000801084c */
[----:B------:R-:W-:Y:S01]  /*13de0*/  FSEL R80, R0, -INF , !P4 ;  /* 0xff80000000507808 */ /* 0x000fe20006000000 */
[----:B------:R-:W-:-:S01]  /*13df0*/  FFMA.FTZ R49, R50, UR41, -R76 ;  /* 0x0000002932317c23 */ /* 0x000fc2000801084c */
[--C-:B------:R-:W-:Y:S01]  /*13e00*/  FFMA.FTZ R81, R59, UR41, -R76.reuse ;  /* 0x000000293b517c23 */ /* 0x100fe2000801084c */
[----:B------:R-:W-:-:S01]  /*13e10*/  FFMA.FTZ R59, R60, UR41, -R76 ;  /* 0x000000293c3b7c23 */ /* 0x000fc2000801084c */
[----:B------:R-:W-:Y:S01]  /*13e20*/  FMNMX.FTZ R11, R80, R3, !PT ;  /* 0x00000003500b7209 */ /* 0x000fe20007810000 */
[----:B------:R-:W-:-:S01]  /*13e30*/  FFMA.FTZ R0, R83, UR41, -R76 ;  /* 0x0000002953007c23 */ /* 0x000fc2000801084c */
[----:B------:R-:W-:Y:S01]  /*13e40*/  ISETP.GT.AND P4, PT, R77, 0x79, !P6 ;  /* 0x000000794d00780c */ /* 0x000fe20007784270 */
[----:B------:R-:W-:-:S01]  /*13e50*/  FFMA.FTZ R74, R74, UR41, -R76 ;  /* 0x000000294a4a7c23 */ /* 0x000fc2000801084c */
[----:B------:R-:W-:Y:S01]  /*13e60*/  FMNMX.FTZ R82, R8, R11, !PT ;  /* 0x0000000b08527209 */ /* 0x000fe20007810000 */
[----:B------:R-:W-:-:S01]  /*13e70*/  FFMA.FTZ R5, R5, UR41, -R76 ;  /* 0x0000002905057c23 */ /* 0x000fc2000801084c */
[----:B------:R-:W-:Y:S01]  /*13e80*/  ISETP.LT.OR P4, PT, R78, 0x7a, P4 ;  /* 0x0000007a4e00780c */ /* 0x000fe20002781670 */
[----:B------:R-:W-:Y:S01]  /*13e90*/  MUFU.EX2 R0, R0 ;  /* 0x0000000000007308 */ /* 0x000fe20000000800 */
[----:B------:R-:W-:-:S02]  /*13ea0*/  FMNMX.FTZ R11, R9, R82, !PT ;  /* 0x00000052090b7209 */ /* 0x000fc40007810000 */
[----:B------:R-:W-:Y:S02]  /*13eb0*/  FSEL R45, R45, -INF , !P4 ;  /* 0xff8000002d2d7808 */ /* 0x000fe40006000000 */
[----:B------:R-:W-:-:S03]  /*13ec0*/  FMNMX.FTZ R50, R12, R11, !PT ;  /* 0x0000000b0c327209 */ /* 0x000fc60007810000 */
[----:B------:R-:W-:Y:S01]  /*13ed0*/  MUFU.EX2 R79, R79 ;  /* 0x0000004f004f7308 */ /* 0x000fe20000000800 */
[----:B------:R-:W-:Y:S01]  /*13ee0*/  FMNMX.FTZ R11, R13, R50, !PT ;  /* 0x000000320d0b7209 */ /* 0x000fe20007810000 */
[--C-:B------:R-:W-:Y:S01]  /*13ef0*/  FFMA.FTZ R50, R51, UR41, -R76.reuse ;  /* 0x0000002933327c23 */ /* 0x100fe2000801084c */
[----:B------:R-:W-:-:S02]  /*13f00*/  FFMA.FTZ R51, R52, UR41, -R76 ;  /* 0x0000002934337c23 */ /* 0x000fc4000801084c */
[----:B------:R-:W-:-:S03]  /*13f10*/  FMNMX.FTZ R82, R14, R11, !PT ;  /* 0x0000000b0e527209 */ /* 0x000fc60007810000 */
[----:B------:R-:W-:Y:S01]  /*13f20*/  MUFU.EX2 R46, R46 ;  /* 0x0000002e002e7308 */ /* 0x000fe20000000800 */
[----:B------:R-:W-:-:S04]  /*13f30*/  FMNMX.FTZ R11, R15, R82, !PT ;  /* 0x000000520f0b7209 */ /* 0x000fc80007810000 */
[----:B------:R-:W-:-:S03]  /*13f40*/  FMNMX.FTZ R52, R20, R11, !PT ;  /* 0x0000000b14347209 */ /* 0x000fc60007810000 */
[----:B------:R-:W0:Y:S01]  /*13f50*/  MUFU.EX2 R47, R47 ;  /* 0x0000002f002f7308 */ /* 0x000e220000000800 */
[----:B------:R-:W-:Y:S01]  /*13f60*/  FMNMX.FTZ R11, R21, R52, !PT ;  /* 0x00000034150b7209 */ /* 0x000fe20007810000 */
[--C-:B------:R-:W-:Y:S01]  /*13f70*/  FFMA.FTZ R52, R53, UR41, -R76.reuse ;  /* 0x0000002935347c23 */ /* 0x100fe2000801084c */
[----:B------:R-:W-:-:S02]  /*13f80*/  FFMA.FTZ R53, R54, UR41, -R76 ;  /* 0x0000002936357c23 */ /* 0x000fc4000801084c */
[----:B------:R-:W-:-:S03]  /*13f90*/  FMNMX.FTZ R82, R24, R11, !PT ;  /* 0x0000000b18527209 */ /* 0x000fc60007810000 */
[----:B------:R-:W-:Y:S01]  /*13fa0*/  MUFU.EX2 R48, R48 ;  /* 0x0000003000307308 */ /* 0x000fe20000000800 */
[----:B------:R-:W-:-:S04]  /*13fb0*/  FMNMX.FTZ R11, R25, R82, !PT ;  /* 0x00000052190b7209 */ /* 0x000fc80007810000 */
[----:B------:R-:W-:-:S03]  /*13fc0*/  FMNMX.FTZ R54, R26, R11, !PT ;  /* 0x0000000b1a367209 */ /* 0x000fc60007810000 */
[----:B------:R-:W-:Y:S01]  /*13fd0*/  MUFU.EX2 R49, R49 ;  /* 0x0000003100317308 */ /* 0x000fe20000000800 */
[----:B------:R-:W-:Y:S01]  /*13fe0*/  FMNMX.FTZ R11, R27, R54, !PT ;  /* 0x000000361b0b7209 */ /* 0x000fe20007810000 */
[--C-:B------:R-:W-:Y:S01]  /*13ff0*/  FFMA.FTZ R54, R55, UR41, -R76.reuse ;  /* 0x0000002937367c23 */ /* 0x100fe2000801084c */
[----:B------:R-:W-:-:S01]  /*14000*/  FFMA.FTZ R55, R56, UR41, -R76 ;  /* 0x0000002938377c23 */ /* 0x000fc2000801084c */
[----:B0-----:R-:W-:Y:S02]  /*14010*/  F2FP.SATFINITE.E4M3.F32.PACK_AB_MERGE_C R164, R47, R46, RZ ;  /* 0x0000002e2fa4723e */ /* 0x001fe400048070ff */
[----:B------:R-:W-:Y:S02]  /*14020*/  FMNMX.FTZ R82, R28, R11, !PT ;  /* 0x0000000b1c527209 */ /* 0x000fe40007810000 */
[----:B------:R-:W-:Y:S01]  /*14030*/  MUFU.EX2 R50, R50 ;  /* 0x0000003200327308 */ /* 0x000fe20000000800 */
[----:B------:R-:W-:Y:S02]  /*14040*/  F2FP.SATFINITE.E4M3.F32.PACK_AB_MERGE_C R164, R79, R0, R164 ;  /* 0x000000004fa4723e */ /* 0x000fe400048070a4 */
[----:B------:R-:W-:-:S04]  /*14050*/  FMNMX.FTZ R11, R29, R82, !PT ;  /* 0x000000521d0b7209 */ /* 0x000fc80007810000 */
[----:B------:R-:W-:Y:S01]  /*14060*/  FMNMX.FTZ R56, R30, R11, !PT ;  /* 0x0000000b1e387209 */ /* 0x000fe20007810000 */
[----:B------:R-:W0:Y:S03]  /*14070*/  MUFU.EX2 R51, R51 ;  /* 0x0000003300337308 */ /* 0x000e260000000800 */
[----:B------:R-:W-:Y:S01]  /*14080*/  FMNMX.FTZ R11, R31, R56, !PT ;  /* 0x000000381f0b7209 */ /* 0x000fe20007810000 */
[--C-:B------:R-:W-:Y:S01]  /*14090*/  FFMA.FTZ R56, R57, UR41, -R76.reuse ;  /* 0x0000002939387c23 */ /* 0x100fe2000801084c */
[----:B------:R-:W-:-:S02]  /*140a0*/  FFMA.FTZ R57, R58, UR41, -R76 ;  /* 0x000000293a397c23 */ /* 0x000fc4000801084c */
[----:B------:R-:W-:Y:S01]  /*140b0*/  FMNMX.FTZ R82, R32, R11, !PT ;  /* 0x0000000b20527209 */ /* 0x000fe20007810000 */
[----:B------:R-:W-:Y:S03]  /*140c0*/  MUFU.EX2 R52, R52 ;  /* 0x0000003400347308 */ /* 0x000fe60000000800 */
[----:B------:R-:W-:-:S04]  /*140d0*/  FMNMX.FTZ R82, R33, R82, !PT ;  /* 0x0000005221527209 */ /* 0x000fc80007810000 */
[----:B------:R-:W-:Y:S01]  /*140e0*/  FMNMX.FTZ R11, R35, R82, !PT ;  /* 0x00000052230b7209 */ /* 0x000fe20007810000 */
[----:B------:R-:W-:Y:S01]  /*140f0*/  MUFU.EX2 R53, R53 ;  /* 0x0000003500357308 */ /* 0x000fe20000000800 */
[----:B0-----:R-:W-:Y:S02]  /*14100*/  F2FP.SATFINITE.E4M3.F32.PACK_AB_MERGE_C R166, R51, R50, RZ ;  /* 0x0000003233a6723e */ /* 0x001fe400048070ff */
[----:B------:R-:W-:Y:S02]  /*14110*/  FMNMX.FTZ R58, R34, R11, !PT ;  /* 0x0000000b223a7209 */ /* 0x000fe40007810000 */
[----:B------:R-:W-:Y:S02]  /*14120*/  F2FP.SATFINITE.E4M3.F32.PACK_AB_MERGE_C R166, R49, R48, R166 ;  /* 0x0000003031a6723e */ /* 0x000fe400048070a6 */
[----:B------:R-:W-:Y:S01]  /*14130*/  FMNMX.FTZ R11, R37, R58, !PT ;  /* 0x0000003a250b7209 */ /* 0x000fe20007810000 */
[----:B------:R-:W-:Y:S03]  /*14140*/  MUFU.EX2 R54, R54 ;  /* 0x0000003600367308 */ /* 0x000fe60000000800 */
[----:B------:R-:W-:-:S04]  /*14150*/  FMNMX.FTZ R11, R36, R11, !PT ;  /* 0x0000000b240b7209 */ /* 0x000fc80007810000 */
[----:B------:R-:W-:Y:S01]  /*14160*/  FMNMX.FTZ R60, R38, R11, !PT ;  /* 0x0000000b263c7209 */ /* 0x000fe20007810000 */
[----:B------:R0:W-:Y:S03]  /*14170*/  MUFU.EX2 R58, R81 ;  /* 0x00000051003a7308 */ /* 0x0001e60000000800 */
[----:B------:R-:W-:Y:S01]  /*14180*/  FMNMX.FTZ R11, R39, R60, !PT ;  /* 0x0000003c270b7209 */ /* 0x000fe20007810000 */
[--C-:B------:R-:W-:Y:S01]  /*14190*/  FFMA.FTZ R60, R61, UR41, -R76.reuse ;  /* 0x000000293d3c7c23 */ /* 0x100fe2000801084c */
[----:B------:R-:W-:-:S02]  /*141a0*/  FFMA.FTZ R61, R62, UR41, -R76 ;  /* 0x000000293e3d7c23 */ /* 0x000fc4000801084c */
[----:B------:R-:W-:Y:S01]  /*141b0*/  FMNMX.FTZ R82, R40, R11, !PT ;  /* 0x0000000b28527209 */ /* 0x000fe20007810000 */
[----:B------:R-:W1:Y:S01]  /*141c0*/  MUFU.EX2 R55, R55 ;  /* 0x0000003700377308 */ /* 0x000e620000000800 */
[----:B0-----:R-:W-:-:S02]  /*141d0*/  FADD.FTZ R81, R0, R79 ;  /* 0x0000004f00517221 */ /* 0x001fc40000010000 */
[----:B------:R-:W-:-:S04]  /*141e0*/  FMNMX.FTZ R11, R41, R82, !PT ;  /* 0x00000052290b7209 */ /* 0x000fc80007810000 */
[----:B------:R-:W-:Y:S01]  /*141f0*/  FMNMX.FTZ R62, R42, R11, !PT ;  /* 0x0000000b2a3e7209 */ /* 0x000fe20007810000 */
[----:B------:R-:W-:Y:S03]  /*14200*/  MUFU.EX2 R56, R56 ;  /* 0x0000003800387308 */ /* 0x000fe60000000800 */
        /* <DEDUP_REMOVED lines=12> */
[----:B------:R-:W-:-:S01]  /*142d0*/  FFMA.FTZ R71, R72, UR41, -R76 ;  /* 0x0000002948477c23 */ /* 0x000fc2000801084c */
[----:B------:R-:W0:Y:S01]  /*142e0*/  SHFL.BFLY PT, R11, R78, 0x2, 0x1f ;  /* 0x0c401f004e0b7f89 */ /* 0x000e2200000e0000 */
[----:B------:R-:W-:-:S01]  /*142f0*/  FFMA.FTZ R72, R73, UR41, -R76 ;  /* 0x0000002949487c23 */ /* 0x000fc2000801084c */
[----:B------:R-:W-:Y:S01]  /*14300*/  FFMA.FTZ R73, R75, UR41, -R76 ;  /* 0x000000294b497c23 */ /* 0x000fe2000801084c */
[----:B------:R-:W-:Y:S01]  /*14310*/  MUFU.EX2 R57, R57 ;  /* 0x0000003900397308 */ /* 0x000fe20000000800 */
[----:B-1----:R-:W-:-:S04]  /*14320*/  F2FP.SATFINITE.E4M3.F32.PACK_AB_MERGE_C R160, R55, R54, RZ ;  /* 0x0000003637a0723e */ /* 0x002fc800048070ff */
[----:B------:R-:W-:-:S03]  /*14330*/  F2FP.SATFINITE.E4M3.F32.PACK_AB_MERGE_C R160, R53, R52, R160 ;  /* 0x0000003435a0723e */ /* 0x000fc600048070a0 */
[----:B------:R-:W1:Y:S08]  /*14340*/  MUFU.EX2 R59, R59 ;  /* 0x0000003b003b7308 */ /* 0x000e700000000800 */
[----:B------:R-:W-:Y:S01]  /*14350*/  MUFU.EX2 R62, R62 ;  /* 0x0000003e003e7308 */ /* 0x000fe20000000800 */
[----:B0-----:R-:W-:-:S07]  /*14360*/  FMNMX.FTZ R77, R78, R11, !PT ;  /* 0x0000000b4e4d7209 */ /* 0x001fce0007810000 */
[----:B------:R-:W-:Y:S01]  /*14370*/  MUFU.EX2 R63, R63 ;  /* 0x0000003f003f7308 */ /* 0x000fe20000000800 */
[----:B-1----:R-:W-:Y:S01]  /*14380*/  F2FP.SATFINITE.E4M3.F32.PACK_AB_MERGE_C R162, R59, R58, RZ ;  /* 0x0000003a3ba2723e */ /* 0x002fe200048070ff */
[----:B------:R-:W0:Y:S03]  /*14390*/  SHFL.BFLY PT, R78, R77, 0x1, 0x1f ;  /* 0x0c201f004d4e7f89 */ /* 0x000e2600000e0000 */
[----:B------:R-:W-:-:S03]  /*143a0*/  F2FP.SATFINITE.E4M3.F32.PACK_AB_MERGE_C R162, R57, R56, R162 ;  /* 0x0000003839a2723e */ /* 0x000fc600048070a2 */
        /* <DEDUP_REMOVED lines=29> */
[----:B------:R-:W-:Y:S01]  /*14580*/  FADD.FTZ R30, R46, R81 ;  /* 0x000000512e1e7221 */ /* 0x000fe20000010000 */
[----:B------:R-:W-:-:S01]  /*14590*/  FFMA.FTZ R32, R33, UR41, -R75 ;  /* 0x0000002921207c23 */ /* 0x000fc2000801084b */
[--C-:B------:R-:W-:Y:S01]  /*145a0*/  FFMA.FTZ R15, R15, UR41, -R75.reuse ;  /* 0x000000290f0f7c23 */ /* 0x100fe2000801084b */
[----:B------:R-:W-:-:S01]  /*145b0*/  FFMA.FTZ R29, R29, UR41, -R75 ;  /* 0x000000291d1d7c23 */ /* 0x000fc2000801084b */
[----:B------:R-:W1:Y:S01]  /*145c0*/  MUFU.EX2 R8, R8 ;  /* 0x0000000800087308 */ /* 0x000e620000000800 */
[----:B------:R-:W-:-:S01]  /*145d0*/  FADD.FTZ R81, R47, R30 ;  /* 0x0000001e2f517221 */ /* 0x000fc20000010000 */
[--C-:B------:R-:W-:Y:S01]  /*145e0*/  FFMA.FTZ R37, R37, UR41, -R75.reuse ;  /* 0x0000002925257c23 */ /* 0x100fe2000801084b */
[----:B------:R-:W-:-:S01]  /*145f0*/  FFMA.FTZ R36, R36, UR41, -R75 ;  /* 0x0000002924247c23 */ /* 0x000fc2000801084b */
[----:B------:R-:W-:Y:S01]  /*14600*/  FFMA.FTZ R38, R38, UR41, -R75 ;  /* 0x0000002926267c23 */ /* 0x000fe2000801084b */
[----:B------:R-:W-:-:S01]  /*14610*/  FADD.FTZ R30, R48, R81 ;  /* 0x00000051301e7221 */ /* 0x000fc20000010000 */
[--C-:B------:R-:W-:Y:S01]  /*14620*/  FFMA.FTZ R39, R39, UR41, -R75.reuse ;  /* 0x0000002927277c23 */ /* 0x100fe2000801084b */
[----:B------:R-:W-:-:S01]  /*14630*/  FFMA.FTZ R40, R40, UR41, -R75 ;  /* 0x0000002928287c23 */ /* 0x000fc2000801084b */
[----:B------:R-:W2:Y:S01]  /*14640*/  MUFU.EX2 R77, R77 ;  /* 0x0000004d004d7308 */ /* 0x000ea20000000800 */
[----:B0-----:R-:W-:-:S01]  /*14650*/  FADD.FTZ R33, R76, R3 ;  /* 0x000000034c217221 */ /* 0x001fc20000010000 */
[----:B------:R-:W-:Y:S01]  /*14660*/  FADD.FTZ R81, R49, R30 ;  /* 0x0000001e31517221 */ /* 0x000fe20000010000 */
[----:B------:R-:W-:-:S01]  /*14670*/  FFMA.FTZ R30, R35, UR41, -R75 ;  /* 0x00000029231e7c23 */ /* 0x000fc2000801084b */
[--C-:B------:R-:W-:Y:S01]  /*14680*/  FFMA.FTZ R41, R41, UR41, -R75.reuse ;  /* 0x0000002929297c23 */ /* 0x100fe2000801084b */
[----:B------:R-:W-:-:S01]  /*14690*/  FFMA.FTZ R42, R42, UR41, -R75 ;  /* 0x000000292a2a7c23 */ /* 0x000fc2000801084b */
[----:B------:R-:W-:Y:S01]  /*146a0*/  FADD.FTZ R82, R50, R81 ;  /* 0x0000005132527221 */ /* 0x000fe20000010000 */
[----:B------:R-:W-:-:S01]  /*146b0*/  FFMA.FTZ R43, R43, UR41, -R75 ;  /* 0x000000292b2b7c23 */ /* 0x000fc2000801084b */
[----:B------:R-:W0:Y:S01]  /*146c0*/  MUFU.EX2 R9, R9 ;  /* 0x0000000900097308 */ /* 0x000e220000000800 */
[----:B-1----:R-:W-:-:S01]  /*146d0*/  FADD.FTZ R80, R8, R33 ;  /* 0x0000002108507221 */ /* 0x002fc20000010000 */
[----:B------:R-:W-:Y:S01]  /*146e0*/  FADD.FTZ R47, R51, R82 ;  /* 0x00000052332f7221 */ /* 0x000fe20000010000 */
[----:B------:R-:W-:-:S01]  /*146f0*/  FFMA.FTZ R33, R34, UR41, -R75 ;  /* 0x0000002922217c23 */ /* 0x000fc2000801084b */
[--C-:B------:R-:W-:Y:S01]  /*14700*/  FFMA.FTZ R44, R44, UR41, -R75.reuse ;  /* 0x000000292c2c7c23 */ /* 0x100fe2000801084b */
[----:B------:R-:W-:-:S01]  /*14710*/  FFMA.FTZ R45, R45, UR41, -R75 ;  /* 0x000000292d2d7c23 */ /* 0x000fc2000801084b */
[----:B------:R-:W-:-:S02]  /*14720*/  FADD.FTZ R34, R52, R47 ;  /* 0x0000002f34227221 */ /* 0x000fc40000010000 */
[----:B------:R-:W1:Y:S01]  /*14730*/  MUFU.EX2 R12, R12 ;  /* 0x0000000c000c7308 */ /* 0x000e620000000800 */
[----:B--2---:R-:W-:-:S01]  /*14740*/  FADD.FTZ R80, R77, R80 ;  /* 0x000000504d507221 */ /* 0x004fc20000010000 */
[----:B------:R-:W-:Y:S01]  /*14750*/  FADD.FTZ R47, R53, R34 ;  /* 0x00000022352f7221 */ /* 0x000fe20000010000 */
[----:B------:R-:W-:-:S03]  /*14760*/  F2FP.SATFINITE.E4M3.F32.PACK_AB_MERGE_C R8, R77, R8, RZ ;  /* 0x000000084d08723e */ /* 0x000fc600048070ff */
[----:B------:R-:W-:Y:S01]  /*14770*/  FADD.FTZ R34, R54, R47 ;  /* 0x0000002f36227221 */ /* 0x000fe20000010000 */
[----:B------:R-:W-:Y:S01]  /*14780*/  F2FP.SATFINITE.E4M3.F32.PACK_AB_MERGE_C R165, R3, R76, R8 ;  /* 0x0000004c03a5723e */ /* 0x000fe20004807008 */
[----:B------:R-:W2:Y:S01]  /*14790*/  MUFU.EX2 R14, R14 ;  /* 0x0000000e000e7308 */ /* 0x000ea20000000800 */
[----:B0-----:R-:W-:-:S01]  /*147a0*/  FADD.FTZ R35, R9, R80 ;  /* 0x0000005009237221 */ /* 0x001fc20000010000 */
[----:B------:R-:W-:Y:S01]  /*147b0*/  FADD.FTZ R55, R55, R34 ;  /* 0x0000002237377221 */ /* 0x000fe20000010000 */
[----:B------:R-:W0:Y:S03]  /*147c0*/  @P2 LDC R8, c[0x0][0x44c] ;  /* 0x00011300ff082b82 */ /* 0x000e260000000800 */
[----:B------:R-:W-:-:S02]  /*147d0*/  FADD.FTZ R34, R56, R55 ;  /* 0x0000003738227221 */ /* 0x000fc40000010000 */
[----:B------:R-:W3:Y:S01]  /*147e0*/  MUFU.EX2 R15, R15 ;  /* 0x0000000f000f7308 */ /* 0x000ee20000000800 */
[----:B-1----:R-:W-:-:S01]  /*147f0*/  FADD.FTZ R35, R12, R35 ;  /* 0x000000230c237221 */ /* 0x002fc20000010000 */
[----:B------:R-:W-:Y:S01]  /*14800*/  FADD.FTZ R47, R57, R34 ;  /* 0x00000022392f7221 */ /* 0x000fe20000010000 */
[----:B------:R-:W-:-:S03]  /*14810*/  F2FP.SATFINITE.E4M3.F32.PACK_AB_MERGE_C R34, R63, R62, RZ ;  /* 0x0000003e3f22723e */ /* 0x000fc600048070ff */
[----:B------:R-:W-:Y:S01]  /*14820*/  FADD.FTZ R58, R58, R47 ;  /* 0x0000002f3a3a7221 */ /* 0x000fe20000010000 */
[----:B------:R-:W-:Y:S01]  /*14830*/  F2FP.SATFINITE.E4M3.F32.PACK_AB_MERGE_C R156, R61, R60, R34 ;  /* 0x0000003c3d9c723e */ /* 0x000fe20004807022 */
[----:B------:R-:W1:Y:S01]  /*14840*/  MUFU.EX2 R13, R13 ;  /* 0x0000000d000d7308 */ /* 0x000e620000000800 */
[----:B--2---:R-:W-:-:S01]  /*14850*/  FADD.FTZ R0, R14, R35 ;  /* 0x000000230e007221 */ /* 0x004fc20000010000 */
[----:B------:R-:W-:Y:S01]  /*14860*/  FADD.FTZ R59, R59, R58 ;  /* 0x0000003a3b3b7221 */ /* 0x000fe20000010000 */
[----:B------:R-:W-:-:S03]  /*14870*/  F2FP.SATFINITE.E4M3.F32.PACK_AB_MERGE_C R34, R67, R66, RZ ;  /* 0x000000424322723e */ /* 0x000fc600048070ff */
[----:B------:R-:W-:Y:S02]  /*14880*/  FADD.FTZ R60, R60, R59 ;  /* 0x0000003b3c3c7221 */ /* 0x000fe40000010000 */
[----:B------:R-:W2:Y:S01]  /*14890*/  MUFU.EX2 R20, R20 ;  /* 0x0000001400147308 */ /* 0x000ea20000000800 */
[----:B---3--:R-:W-:-:S01]  /*148a0*/  FADD.FTZ R0, R15, R0 ;  /* 0x000000000f007221 */ /* 0x008fc20000010000 */
[----:B------:R-:W-:Y:S01]  /*148b0*/  FADD.FTZ R61, R61, R60 ;  /* 0x0000003c3d3d7221 */ /* 0x000fe20000010000 */
[----:B------:R-:W-:-:S03]  /*148c0*/  F2FP.SATFINITE.E4M3.F32.PACK_AB_MERGE_C R14, R15, R14, RZ ;  /* 0x0000000e0f0e723e */ /* 0x000fc600048070ff */
[----:B------:R-:W-:Y:S01]  /*148d0*/  FADD.FTZ R62, R62, R61 ;  /* 0x0000003d3e3e7221 */ /* 0x000fe20000010000 */
[----:B------:R-:W-:Y:S01]  /*148e0*/  F2FP.SATFINITE.E4M3.F32.PACK_AB_MERGE_C R167, R12, R9, R14 ;  /* 0x000000090ca7723e */ /* 0x000fe2000480700e */
[----:B------:R-:W3:Y:S01]  /*148f0*/  MUFU.EX2 R21, R21 ;  /* 0x0000001500157308 */ /* 0x000ee20000000800 */
[----:B-1----:R-:W-:-:S01]  /*14900*/  FADD.FTZ R35, R13, R0 ;  /* 0x000000000d237221 */ /* 0x002fc20000010000 */
[----:B------:R-:W-:Y:S01]  /*14910*/  FADD.FTZ R63, R63, R62 ;  /* 0x0000003e3f3f7221 */ /* 0x000fe20000010000 */
[----:B0-----:R-:W-:-:S04]  /*14920*/  @P2 IMAD.HI.U32 R12, R175, R8, RZ ;  /* 0x00000008af0c2227 */ /* 0x001fc800078e00ff */
[----:B------:R-:W-:Y:S01]  /*14930*/  IMAD.MOV.U32 R9, RZ, RZ, R175 ;  /* 0x000000ffff097224 */ /* 0x000fe200078e00af */
[----:B------:R-:W0:Y:S01]  /*14940*/  MUFU.EX2 R78, R78 ;  /* 0x0000004e004e7308 */ /* 0x000e220000000800 */
[----:B--2---:R-:W-:-:S07]  /*14950*/  FADD.FTZ R0, R20, R35 ;  /* 0x0000002314007221 */ /* 0x004fce0000010000 */
[----:B------:R-:W1:Y:S01]  /*14960*/  MUFU.EX2 R24, R24 ;  /* 0x0000001800187308 */ /* 0x000e620000000800 */
[----:B---3--:R-:W-:-:S07]  /*14970*/  FADD.FTZ R35, R21, R0 ;  /* 0x0000000015237221 */ /* 0x008fce0000010000 */
[----:B------:R-:W2:Y:S01]  /*14980*/  MUFU.EX2 R25, R25 ;  /* 0x0000001900197308 */ /* 0x000ea20000000800 */
[----:B0-----:R-:W-:-:S01]  /*14990*/  FADD.FTZ R35, R78, R35 ;  /* 0x000000234e237221 */ /* 0x001fc20000010000 */
[----:B------:R-:W-:-:S04]  /*149a0*/  F2FP.SATFINITE.E4M3.F32.PACK_AB_MERGE_C R21, R78, R21, RZ ;  /* 0x000000154e15723e */ /* 0x000fc800048070ff */
[----:B------:R-:W-:Y:S02]  /*149b0*/  F2FP.SATFINITE.E4M3.F32.PACK_AB_MERGE_C R161, R20, R13, R21 ;  /* 0x0000000d14a1723e */ /* 0x000fe40004807015 */
        /* <DEDUP_REMOVED lines=8> */
[----:B------:R-:W-:-:S04]  /*14a40*/  F2FP.SATFINITE.E4M3.F32.PACK_AB_MERGE_C R26, R29, R26, RZ ;  /* 0x0000001a1d1a723e */ /* 0x000fc800048070ff */
[----:B------:R-:W-:Y:S02]  /*14a50*/  F2FP.SATFINITE.E4M3.F32.PACK_AB_MERGE_C R163, R25, R24, R26 ;  /* 0x0000001819a3723e */ /* 0x000fe4000480701a */
        /* <DEDUP_REMOVED lines=8> */
[----:B------:R-:W-:-:S04]  /*14ae0*/  F2FP.SATFINITE.E4M3.F32.PACK_AB_MERGE_C R31, R32, R31, RZ ;  /* 0x0000001f201f723e */ /* 0x000fc800048070ff */
[----:B------:R-:W-:Y:S02]  /*14af0*/  F2FP.SATFINITE.E4M3.F32.PACK_AB_MERGE_C R157, R28, R27, R31 ;  /* 0x0000001b1c9d723e */ /* 0x000fe4000480701f */
[----:B------:R-:W2:Y:S01]  /*14b00*/  MUFU.EX2 R33, R33 ;  /* 0x0000002100217308 */ /* 0x000ea20000000800 */
[----:B0-----:R-:W-:Y:S01]  /*14b10*/  F2FP.SATFINITE.E4M3.F32.PACK_AB_MERGE_C R158, R65, R64, R34 ;  /* 0x00000040419e723e */ /* 0x001fe20004807022 */
[----:B------:R-:W-:-:S04]  /*14b20*/  FADD.FTZ R64, R64, R63 ;  /* 0x0000003f40407221 */ /* 0x000fc80000010000 */
[----:B------:R-:W-:Y:S02]  /*14b30*/  FADD.FTZ R65, R65, R64 ;  /* 0x0000004041417221 */ /* 0x000fe40000010000 */
[----:B------:R-:W0:Y:S01]  /*14b40*/  MUFU.EX2 R37, R37 ;  /* 0x0000002500257308 */ /* 0x000e220000000800 */
[----:B-1----:R-:W-:-:S01]  /*14b50*/  FADD.FTZ R0, R30, R15 ;  /* 0x0000000f1e007221 */ /* 0x002fc20000010000 */
[----:B------:R-:W-:Y:S01]  /*14b60*/  FADD.FTZ R66, R66, R65 ;  /* 0x0000004142427221 */ /* 0x000fe20000010000 */
[----:B------:R-:W1:Y:S03]  /*14b70*/  @P2 LDC R15, c[0x0][0x450] ;  /* 0x00011400ff0f2b82 */ /* 0x000e660000000800 */
[----:B------:R-:W-:-:S02]  /*14b80*/  FADD.FTZ R67, R67, R66 ;  /* 0x0000004243437221 */ /* 0x000fc40000010000 */
[----:B------:R-:W-:Y:S01]  /*14b90*/  MUFU.EX2 R70, R70 ;  /* 0x0000004600467308 */ /* 0x000fe20000000800 */
[----:B--2---:R-:W-:-:S07]  /*14ba0*/  FADD.FTZ R0, R33, R0 ;  /* 0x0000000021007221 */ /* 0x004fce0000010000 */
[----:B------:R-:W2:Y:S01]  /*14bb0*/  MUFU.EX2 R71, R71 ;  /* 0x0000004700477308 */ /* 0x000ea20000000800 */
[----:B0-----:R-:W-:-:S07]  /*14bc0*/  FADD.FTZ R3, R37, R0 ;  /* 0x0000000025037221 */ /* 0x001fce0000010000 */
[----:B------:R-:W0:Y:S01]  /*14bd0*/  MUFU.EX2 R36, R36 ;  /* 0x0000002400247308 */ /* 0x000e220000000800 */
[----:B-1----:R-:W-:-:S07]  /*14be0*/  @P2 SHF.R.U32.HI R9, RZ, R15, R12 ;  /* 0x0000000fff092219 */ /* 0x002fce000001160c */
[----:B------:R-:W-:Y:S01]  /*14bf0*/  MUFU.EX2 R68, R68 ;  /* 0x0000004400447308 */ /* 0x000fe20000000800 */
[----:B--2---:R-:W-:Y:S01]  /*14c00*/  F2FP.SATFINITE.E4M3.F32.PACK_AB_MERGE_C R0, R71, R70, RZ ;  /* 0x000000464700723e */ /* 0x004fe200048070ff */
[----:B------:R-:W-:-:S04]  /*14c10*/  IMAD.IADD R9, R88, 0x1, R9 ;  /* 0x0000000158097824 */ /* 0x000fc800078e0209 */
[----:B------:R-:W-:Y:S02]  /*14c20*/  IMAD.IADD R6, R9, 0x1, R6 ;  /* 0x0000000109067824 */ /* 0x000fe400078e0206 */
        /* <DEDUP_REMOVED lines=9> */
[----:B------:R-:W1:Y:S01]  /*14cc0*/  MUFU.EX2 R40, R40 ;  /* 0x0000002800287308 */ /* 0x000e620000000800 */
[----:B0-----:R-:W-:-:S01]  /*14cd0*/  FADD.FTZ R0, R38, R3 ;  /* 0x0000000326007221 */ /* 0x001fc20000010000 */
[----:B------:R-:W-:-:S04]  /*14ce0*/  FADD.FTZ R70, R70, R69 ;  /* 0x0000004546467221 */ /* 0x000fc80000010000 */
[----:B------:R-:W-:Y:S02]  /*14cf0*/  FADD.FTZ R71, R71, R70 ;  /* 0x0000004647477221 */ /* 0x000fe40000010000 */
[----:B------:R-:W-:Y:S01]  /*14d00*/  MUFU.EX2 R74, R74 ;  /* 0x0000004a004a7308 */ /* 0x000fe20000000800 */
[----:B--2---:R-:W-:-:S07]  /*14d10*/  FADD.FTZ R3, R39, R0 ;  /* 0x0000000027037221 */ /* 0x004fce0000010000 */
[----:B------:R-:W0:Y:S01]  /*14d20*/  MUFU.EX2 R5, R5 ;  /* 0x0000000500057308 */ /* 0x000e220000000800 */
[----:B-1----:R-:W-:-:S07]  /*14d30*/  FADD.FTZ R0, R40, R3 ;  /* 0x0000000328007221 */ /* 0x002fce0000010000 */
[----:B------:R-:W1:Y:S08]  /*14d40*/  MUFU.EX2 R41, R41 ;  /* 0x0000002900297308 */ /* 0x000e700000000800 */
[----:B------:R-:W-:Y:S01]  /*14d50*/  MUFU.EX2 R72, R72 ;  /* 0x0000004800487308 */ /* 0x000fe20000000800 */
[----:B0-----:R-:W-:-:S07]  /*14d60*/  F2FP.SATFINITE.E4M3.F32.PACK_AB_MERGE_C R3, R5, R74, RZ ;  /* 0x0000004a0503723e */ /* 0x001fce00048070ff */
[----:B------:R-:W0:Y:S01]  /*14d70*/  MUFU.EX2 R73, R73 ;  /* 0x0000004900497308 */ /* 0x000e220000000800 */
[C---:B-1----:R-:W-:Y:S01]  /*14d80*/  F2FP.SATFINITE.E4M3.F32.PACK_AB_MERGE_C R40, R41.reuse, R40, RZ ;  /* 0x000000282928723e */ /* 0x042fe200048070ff */
[----:B------:R-:W-:-:S03]  /*14d90*/  FADD.FTZ R41, R41, R0 ;  /* 0x0000000029297221 */ /* 0x000fc60000010000 */
[----:B------:R-:W-:-:S03]  /*14da0*/  F2FP.SATFINITE.E4M3.F32.PACK_AB_MERGE_C R153, R39, R38, R40 ;  /* 0x000000262799723e */ /* 0x000fc60004807028 */
[----:B------:R-:W1:Y:S08]  /*14db0*/  MUFU.EX2 R42, R42 ;  /* 0x0000002a002a7308 */ /* 0x000e700000000800 */
[----:B------:R-:W2:Y:S01]  /*14dc0*/  MUFU.EX2 R43, R43 ;  /* 0x0000002b002b7308 */ /* 0x000ea20000000800 */
[----:B0-----:R-:W-:Y:S01]  /*14dd0*/  F2FP.SATFINITE.E4M3.F32.PACK_AB_MERGE_C R154, R73, R72, R3 ;  /* 0x00000048499a723e */ /* 0x001fe20004807003 */
[----:B------:R-:W-:-:S04]  /*14de0*/  FADD.FTZ R72, R72, R71 ;  /* 0x0000004748487221 */ /* 0x000fc80000010000 */
[----:B------:R-:W-:Y:S02]  /*14df0*/  FADD.FTZ R73, R73, R72 ;  /* 0x0000004849497221 */ /* 0x000fe40000010000 */
[----:B------:R-:W0:Y:S01]  /*14e00*/  MUFU.EX2 R44, R44 ;  /* 0x0000002c002c7308 */ /* 0x000e220000000800 */
[----:B-1----:R-:W-:-:S01]  /*14e10*/  FADD.FTZ R0, R42, R41 ;  /* 0x000000292a007221 */ /* 0x002fc20000010000 */
[----:B------:R-:W-:-:S06]  /*14e20*/  FADD.FTZ R74, R74, R73 ;  /* 0x000000494a4a7221 */ /* 0x000fcc0000010000 */
[----:B------:R-:W1:Y:S01]  /*14e30*/  MUFU.EX2 R45, R45 ;  /* 0x0000002d002d7308 */ /* 0x000e620000000800 */
[----:B--2---:R-:W-:-:S04]  /*14e40*/  FADD.FTZ R3, R43, R0 ;  /* 0x000000002b037221 */ /* 0x004fc80000010000 */
[----:B0-----:R-:W-:Y:S01]  /*14e50*/  FADD.FTZ R0, R44, R3 ;  /* 0x000000032c007221 */ /* 0x001fe20000010000 */
[----:B------:R-:W-:-:S01]  /*14e60*/  FADD.FTZ R3, R5, R74 ;  /* 0x0000004a05037221 */ /* 0x000fc20000010000 */
[----:B------:R-:W-:Y:S01]  /*14e70*/  VIADD R5, R89, 0xfffffffe ;  /* 0xfffffffe59057836 */ /* 0x000fe20000000000 */
[C---:B-1----:R-:W-:Y:S01]  /*14e80*/  F2FP.SATFINITE.E4M3.F32.PACK_AB_MERGE_C R8, R45.reuse, R44, RZ ;  /* 0x0000002c2d08723e */ /* 0x042fe200048070ff */
[----:B------:R-:W-:-:S03]  /*14e90*/  FADD.FTZ R0, R45, R0 ;  /* 0x000000002d007221 */ /* 0x000fc60000010000 */
[----:B------:R-:W-:Y:S01]  /*14ea0*/  F2FP.SATFINITE.E4M3.F32.PACK_AB_MERGE_C R155, R43, R42, R8 ;  /* 0x0000002a2b9b723e */ /* 0x000fe20004807008 */
        /* <DEDUP_REMOVED lines=12> */
.L_x_1452:
[----:B------:R-:W-:-:S13]  /*14f70*/  ISETP.NE.AND P4, PT, R7, 0x1, PT ;  /* 0x000000010700780c */ /* 0x000fda0003f85270 */
[----:B------:R-:W0:Y:S02]  /*14f80*/  @P4 LDC.64 R12, c[0x0][0x9e8] ;  /* 0x00027a00ff0c4b82 */ /* 0x000e240000000a00 */
[----:B0-----:R-:W-:-:S05]  /*14f90*/  @P4 IMAD.HI.U32 R12, R8, R12, RZ ;  /* 0x0000000c080c4227 */ /* 0x001fca00078e00ff */
[----:B------:R-:W-:-:S07]  /*14fa0*/  @P4 SHF.R.U32.HI R8, RZ, R13, R12 ;  /* 0x0000000dff084219 */ /* 0x000fce000001160c */
.L_x_1453:
[----:B------:R-:W-:Y:S05]  /*14fb0*/  BSYNC B0 ;  /* 0x0000000000007941 */ /* 0x000fea0003800000 */
.L_x_1451:
[----:B------:R-:W-:-:S05]  /*14fc0*/  IMAD R7, R8, R7, R7 ;  /* 0x0000000708077224 */ /* 0x000fca00078e0207 */
[----:B------:R-:W-:-:S07]  /*14fd0*/  VIMNMX R6, R6, R7, PT ;  /* 0x0000000706067248 */ /* 0x000fce0003fe0100 */
.L_x_1450:
[----:B------:R-:W-:Y:S01]  /*14fe0*/  SHF.R.S32.HI R7, RZ, 0x1f, R6 ;  /* 0x0000001fff077819 */ /* 0x000fe20000011406 */
[----:B------:R-:W-:Y:S01]  /*14ff0*/  ULDC UR32, c[0x0][0x9e4] ;  /* 0x0002790000207ab9 */ /* 0x000fe20000000800 */
[----:B------:R-:W-:Y:S01]  /*15000*/  ULDC UR29, c[0x0][0x9e4] ;  /* 0x00027900001d7ab9 */ /* 0x000fe20000000800 */
[----:B------:R-:W-:Y:S01]  /*15010*/  ULDC UR28, c[0x0][0x988] ;  /* 0x00026200001c7ab9 */ /* 0x000fe20000000800 */
[----:B------:R-:W-:Y:S01]  /*15020*/  LEA.HI R7, R7, R6, RZ, 0x7 ;  /* 0x0000000607077211 */ /* 0x000fe200078f38ff */
[----:B------:R-:W-:Y:S01]  /*15030*/  ULDC UR31, c[0x0][0x988] ;  /* 0x00026200001f7ab9 */ /* 0x000fe20000000800 */
[----:B------:R-:W-:Y:S01]  /*15040*/  ULDC UR30, c[0x0][0x988] ;  /* 0x00026200001e7ab9 */ /* 0x000fe20000000800 */
[----:B------:R-:W-:Y:S01]  /*15050*/  ULDC UR34, c[0x0][0x9e0] ;  /* 0x0002780000227ab9 */ /* 0x000fe20000000800 */
[----:B------:R-:W-:Y:S01]  /*15060*/  SHF.R.S32.HI R7, RZ, 0x7, R7 ;  /* 0x00000007ff077819 */ /* 0x000fe20000011407 */
[----:B------:R-:W-:Y:S01]  /*15070*/  ULDC UR33, c[0x0][0x9e0] ;  /* 0x0002780000217ab9 */ /* 0x000fe20000000800 */
[----:B------:R-:W-:-:S02]  /*15080*/  CS2R R88, SRZ ;  /* 0x0000000000587805 */ /* 0x000fc4000001ff00 */
[----:B------:R-:W-:Y:S02]  /*15090*/  CS2R R90, SRZ ;  /* 0x00000000005a7805 */ /* 0x000fe4000001ff00 */
[----:B------:R-:W-:Y:S02]  /*150a0*/  VIMNMX R12, R180, R7, !PT ;  /* 0x00000007b40c7248 */ /* 0x000fe40007fe0100 */
        /* <DEDUP_REMOVED lines=63> */
[----:B------:R-:W-:-:S07]  /*154a0*/  CS2R R88, SRZ ;  /* 0x0000000000587805 */ /* 0x000fce000001ff00 */
.L_x_1473:
[----:B------:R-:W-:Y:S01]  /*154b0*/  VIADD R13, R169, 0x1 ;  /* 0x00000001a90d7836 */ /* 0x000fe20000000000 */
[----:B------:R-:W-:Y:S05]  /*154c0*/  YIELD ;  /* 0x0000000000007946 */ /* 0x000fea0003800000 */
[----:B------:R-:W-:-:S04]  /*154d0*/  ISETP.NE.AND P4, PT, R13, 0x2, PT ;  /* 0x000000020d00780c */ /* 0x000fc80003f85270 */
[----:B------:R-:W-:Y:S02]  /*154e0*/  SEL R181, RZ, 0x1, P4 ;  /* 0x00000001ffb57807 */ /* 0x000fe40002000000 */
[----:B------:R-:W-:Y:S02]  /*154f0*/  SEL R13, R13, RZ, P4 ;  /* 0x000000ff0d0d7207 */ /* 0x000fe40002000000 */
[----:B------:R-:W-:Y:S02]  /*15500*/  ISETP.NE.AND P4, PT, R179, RZ, PT ;  /* 0x000000ffb300720c */ /* 0x000fe40003f85270 */
[----:B------:R-:W-:-:S11]  /*15510*/  LOP3.LUT R181, R18, R181, RZ, 0x3c, !PT ;  /* 0x000000b512b57212 */ /* 0x000fd600078e3cff */
[----:B------:R-:W-:Y:S05]  /*15520*/  @P4 BRA `(.L_x_1455) ;  /* 0x0000000000304947 */ /* 0x000fea0003800000 */
[----:B------:R-:W-:Y:S05]  /*15530*/  @!P0 BRA `(.L_x_1456) ;  /* 0x0000000000048947 */ /* 0x000fea0003800000 */
[----:B------:R-:W-:Y:S01]  /*15540*/  BPT.TRAP 0x1 ;  /* 0x000000040000795c */ /* 0x000fe20000300000 */
.L_x_1456:
[----:B------:R-:W-:Y:S01]  /*15550*/  IMAD R7, R13, 0x8, R16 ;  /* 0x000000080d077824 */ /* 0x000fe200078e0210 */
[----:B------:R-:W-:-:S04]  /*15560*/  SHF.L.U32 R6, R181, 0x1f, RZ ;  /* 0x0000001fb5067819 */ /* 0x000fc800000006ff */
[----:B------:R0:W1:Y:S01]  /*15570*/  SYNCS.PHASECHK.TRANS64.TRYWAIT P5, [R7+URZ+0x22830], R6 ;  /* 0x02283006070075a7 */ /* 0x00006200080a017f */
[----:B------:R-:W-:Y:S05]  /*15580*/  @!P0 BRA `(.L_x_1457) ;  /* 0x0000000000048947 */ /* 0x000fea0003800000 */
[----:B------:R-:W-:Y:S01]  /*15590*/  BPT.TRAP 0x1 ;  /* 0x000000040000795c */ /* 0x000fe20000300000 */
.L_x_1457:
[----:B------:R-:W-:Y:S04]  /*155a0*/  BSSY B0, `(.L_x_1455) ;  /* 0x0000004000007945 */ /* 0x000fe80003800000 */
[----:B-1----:R-:W-:Y:S05]  /*155b0*/  @P5 BRA `(.L_x_1458) ;  /* 0x0000000000085947 */ /* 0x002fea0003800000 */
[----:B------:R-:W1:Y:S02]  /*155c0*/  SYNCS.PHASECHK.TRANS64.TRYWAIT P5, [R7+URZ+0x22830], R6 ;  /* 0x02283006070075a7 */ /* 0x000e6400080a017f */
[----:B-1----:R-:W-:Y:S05]  /*155d0*/  @!P5 BRA `(.L_x_1459) ;  /* 0x0000016800d8d947 */ /* 0x002fea0003800000 */
.L_x_1458:
[----:B------:R-:W-:Y:S05]  /*155e0*/  BSYNC B0 ;  /* 0x0000000000007941 */ /* 0x000fea0003800000 */
.L_x_1455:
[----:B01----:R-:W0:Y:S01]  /*155f0*/  S2R R6, SR_TID.X ;  /* 0x0000000000067919 */ /* 0x003e220000002100 */
[----:B------:R-:W-:Y:S05]  /*15600*/  WARPSYNC.ALL ;  /* 0x0000000000007948 */ /* 0x000fea0003800000 */
[----:B------:R-:W-:Y:S02]  /*15610*/  IMAD.MOV.U32 R7, RZ, RZ, -0x7fffffe0 ;  /* 0x80000020ff077424 */ /* 0x000fe400078e00ff */
[----:B------:R-:W-:Y:S02]  /*15620*/  IMAD.MOV.U32 R15, RZ, RZ, -0x7fffffe0 ;  /* 0x80000020ff0f7424 */ /* 0x000fe400078e00ff */
[----:B------:R-:W-:Y:S01]  /*15630*/  IMAD.MOV.U32 R9, RZ, RZ, -0x7fffffe0 ;  /* 0x80000020ff097424 */ /* 0x000fe200078e00ff */
[----:B------:R-:W-:Y:S01]  /*15640*/  R2UR UR27, R7 ;  /* 0x00000000071b72ca */ /* 0x000fe200000e0000 */
[----:B------:R-:W-:Y:S01]  /*15650*/  IMAD.MOV.U32 R21, RZ, RZ, -0x7fffffe0 ;  /* 0x80000020ff157424 */ /* 0x000fe200078e00ff */
[----:B------:R-:W-:-:S02]  /*15660*/  R2UR UR7, R15 ;  /* 0x000000000f0772ca */ /* 0x000fc400000e0000 */
[----:B------:R-:W-:Y:S02]  /*15670*/  R2UR UR11, R9 ;  /* 0x00000000090b72ca */ /* 0x000fe400000e0000 */
[----:B------:R-:W-:Y:S02]  /*15680*/  R2UR UR15, R15 ;  /* 0x000000000f0f72ca */ /* 0x000fe400000e0000 */
[----:B------:R-:W-:Y:S02]  /*15690*/  R2UR UR19, R21 ;  /* 0x00000000151372ca */ /* 0x000fe400000e0000 */
[----:B------:R-:W-:Y:S02]  /*156a0*/  R2UR UR23, R7 ;  /* 0x00000000071772ca */ /* 0x000fe400000e0000 */
[----:B0-----:R-:W-:Y:S01]  /*156b0*/  SHF.R.U32.HI R8, RZ, 0x7, R6 ;  /* 0x00000007ff087819 */ /* 0x001fe20000011606 */
[----:B------:R-:W-:-:S04]  /*156c0*/  IMAD R6, R13, 0x600, R4 ;  /* 0x000006000d067824 */ /* 0x000fc800078e0204 */
[----:B------:R-:W-:Y:S01]  /*156d0*/  VIADD R24, R8, 0x8 ;  /* 0x0000000808187836 */ /* 0x000fe20000000000 */
[C---:B------:R-:W-:Y:S01]  /*156e0*/  R2UR UR26, R6.reuse ;  /* 0x00000000061a72ca */ /* 0x040fe200000e0000 */
[C---:B------:R-:W-:Y:S02]  /*156f0*/  VIADD R14, R6.reuse, 0x2 ;  /* 0x00000002060e7836 */ /* 0x040fe40000000000 */
[C---:B------:R-:W-:Y:S01]  /*15700*/  VIADD R8, R6.reuse, 0x200 ;  /* 0x0000020006087836 */ /* 0x040fe20000000000 */
[----:B------:R0:W-:Y:S01]  /*15710*/  BAR.SYNC.DEFER_BLOCKING R24, 0x100 ;  /* 0x000400180000751d */ /* 0x0001e20000010000 */
[----:B------:R-:W-:Y:S01]  /*15720*/  VIADD R20, R6, 0x400 ;  /* 0x0000040006147836 */ /* 0x000fe20000000000 */
[----:B------:R-:W-:Y:S01]  /*15730*/  R2UR UR6, R14 ;  /* 0x000000000e0672ca */ /* 0x000fe200000e0000 */
[----:B------:R-:W-:Y:S01]  /*15740*/  VIADD R14, R6, 0x202 ;  /* 0x00000202060e7836 */ /* 0x000fe20000000000 */
[----:B------:R-:W-:Y:S01]  /*15750*/  R2UR UR10, R8 ;  /* 0x00000000080a72ca */ /* 0x000fe200000e0000 */
[----:B------:R-:W-:Y:S01]  /*15760*/  VIADD R6, R6, 0x402 ;  /* 0x0000040206067836 */ /* 0x000fe20000000000 */
[----:B------:R-:W-:-:S02]  /*15770*/  R2UR UR18, R20 ;  /* 0x00000000141272ca */ /* 0x000fc400000e0000 */
[----:B------:R-:W-:Y:S02]  /*15780*/  R2UR UR14, R14 ;  /* 0x000000000e0e72ca */ /* 0x000fe400000e0000 */
[----:B------:R-:W-:Y:S01]  /*15790*/  R2UR UR22, R6 ;  /* 0x00000000061672ca */ /* 0x000fe200000e0000 */
[----:B0-----:R-:W-:-:S06]  /*157a0*/  WARPGROUP.ARRIVE ;  /* 0x00000000000079c5 */ /* 0x001fcc0000000000 */
        /* <DEDUP_REMOVED lines=17> */
[----:B------:R-:W-:Y:S05]  /*158c0*/  @P4 BRA `(.L_x_1460) ;  /* 0x0000000000284947 */ /* 0x000fea0003800000 */
[----:B------:R-:W-:Y:S05]  /*158d0*/  @!P0 BRA `(.L_x_1461) ;  /* 0x0000000000048947 */ /* 0x000fea0003800000 */
[----:B------:R-:W-:Y:S01]  /*158e0*/  BPT.TRAP 0x1 ;  /* 0x000000040000795c */ /* 0x000fe20000300000 */
.L_x_1461:
[----:B------:R-:W-:Y:S01]  /*158f0*/  SHF.L.U32 R6, R18, 0x1f, RZ ;  /* 0x0000001f12067819 */ /* 0x000fe200000006ff */
[----:B------:R-:W-:-:S04]  /*15900*/  IMAD R7, R169, 0x8, R16 ;  /* 0x00000008a9077824 */ /* 0x000fc800078e0210 */
[----:B------:R0:W1:Y:S01]  /*15910*/  SYNCS.PHASECHK.TRANS64.TRYWAIT P4, [R7+URZ+0x22850], R6 ;  /* 0x02285006070075a7 */ /* 0x000062000808017f */
[----:B------:R-:W-:Y:S05]  /*15920*/  @!P0 BRA `(.L_x_1462) ;  /* 0x0000000000048947 */ /* 0x000fea0003800000 */
[----:B------:R-:W-:Y:S01]  /*15930*/  BPT.TRAP 0x1 ;  /* 0x000000040000795c */ /* 0x000fe20000300000 */
.L_x_1462:
[----:B-1----:R-:W-:Y:S05]  /*15940*/  @P4 BRA `(.L_x_1460) ;  /* 0x0000000000084947 */ /* 0x002fea0003800000 */
[----:B------:R-:W1:Y:S02]  /*15950*/  SYNCS.PHASECHK.TRANS64.TRYWAIT P4, [R7+URZ+0x22850], R6 ;  /* 0x02285006070075a7 */ /* 0x000e64000808017f */
[----:B-1----:R-:W-:Y:S05]  /*15960*/  @!P4 BRA `(.L_x_1463) ;  /* 0x000001680008c947 */ /* 0x002fea0003800000 */
.L_x_1460:
[----:B01----:R-:W-:Y:S01]  /*15970*/  VIADD R6, R16, 0x400 ;  /* 0x0000040010067836 */ /* 0x003fe20000000000 */
[----:B------:R-:W-:Y:S05]  /*15980*/  WARPSYNC.ALL ;  /* 0x0000000000007948 */ /* 0x000fea0003800000 */
[----:B------:R-:W-:Y:S01]  /*15990*/  SHF.R.U32.HI R6, RZ, 0x4, R6 ;  /* 0x00000004ff067819 */ /* 0x000fe20000011606 */
[----:B------:R-:W-:Y:S01]  /*159a0*/  IMAD.MOV.U32 R7, RZ, RZ, 0x40000040 ;  /* 0x40000040ff077424 */ /* 0x000fe200078e00ff */
[----:B------:R-:W-:Y:S01]  /*159b0*/  WARPGROUP.ARRIVE ;  /* 0x00000000000079c5 */ /* 0x000fe20000000000 */
[----:B------:R-:W-:Y:S01]  /*159c0*/  IMAD.MOV.U32 R9, RZ, RZ, 0x40000040 ;  /* 0x40000040ff097424 */ /* 0x000fe200078e00ff */
[----:B------:R-:W-:-:S04]  /*159d0*/  LOP3.LUT R6, R6, 0x3fff, RZ, 0xc0, !PT ;  /* 0x00003fff06067812 */ /* 0x000fc800078ec0ff */
[----:B------:R-:W0:Y:S01]  /*159e0*/  S2R R182, SR_TID.X ;  /* 0x0000000000b67919 */ /* 0x000e220000002100 */
[----:B------:R-:W-:Y:S01]  /*159f0*/  R2UR UR7, R7 ;  /* 0x00000000070772ca */ /* 0x000fe200000e0000 */
[----:B------:R-:W-:Y:S01]  /*15a00*/  IMAD.MOV.U32 R7, RZ, RZ, 0x40000040 ;  /* 0x40000040ff077424 */ /* 0x000fe200078e00ff */
[----:B------:R-:W-:Y:S01]  /*15a10*/  LOP3.LUT R6, R6, 0x10000, RZ, 0xfc, !PT ;  /* 0x0001000006067812 */ /* 0x000fe200078efcff */
[----:B------:R-:W-:Y:S02]  /*15a20*/  IMAD.IADD R14, R190, 0x1, R175 ;  /* 0x00000001be0e7824 */ /* 0x000fe400078e02af */
[C---:B------:R-:W-:Y:S01]  /*15a30*/  FMUL.FTZ R15, R2.reuse, R24 ;  /* 0x00000018020f7220 */ /* 0x040fe20000410000 */
[C---:B------:R-:W-:Y:S01]  /*15a40*/  FMUL.FTZ R18, R2.reuse, R25 ;  /* 0x0000001902127220 */ /* 0x040fe20000410000 */
[C---:B------:R-:W-:Y:S01]  /*15a50*/  FMUL.FTZ R24, R2.reuse, R28 ;  /* 0x0000001c02187220 */ /* 0x040fe20000410000 */
[----:B------:R-:W-:Y:S02]  /*15a60*/  IMAD R6, R169, 0x400, R6 ;  /* 0x00000400a9067824 */ /* 0x000fe400078e0206 */
[C---:B------:R-:W-:Y:S01]  /*15a70*/  FMUL.FTZ R25, R2.reuse, R29 ;  /* 0x0000001d02197220 */ /* 0x040fe20000410000 */
[C---:B------:R-:W-:Y:S01]  /*15a80*/  FMUL.FTZ R20, R2.reuse, R30 ;  /* 0x0000001e02147220 */ /* 0x040fe20000410000 */
[----:B------:R-:W-:Y:S01]  /*15a90*/  FMUL.FTZ R28, R2, R32 ;  /* 0x00000020021c7220 */ /* 0x000fe20000410000 */
[C---:B------:R-:W-:Y:S01]  /*15aa0*/  VIADD R8, R6.reuse, 0x2 ;  /* 0x0000000206087836 */ /* 0x040fe20000000000 */
[----:B------:R-:W-:Y:S01]  /*15ab0*/  R2UR UR6, R6 ;  /* 0x00000000060672ca */ /* 0x000fe200000e0000 */
        /* <DEDUP_REMOVED lines=12> */
[----:B------:R-:W-:Y:S01]  /*15b80*/  QGMMA.64x128x32.F32.E4M3.E4M3 R88, R164, gdesc[UR4], R88, gsb0 ;  /* 0x01e00004a4587df3 */ /* 0x000fe20008000858 */
[----:B------:R-:W-:Y:S01]  /*15b90*/  R2UR UR6, R8 ;  /* 0x00000000080672ca */ /* 0x000fe200000e0000 */
[----:B------:R-:W-:Y:S01]  /*15ba0*/  VIADD R8, R6, 0x4 ;  /* 0x0000000406087836 */ /* 0x000fe20000000000 */
[----:B------:R-:W-:Y:S01]  /*15bb0*/  R2UR UR7, R9 ;  /* 0x00000000090772ca */ /* 0x000fe200000e0000 */
[----:B------:R-:W-:-:S02]  /*15bc0*/  IMAD.MOV.U32 R9, RZ, RZ, 0x40000040 ;  /* 0x40000040ff097424 */ /* 0x000fc400078e00ff */
[----:B------:R-:W-:Y:S01]  /*15bd0*/  FMUL.FTZ R45, R2, R49 ;  /* 0x00000031022d7220 */ /* 0x000fe20000410000 */
[----:B------:R-:W-:Y:S01]  /*15be0*/  VIADD R6, R6, 0x6 ;  /* 0x0000000606067836 */ /* 0x000fe20000000000 */
[----:B0-----:R-:W-:Y:S01]  /*15bf0*/  SHF.R.U32.HI R182, RZ, 0x7, R182 ;  /* 0x00000007ffb67819 */ /* 0x001fe200000116b6 */
        /* <DEDUP_REMOVED lines=46> */
[----:B------:R-:W-:Y:S01]  /*15ee0*/  R2UR UR6, R8 ;  /* 0x00000000080672ca */ /* 0x000fe200000e0000 */
[C---:B------:R-:W-:Y:S01]  /*15ef0*/  FMUL.FTZ R8, R2.reuse, R26 ;  /* 0x0000001a02087220 */ /* 0x040fe20000410000 */
        /* <DEDUP_REMOVED lines=37> */
[----:B------:R-:W-:Y:S02]  /*16150*/  R2UR UR6, R6 ;  /* 0x00000000060672ca */ /* 0x000fe400000e0000 */
[----:B------:R-:W-:Y:S01]  /*16160*/  R2UR UR7, R7 ;  /* 0x00000000070772ca */ /* 0x000fe200000e0000 */
[----:B------:R-:W5:Y:S03]  /*16170*/  @P2 LDC R6, c[0x0][0x450] ;  /* 0x00011400ff062b82 */ /* 0x000f660000000800 */
[----:B------:R-:W0:Y:S05]  /*16180*/  MUFU.TANH R52, R52 ;  /* 0x0000003400347308 */ /* 0x000e2a0000002400 */
[----:B------:R-:W1:Y:S03]  /*16190*/  @P2 LDC R7, c[0x0][0x44c] ;  /* 0x00011300ff072b82 */ /* 0x000e660000000800 */
[----:B------:R-:W0:Y:S08]  /*161a0*/  MUFU.TANH R53, R53 ;  /* 0x0000003500357308 */ /* 0x000e300000002400 */
[----:B------:R-:W0:Y:S08]  /*161b0*/  MUFU.TANH R50, R50 ;  /* 0x0000003200327308 */ /* 0x000e300000002400 */
[----:B------:R-:W0:Y:S01]  /*161c0*/  MUFU.TANH R51, R51 ;  /* 0x0000003300337308 */ /* 0x000e220000002400 */
[----:B-1----:R-:W-:-:S07]  /*161d0*/  @P2 IMAD.HI.U32 R7, R14, R7, RZ ;  /* 0x000000070e072227 */ /* 0x002fce00078e00ff */
[----:B------:R-:W1:Y:S01]  /*161e0*/  MUFU.TANH R56, R56 ;  /* 0x0000003800387308 */ /* 0x000e620000002400 */
[----:B-----5:R-:W-:Y:S01]  /*161f0*/  @P2 SHF.R.U32.HI R14, RZ, R6, R7 ;  /* 0x00000006ff0e2219 */ /* 0x020fe20000011607 */
[----:B------:R-:W-:Y:S01]  /*16200*/  @!P1 IMAD R6, R13, 0x8, R16 ;  /* 0x000000080d069824 */ /* 0x000fe200078e0210 */
[----:B------:R-:W-:-:S03]  /*16210*/  IADD3 R7, -R182, 0xb, RZ ;  /* 0x0000000bb6077810 */ /* 0x000fc60007ffe1ff */
[----:B------:R-:W-:Y:S02]  /*16220*/  @!P1 VIADD R6, R6, 0x22840 ;  /* 0x0002284006069836 */ /* 0x000fe40000000000 */
[----:B------:R-:W0:Y:S03]  /*16230*/  MUFU.TANH R57, R57 ;  /* 0x0000003900397308 */ /* 0x000e260000002400 */
[----:B------:R-:W-:Y:S02]  /*16240*/  @!P1 PRMT R78, RZ, 0x654, R6 ;  /* 0x00000654ff4e9816 */ /* 0x000fe40000000006 */
[----:B------:R-:W5:Y:S03]  /*16250*/  SHFL.IDX PT, R6, R14, RZ, 0x1c1f ;  /* 0x001c1fff0e067589 */ /* 0x000f6600000e0000 */
        /* <DEDUP_REMOVED lines=32> */
[----:B--2---:R-:W-:-:S05]  /*16460*/  IMAD.SHL.U32 R78, R5, 0x80, RZ ;  /* 0x00000080054e7824 */ /* 0x004fca00078e00ff */
[----:B------:R-:W-:-:S04]  /*16470*/  IADD3 R83, -R170, 0x1, -R78 ;  /* 0x00000001aa537810 */ /* 0x000fc80007ffe94e */
[----:B------:R-:W-:-:S05]  /*16480*/  IADD3 R84, -R168, R83, R171 ;  /* 0x00000053a8547210 */ /* 0x000fca0007ffe1ab */
[C---:B------:R-:W-:Y:S02]  /*16490*/  VIADD R83, R84.reuse, UR34 ;  /* 0x0000002254537c36 */ /* 0x040fe40008000000 */
[----:B------:R-:W-:Y:S02]  /*164a0*/  VIADD R84, R84, UR35 ;  /* 0x0000002354547c36 */ /* 0x000fe40008000000 */
[--C-:B-----5:R-:W-:Y:S02]  /*164b0*/  IMAD.IADD R85, R83, 0x1, R6.reuse ;  /* 0x0000000153557824 */ /* 0x120fe400078e0206 */
[----:B------:R-:W-:Y:S01]  /*164c0*/  IMAD.IADD R86, R84, 0x1, R6 ;  /* 0x0000000154567824 */ /* 0x000fe200078e0206 */
[----:B01-34-:R-:W-:Y:S06]  /*164d0*/  @!P3 BRA `(.L_x_1464) ;  /* 0x000000000058b947 */ /* 0x01bfec0003800000 */
[----:B------:R-:W-:Y:S01]  /*164e0*/  IADD3 R87, -R168, R171, R6 ;  /* 0x000000aba8577210 */ /* 0x000fe20007ffe106 */
[----:B------:R-:W-:Y:S03]  /*164f0*/  BSSY B0, `(.L_x_1465) ;  /* 0x0000010000007945 */ /* 0x000fe60003800000 */
        /* <DEDUP_REMOVED lines=10> */
.L_x_1466:
[----:B------:R-:W-:-:S05]  /*165a0*/  IMAD.U32 R152, RZ, RZ, UR32 ;  /* 0x00000020ff987e24 */ /* 0x000fca000f8e00ff */
[----:B------:R-:W-:-:S13]  /*165b0*/  ISETP.NE.AND P4, PT, R152, 0x1, PT ;  /* 0x000000019800780c */ /* 0x000fda0003f85270 */
[----:B------:R-:W0:Y:S02]  /*165c0*/  @P4 LDC.64 R6, c[0x0][0x9e8] ;  /* 0x00027a00ff064b82 */ /* 0x000e240000000a00 */
[----:B0-----:R-:W-:-:S05]  /*165d0*/  @P4 IMAD.HI.U32 R6, R87, R6, RZ ;  /* 0x0000000657064227 */ /* 0x001fca00078e00ff */
[----:B------:R-:W-:-:S07]  /*165e0*/  @P4 SHF.R.U32.HI R87, RZ, R7, R6 ;  /* 0x00000007ff574219 */ /* 0x000fce0000011606 */
.L_x_1467:
[----:B------:R-:W-:Y:S05]  /*165f0*/  BSYNC B0 ;  /* 0x0000000000007941 */ /* 0x000fea0003800000 */
.L_x_1465:
[----:B------:R-:W-:-:S04]  /*16600*/  IMAD R87, R87, R152, -R78 ;  /* 0x0000009857577224 */ /* 0x000fc800078e0a4e */
[----:B------:R-:W-:-:S05]  /*16610*/  IMAD.IADD R87, R87, 0x1, -R170 ;  /* 0x0000000157577824 */ /* 0x000fca00078e0aaa */
[----:B------:R-:W-:Y:S02]  /*16620*/  VIADDMNMX R85, R87, R152, R85, PT ;  /* 0x0000009857557246 */ /* 0x000fe40003800155 */
[----:B------:R-:W-:-:S07]  /*16630*/  VIMNMX R86, R86, R87, !PT ;  /* 0x0000005756567248 */ /* 0x000fce0007fe0100 */
.L_x_1464:
[----:B------:R-:W-:Y:S01]  /*16640*/  ISETP.GT.AND P4, PT, R5, -0x1, PT ;  /* 0xffffffff0500780c */ /* 0x000fe20003f84270 */
[----:B------:R-:W0:Y:S03]  /*16650*/  SHFL.IDX PT, R14, R14, 0x1, 0x1c1f ;  /* 0x003c1f000e0e7f89 */ /* 0x000e2600000e0000 */
[----:B------:R-:W-:-:S04]  /*16660*/  ISETP.GT.AND P5, PT, R86, RZ, P4 ;  /* 0x000000ff5600720c */ /* 0x000fc800027a4270 */
[----:B------:R-:W-:-:S04]  /*16670*/  ISETP.LT.OR P5, PT, R85, 0x1, P5 ;  /* 0x000000015500780c */ /* 0x000fc80002fa1670 */
[----:B------:R-:W-:Y:S02]  /*16680*/  FSEL R15, R15, -INF , !P5 ;  /* 0xff8000000f0f7808 */ /* 0x000fe40006800000 */
[----:B------:R-:W-:-:S04]  /*16690*/  ISETP.GT.AND P5, PT, R86, 0x1, P4 ;  /* 0x000000015600780c */ /* 0x000fc800027a4270 */
[----:B------:R-:W-:-:S04]  /*166a0*/  ISETP.LT.OR P5, PT, R85, 0x2, P5 ;  /* 0x000000025500780c */ /* 0x000fc80002fa1670 */
[----:B------:R-:W-:Y:S02]  /*166b0*/  FSEL R18, R18, -INF , !P5 ;  /* 0xff80000012127808 */ /* 0x000fe40006800000 */
[----:B------:R-:W-:Y:S01]  /*166c0*/  ISETP.GT.AND P5, PT, R86, 0x8, P4 ;  /* 0x000000085600780c */ /* 0x000fe200027a4270 */
[--C-:B0-----:R-:W-:Y:S02]  /*166d0*/  IMAD.IADD R83, R83, 0x1, R14.reuse ;  /* 0x0000000153537824 */ /* 0x101fe400078e020e */
[----:B------:R-:W-:Y:S01]  /*166e0*/  IMAD.IADD R84, R84, 0x1, R14 ;  /* 0x0000000154547824 */ /* 0x000fe200078e020e */
[----:B------:R-:W-:-:S04]  /*166f0*/  ISETP.LT.OR P5, PT, R85, 0x9, P5 ;  /* 0x000000095500780c */ /* 0x000fc80002fa1670 */
[----:B------:R-:W-:Y:S02]  /*16700*/  FSEL R24, R24, -INF , !P5 ;  /* 0xff80000018187808 */ /* 0x000fe40006800000 */
[----:B------:R-:W-:-:S04]  /*16710*/  ISETP.GT.AND P5, PT, R86, 0x9, P4 ;  /* 0x000000095600780c */ /* 0x000fc800027a4270 */
        /* <DEDUP_REMOVED lines=85> */
[----:B------:R-:W-:Y:S01]  /*16c70*/  FSEL R82, R82, -INF , !P5 ;  /* 0xff80000052527808 */ /* 0x000fe20006800000 */
[----:B------:R-:W-:Y:S08]  /*16c80*/  @!P3 BRA `(.L_x_1468) ;  /* 0x000000000058b947 */ /* 0x000ff00003800000 */
        /* <DEDUP_REMOVED lines=12> */
.L_x_1470:
[----:B------:R-:W-:-:S05]  /*16d50*/  IMAD.U32 R85, RZ, RZ, UR32 ;  /* 0x00000020ff557e24 */ /* 0x000fca000f8e00ff */
[----:B------:R-:W-:-:S13]  /*16d60*/  ISETP.NE.AND P5, PT, R85, 0x1, PT ;  /* 0x000000015500780c */ /* 0x000fda0003fa5270 */
[----:B------:R-:W0:Y:S02]  /*16d70*/  @P5 LDC.64 R6, c[0x0][0x9e8] ;  /* 0x00027a00ff065b82 */ /* 0x000e240000000a00 */
[----:B0-----:R-:W-:-:S05]  /*16d80*/  @P5 IMAD.HI.U32 R6, R14, R6, RZ ;  /* 0x000000060e065227 */ /* 0x001fca00078e00ff */
[----:B------:R-:W-:-:S07]  /*16d90*/  @P5 SHF.R.U32.HI R14, RZ, R7, R6 ;  /* 0x00000007ff0e5219 */ /* 0x000fce0000011606 */
.L_x_1471:
[----:B------:R-:W-:Y:S05]  /*16da0*/  BSYNC B0 ;  /* 0x0000000000007941 */ /* 0x000fea0003800000 */
.L_x_1469:
[----:B------:R-:W-:-:S04]  /*16db0*/  IMAD R7, R14, R85, -R78 ;  /* 0x000000550e077224 */ /* 0x000fc800078e0a4e */
[----:B------:R-:W-:-:S05]  /*16dc0*/  IMAD.IADD R6, R7, 0x1, -R170 ;  /* 0x0000000107067824 */ /* 0x000fca00078e0aaa */
[----:B------:R-:W-:Y:S02]  /*16dd0*/  VIADDMNMX R83, R6, R85, R83, PT ;  /* 0x0000005506537246 */ /* 0x000fe40003800153 */
[----:B------:R-:W-:-:S07]  /*16de0*/  VIMNMX R84, R84, R6, !PT ;  /* 0x0000000654547248 */ /* 0x000fce0007fe0100 */
.L_x_1468:
[----:B------:R-:W-:Y:S01]  /*16df0*/  ISETP.GT.AND P5, PT, R84, 0x1, P4 ;  /* 0x000000015400780c */ /* 0x000fe200027a4270 */
[----:B------:R-:W-:Y:S01]  /*16e00*/  UMOV UR41, UR31 ;  /* 0x0000001f00297c82 */ /* 0x000fe20008000000 */
[----:B------:R-:W-:Y:S02]  /*16e10*/  FMNMX.FTZ R7, R15, R10, !PT ;  /* 0x0000000a0f077209 */ /* 0x000fe40007810000 */
[----:B------:R-:W-:Y:S02]  /*16e20*/  ISETP.LT.OR P5, PT, R83, 0x2, P5 ;  /* 0x000000025300780c */ /* 0x000fe40002fa1670 */
[----:B------:R-:W-:Y:S02]  /*16e30*/  FMNMX.FTZ R7, R18, R7, !PT ;  /* 0x0000000712077209 */ /* 0x000fe40007810000 */
[----:B------:R-:W-:Y:S02]  /*16e40*/  FSEL R9, R9, -INF , !P5 ;  /* 0xff80000009097808 */ /* 0x000fe40006800000 */
[----:B------:R-:W-:-:S02]  /*16e50*/  ISETP.GT.AND P5, PT, R84, 0x8, P4 ;  /* 0x000000085400780c */ /* 0x000fc400027a4270 */
[----:B------:R-:W-:Y:S02]  /*16e60*/  FMNMX.FTZ R6, R24, R7, !PT ;  /* 0x0000000718067209 */ /* 0x000fe40007810000 */
[----:B------:R-:W-:Y:S02]  /*16e70*/  ISETP.LT.OR P5, PT, R83, 0x9, P5 ;  /* 0x000000095300780c */ /* 0x000fe40002fa1670 */
[----:B------:R-:W-:Y:S02]  /*16e80*/  FMNMX.FTZ R7, R25, R6, !PT ;  /* 0x0000000619077209 */ /* 0x000fe40007810000 */
[----:B------:R-:W-:Y:S02]  /*16e90*/  FSEL R20, R20, -INF , !P5 ;  /* 0xff80000014147808 */ /* 0x000fe40006800000 */
[----:B------:R-:W-:Y:S02]  /*16ea0*/  ISETP.GT.AND P5, PT, R84, 0x9, P4 ;  /* 0x000000095400780c */ /* 0x000fe400027a4270 */
[----:B------:R-:W-:-:S02]  /*16eb0*/  FMNMX.FTZ R6, R28, R7, !PT ;  /* 0x000000071c067209 */ /* 0x000fc40007810000 */
[----:B------:R-:W-:Y:S02]  /*16ec0*/  ISETP.LT.OR P5, PT, R83, 0xa, P5 ;  /* 0x0000000a5300780c */ /* 0x000fe40002fa1670 */
[----:B------:R-:W-:Y:S02]  /*16ed0*/  FMNMX.FTZ R7, R29, R6, !PT ;  /* 0x000000061d077209 */ /* 0x000fe40007810000 */
[----:B------:R-:W-:Y:S02]  /*16ee0*/  FSEL R21, R21, -INF , !P5 ;  /* 0xff80000015157808 */ /* 0x000fe40006800000 */
[----:B------:R-:W-:Y:S02]  /*16ef0*/  ISETP.GT.AND P5, PT, R84, 0x10, P4 ;  /* 0x000000105400780c */ /* 0x000fe400027a4270 */
[----:B------:R-:W-:Y:S02]  /*16f00*/  FMNMX.FTZ R6, R32, R7, !PT ;  /* 0x0000000720067209 */ /* 0x000fe40007810000 */
[----:B------:R-:W-:-:S02]  /*16f10*/  ISETP.LT.OR P5, PT, R83, 0x11, P5 ;  /* 0x000000115300780c */ /* 0x000fc40002fa1670 */
[----:B------:R-:W-:Y:S02]  /*16f20*/  FMNMX.FTZ R7, R33, R6, !PT ;  /* 0x0000000621077209 */ /* 0x000fe40007810000 */
[----:B------:R-:W-:Y:S02]  /*16f30*/  FSEL R26, R26, -INF , !P5 ;  /* 0xff8000001a1a7808 */ /* 0x000fe40006800000 */
[----:B------:R-:W-:Y:S02]  /*16f40*/  ISETP.GT.AND P5, PT, R84, 0x11, P4 ;  /* 0x000000115400780c */ /* 0x000fe400027a4270 */
[----:B------:R-:W-:Y:S02]  /*16f50*/  FMNMX.FTZ R6, R36, R7, !PT ;  /* 0x0000000724067209 */ /* 0x000fe40007810000 */
[----:B------:R-:W-:Y:S02]  /*16f60*/  ISETP.LT.OR P5, PT, R83, 0x12, P5 ;  /* 0x000000125300780c */ /* 0x000fe40002fa1670 */
[----:B------:R-:W-:-:S02]  /*16f70*/  FMNMX.FTZ R7, R37, R6, !PT ;  /* 0x0000000625077209 */ /* 0x000fc40007810000 */
[----:B------:R-:W-:Y:S02]  /*16f80*/  FSEL R27, R27, -INF , !P5 ;  /* 0xff8000001b1b7808 */ /* 0x000fe40006800000 */
[----:B------:R-:W-:Y:S02]  /*16f90*/  ISETP.GT.AND P5, PT, R84, 0x18, P4 ;  /* 0x000000185400780c */ /* 0x000fe400027a4270 */
[----:B------:R-:W-:Y:S02]  /*16fa0*/  FMNMX.FTZ R6, R40, R7, !PT ;  /* 0x0000000728067209 */ /* 0x000fe40007810000 */
[----:B------:R-:W-:Y:S02]  /*16fb0*/  ISETP.LT.OR P5, PT, R83, 0x19, P5 ;  /* 0x000000195300780c */ /* 0x000fe40002fa1670 */
[----:B------:R-:W-:Y:S02]  /*16fc0*/  FMNMX.FTZ R7, R41, R6, !PT ;  /* 0x0000000629077209 */ /* 0x000fe40007810000 */
[----:B------:R-:W-:-:S02]  /*16fd0*/  FSEL R30, R30, -INF , !P5 ;  /* 0xff8000001e1e7808 */ /* 0x000fc40006800000 */
[----:B------:R-:W-:Y:S02]  /*16fe0*/  ISETP.GT.AND P5, PT, R84, 0x19, P4 ;  /* 0x000000195400780c */ /* 0x000fe400027a4270 */
        /* <DEDUP_REMOVED lines=69> */
[----:B0-----:R-:W-:Y:S01]  /*17440*/  FMNMX.FTZ R6, R14, R7, !PT ;  /* 0x000000070e067209 */ /* 0x001fe20007810000 */
[----:B------:R-:W-:Y:S01]  /*17450*/  IMAD.U32 R7, RZ, RZ, UR41 ;  /* 0x00000029ff077e24 */ /* 0x000fe2000f8e00ff */
[----:B------:R-:W-:Y:S02]  /*17460*/  FSEL R62, R62, -INF , !P5 ;  /* 0xff8000003e3e7808 */ /* 0x000fe40006800000 */
[----:B------:R-:W-:Y:S01]  /*17470*/  ISETP.GT.AND P5, PT, R84, 0x59, P4 ;  /* 0x000000595400780c */ /* 0x000fe200027a4270 */
[----:B------:R-:W-:-:S03]  /*17480*/  FFMA.FTZ R7, R6, R7, -8 ;  /* 0xc100000006077423 */ /* 0x000fc60000010007 */
        /* <DEDUP_REMOVED lines=23> */
[C---:B------:R-:W-:Y:S02]  /*17600*/  ISETP.GT.AND P5, PT, R84.reuse, RZ, P4 ;  /* 0x000000ff5400720c */ /* 0x040fe400027a4270 */
[----:B------:R-:W-:Y:S02]  /*17610*/  ISETP.GT.AND P4, PT, R84, 0x79, P4 ;  /* 0x000000795400780c */ /* 0x000fe40002784270 */
[C---:B------:R-:W-:Y:S02]  /*17620*/  ISETP.LT.OR P5, PT, R83.reuse, 0x1, P5 ;  /* 0x000000015300780c */ /* 0x040fe40002fa1670 */
[----:B------:R-:W-:Y:S02]  /*17630*/  ISETP.LT.OR P4, PT, R83, 0x7a, P4 ;  /* 0x0000007a5300780c */ /* 0x000fe40002781670 */
[----:B------:R-:W-:-:S02]  /*17640*/  FSEL R8, R8, -INF , !P5 ;  /* 0xff80000008087808 */ /* 0x000fc40006800000 */
[----:B------:R-:W-:Y:S02]  /*17650*/  FSETP.NEU.FTZ.AND P5, PT, R6, -INF , PT ;  /* 0xff8000000600780b */ /* 0x000fe40003fbd000 */
[----:B------:R-:W-:Y:S02]  /*17660*/  FSEL R80, R80, -INF , !P4 ;  /* 0xff80000050507808 */ /* 0x000fe40006000000 */
[----:B------:R-:W-:-:S05]  /*17670*/  FSEL R7, R7, RZ, P5 ;  /* 0x000000ff07077208 */ /* 0x000fca0002800000 */
[--C-:B------:R-:W-:Y:S01]  /*17680*/  FFMA.FTZ R14, R15, UR41, -R7.reuse ;  /* 0x000000290f0e7c23 */ /* 0x100fe20008010807 */
[----:B------:R-:W-:-:S01]  /*17690*/  FFMA.FTZ R15, R18, UR41, -R7 ;  /* 0x00000029120f7c23 */ /* 0x000fc20008010807 */
[--C-:B------:R-:W-:Y:S01]  /*176a0*/  FFMA.FTZ R18, R24, UR41, -R7.reuse ;  /* 0x0000002918127c23 */ /* 0x100fe20008010807 */
[----:B------:R-:W-:-:S01]  /*176b0*/  FFMA.FTZ R24, R28, UR41, -R7 ;  /* 0x000000291c187c23 */ /* 0x000fc20008010807 */
[----:B------:R-:W-:Y:S01]  /*176c0*/  FMNMX.FTZ R28, R8, R11, !PT ;  /* 0x0000000b081c7209 */ /* 0x000fe20007810000 */
        /* <DEDUP_REMOVED lines=29> */
[----:B------:R-:W-:Y:S01]  /*178a0*/  FFMA.FTZ R82, R82, UR41, -R7 ;  /* 0x0000002952527c23 */ /* 0x000fe20008010807 */
[----:B------:R-:W-:Y:S01]  /*178b0*/  MUFU.EX2 R14, R14 ;  /* 0x0000000e000e7308 */ /* 0x000fe20000000800 */
[----:B------:R-:W-:-:S04]  /*178c0*/  FMNMX.FTZ R36, R34, R83, !PT ;  /* 0x0000005322247209 */ /* 0x000fc80007810000 */
[----:B------:R-:W-:Y:S01]  /*178d0*/  FMNMX.FTZ R83, R35, R36, !PT ;  /* 0x0000002423537209 */ /* 0x000fe20007810000 */
[----:B------:R-:W-:-:S02]  /*178e0*/  FFMA.FTZ R36, R40, UR41, -R7 ;  /* 0x0000002928247c23 */ /* 0x000fc40008010807 */
[----:B------:R-:W-:Y:S01]  /*178f0*/  MUFU.EX2 R15, R15 ;  /* 0x0000000f000f7308 */ /* 0x000fe20000000800 */
[----:B------:R-:W-:-:S04]  /*17900*/  FMNMX.FTZ R40, R38, R83, !PT ;  /* 0x0000005326287209 */ /* 0x000fc80007810000 */
[----:B------:R-:W-:-:S03]  /*17910*/  FMNMX.FTZ R83, R39, R40, !PT ;  /* 0x0000002827537209 */ /* 0x000fc60007810000 */
        /* <DEDUP_REMOVED lines=24> */
[----:B------:R-:W-:-:S01]  /*17aa0*/  FFMA.FTZ R52, R56, UR41, -R7 ;  /* 0x0000002938347c23 */ /* 0x000fc20008010807 */
[----:B------:R-:W-:Y:S01]  /*17ab0*/  FSEL R7, R6, RZ, P5 ;  /* 0x000000ff06077208 */ /* 0x000fe20002800000 */
[----:B------:R-:W-:Y:S01]  /*17ac0*/  MUFU.EX2 R37, R37 ;  /* 0x0000002500257308 */ /* 0x000fe20000000800 */
[----:B------:R-:W-:-:S03]  /*17ad0*/  FMNMX.FTZ R56, R70, R83, !PT ;  /* 0x0000005346387209 */ /* 0x000fc60007810000 */
[----:B------:R-:W-:Y:S01]  /*17ae0*/  FADD.FTZ R10, -R7, R10 ;  /* 0x0000000a070a7221 */ /* 0x000fe20000010100 */
[----:B------:R-:W-:-:S03]  /*17af0*/  FMNMX.FTZ R83, R71, R56, !PT ;  /* 0x0000003847537209 */ /* 0x000fc60007810000 */
[----:B------:R-:W-:Y:S01]  /*17b00*/  FMUL.FTZ R81, R10, UR41 ;  /* 0x000000290a517c20 */ /* 0x000fe20008410000 */
[----:B------:R-:W-:Y:S01]  /*17b10*/  FMNMX.FTZ R56, R74, R83, !PT ;  /* 0x000000534a387209 */ /* 0x000fe20007810000 */
[----:B------:R-:W-:Y:S03]  /*17b20*/  MUFU.EX2 R36, R36 ;  /* 0x0000002400247308 */ /* 0x000fe60000000800 */
[----:B------:R-:W-:-:S04]  /*17b30*/  FMNMX.FTZ R56, R75, R56, !PT ;  /* 0x000000384b387209 */ /* 0x000fc80007810000 */
[----:B------:R-:W-:Y:S01]  /*17b40*/  FMNMX.FTZ R83, R79, R56, !PT ;  /* 0x000000384f537209 */ /* 0x000fe20007810000 */
[----:B------:R-:W0:Y:S03]  /*17b50*/  MUFU.EX2 R81, R81 ;  /* 0x0000005100517308 */ /* 0x000e260000000800 */
[----:B------:R-:W-:-:S05]  /*17b60*/  FMNMX.FTZ R83, R80, R83, !PT ;  /* 0x0000005350537209 */ /* 0x000fca0007810000 */
[----:B------:R-:W1:Y:S01]  /*17b70*/  SHFL.BFLY PT, R78, R83, 0x2, 0x1f ;  /* 0x0c401f00534e7f89 */ /* 0x000e6200000e0000 */
[----:B------:R-:W-:Y:S08]  /*17b80*/  MUFU.EX2 R41, R41 ;  /* 0x0000002900297308 */ /* 0x000ff00000000800 */
[----:B------:R-:W-:Y:S08]  /*17b90*/  MUFU.EX2 R40, R40 ;  /* 0x0000002800287308 */ /* 0x000ff00000000800 */
[----:B------:R-:W-:Y:S01]  /*17ba0*/  MUFU.EX2 R45, R45 ;  /* 0x0000002d002d7308 */ /* 0x000fe20000000800 */
[----:B-1----:R-:W-:-:S07]  /*17bb0*/  FMNMX.FTZ R78, R83, R78, !PT ;  /* 0x0000004e534e7209 */ /* 0x002fce0007810000 */
[----:B------:R-:W-:Y:S01]  /*17bc0*/  MUFU.EX2 R44, R44 ;  /* 0x0000002c002c7308 */ /* 0x000fe20000000800 */
[----:B------:R-:W1:Y:S07]  /*17bd0*/  SHFL.BFLY PT, R83, R78, 0x1, 0x1f ;  /* 0x0c201f004e537f89 */ /* 0x000e6e00000e0000 */
[----:B------:R-:W-:Y:S08]  /*17be0*/  MUFU.EX2 R49, R49 ;  /* 0x0000003100317308 */ /* 0x000ff00000000800 */
[----:B------:R-:W-:Y:S08]  /*17bf0*/  MUFU.EX2 R48, R48 ;  /* 0x0000003000307308 */ /* 0x000ff00000000800 */
[----:B------:R-:W-:Y:S01]  /*17c00*/  MUFU.EX2 R53, R53 ;  /* 0x0000003500357308 */ /* 0x000fe20000000800 */
[----:B-1----:R-:W-:Y:S01]  /*17c10*/  FMNMX.FTZ R7, R78, R83, !PT ;  /* 0x000000534e077209 */ /* 0x002fe20007810000 */
        /* <DEDUP_REMOVED lines=21> */
[----:B------:R-:W-:Y:S01]  /*17d70*/  FSEL R46, R7, RZ, P4 ;  /* 0x000000ff072e7208 */ /* 0x000fe20002000000 */
[----:B------:R-:W-:Y:S01]  /*17d80*/  MUFU.EX2 R85, R85 ;  /* 0x0000005500557308 */ /* 0x000fe20000000800 */
[----:B------:R-:W-:-:S01]  /*17d90*/  FFMA.FTZ R51, R51, UR41, -R10 ;  /* 0x0000002933337c23 */ /* 0x000fc2000801080a */
[--C-:B------:R-:W-:Y:S01]  /*17da0*/  FFMA.FTZ R54, R54, UR41, -R10.reuse ;  /* 0x0000002936367c23 */ /* 0x100fe2000801080a */
[----:B------:R-:W-:-:S01]  /*17db0*/  FFMA.FTZ R55, R55, UR41, -R10 ;  /* 0x0000002937377c23 */ /* 0x000fc2000801080a */
[----:B------:R-:W-:Y:S01]  /*17dc0*/  FADD.FTZ R11, -R46, R11 ;  /* 0x0000000b2e0b7221 */ /* 0x000fe20000010100 */
[----:B------:R-:W-:-:S01]  /*17dd0*/  FFMA.FTZ R46, R47, UR41, -R10 ;  /* 0x000000292f2e7c23 */ /* 0x000fc2000801080a */
[--C-:B------:R-:W-:Y:S01]  /*17de0*/  FFMA.FTZ R58, R58, UR41, -R10.reuse ;  /* 0x000000293a3a7c23 */ /* 0x100fe2000801080a */
[----:B------:R-:W-:-:S01]  /*17df0*/  FFMA.FTZ R59, R59, UR41, -R10 ;  /* 0x000000293b3b7c23 */ /* 0x000fc2000801080a */
[----:B------:R-:W-:Y:S01]  /*17e00*/  FMUL.FTZ R78, R11, UR41 ;  /* 0x000000290b4e7c20 */ /* 0x000fe20008410000 */
        /* <DEDUP_REMOVED lines=12> */
[----:B------:R-:W-:Y:S01]  /*17ed0*/  FFMA.FTZ R10, R80, UR41, -R10 ;  /* 0x00000029500a7c23 */ /* 0x000fe2000801080a */
[----:B0-----:R-:W-:-:S03]  /*17ee0*/  FFMA.FTZ R80, R81, R3, R14 ;  /* 0x0000000351507223 */ /* 0x001fc6000001000e */
[----:B------:R-:W0:Y:S01]  /*17ef0*/  MUFU.EX2 R9, R9 ;  /* 0x0000000900097308 */ /* 0x000e220000000800 */
[----:B------:R-:W-:-:S04]  /*17f00*/  FADD.FTZ R47, R15, R80 ;  /* 0x000000500f2f7221 */ /* 0x000fc80000010000 */
[----:B------:R-:W-:-:S03]  /*17f10*/  FADD.FTZ R80, R18, R47 ;  /* 0x0000002f12507221 */ /* 0x000fc60000010000 */
[----:B------:R-:W2:Y:S01]  /*17f20*/  MUFU.EX2 R20, R20 ;  /* 0x0000001400147308 */ /* 0x000ea20000000800 */
[----:B-1----:R-:W-:-:S01]  /*17f30*/  FFMA.FTZ R3, R78, R0, R85 ;  /* 0x000000004e037223 */ /* 0x002fc20000010055 */
[----:B------:R-:W-:-:S03]  /*17f40*/  FADD.FTZ R47, R25, R80 ;  /* 0x00000050192f7221 */ /* 0x000fc60000010000 */
[----:B------:R-:W-:Y:S01]  /*17f50*/  FADD.FTZ R0, R8, R3 ;  /* 0x0000000308007221 */ /* 0x000fe20000010000 */
[----:B------:R-:W-:-:S02]  /*17f60*/  FADD.FTZ R80, R24, R47 ;  /* 0x0000002f18507221 */ /* 0x000fc40000010000 */
        /* <DEDUP_REMOVED lines=26> */
[----:B------:R-:W-:-:S06]  /*18110*/  FADD.FTZ R47, R53, R80 ;  /* 0x00000050352f7221 */ /* 0x000fcc0000010000 */
        /* <DEDUP_REMOVED lines=16> */
[----:B------:R-:W-:-:S06]  /*18220*/  FADD.FTZ R0, R52, R47 ;  /* 0x0000002f34007221 */ /* 0x000fcc0000010000 */
[----:B------:R-:W1:Y:S01]  /*18230*/  MUFU.EX2 R55, R55 ;  /* 0x0000003700377308 */ /* 0x000e620000000800 */
[----:B0-----:R-:W-:-:S07]  /*18240*/  FADD.FTZ R3, R50, R3 ;  /* 0x0000000332037221 */ /* 0x001fce0000010000 */
[----:B------:R-:W0:Y:S01]  /*18250*/  MUFU.EX2 R56, R84 ;  /* 0x0000005400387308 */ /* 0x000e220000000800 */
[----:B--2---:R-:W-:-:S01]  /*18260*/  FADD.FTZ R80, R54, R3 ;  /* 0x0000000336507221 */ /* 0x004fc20000010000 */
[----:B------:R-:W-:-:S06]  /*18270*/  FADD.FTZ R3, R57, R0 ;  /* 0x0000000039037221 */ /* 0x000fcc0000010000 */
        /* <DEDUP_REMOVED lines=50> */
.L_x_1472:
[----:B------:R-:W-:Y:S01]  /*185a0*/  F2FP.SATFINITE.E4M3.F32.PACK_AB_MERGE_C R9, R20, R9, RZ ;  /* 0x000000091409723e */ /* 0x000fe200048070ff */
[-C--:B------:R-:W-:Y:S01]  /*185b0*/  FMUL.FTZ R88, R88, R81.reuse ;  /* 0x0000005158587220 */ /* 0x080fe20000410000 */
[----:B------:R-:W-:Y:S01]  /*185c0*/  ISETP.GT.AND P4, PT, R5, R12, PT ;  /* 0x0000000c0500720c */ /* 0x000fe20003f84270 */
[----:B------:R-:W-:Y:S01]  /*185d0*/  FMUL.FTZ R89, R89, R81 ;  /* 0x0000005159597220 */ /* 0x000fe20000410000 */
[----:B------:R-:W-:Y:S01]  /*185e0*/  F2FP.SATFINITE.E4M3.F32.PACK_AB_MERGE_C R165, R8, R85, R9 ;  /* 0x0000005508a5723e */ /* 0x000fe20004807009 */
[----:B------:R-:W-:Y:S01]  /*185f0*/  IMAD R8, R169, 0x8, R16 ;  /* 0x00000008a9087824 */ /* 0x000fe200078e0210 */
[----:B------:R-:W-:Y:S01]  /*18600*/  F2FP.SATFINITE.E4M3.F32.PACK_AB_MERGE_C R18, R25, R18, RZ ;  /* 0x000000121912723e */ /* 0x000fe200048070ff */
[----:B------:R-:W-:Y:S01]  /*18610*/  IMAD.U32 R9, RZ, RZ, UR38 ;  /* 0x00000026ff097e24 */ /* 0x000fe2000f8e00ff */
[----:B------:R-:W-:Y:S01]  /*18620*/  F2FP.SATFINITE.E4M3.F32.PACK_AB_MERGE_C R54, R55, R54, RZ ;  /* 0x000000363736723e */ /* 0x000fe200048070ff */
[----:B------:R-:W-:Y:S01]  /*18630*/  VIADD R8, R8, 0x22860 ;  /* 0x0002286008087836 */ /* 0x000fe20000000000 */
[----:B------:R-:W-:Y:S01]  /*18640*/  F2FP.SATFINITE.E4M3.F32.PACK_AB_MERGE_C R10, R10, R79, RZ ;  /* 0x0000004f0a0a723e */ /* 0x000fe200048070ff */
[-C--:B------:R-:W-:Y:S01]  /*18650*/  FMUL.FTZ R92, R92, R81.reuse ;  /* 0x000000515c5c7220 */ /* 0x080fe20000410000 */
        /* <DEDUP_REMOVED lines=95> */
[----:B0-----:R-:W-:Y:S06]  /*18c50*/  @P4 BRA `(.L_x_1473) ;  /* 0xffffffc800144947 */ /* 0x001fec000383ffff */
[----:B------:R-:W-:Y:S02]  /*18c60*/  IMAD.MOV.U32 R11, RZ, RZ, R7 ;  /* 0x000000ffff0b7224 */ /* 0x000fe400078e0007 */
[----:B------:R-:W-:Y:S02]  /*18c70*/  IMAD.MOV.U32 R10, RZ, RZ, R6 ;  /* 0x000000ffff0a7224 */ /* 0x000fe400078e0006 */
[----:B------:R-:W-:Y:S02]  /*18c80*/  IMAD.MOV.U32 R169, RZ, RZ, R13 ;  /* 0x000000ffffa97224 */ /* 0x000fe400078e000d */
[----:B------:R-:W-:-:S07]  /*18c90*/  IMAD.MOV.U32 R18, RZ, RZ, R181 ;  /* 0x000000ffff127224 */ /* 0x000fce00078e00b5 */
.L_x_1454:
[----:B------:R-:W0:Y:S01]  /*18ca0*/  LDC R6, c[0x0][0x448] ;  /* 0x00011200ff067b82 */ /* 0x000e220000000800 */
[----:B------:R-:W-:Y:S01]  /*18cb0*/  IADD3 R9, R171, 0x1, -R168 ;  /* 0x00000001ab097810 */ /* 0x000fe20007ffe8a8 */
[----:B------:R-:W-:-:S06]  /*18cc0*/  ULDC UR6, c[0x0][0x9dc] ;  /* 0x0002770000067ab9 */ /* 0x000fcc0000000800 */
[----:B------:R-:W1:Y:S01]  /*18cd0*/  LDC R12, c[0x0][0x9e4] ;  /* 0x00027900ff0c7b82 */ /* 0x000e620000000800 */
[----:B0-----:R-:W-:Y:S01]  /*18ce0*/  ISETP.NE.AND P4, PT, R6, 0x1, PT ;  /* 0x000000010600780c */ /* 0x001fe20003f85270 */
[----:B------:R-:W-:Y:S01]  /*18cf0*/  VIADD R6, R175, 0x7f ;  /* 0x0000007faf067836 */ /* 0x000fe20000000000 */
[----:B-1----:R-:W-:-:S11]  /*18d00*/  ISETP.GE.AND P5, PT, R12, 0x1, PT ;  /* 0x000000010c00780c */ /* 0x002fd60003fa6270 */
[----:B------:R-:W0:Y:S08]  /*18d10*/  @P4 LDC R7, c[0x0][0x44c] ;  /* 0x00011300ff074b82 */ /* 0x000e300000000800 */
[----:B------:R-:W1:Y:S01]  /*18d20*/  @P4 LDC R8, c[0x0][0x450] ;  /* 0x00011400ff084b82 */ /* 0x000e620000000800 */
[----:B0-----:R-:W-:-:S05]  /*18d30*/  @P4 IMAD.HI.U32 R7, R6, R7, RZ ;  /* 0x0000000706074227 */ /* 0x001fca00078e00ff */
[----:B-1----:R-:W-:-:S05]  /*18d40*/  @P4 SHF.R.U32.HI R6, RZ, R8, R7 ;  /* 0x00000008ff064219 */ /* 0x002fca0000011607 */
[----:B------:R-:W-:-:S04]  /*18d50*/  IMAD.IADD R6, R6, 0x1, R9 ;  /* 0x0000000106067824 */ /* 0x000fc800078e0209 */
[----:B------:R-:W-:Y:S01]  /*18d60*/  VIADD R8, R6, -UR6 ;  /* 0x8000000606087c36 */ /* 0x000fe20008000000 */
[----:B------:R-:W-:Y:S06]  /*18d70*/  @!P5 BRA `(.L_x_1474) ;  /* 0x000000000048d947 */ /* 0x000fec0003800000 */
[----:B------:R-:W-:Y:S01]  /*18d80*/  IMAD.MOV.U32 R9, RZ, RZ, R6 ;  /* 0x000000ffff097224 */ /* 0x000fe200078e0006 */
[----:B------:R-:W-:Y:S04]  /*18d90*/  BSSY B0, `(.L_x_1475) ;  /* 0x000000e000007945 */ /* 0x000fe80003800000 */
        /* <DEDUP_REMOVED lines=9> */
.L_x_1476:
[----:B------:R-:W-:-:S13]  /*18e30*/  ISETP.NE.AND P2, PT, R12, 0x1, PT ;  /* 0x000000010c00780c */ /* 0x000fda0003f45270 */
[----:B------:R-:W0:Y:S02]  /*18e40*/  @P2 LDC.64 R6, c[0x0][0x9e8] ;  /* 0x00027a00ff062b82 */ /* 0x000e240000000a00 */
[----:B0-----:R-:W-:-:S05]  /*18e50*/  @P2 IMAD.HI.U32 R6, R9, R6, RZ ;  /* 0x0000000609062227 */ /* 0x001fca00078e00ff */
[----:B------:R-:W-:-:S07]  /*18e60*/  @P2 SHF.R.U32.HI R9, RZ, R7, R6 ;  /* 0x00000007ff092219 */ /* 0x000fce0000011606 */
.L_x_1477:
[----:B------:R-:W-:Y:S05]  /*18e70*/  BSYNC B0 ;  /* 0x0000000000007941 */ /* 0x000fea0003800000 */
.L_x_1475:
[----:B------:R-:W-:-:S05]  /*18e80*/  IMAD R9, R9, R12, RZ ;  /* 0x0000000c09097224 */ /* 0x000fca00078e02ff */
[----:B------:R-:W-:-:S07]  /*18e90*/  VIMNMX R8, R8, R9, !PT ;  /* 0x0000000908087248 */ /* 0x000fce0007fe0100 */
.L_x_1474:
        /* <DEDUP_REMOVED lines=10> */
.L_x_1489:
        /* <DEDUP_REMOVED lines=8> */
.L_x_1480:
        /* <DEDUP_REMOVED lines=8> */
.L_x_1481:
[----:B------:R-:W-:Y:S04]  /*19040*/  BSSY B0, `(.L_x_1479) ;  /* 0x0000004000007945 */ /* 0x000fe80003800000 */
[----:B-1----:R-:W-:Y:S05]  /*19050*/  @P3 BRA `(.L_x_1482) ;  /* 0x0000000000083947 */ /* 0x002fea0003800000 */
[----:B------:R-:W1:Y:S02]  /*19060*/  SYNCS.PHASECHK.TRANS64.TRYWAIT P3, [R7+URZ+0x22830], R6 ;  /* 0x02283006070075a7 */ /* 0x000e64000806017f */
[----:B-1----:R-:W-:Y:S05]  /*19070*/  @!P3 BRA `(.L_x_1483) ;  /* 0x000001300058b947 */ /* 0x002fea0003800000 */
.L_x_1482:
[----:B------:R-:W-:Y:S05]  /*19080*/  BSYNC B0 ;  /* 0x0000000000007941 */ /* 0x000fea0003800000 */
.L_x_1479:
[----:B01----:R-:W0:Y:S01]  /*19090*/  S2R R6, SR_TID.X ;  /* 0x0000000000067919 */ /* 0x003e220000002100 */
[----:B------:R-:W-:Y:S01]  /*190a0*/  VIADD R15, R169, 0x1 ;  /* 0x00000001a90f7836 */ /* 0x000fe20000000000 */
[----:B------:R-:W-:Y:S05]  /*190b0*/  WARPSYNC.ALL ;  /* 0x0000000000007948 */ /* 0x000fea0003800000 */
[C---:B------:R-:W-:Y:S01]  /*190c0*/  ISETP.NE.AND P3, PT, R15.reuse, 0x2, PT ;  /* 0x000000020f00780c */ /* 0x040fe20003f65270 */
[----:B------:R-:W-:Y:S02]  /*190d0*/  IMAD.MOV.U32 R7, RZ, RZ, -0x7fffffe0 ;  /* 0x80000020ff077424 */ /* 0x000fe400078e00ff */
[----:B------:R-:W-:Y:S01]  /*190e0*/  IMAD.MOV.U32 R11, RZ, RZ, -0x7fffffe0 ;  /* 0x80000020ff0b7424 */ /* 0x000fe200078e00ff */
[----:B------:R-:W-:Y:S01]  /*190f0*/  SEL R15, R15, RZ, P3 ;  /* 0x000000ff0f0f7207 */ /* 0x000fe20001800000 */
        /* <DEDUP_REMOVED lines=8> */
[----:B0-----:R-:W-:-:S05]  /*19180*/  SHF.R.U32.HI R6, RZ, 0x7, R6 ;  /* 0x00000007ff067819 */ /* 0x001fca0000011606 */
[----:B------:R-:W-:Y:S02]  /*19190*/  VIADD R24, R6, 0x8 ;  /* 0x0000000806187836 */ /* 0x000fe40000000000 */
[----:B------:R-:W-:-:S03]  /*191a0*/  IMAD R6, R15, 0x600, R4 ;  /* 0x000006000f067824 */ /* 0x000fc600078e0204 */
[----:B------:R0:W-:Y:S01]  /*191b0*/  BAR.SYNC.DEFER_BLOCKING R24, 0x100 ;  /* 0x000400180000751d */ /* 0x0001e20000010000 */
[C---:B------:R-:W-:Y:S01]  /*191c0*/  VIADD R10, R6.reuse, 0x2 ;  /* 0x00000002060a7836 */ /* 0x040fe20000000000 */
[C---:B------:R-:W-:Y:S01]  /*191d0*/  R2UR UR26, R6.reuse ;  /* 0x00000000061a72ca */ /* 0x040fe200000e0000 */
[C---:B------:R-:W-:Y:S02]  /*191e0*/  VIADD R8, R6.reuse, 0x200 ;  /* 0x0000020006087836 */ /* 0x040fe40000000000 */
[----:B------:R-:W-:Y:S01]  /*191f0*/  VIADD R20, R6, 0x400 ;  /* 0x0000040006147836 */ /* 0x000fe20000000000 */
[----:B------:R-:W-:Y:S02]  /*19200*/  R2UR UR6, R10 ;  /* 0x000000000a0672ca */ /* 0x000fe400000e0000 */
[----:B------:R-:W-:Y:S02]  /*19210*/  R2UR UR10, R8 ;  /* 0x00000000080a72ca */ /* 0x000fe400000e0000 */
[C---:B------:R-:W-:Y:S01]  /*19220*/  IADD3 R10, R6.reuse, 0x202, RZ ;  /* 0x00000202060a7810 */ /* 0x040fe20007ffe0ff */
        /* <DEDUP_REMOVED lines=25> */
.L_x_1485:
[----:B------:R-:W-:Y:S01]  /*193c0*/  SHF.L.U32 R6, R181, 0x1f, RZ ;  /* 0x0000001fb5067819 */ /* 0x000fe200000006ff */
[----:B------:R-:W-:-:S04]  /*193d0*/  IMAD R7, R169, 0x8, R16 ;  /* 0x00000008a9077824 */ /* 0x000fc800078e0210 */
[----:B------:R0:W1:Y:S01]  /*193e0*/  SYNCS.PHASECHK.TRANS64.TRYWAIT P2, [R7+URZ+0x22850], R6 ;  /* 0x02285006070075a7 */ /* 0x000062000804017f */
[----:B------:R-:W-:Y:S05]  /*193f0*/  @!P0 BRA `(.L_x_1486) ;  /* 0x0000000000048947 */ /* 0x000fea0003800000 */
[----:B------:R-:W-:Y:S01]  /*19400*/  BPT.TRAP 0x1 ;  /* 0x000000040000795c */ /* 0x000fe20000300000 */
.L_x_1486:
[----:B-1----:R-:W-:Y:S05]  /*19410*/  @P2 BRA `(.L_x_1484) ;  /* 0x0000000000082947 */ /* 0x002fea0003800000 */
[----:B------:R-:W1:Y:S02]  /*19420*/  SYNCS.PHASECHK.TRANS64.TRYWAIT P2, [R7+URZ+0x22850], R6 ;  /* 0x02285006070075a7 */ /* 0x000e64000804017f */
[----:B-1----:R-:W-:Y:S05]  /*19430*/  @!P2 BRA `(.L_x_1487) ;  /* 0x0000012c007ca947 */ /* 0x002fea0003800000 */
.L_x_1484:
[----:B01----:R-:W-:Y:S01]  /*19440*/  VIADD R6, R16, 0x400 ;  /* 0x0000040010067836 */ /* 0x003fe20000000000 */
[----:B------:R-:W-:Y:S05]  /*19450*/  WARPSYNC.ALL ;  /* 0x0000000000007948 */ /* 0x000fea0003800000 */
[----:B------:R-:W-:-:S04]  /*19460*/  SHF.R.U32.HI R6, RZ, 0x4, R6 ;  /* 0x00000004ff067819 */ /* 0x000fc80000011606 */
[----:B------:R-:W-:-:S04]  /*19470*/  LOP3.LUT R6, R6, 0x3fff, RZ, 0xc0, !PT ;  /* 0x00003fff06067812 */ /* 0x000fc800078ec0ff */
[----:B------:R-:W-:-:S05]  /*19480*/  LOP3.LUT R6, R6, 0x10000, RZ, 0xfc, !PT ;  /* 0x0001000006067812 */ /* 0x000fca00078efcff */
[----:B------:R-:W-:Y:S01]  /*19490*/  IMAD R6, R169, 0x400, R6 ;  /* 0x00000400a9067824 */ /* 0x000fe200078e0206 */
[----:B------:R-:W-:Y:S01]  /*194a0*/  WARPGROUP.ARRIVE ;  /* 0x00000000000079c5 */ /* 0x000fe20000000000 */
[----:B------:R-:W-:Y:S02]  /*194b0*/  IMAD.MOV.U32 R7, RZ, RZ, 0x40000040 ;  /* 0x40000040ff077424 */ /* 0x000fe400078e00ff */
[----:B------:R-:W-:Y:S01]  /*194c0*/  FMUL.FTZ R20, R2, R26 ;  /* 0x0000001a02147220 */ /* 0x000fe20000410000 */
[C---:B------:R-:W-:Y:S01]  /*194d0*/  VIADD R8, R6.reuse, 0x2 ;  /* 0x0000000206087836 */ /* 0x040fe20000000000 */
[----:B------:R-:W-:Y:S01]  /*194e0*/  R2UR UR6, R6 ;  /* 0x00000000060672ca */ /* 0x000fe200000e0000 */
[----:B------:R-:W-:Y:S01]  /*194f0*/  IMAD.MOV.U32 R9, RZ, RZ, 0x40000040 ;  /* 0x40000040ff097424 */ /* 0x000fe200078e00ff */
[----:B------:R-:W-:Y:S01]  /*19500*/  R2UR UR7, R7 ;  /* 0x00000000070772ca */ /* 0x000fe200000e0000 */
[C---:B------:R-:W-:Y:S01]  /*19510*/  FMUL.FTZ R21, R2.reuse, R27 ;  /* 0x0000001b02157220 */ /* 0x040fe20000410000 */
        /* <DEDUP_REMOVED lines=10> */
[----:B------:R-:W-:Y:S01]  /*195c0*/  FMUL.FTZ R42, R2, R46 ;  /* 0x0000002e022a7220 */ /* 0x000fe20000410000 */
[----:B------:R-:W-:Y:S01]  /*195d0*/  QGMMA.64x128x32.F32.E4M3.E4M3 R88, R164, gdesc[UR4], R88, gsb0 ;  /* 0x01e00004a4587df3 */ /* 0x000fe20008000858 */
[----:B------:R-:W-:Y:S01]  /*195e0*/  R2UR UR6, R8 ;  /* 0x00000000080672ca */ /* 0x000fe200000e0000 */
[----:B------:R-:W-:Y:S01]  /*195f0*/  VIADD R8, R6, 0x4 ;  /* 0x0000000406087836 */ /* 0x000fe20000000000 */
[----:B------:R-:W-:Y:S01]  /*19600*/  R2UR UR7, R9 ;  /* 0x00000000090772ca */ /* 0x000fe200000e0000 */
[----:B------:R-:W-:Y:S01]  /*19610*/  IMAD.MOV.U32 R9, RZ, RZ, 0x40000040 ;  /* 0x40000040ff097424 */ /* 0x000fe200078e00ff */
        /* <DEDUP_REMOVED lines=23> */
[----:B------:R-:W-:Y:S01]  /*19790*/  FMUL.FTZ R83, R2, R87 ;  /* 0x0000005702537220 */ /* 0x000fe20000410000 */
[----:B------:R-:W-:Y:S01]  /*197a0*/  MUFU.TANH R31, R31 ;  /* 0x0000001f001f7308 */ /* 0x000fe20000002400 */
[----:B------:R-:W-:Y:S01]  /*197b0*/  VIADD R6, R6, 0x6 ;  /* 0x0000000606067836 */ /* 0x000fe20000000000 */
[----:B------:R-:W-:Y:S01]  /*197c0*/  UMOV UR41, UR30 ;  /* 0x0000001e00297c82 */ /* 0x000fe20008000000 */
[----:B------:R-:W0:Y:S05]  /*197d0*/  S2R R181, SR_TID.X ;  /* 0x0000000000b57919 */ /* 0x000e2a0000002100 */
[----:B------:R-:W-:Y:S08]  /*197e0*/  MUFU.TANH R34, R34 ;  /* 0x0000002200227308 */ /* 0x000ff00000002400 */
[----:B------:R-:W-:Y:S08]  /*197f0*/  MUFU.TANH R35, R35 ;  /* 0x0000002300237308 */ /* 0x000ff00000002400 */
[----:B------:R-:W-:Y:S08]  /*19800*/  MUFU.TANH R38, R38 ;  /* 0x0000002600267308 */ /* 0x000ff00000002400 */
[----:B------:R-:W-:Y:S01]  /*19810*/  MUFU.TANH R39, R39 ;  /* 0x0000002700277308 */ /* 0x000fe20000002400 */
[----:B0-----:R-:W-:-:S07]  /*19820*/  SHF.R.U32.HI R181, RZ, 0x7, R181 ;  /* 0x00000007ffb57819 */ /* 0x001fce00000116b5 */
[----:B------:R-:W-:Y:S08]  /*19830*/  MUFU.TANH R42, R42 ;  /* 0x0000002a002a7308 */ /* 0x000ff00000002400 */
        /* <DEDUP_REMOVED lines=8> */
[----:B------:R-:W-:Y:S01]  /*198c0*/  MUFU.TANH R59, R59 ;  /* 0x0000003b003b7308 */ /* 0x000fe20000002400 */
[----:B------:R-:W-:-:S02]  /*198d0*/  WARPGROUP.DEPBAR.LE gsb0, 0x0 ;  /* 0x00008000000079c5 */ /* 0x000fc40000010000 */
[----:B------:R-:W-:-:S05]  /*198e0*/  WARPGROUP.ARRIVE ;  /* 0x00000000000079c5 */ /* 0x000fca0000000000 */
[----:B------:R-:W-:Y:S01]  /*198f0*/  MUFU.TANH R62, R62 ;  /* 0x0000003e003e7308 */ /* 0x000fe20000002400 */
        /* <DEDUP_REMOVED lines=34> */
[----:B------:R-:W-:Y:S01]  /*19b20*/  FMUL.FTZ R69, R2, R73 ;  /* 0x0000004902457220 */ /* 0x000fe20000410000 */
[----:B------:R-:W-:Y:S01]  /*19b30*/  FMNMX.FTZ R10, R20, R13, !PT ;  /* 0x0000000d140a7209 */ /* 0x000fe20007810000 */
[C---:B------:R-:W-:Y:S01]  /*19b40*/  FMUL.FTZ R72, R2.reuse, R76 ;  /* 0x0000004c02487220 */ /* 0x040fe20000410000 */
[C---:B------:R-:W-:Y:S01]  /*19b50*/  FMUL.FTZ R73, R2.reuse, R77 ;  /* 0x0000004d02497220 */ /* 0x040fe20000410000 */
[----:B------:R-:W-:Y:S01]  /*19b60*/  FMUL.FTZ R76, R2, R80 ;  /* 0x00000050024c7220 */ /* 0x000fe20000410000 */
[----:B------:R-:W-:Y:S01]  /*19b70*/  FMNMX.FTZ R7, R21, R10, !PT ;  /* 0x0000000a15077209 */ /* 0x000fe20007810000 */
[----:B------:R-:W1:Y:S01]  /*19b80*/  MUFU.TANH R28, R28 ;  /* 0x0000001c001c7308 */ /* 0x000e620000002400 */
[----:B--2---:R-:W-:Y:S01]  /*19b90*/  FMNMX.FTZ R10, R24, R11, !PT ;  /* 0x0000000b180a7209 */ /* 0x004fe20007810000 */
[----:B------:R-:W-:Y:S01]  /*19ba0*/  FMUL.FTZ R77, R2, R81 ;  /* 0x00000051024d7220 */ /* 0x000fe20000410000 */
[----:B------:R-:W-:Y:S01]  /*19bb0*/  FMNMX.FTZ R7, R26, R7, !PT ;  /* 0x000000071a077209 */ /* 0x000fe20007810000 */
[C---:B------:R-:W-:Y:S01]  /*19bc0*/  FMUL.FTZ R80, R2.reuse, R84 ;  /* 0x0000005402507220 */ /* 0x040fe20000410000 */
[----:B------:R-:W-:-:S02]  /*19bd0*/  FMUL.FTZ R81, R2, R85 ;  /* 0x0000005502517220 */ /* 0x000fc40000410000 */
[----:B------:R-:W-:Y:S01]  /*19be0*/  FMNMX.FTZ R7, R27, R7, !PT ;  /* 0x000000071b077209 */ /* 0x000fe20007810000 */
[----:B------:R-:W2:Y:S01]  /*19bf0*/  MUFU.TANH R29, R29 ;  /* 0x0000001d001d7308 */ /* 0x000ea20000002400 */
[----:B0-----:R-:W-:Y:S02]  /*19c00*/  FMNMX.FTZ R10, R25, R10, !PT ;  /* 0x0000000a190a7209 */ /* 0x001fe40007810000 */
[----:B------:R-:W-:-:S04]  /*19c10*/  FMNMX.FTZ R7, R30, R7, !PT ;  /* 0x000000071e077209 */ /* 0x000fc80007810000 */
[----:B------:R-:W-:Y:S01]  /*19c20*/  FMNMX.FTZ R7, R31, R7, !PT ;  /* 0x000000071f077209 */ /* 0x000fe20007810000 */
[----:B------:R-:W0:Y:S01]  /*19c30*/  MUFU.TANH R32, R32 ;  /* 0x0000002000207308 */ /* 0x000e220000002400 */
[----:B-1----:R-:W-:Y:S02]  /*19c40*/  FMNMX.FTZ R10, R28, R10, !PT ;  /* 0x0000000a1c0a7209 */ /* 0x002fe40007810000 */
[----:B------:R-:W-:-:S04]  /*19c50*/  FMNMX.FTZ R7, R34, R7, !PT ;  /* 0x0000000722077209 */ /* 0x000fc80007810000 */
[----:B------:R-:W-:Y:S01]  /*19c60*/  FMNMX.FTZ R7, R35, R7, !PT ;  /* 0x0000000723077209 */ /* 0x000fe20007810000 */
[----:B------:R-:W1:Y:S01]  /*19c70*/  MUFU.TANH R33, R33 ;  /* 0x0000002100217308 */ /* 0x000e620000002400 */
[----:B--2---:R-:W-:Y:S02]  /*19c80*/  FMNMX.FTZ R10, R29, R10, !PT ;  /* 0x0000000a1d0a7209 */ /* 0x004fe40007810000 */
[----:B------:R-:W-:-:S04]  /*19c90*/  FMNMX.FTZ R7, R38, R7, !PT ;  /* 0x0000000726077209 */ /* 0x000fc80007810000 */
        /* <DEDUP_REMOVED lines=23> */
[----:B------:R-:W-:-:S05]  /*19e10*/  FMNMX.FTZ R7, R62, R7, !PT ;  /* 0x000000073e077209 */ /* 0x000fca0007810000 */
[----:B------:R-:W2:Y:S01]  /*19e20*/  MUFU.TANH R48, R48 ;  /* 0x0000003000307308 */ /* 0x000ea20000002400 */
[----:B0-----:R-:W-:-:S07]  /*19e30*/  FMNMX.FTZ R10, R44, R10, !PT ;  /* 0x0000000a2c0a7209 */ /* 0x001fce0007810000 */
[----:B------:R-:W0:Y:S01]  /*19e40*/  MUFU.TANH R49, R49 ;  /* 0x0000003100317308 */ /* 0x000e220000002400 */
[----:B-1----:R-:W-:-:S07]  /*19e50*/  FMNMX.FTZ R10, R45, R10, !PT ;  /* 0x0000000a2d0a7209 */ /* 0x002fce0007810000 */
[----:B------:R-:W1:Y:S01]  /*19e60*/  MUFU.TANH R52, R52 ;  /* 0x0000003400347308 */ /* 0x000e620000002400 */
[----:B--2---:R-:W-:Y:S01]  /*19e70*/  FMNMX.FTZ R10, R48, R10, !PT ;  /* 0x0000000a300a7209 */ /* 0x004fe20007810000 */
[----:B------:R-:W-:-:S06]  /*19e80*/  WARPGROUP.DEPBAR.LE gsb0, 0x0 ;  /* 0x00008000000079c5 */ /* 0x000fcc0000010000 */
[----:B------:R-:W2:Y:S01]  /*19e90*/  MUFU.TANH R53, R53 ;  /* 0x0000003500357308 */ /* 0x000ea20000002400 */
[----:B0-----:R-:W-:Y:S01]  /*19ea0*/  FMNMX.FTZ R10, R49, R10, !PT ;  /* 0x0000000a310a7209 */ /* 0x001fe20007810000 */
[----:B------:R-:W-:-:S06]  /*19eb0*/  WARPGROUP.ARRIVE ;  /* 0x00000000000079c5 */ /* 0x000fcc0000000000 */
[----:B------:R-:W0:Y:S01]  /*19ec0*/  MUFU.TANH R56, R56 ;  /* 0x0000003800387308 */ /* 0x000e220000002400 */
[----:B-1----:R-:W-:Y:S01]  /*19ed0*/  FMNMX.FTZ R10, R52, R10, !PT ;  /* 0x0000000a340a7209 */ /* 0x002fe20007810000 */
[----:B------:R-:W-:Y:S01]  /*19ee0*/  QGMMA.64x128x32.F32.E4M3.E4M3 R88, R156, gdesc[UR4], R88, gsb0 ;  /* 0x01e000049c587df3 */ /* 0x000fe20008000858 */
[----:B------:R-:W-:-:S05]  /*19ef0*/  R2UR UR6, R6 ;  /* 0x00000000060672ca */ /* 0x000fca00000e0000 */
        /* <DEDUP_REMOVED lines=50> */
[----:B--2---:R-:W-:Y:S02]  /*1a220*/  FMNMX.FTZ R7, R81, R10, !PT ;  /* 0x0000000a51077209 */ /* 0x004fe40007810000 */
[----:B0-----:R-:W-:-:S03]  /*1a230*/  FMNMX.FTZ R10, R83, R11, !PT ;  /* 0x0000000b530a7209 */ /* 0x001fc60007810000 */
[----:B------:R-:W0:Y:S04]  /*1a240*/  SHFL.BFLY PT, R11, R7, 0x2, 0x1f ;  /* 0x0c401f00070b7f89 */ /* 0x000e2800000e0000 */
[----:B------:R-:W1:Y:S01]  /*1a250*/  SHFL.BFLY PT, R84, R10, 0x2, 0x1f ;  /* 0x0c401f000a547f89 */ /* 0x000e6200000e0000 */
[----:B0-----:R-:W-:Y:S01]  /*1a260*/  FMNMX.FTZ R11, R7, R11, !PT ;  /* 0x0000000b070b7209 */ /* 0x001fe20007810000 */
[----:B------:R-:W-:Y:S01]  /*1a270*/  IMAD.MOV.U32 R7, RZ, RZ, 0x40000040 ;  /* 0x40000040ff077424 */ /* 0x000fe200078e00ff */
[----:B-1----:R-:W-:-:S03]  /*1a280*/  FMNMX.FTZ R84, R10, R84, !PT ;  /* 0x000000540a547209 */ /* 0x002fc60007810000 */
[----:B------:R-:W0:Y:S01]  /*1a290*/  SHFL.BFLY PT, R6, R11, 0x1, 0x1f ;  /* 0x0c201f000b067f89 */ /* 0x000e2200000e0000 */
[----:B------:R-:W-:-:S03]  /*1a2a0*/  R2UR UR7, R7 ;  /* 0x00000000070772ca */ /* 0x000fc600000e0000 */
[----:B------:R-:W1:Y:S10]  /*1a2b0*/  SHFL.BFLY PT, R85, R84, 0x1, 0x1f ;  /* 0x0c201f0054557f89 */ /* 0x000e7400000e0000 */
[----:B------:R-:W-:Y:S01]  /*1a2c0*/  QGMMA.64x128x32.F32.E4M3.E4M3 R88, R152, gdesc[UR4], R88, gsb0 ;  /* 0x01e0000498587df3 */ /* 0x000fe20008000858 */
[----:B0-----:R-:W-:-:S02]  /*1a2d0*/  FMNMX.FTZ R10, R11, R6, !PT ;  /* 0x000000060b0a7209 */ /* 0x001fc40007810000 */
[----:B-1----:R-:W-:-:S03]  /*1a2e0*/  FMNMX.FTZ R11, R84, R85, !PT ;  /* 0x00000055540b7209 */ /* 0x002fc60007810000 */
[----:B------:R-:W-:Y:S02]  /*1a2f0*/  FADD.FTZ R6, -R10, R14 ;  /* 0x0000000e0a067221 */ /* 0x000fe40000010100 */
[----:B------:R-:W-:-:S01]  /*1a300*/  FADD.FTZ R7, -R11, R13 ;  /* 0x0000000d0b077221 */ /* 0x000fc20000010100 */
[----:B------:R-:W-:Y:S02]  /*1a310*/  IMAD.U32 R13, RZ, RZ, UR41 ;  /* 0x00000029ff0d7e24 */ /* 0x000fe4000f8e00ff */
[----:B------:R-:W-:Y:S01]  /*1a320*/  FMUL.FTZ R6, R6, UR41 ;  /* 0x0000002906067c20 */ /* 0x000fe20008410000 */
[----:B------:R-:W-:Y:S01]  /*1a330*/  FMUL.FTZ R7, R7, UR41 ;  /* 0x0000002907077c20 */ /* 0x000fe20008410000 */
[----:B------:R-:W-:-:S04]  /*1a340*/  FFMA.FTZ R13, R10, R13, -8 ;  /* 0xc10000000a0d7423 */ /* 0x000fc8000001000d */
        /* <DEDUP_REMOVED lines=29> */
[----:B------:R-:W-:-:S02]  /*1a520*/  IMAD.U32 R80, RZ, RZ, UR41 ;  /* 0x00000029ff507e24 */ /* 0x000fc4000f8e00ff */
[--C-:B------:R-:W-:Y:S01]  /*1a530*/  FFMA.FTZ R65, R69, UR41, -R13.reuse ;  /* 0x0000002945417c23 */ /* 0x100fe2000801080d */
[----:B------:R-:W-:-:S01]  /*1a540*/  FFMA.FTZ R69, R73, UR41, -R13 ;  /* 0x0000002949457c23 */ /* 0x000fc2000801080d */
[----:B------:R-:W-:Y:S01]  /*1a550*/  FFMA.FTZ R73, R77, UR41, -R13 ;  /* 0x000000294d497c23 */ /* 0x000fe2000801080d */
[----:B------:R-:W-:-:S01]  /*1a560*/  FFMA.FTZ R77, R11, R80, -8 ;  /* 0xc10000000b4d7423 */ /* 0x000fc20000010050 */
[----:B------:R-:W0:Y:S01]  /*1a570*/  MUFU.EX2 R85, R85 ;  /* 0x0000005500557308 */ /* 0x000e220000000800 */
[----:B------:R-:W-:Y:S02]  /*1a580*/  @!P1 IMAD R80, R15, 0x8, R16 ;  /* 0x000000080f509824 */ /* 0x000fe400078e0210 */
[----:B------:R-:W-:Y:S01]  /*1a590*/  FFMA.FTZ R13, R81, UR41, -R13 ;  /* 0x00000029510d7c23 */ /* 0x000fe2000801080d */
[----:B------:R-:W-:-:S01]  /*1a5a0*/  FFMA.FTZ R20, R20, UR41, -R77 ;  /* 0x0000002914147c23 */ /* 0x000fc2000801084d */
[--C-:B------:R-:W-:Y:S01]  /*1a5b0*/  FFMA.FTZ R21, R21, UR41, -R77.reuse ;  /* 0x0000002915157c23 */ /* 0x100fe2000801084d */
[----:B------:R-:W-:-:S01]  /*1a5c0*/  FFMA.FTZ R26, R26, UR41, -R77 ;  /* 0x000000291a1a7c23 */ /* 0x000fc2000801084d */
[--C-:B------:R-:W-:Y:S01]  /*1a5d0*/  FFMA.FTZ R27, R27, UR41, -R77.reuse ;  /* 0x000000291b1b7c23 */ /* 0x100fe2000801084d */
[----:B------:R-:W-:-:S01]  /*1a5e0*/  FFMA.FTZ R30, R30, UR41, -R77 ;  /* 0x000000291e1e7c23 */ /* 0x000fc2000801084d */
[----:B------:R-:W-:Y:S01]  /*1a5f0*/  MUFU.EX2 R7, R7 ;  /* 0x0000000700077308 */ /* 0x000fe20000000800 */
[----:B------:R-:W-:Y:S01]  /*1a600*/  @!P1 VIADD R80, R80, 0x22840 ;  /* 0x0002284050509836 */ /* 0x000fe20000000000 */
[----:B------:R-:W-:Y:S01]  /*1a610*/  IADD3 R81, -R181, 0xb, RZ ;  /* 0x0000000bb5517810 */ /* 0x000fe20007ffe1ff */
[----:B------:R-:W-:-:S01]  /*1a620*/  FFMA.FTZ R31, R31, UR41, -R77 ;  /* 0x000000291f1f7c23 */ /* 0x000fc2000801084d */
[--C-:B------:R-:W-:Y:S01]  /*1a630*/  FFMA.FTZ R34, R34, UR41, -R77.reuse ;  /* 0x0000002922227c23 */ /* 0x100fe2000801084d */
[----:B------:R-:W-:-:S01]  /*1a640*/  FFMA.FTZ R35, R35, UR41, -R77 ;  /* 0x0000002923237c23 */ /* 0x000fc2000801084d */
[----:B------:R-:W-:Y:S01]  /*1a650*/  @!P1 PRMT R80, RZ, 0x654, R80 ;  /* 0x00000654ff509816 */ /* 0x000fe20000000050 */
        /* <DEDUP_REMOVED lines=30> */
[----:B------:R-:W3:Y:S08]  /*1a840*/  MUFU.EX2 R26, R26 ;  /* 0x0000001a001a7308 */ /* 0x000ef00000000800 */
[----:B------:R-:W4:Y:S08]  /*1a850*/  MUFU.EX2 R14, R14 ;  /* 0x0000000e000e7308 */ /* 0x000f300000000800 */
[----:B------:R-:W5:Y:S08]  /*1a860*/  MUFU.EX2 R27, R27 ;  /* 0x0000001b001b7308 */ /* 0x000f700000000800 */
[----:B------:R-:W5:Y:S08]  /*1a870*/  MUFU.EX2 R24, R24 ;  /* 0x0000001800187308 */ /* 0x000f700000000800 */
[----:B------:R-:W5:Y:S01]  /*1a880*/  MUFU.EX2 R30, R30 ;  /* 0x0000001e001e7308 */ /* 0x000f620000000800 */
[----:B------:R-:W-:-:S02]  /*1a890*/  WARPGROUP.DEPBAR.LE gsb0, 0x0 ;  /* 0x00008000000079c5 */ /* 0x000fc40000010000 */
[----:B------:R1:W-:Y:S06]  /*1a8a0*/  BAR.ARV R81, 0x100 ;  /* 0x000400510000751d */ /* 0x0003ec0000002000 */
[----:B------:R-:W5:Y:S01]  /*1a8b0*/  MUFU.EX2 R25, R25 ;  /* 0x0000001900197308 */ /* 0x000f620000000800 */
[----:B------:R0:W-:Y:S07]  /*1a8c0*/  @!P1 SYNCS.ARRIVE.TRANS64.RED.A1T0 RZ, [R80+URZ], RZ ;  /* 0x000000ff50ff99a7 */ /* 0x0001ee000810043f */
[----:B------:R-:W5:Y:S01]  /*1a8d0*/  MUFU.EX2 R31, R31 ;  /* 0x0000001f001f7308 */ /* 0x000f620000000800 */
[----:B0-----:R-:W-:-:S01]  /*1a8e0*/  FADD.FTZ R80, R8, R3 ;  /* 0x0000000308507221 */ /* 0x001fc20000010000 */
[----:B--2---:R-:W-:-:S03]  /*1a8f0*/  FADD.FTZ R3, R21, R0 ;  /* 0x0000000015037221 */ /* 0x004fc60000010000 */
[----:B-1----:R-:W-:Y:S01]  /*1a900*/  FADD.FTZ R81, R9, R80 ;  /* 0x0000005009517221 */ /* 0x002fe20000010000 */
[----:B---3--:R-:W-:-:S02]  /*1a910*/  FADD.FTZ R0, R26, R3 ;  /* 0x000000031a007221 */ /* 0x008fc40000010000 */
[----:B------:R-:W0:Y:S01]  /*1a920*/  MUFU.EX2 R28, R28 ;  /* 0x0000001c001c7308 */ /* 0x000e220000000800 */
[----:B----4-:R-:W-:-:S01]  /*1a930*/  FADD.FTZ R81, R14, R81 ;  /* 0x000000510e517221 */ /* 0x010fc20000010000 */
[----:B-----5:R-:W-:-:S03]  /*1a940*/  FADD.FTZ R3, R27, R0 ;  /* 0x000000001b037221 */ /* 0x020fc60000010000 */
[----:B------:R-:W-:Y:S01]  /*1a950*/  FADD.FTZ R0, R24, R81 ;  /* 0x0000005118007221 */ /* 0x000fe20000010000 */
[----:B------:R-:W-:-:S02]  /*1a960*/  FADD.FTZ R80, R30, R3 ;  /* 0x000000031e507221 */ /* 0x000fc40000010000 */
[----:B------:R-:W1:Y:S01]  /*1a970*/  MUFU.EX2 R34, R34 ;  /* 0x0000002200227308 */ /* 0x000e620000000800 */
[----:B------:R-:W-:-:S01]  /*1a980*/  FADD.FTZ R3, R25, R0 ;  /* 0x0000000019037221 */ /* 0x000fc20000010000 */
[----:B------:R-:W-:-:S06]  /*1a990*/  FADD.FTZ R81, R31, R80 ;  /* 0x000000501f517221 */ /* 0x000fcc0000010000 */
        /* <DEDUP_REMOVED lines=104> */
.L_x_1488:
[----:B------:R-:W-:Y:S01]  /*1b020*/  F2FP.SATFINITE.E4M3.F32.PACK_AB_MERGE_C R9, R14, R9, RZ ;  /* 0x000000090e09723e */ /* 0x000fe200048070ff */
[----:B------:R-:W-:Y:S01]  /*1b030*/  FMUL.FTZ R88, R88, R6 ;  /* 0x0000000658587220 */ /* 0x000fe20000410000 */
        /* <DEDUP_REMOVED lines=106> */
[----:B------:R-:W-:-:S07]  /*1b6e0*/  IMAD.MOV.U32 R169, RZ, RZ, R15 ;  /* 0x000000ffffa97224 */ /* 0x000fce00078e000f */
.L_x_1478:
[----:B------:R-:W-:-:S13]  /*1b6f0*/  ISETP.GE.AND P2, PT, R5, R180, PT ;  /* 0x000000b40500720c */ /* 0x000fda0003f46270 */
[----:B------:R-:W-:Y:S05]  /*1b700*/  @!P2 BRA `(.L_x_1490) ;  /* 0x00000038000ca947 */ /* 0x000fea0003800000 */
[----:B------:R-:W-:Y:S02]  /*1b710*/  IMAD.MOV.U32 R12, RZ, RZ, R11 ;  /* 0x000000ffff0c7224 */ /* 0x000fe400078e000b */
[----:B------:R-:W-:Y:S02]  /*1b720*/  IMAD.MOV.U32 R13, RZ, RZ, R10 ;  /* 0x000000ffff0d7224 */ /* 0x000fe400078e000a */
[----:B------:R-:W-:-:S07]  /*1b730*/  IMAD.MOV.U32 R15, RZ, RZ, R18 ;  /* 0x000000ffff0f7224 */ /* 0x000fce00078e0012 */
.L_x_1509:
        /* <DEDUP_REMOVED lines=8> */
.L_x_1492:
        /* <DEDUP_REMOVED lines=8> */
.L_x_1493:
[----:B------:R-:W-:Y:S04]  /*1b840*/  BSSY B0, `(.L_x_1491) ;  /* 0x0000004000007945 */ /* 0x000fe80003800000 */
[----:B-1----:R-:W-:Y:S05]  /*1b850*/  @P3 BRA `(.L_x_1494) ;  /* 0x0000000000083947 */ /* 0x002fea0003800000 */
[----:B------:R-:W1:Y:S02]  /*1b860*/  SYNCS.PHASECHK.TRANS64.TRYWAIT P3, [R7+URZ+0x22830], R6 ;  /* 0x02283006070075a7 */ /* 0x000e64000806017f */
[----:B-1----:R-:W-:Y:S05]  /*1b870*/  @!P3 BRA `(.L_x_1495) ;  /* 0x000001080080b947 */ /* 0x002fea0003800000 */
.L_x_1494:
[----:B------:R-:W-:Y:S05]  /*1b880*/  BSYNC B0 ;  /* 0x0000000000007941 */ /* 0x000fea0003800000 */
.L_x_1491:
        /* <DEDUP_REMOVED lines=51> */
.L_x_1497:
[----:B------:R-:W-:Y:S01]  /*1bbc0*/  SHF.L.U32 R6, R15, 0x1f, RZ ;  /* 0x0000001f0f067819 */ /* 0x000fe200000006ff */
[----:B------:R-:W-:-:S04]  /*1bbd0*/  IMAD R7, R169, 0x8, R16 ;  /* 0x00000008a9077824 */ /* 0x000fc800078e0210 */
[----:B------:R0:W1:Y:S01]  /*1bbe0*/  SYNCS.PHASECHK.TRANS64.TRYWAIT P2, [R7+URZ+0x22850], R6 ;  /* 0x02285006070075a7 */ /* 0x000062000804017f */
[----:B------:R-:W-:Y:S05]  /*1bbf0*/  @!P0 BRA `(.L_x_1498) ;  /* 0x0000000000048947 */ /* 0x000fea0003800000 */
[----:B------:R-:W-:Y:S01]  /*1bc00*/  BPT.TRAP 0x1 ;  /* 0x000000040000795c */ /* 0x000fe20000300000 */
.L_x_1498:
[----:B-1----:R-:W-:Y:S05]  /*1bc10*/  @P2 BRA `(.L_x_1496) ;  /* 0x0000000000082947 */ /* 0x002fea0003800000 */
[----:B------:R-:W1:Y:S02]  /*1bc20*/  SYNCS.PHASECHK.TRANS64.TRYWAIT P2, [R7+URZ+0x22850], R6 ;  /* 0x02285006070075a7 */ /* 0x000e64000804017f */
[----:B-1----:R-:W-:Y:S05]  /*1bc30*/  @!P2 BRA `(.L_x_1499) ;  /* 0x0000010400a4a947 */ /* 0x002fea0003800000 */
.L_x_1496:
        /* <DEDUP_REMOVED lines=39> */
[----:B------:R-:W-:Y:S02]  /*1beb0*/  VIADD R6, R6, 0x6 ;  /* 0x0000000606067836 */ /* 0x000fe40000000000 */
        /* <DEDUP_REMOVED lines=24> */
[----:B------:R-:W-:Y:S01]  /*1c040*/  IADD3 R85, -R181, 0xb, RZ ;  /* 0x0000000bb5557810 */ /* 0x000fe20007ffe1ff */
[C---:B------:R-:W-:Y:S01]  /*1c050*/  FMUL.FTZ R73, R2.reuse, R77 ;  /* 0x0000004d02497220 */ /* 0x040fe20000410000 */
[C---:B------:R-:W-:Y:S01]  /*1c060*/  FMUL.FTZ R71, R2.reuse, R79 ;  /* 0x0000004f02477220 */ /* 0x040fe20000410000 */
[----:B------:R-:W-:Y:S01]  /*1c070*/  FMUL.FTZ R76, R2, R80 ;  /* 0x00000050024c7220 */ /* 0x000fe20000410000 */
[----:B------:R-:W-:-:S02]  /*1c080*/  IMAD.SHL.U32 R77, R5, 0x80, RZ ;  /* 0x00000080054d7824 */ /* 0x000fc400078e00ff */
        /* <DEDUP_REMOVED lines=69> */
[----:B------:R-:W-:-:S04]  /*1c4e0*/  @!P1 IMAD R6, R14, 0x8, R16 ;  /* 0x000000080e069824 */ /* 0x000fc800078e0210 */
        /* <DEDUP_REMOVED lines=37> */
[----:B--2---:R-:W-:-:S04]  /*1c740*/  IADD3 R7, -R170, 0x1, -R77 ;  /* 0x00000001aa077810 */ /* 0x004fc80007ffe94d */
        /* <DEDUP_REMOVED lines=18> */
.L_x_1502:
[----:B------:R-:W-:-:S05]  /*1c870*/  IMAD.U32 R152, RZ, RZ, UR29 ;  /* 0x0000001dff987e24 */ /* 0x000fca000f8e00ff */
[----:B------:R-:W-:-:S13]  /*1c880*/  ISETP.NE.AND P2, PT, R152, 0x1, PT ;  /* 0x000000019800780c */ /* 0x000fda0003f45270 */
[----:B------:R-:W0:Y:S02]  /*1c890*/  @P2 LDC.64 R6, c[0x0][0x9e8] ;  /* 0x00027a00ff062b82 */ /* 0x000e240000000a00 */
[----:B0-----:R-:W-:-:S05]  /*1c8a0*/  @P2 IMAD.HI.U32 R6, R87, R6, RZ ;  /* 0x0000000657062227 */ /* 0x001fca00078e00ff */
[----:B------:R-:W-:-:S07]  /*1c8b0*/  @P2 SHF.R.U32.HI R87, RZ, R7, R6 ;  /* 0x00000007ff572219 */ /* 0x000fce0000011606 */
.L_x_1503:
[----:B------:R-:W-:Y:S05]  /*1c8c0*/  BSYNC B0 ;  /* 0x0000000000007941 */ /* 0x000fea0003800000 */
.L_x_1501:
[----:B------:R-:W-:-:S04]  /*1c8d0*/  IMAD R87, R87, R152, -R77 ;  /* 0x0000009857577224 */ /* 0x000fc800078e0a4d */
[----:B------:R-:W-:-:S05]  /*1c8e0*/  IMAD.IADD R87, R87, 0x1, -R170 ;  /* 0x0000000157577824 */ /* 0x000fca00078e0aaa */
[----:B------:R-:W-:Y:S02]  /*1c8f0*/  VIADDMNMX R85, R87, R152, R85, PT ;  /* 0x0000009857557246 */ /* 0x000fe40003800155 */
[----:B------:R-:W-:-:S07]  /*1c900*/  VIMNMX R86, R86, R87, !PT ;  /* 0x0000005756567248 */ /* 0x000fce0007fe0100 */
.L_x_1500:
        /* <DEDUP_REMOVED lines=113> */
.L_x_1506:
[----:B------:R-:W-:-:S05]  /*1d020*/  IMAD.U32 R86, RZ, RZ, UR29 ;  /* 0x0000001dff567e24 */ /* 0x000fca000f8e00ff */
[----:B------:R-:W-:-:S13]  /*1d030*/  ISETP.NE.AND P3, PT, R86, 0x1, PT ;  /* 0x000000015600780c */ /* 0x000fda0003f65270 */
[----:B------:R-:W0:Y:S02]  /*1d040*/  @P3 LDC.64 R6, c[0x0][0x9e8] ;  /* 0x00027a00ff063b82 */ /* 0x000e240000000a00 */
[----:B0-----:R-:W-:-:S05]  /*1d050*/  @P3 IMAD.HI.U32 R6, R10, R6, RZ ;  /* 0x000000060a063227 */ /* 0x001fca00078e00ff */
[----:B------:R-:W-:-:S07]  /*1d060*/  @P3 SHF.R.U32.HI R10, RZ, R7, R6 ;  /* 0x00000007ff0a3219 */ /* 0x000fce0000011606 */
.L_x_1507:
[----:B------:R-:W-:Y:S05]  /*1d070*/  BSYNC B0 ;  /* 0x0000000000007941 */ /* 0x000fea0003800000 */
.L_x_1505:
[----:B------:R-:W-:-:S04]  /*1d080*/  IMAD R77, R10, R86, -R77 ;  /* 0x000000560a4d7224 */ /* 0x000fc800078e0a4d */
[----:B------:R-:W-:-:S05]  /*1d090*/  IMAD.IADD R77, R77, 0x1, -R170 ;  /* 0x000000014d4d7824 */ /* 0x000fca00078e0aaa */
[----:B------:R-:W-:Y:S02]  /*1d0a0*/  VIADDMNMX R83, R77, R86, R83, PT ;  /* 0x000000564d537246 */ /* 0x000fe40003800153 */
[----:B------:R-:W-:-:S07]  /*1d0b0*/  VIMNMX R84, R84, R77, !PT ;  /* 0x0000004d54547248 */ /* 0x000fce0007fe0100 */
.L_x_1504:
[C---:B------:R-:W-:Y:S01]  /*1d0c0*/  ISETP.GT.AND P3, PT, R84.reuse, 0x1, P2 ;  /* 0x000000015400780c */ /* 0x040fe20001764270 */
[----:B------:R-:W-:Y:S01]  /*1d0d0*/  UMOV UR41, UR28 ;  /* 0x0000001c00297c82 */ /* 0x000fe20008000000 */
[----:B------:R-:W-:Y:S01]  /*1d0e0*/  FMNMX.FTZ R6, R11, R13, !PT ;  /* 0x0000000d0b067209 */ /* 0x000fe20007810000 */
[----:B------:R-:W-:Y:S01]  /*1d0f0*/  IMAD.U32 R77, RZ, RZ, UR41 ;  /* 0x00000029ff4d7e24 */ /* 0x000fe2000f8e00ff */
        /* <DEDUP_REMOVED lines=128> */
[----:B------:R-:W-:Y:S01]  /*1d900*/  FSEL R7, R8, -INF , !P3 ;  /* 0xff80000008077808 */ /* 0x000fe20005800000 */
[----:B------:R-:W-:-:S01]  /*1d910*/  FFMA.FTZ R8, R10, R77, -8 ;  /* 0xc10000000a087423 */ /* 0x000fc2000001004d */
[----:B------:R-:W-:-:S02]  /*1d920*/  FSETP.NEU.FTZ.AND P3, PT, R10, -INF , PT ;  /* 0xff8000000a00780b */ /* 0x000fc40003f7d000 */
[----:B------:R-:W-:Y:S02]  /*1d930*/  FMNMX.FTZ R84, R7, R12, !PT ;  /* 0x0000000c07547209 */ /* 0x000fe40007810000 */
[----:B------:R-:W-:Y:S02]  /*1d940*/  FSEL R8, R8, RZ, P3 ;  /* 0x000000ff08087208 */ /* 0x000fe40001800000 */
[----:B------:R-:W-:-:S03]  /*1d950*/  FSEL R80, R80, -INF , !P2 ;  /* 0xff80000050507808 */ /* 0x000fc60005000000 */
        /* <DEDUP_REMOVED lines=40> */
[----:B------:R-:W-:Y:S01]  /*1dbe0*/  FFMA.FTZ R81, R81, UR41, -R8 ;  /* 0x0000002951517c23 */ /* 0x000fe20008010808 */
        /* <DEDUP_REMOVED lines=37> */
[----:B------:R-:W-:Y:S01]  /*1de40*/  FFMA.FTZ R77, R78, UR41, -R8 ;  /* 0x000000294e4d7c23 */ /* 0x000fe20008010808 */
[----:B------:R-:W-:-:S05]  /*1de50*/  FSEL R78, R10, RZ, P3 ;  /* 0x000000ff0a4e7208 */ /* 0x000fca0001800000 */
[----:B------:R0:W-:Y:S01]  /*1de60*/  MUFU.EX2 R8, R82 ;  /* 0x0000005200087308 */ /* 0x0001e20000000800 */
[----:B------:R-:W1:Y:S01]  /*1de70*/  SHFL.BFLY PT, R84, R11, 0x1, 0x1f ;  /* 0x0c201f000b547f89 */ /* 0x000e6200000e0000 */
[----:B------:R-:W-:-:S04]  /*1de80*/  FADD.FTZ R78, -R78, R13 ;  /* 0x0000000d4e4e7221 */ /* 0x000fc80000010100 */
[----:B------:R-:W-:Y:S02]  /*1de90*/  FMUL.FTZ R13, R78, UR41 ;  /* 0x000000294e0d7c20 */ /* 0x000fe40008410000 */
[----:B------:R-:W-:Y:S08]  /*1dea0*/  MUFU.EX2 R48, R48 ;  /* 0x0000003000307308 */ /* 0x000ff00000000800 */
[----:B------:R-:W2:Y:S08]  /*1deb0*/  MUFU.EX2 R13, R13 ;  /* 0x0000000d000d7308 */ /* 0x000eb00000000800 */
[----:B------:R-:W-:Y:S01]  /*1dec0*/  MUFU.EX2 R49, R49 ;  /* 0x0000003100317308 */ /* 0x000fe20000000800 */
[----:B-1----:R-:W-:Y:S01]  /*1ded0*/  FMNMX.FTZ R11, R11, R84, !PT ;  /* 0x000000540b0b7209 */ /* 0x002fe20007810000 */
[----:B------:R-:W-:-:S03]  /*1dee0*/  IMAD.U32 R84, RZ, RZ, UR41 ;  /* 0x00000029ff547e24 */ /* 0x000fc6000f8e00ff */
[C---:B------:R-:W-:Y:S01]  /*1def0*/  FSETP.NEU.FTZ.AND P2, PT, R11.reuse, -INF , PT ;  /* 0xff8000000b00780b */ /* 0x040fe20003f5d000 */
[----:B------:R-:W-:-:S02]  /*1df00*/  FFMA.FTZ R83, R11, R84, -8 ;  /* 0xc10000000b537423 */ /* 0x000fc40000010054 */
[----:B------:R-:W-:Y:S03]  /*1df10*/  MUFU.EX2 R52, R52 ;  /* 0x0000003400347308 */ /* 0x000fe60000000800 */
[----:B------:R-:W-:Y:S02]  /*1df20*/  FSEL R78, R83, RZ, P2 ;  /* 0x000000ff534e7208 */ /* 0x000fe40001000000 */
[----:B------:R-:W-:-:S03]  /*1df30*/  FSEL R83, R11, RZ, P2 ;  /* 0x000000ff0b537208 */ /* 0x000fc60001000000 */
[--C-:B0-----:R-:W-:Y:S01]  /*1df40*/  FFMA.FTZ R82, R9, UR41, -R78.reuse ;  /* 0x0000002909527c23 */ /* 0x101fe2000801084e */
        /* <DEDUP_REMOVED lines=10> */
[----:B------:R-:W-:-:S01]  /*1dff0*/  FADD.FTZ R83, -R83, R12 ;  /* 0x0000000c53537221 */ /* 0x000fc20000010100 */
[--C-:B------:R-:W-:Y:S01]  /*1e000*/  FFMA.FTZ R39, R42, UR41, -R78.reuse ;  /* 0x000000292a277c23 */ /* 0x100fe2000801084e */
        /* <DEDUP_REMOVED lines=24> */
[----:B--2---:R-:W-:-:S04]  /*1e190*/  FFMA.FTZ R80, R13, R3, R6 ;  /* 0x000000030d507223 */ /* 0x004fc80000010006 */
[----:B------:R-:W1:Y:S01]  /*1e1a0*/  MUFU.EX2 R9, R9 ;  /* 0x0000000900097308 */ /* 0x000e620000000800 */
[----:B------:R-:W-:-:S04]  /*1e1b0*/  FADD.FTZ R83, R15, R80 ;  /* 0x000000500f537221 */ /* 0x000fc80000010000 */
[----:B------:R-:W-:-:S03]  /*1e1c0*/  FADD.FTZ R80, R24, R83 ;  /* 0x0000005318507221 */ /* 0x000fc60000010000 */
[----:B------:R-:W2:Y:S01]  /*1e1d0*/  MUFU.EX2 R20, R20 ;  /* 0x0000001400147308 */ /* 0x000ea20000000800 */
[----:B0-----:R-:W-:-:S04]  /*1e1e0*/  FFMA.FTZ R3, R46, R0, R7 ;  /* 0x000000002e037223 */ /* 0x001fc80000010007 */
[----:B------:R-:W-:-:S03]  /*1e1f0*/  FADD.FTZ R0, R82, R3 ;  /* 0x0000000352007221 */ /* 0x000fc60000010000 */
[----:B------:R-:W0:Y:S01]  /*1e200*/  MUFU.EX2 R21, R21 ;  /* 0x0000001500157308 */ /* 0x000e220000000800 */
[----:B-1----:R-:W-:-:S07]  /*1e210*/  FADD.FTZ R3, R9, R0 ;  /* 0x0000000009037221 */ /* 0x002fce0000010000 */
[----:B------:R-:W1:Y:S01]  /*1e220*/  MUFU.EX2 R26, R26 ;  /* 0x0000001a001a7308 */ /* 0x000e620000000800 */
[----:B--2---:R-:W-:-:S07]  /*1e230*/  FADD.FTZ R0, R20, R3 ;  /* 0x0000000314007221 */ /* 0x004fce0000010000 */
[----:B------:R-:W2:Y:S01]  /*1e240*/  MUFU.EX2 R27, R27 ;  /* 0x0000001b001b7308 */ /* 0x000ea20000000800 */
[----:B0-----:R-:W-:-:S07]  /*1e250*/  FADD.FTZ R3, R21, R0 ;  /* 0x0000000015037221 */ /* 0x001fce0000010000 */
[----:B------:R0:W-:Y:S01]  /*1e260*/  MUFU.EX2 R50, R51 ;  /* 0x0000003300327308 */ /* 0x0001e20000000800 */
[----:B-1----:R-:W-:-:S07]  /*1e270*/  FADD.FTZ R0, R26, R3 ;  /* 0x000000031a007221 */ /* 0x002fce0000010000 */
[----:B------:R-:W1:Y:S01]  /*1e280*/  MUFU.EX2 R30, R30 ;  /* 0x0000001e001e7308 */ /* 0x000e620000000800 */
[----:B0-----:R-:W-:-:S01]  /*1e290*/  FADD.FTZ R51, R25, R80 ;  /* 0x0000005019337221 */ /* 0x001fc20000010000 */
[----:B--2---:R-:W-:-:S03]  /*1e2a0*/  FADD.FTZ R3, R27, R0 ;  /* 0x000000001b037221 */ /* 0x004fc60000010000 */
[----:B------:R-:W-:-:S03]  /*1e2b0*/  FADD.FTZ R80, R28, R51 ;  /* 0x000000331c507221 */ /* 0x000fc60000010000 */
[----:B------:R-:W0:Y:S01]  /*1e2c0*/  MUFU.EX2 R31, R31 ;  /* 0x0000001f001f7308 */ /* 0x000e220000000800 */
[----:B------:R-:W-:-:S04]  /*1e2d0*/  FADD.FTZ R51, R29, R80 ;  /* 0x000000501d337221 */ /* 0x000fc80000010000 */
[----:B------:R-:W-:-:S03]  /*1e2e0*/  FADD.FTZ R80, R32, R51 ;  /* 0x0000003320507221 */ /* 0x000fc60000010000 */
[----:B------:R-:W2:Y:S01]  /*1e2f0*/  MUFU.EX2 R34, R34 ;  /* 0x0000002200227308 */ /* 0x000ea20000000800 */
[----:B------:R-:W-:-:S01]  /*1e300*/  FADD.FTZ R51, R33, R80 ;  /* 0x0000005021337221 */ /* 0x000fc20000010000 */
[----:B-1----:R-:W-:-:S03]  /*1e310*/  FADD.FTZ R0, R30, R3 ;  /* 0x000000031e007221 */ /* 0x002fc60000010000 */
[----:B------:R-:W-:-:S03]  /*1e320*/  FADD.FTZ R80, R36, R51 ;  /* 0x0000003324507221 */ /* 0x000fc60000010000 */
        /* <DEDUP_REMOVED lines=25> */
[----:B-1----:R-:W-:-:S04]  /*1e4c0*/  FADD.FTZ R3, R47, R0 ;  /* 0x000000002f037221 */ /* 0x002fc80000010000 */
[----:B------:R-:W-:-:S03]  /*1e4d0*/  FADD.FTZ R3, R50, R3 ;  /* 0x0000000332037221 */ /* 0x000fc60000010000 */
        /* <DEDUP_REMOVED lines=52> */
[----:B--2---:R-:W-:-:S01]  /*1e820*/  FADD.FTZ R51, R79, R80 ;  /* 0x000000504f337221 */ /* 0x004fc20000010000 */
[----:B-1----:R-:W-:-:S03]  /*1e830*/  FADD.FTZ R3, R81, R0 ;  /* 0x0000000051037221 */ /* 0x002fc60000010000 */
[----:B0-----:R-:W-:Y:S01]  /*1e840*/  FADD.FTZ R0, R78, R51 ;  /* 0x000000334e007221 */ /* 0x001fe20000010000 */
[----:B------:R-:W-:Y:S06]  /*1e850*/  @!P0 BRA `(.L_x_1508) ;  /* 0x0000000000048947 */ /* 0x000fec0003800000 */
[----:B------:R-:W-:Y:S01]  /*1e860*/  BPT.TRAP 0x1 ;  /* 0x000000040000795c */ /* 0x000fe20000300000 */
.L_x_1508:
[----:B------:R-:W-:Y:S01]  /*1e870*/  F2FP.SATFINITE.E4M3.F32.PACK_AB_MERGE_C R24, R25, R24, RZ ;  /* 0x000000181918723e */ /* 0x000fe200048070ff */
[----:B------:R-:W-:Y:S01]  /*1e880*/  FMUL.FTZ R88, R88, R13 ;  /* 0x0000000d58587220 */ /* 0x000fe20000410000 */
[----:B------:R-:W-:Y:S01]  /*1e890*/  F2FP.SATFINITE.E4M3.F32.PACK_AB_MERGE_C R9, R20, R9, RZ ;  /* 0x000000091409723e */ /* 0x000fe200048070ff */
[-C--:B------:R-:W-:Y:S01]  /*1e8a0*/  FMUL.FTZ R89, R89, R13.reuse ;  /* 0x0000000d59597220 */ /* 0x080fe20000410000 */
[----:B------:R-:W-:Y:S01]  /*1e8b0*/  F2FP.SATFINITE.E4M3.F32.PACK_AB_MERGE_C R164, R15, R6, R24 ;  /* 0x000000060fa4723e */ /* 0x000fe20004807018 */
[----:B------:R-:W-:Y:S01]  /*1e8c0*/  IMAD R6, R169, 0x8, R16 ;  /* 0x00000008a9067824 */ /* 0x000fe200078e0210 */
[----:B------:R-:W-:Y:S01]  /*1e8d0*/  ISETP.GT.AND P2, PT, R5, R180, PT ;  /* 0x000000b40500720c */ /* 0x000fe20003f44270 */
[----:B------:R-:W-:Y:S01]  /*1e8e0*/  FMUL.FTZ R92, R92, R13 ;  /* 0x0000000d5c5c7220 */ /* 0x000fe20000410000 */
[----:B------:R-:W-:Y:S01]  /*1e8f0*/  F2FP.SATFINITE.E4M3.F32.PACK_AB_MERGE_C R165, R82, R7, R9 ;  /* 0x0000000752a5723e */ /* 0x000fe20004807009 */
        /* <DEDUP_REMOVED lines=8> */
[-C--:B------:R-:W-:Y:S01]  /*1e980*/  FMUL.FTZ R97, R97, R13.reuse ;  /* 0x0000000d61617220 */ /* 0x080fe20000410000 */
[----:B------:R-:W-:Y:S01]  /*1e990*/  F2FP.SATFINITE.E4M3.F32.PACK_AB_MERGE_C R40, R41, R40, RZ ;  /* 0x000000282928723e */ /* 0x000fe200048070ff */
[----:B------:R-:W-:Y:S01]  /*1e9a0*/  FMUL.FTZ R100, R100, R13 ;  /* 0x0000000d64647220 */ /* 0x000fe20000410000 */
        /* <DEDUP_REMOVED lines=17> */
[----:B------:R-:W-:Y:S01]  /*1eac0*/  FMUL.FTZ R116, R116, R13 ;  /* 0x0000000d74747220 */ /* 0x000fe20000410000 */
[----:B------:R-:W-:Y:S01]  /*1ead0*/  F2FP.SATFINITE.E4M3.F32.PACK_AB_MERGE_C R78, R78, R79, RZ ;  /* 0x0000004f4e4e723e */ /* 0x000fe200048070ff */
        /* <DEDUP_REMOVED lines=70> */
.L_x_1490:
[----:B------:R-:W-:Y:S05]  /*1ef40*/  WARPSYNC.ALL ;  /* 0x0000000000007948 */ /* 0x000fea0003800000 */
[----:B------:R-:W-:Y:S06]  /*1ef50*/  BAR.ARV 0x8, 0x180 ;  /* 0x0206000000007b1d */ /* 0x000fec0000002000 */
[----:B------:R-:W-:Y:S05]  /*1ef60*/  @!P0 BRA `(.L_x_1510) ;  /* 0x0000000000048947 */ /* 0x000fea0003800000 */
[----:B------:R-:W-:Y:S01]  /*1ef70*/  BPT.TRAP 0x1 ;  /* 0x000000040000795c */ /* 0x000fe20000300000 */
.L_x_1510:
[----:B------:R-:W-:Y:S01]  /*1ef80*/  IMAD R13, R169, 0x8, R16 ;  /* 0x00000008a90d7824 */ /* 0x000fe200078e0210 */
[----:B------:R-:W-:-:S04]  /*1ef90*/  SHF.L.U32 R2, R18, 0x1f, RZ ;  /* 0x0000001f12027819 */ /* 0x000fc800000006ff */
[----:B------:R0:W1:Y:S01]  /*1efa0*/  SYNCS.PHASECHK.TRANS64.TRYWAIT P1, [R13+URZ+0x22850], R2 ;  /* 0x022850020d0075a7 */ /* 0x000062000802017f */
[----:B------:R-:W-:Y:S05]  /*1efb0*/  @!P0 BRA `(.L_x_1511) ;  /* 0x0000000000048947 */ /* 0x000fea0003800000 */
[----:B------:R-:W-:Y:S01]  /*1efc0*/  BPT.TRAP 0x1 ;  /* 0x000000040000795c */ /* 0x000fe20000300000 */
.L_x_1511:
[----:B------:R-:W-:-:S05]  /*1efd0*/  VIADD R16, R16, 0x400 ;  /* 0x0000040010107836 */ /* 0x000fca0000000000 */
[----:B------:R-:W-:-:S04]  /*1efe0*/  SHF.R.U32.HI R16, RZ, 0x4, R16 ;  /* 0x00000004ff107819 */ /* 0x000fc80000011610 */
[----:B------:R-:W-:-:S04]  /*1eff0*/  LOP3.LUT R16, R16, 0x3fff, RZ, 0xc0, !PT ;  /* 0x00003fff10107812 */ /* 0x000fc800078ec0ff */
[----:B------:R-:W-:Y:S01]  /*1f000*/  LOP3.LUT R16, R16, 0x10000, RZ, 0xfc, !PT ;  /* 0x0001000010107812 */ /* 0x000fe200078efcff */
[----:B-1----:R-:W-:Y:S06]  /*1f010*/  @P1 BRA `(.L_x_1512) ;  /* 0x0000000000081947 */ /* 0x002fec0003800000 */
[----:B------:R-:W1:Y:S02]  /*1f020*/  SYNCS.PHASECHK.TRANS64.TRYWAIT P1, [R13+URZ+0x22850], R2 ;  /* 0x022850020d0075a7 */ /* 0x000e64000802017f */
[----:B-1----:R-:W-:Y:S05]  /*1f030*/  @!P1 BRA `(.L_x_1513) ;  /* 0x000000d000b89947 */ /* 0x002fea0003800000 */
.L_x_1512:
[----:B------:R-:W-:Y:S01]  /*1f040*/  IMAD R4, R169, 0x400, R16 ;  /* 0x00000400a9047824 */ /* 0x000fe200078e0210 */
[----:B------:R-:W-:Y:S05]  /*1f050*/  WARPSYNC.ALL ;  /* 0x0000000000007948 */ /* 0x000fea0003800000 */
[----:B------:R-:W-:Y:S01]  /*1f060*/  IMAD.MOV.U32 R5, RZ, RZ, 0x40000040 ;  /* 0x40000040ff057424 */ /* 0x000fe200078e00ff */
[----:B------:R-:W-:Y:S01]  /*1f070*/  R2UR UR6, R4 ;  /* 0x00000000040672ca */ /* 0x000fe200000e0000 */
[----:B------:R-:W-:Y:S01]  /*1f080*/  WARPGROUP.ARRIVE ;  /* 0x00000000000079c5 */ /* 0x000fe20000000000 */
[----:B------:R-:W-:Y:S02]  /*1f090*/  ULDC.64 UR4, c[0x0][0x9a0] ;  /* 0x0002680000047ab9 */ /* 0x000fe40000000a00 */
[----:B------:R-:W-:-:S02]  /*1f0a0*/  R2UR UR7, R5 ;  /* 0x00000000050772ca */ /* 0x000fc400000e0000 */
[----:B------:R-:W-:-:S04]  /*1f0b0*/  ISETP.NE.U32.AND P1, PT, RZ, UR4, PT ;  /* 0x00000004ff007c0c */ /* 0x000fc8000bf25070 */
[----:B------:R-:W-:-:S07]  /*1f0c0*/  ISETP.NE.AND.EX P1, PT, RZ, UR5, PT, P1 ;  /* 0x00000005ff007c0c */ /* 0x000fce000bf25310 */
[----:B------:R-:W-:Y:S06]  /*1f0d0*/  QGMMA.64x128x32.F32.E4M3.E4M3 R88, R164, gdesc[UR4], R88, gsb0 ;  /* 0x01e00004a4587df3 */ /* 0x000fec0008000858 */
[----:B------:R-:W0:Y:S01]  /*1f0e0*/  @P1 LDC.64 R6, c[0x0][0x9c8] ;  /* 0x00027200ff061b82 */ /* 0x000e220000000a00 */
[----:B------:R-:W-:-:S07]  /*1f0f0*/  @P1 SHF.R.S32.HI R5, RZ, 0x1f, R183 ;  /* 0x0000001fff051819 */ /* 0x000fce00000114b7 */
[----:B------:R-:W2:Y:S01]  /*1f100*/  @P1 LDC.64 R8, c[0x0][0x9d0] ;  /* 0x00027400ff081b82 */ /* 0x000ea20000000a00 */
[----:B01----:R-:W-:-:S04]  /*1f110*/  @P1 IMAD R2, R5, R6, RZ ;  /* 0x0000000605021224 */ /* 0x003fc800078e02ff */
[C---:B------:R-:W-:Y:S02]  /*1f120*/  @P1 IMAD R5, R183.reuse, R7, R2 ;  /* 0x00000007b7051224 */ /* 0x040fe400078e0202 */
[----:B------:R-:W-:-:S04]  /*1f130*/  @P1 IMAD.WIDE.U32 R6, R183, R6, RZ ;  /* 0x00000006b7061225 */ /* 0x000fc800078e00ff */
[----:B------:R-:W-:Y:S01]  /*1f140*/  IMAD.MOV.U32 R2, RZ, RZ, 0x3f800000 ;  /* 0x3f800000ff027424 */ /* 0x000fe200078e00ff */
[----:B------:R-:W-:-:S03]  /*1f150*/  @P1 IADD3 R7, R7, R5, RZ ;  /* 0x0000000507071210 */ /* 0x000fc60007ffe0ff */
[----:B--2---:R-:W-:-:S04]  /*1f160*/  @P1 IMAD.WIDE.U32 R6, R192, R8, R6 ;  /* 0x00000008c0061225 */ /* 0x004fc800078e0006 */
[----:B------:R-:W-:Y:S01]  /*1f170*/  @P1 IMAD R9, R192, R9, R7 ;  /* 0x00000009c0091224 */ /* 0x000fe200078e0207 */
[----:B------:R-:W-:Y:S01]  /*1f180*/  @P1 LEA R8, P2, R6, UR4, 0x2 ;  /* 0x0000000406081c11 */ /* 0x000fe2000f8410ff */
[----:B------:R-:W-:-:S03]  /*1f190*/  IMAD.MOV.U32 R7, RZ, RZ, 0x40000040 ;  /* 0x40000040ff077424 */ /* 0x000fc600078e00ff */
[----:B------:R-:W-:Y:S01]  /*1f1a0*/  @P1 LEA.HI.X R9, R6, UR5, R9, 0x2, P2 ;  /* 0x0000000506091c11 */ /* 0x000fe200090f1409 */
[----:B------:R-:W-:Y:S01]  /*1f1b0*/  VIADD R6, R4, 0x2 ;  /* 0x0000000204067836 */ /* 0x000fe20000000000 */
[----:B------:R-:W-:-:S03]  /*1f1c0*/  R2UR UR7, R7 ;  /* 0x00000000070772ca */ /* 0x000fc600000e0000 */
[----:B------:R0:W2:Y:S01]  /*1f1d0*/  @P1 LDG.E R2, desc[UR42][R8.64] ;  /* 0x0000002a08021981 */ /* 0x0000a2000c1e1900 */
[----:B------:R-:W-:Y:S01]  /*1f1e0*/  R2UR UR6, R6 ;  /* 0x00000000060672ca */ /* 0x000fe200000e0000 */
[----:B------:R-:W-:Y:S02]  /*1f1f0*/  WARPGROUP.DEPBAR.LE gsb0, 0x0 ;  /* 0x00008000000079c5 */ /* 0x000fe40000010000 */
[----:B------:R-:W-:-:S10]  /*1f200*/  WARPGROUP.ARRIVE ;  /* 0x00000000000079c5 */ /* 0x000fd40000000000 */
[----:B------:R-:W-:Y:S01]  /*1f210*/  QGMMA.64x128x32.F32.E4M3.E4M3 R88, R160, gdesc[UR4], R88, gsb0 ;  /* 0x01e00004a0587df3 */ /* 0x000fe20008000858 */
[----:B------:R-:W-:Y:S02]  /*1f220*/  VIADD R6, R4, 0x4 ;  /* 0x0000000404067836 */ /* 0x000fe40000000000 */
[----:B------:R-:W-:-:S03]  /*1f230*/  IMAD.MOV.U32 R7, RZ, RZ, 0x40000040 ;  /* 0x40000040ff077424 */ /* 0x000fc600078e00ff */
[----:B------:R-:W-:Y:S02]  /*1f240*/  R2UR UR6, R6 ;  /* 0x00000000060672ca */ /* 0x000fe400000e0000 */
[----:B------:R-:W-:Y:S01]  /*1f250*/  R2UR UR7, R7 ;  /* 0x00000000070772ca */ /* 0x000fe200000e0000 */
[----:B------:R-:W-:Y:S02]  /*1f260*/  VIADD R4, R4, 0x6 ;  /* 0x0000000604047836 */ /* 0x000fe40000000000 */
[----:B------:R-:W-:Y:S01]  /*1f270*/  IMAD.MOV.U32 R5, RZ, RZ, 0x40000040 ;  /* 0x40000040ff057424 */ /* 0x000fe200078e00ff */
        /* <DEDUP_REMOVED lines=38> */
[-C--:B--2---:R-:W-:Y:S01]  /*1f4e0*/  FMUL.FTZ R3, R3, R2.reuse ;  /* 0x0000000203037220 */ /* 0x084fe20000410000 */
[----:B---3--:R-:W-:Y:S01]  /*1f4f0*/  FMUL.FTZ R7, R7, R2 ;  /* 0x0000000207077220 */ /* 0x008fe20000410000 */
[----:B------:R-:W-:-:S02]  /*1f500*/  WARPGROUP.DEPBAR.LE gsb0, 0x0 ;  /* 0x00008000000079c5 */ /* 0x000fc40000010000 */
[----:B------:R-:W-:Y:S05]  /*1f510*/  @!P0 BRA `(.L_x_1514) ;  /* 0x0000000000048947 */ /* 0x000fea0003800000 */
[----:B------:R-:W-:Y:S01]  /*1f520*/  BPT.TRAP 0x1 ;  /* 0x000000040000795c */ /* 0x000fe20000300000 */
.L_x_1514:
[----:B------:R-:W-:Y:S02]  /*1f530*/  VIADD R0, R13, 0x22860 ;  /* 0x000228600d007836 */ /* 0x000fe40000000000 */
[-C--:B------:R-:W-:Y:S01]  /*1f540*/  FMUL.FTZ R12, R112, R3.reuse ;  /* 0x00000003700c7220 */ /* 0x080fe20000410000 */
[----:B------:R-:W-:Y:S02]  /*1f550*/  IMAD.U32 R5, RZ, RZ, UR38 ;  /* 0x00000026ff057e24 */ /* 0x000fe4000f8e00ff */
[-C--:B------:R-:W-:Y:S01]  /*1f560*/  FMUL.FTZ R44, R88, R3.reuse ;  /* 0x00000003582c7220 */ /* 0x080fe20000410000 */
[----:B------:R-:W-:Y:S02]  /*1f570*/  VIADD R169, R169, 0x1 ;  /* 0x00000001a9a97836 */ /* 0x000fe40000000000 */
[-C--:B------:R-:W-:Y:S01]  /*1f580*/  FMUL.FTZ R36, R93, R3.reuse ;  /* 0x000000035d247220 */ /* 0x080fe20000410000 */
[-C--:B------:R-:W-:Y:S01]  /*1f590*/  FMUL.FTZ R76, R96, R3.reuse ;  /* 0x00000003604c7220 */ /* 0x080fe20000410000 */
[----:B------:R-:W-:Y:S01]  /*1f5a0*/  PRMT R2, R5, 0x654, R0 ;  /* 0x0000065405027816 */ /* 0x000fe20000000000 */
[-C--:B------:R-:W-:Y:S01]  /*1f5b0*/  FMUL.FTZ R0, R120, R3.reuse ;  /* 0x0000000378007220 */ /* 0x080fe20000410000 */
[----:B------:R-:W-:Y:S01]  /*1f5c0*/  ISETP.NE.AND P1, PT, R169, 0x2, PT ;  /* 0x00000002a900780c */ /* 0x000fe20003f25270 */
        /* <DEDUP_REMOVED lines=64> */
[----:B-1----:R-:W-:-:S11]  /*1f9d0*/  SEL R169, R169, RZ, P1 ;  /* 0x000000ffa9a97207 */ /* 0x002fd60000800000 */
.L_x_1402:
[----:B------:R-:W-:Y:S05]  /*1f9e0*/  WARPSYNC.ALL ;  /* 0x0000000000007948 */ /* 0x000fea0003800000 */
[----:B------:R-:W1:Y:S08]  /*1f9f0*/  S2UR UR38, SR_CgaCtaId ;  /* 0x00000000002679c3 */ /* 0x000e700000008800 */
[----:B------:R-:W-:Y:S01]  /*1fa00*/  BAR.SYNC.DEFER_BLOCKING 0x5, 0x180 ;  /* 0x0146000000007b1d */ /* 0x000fe20000010000 */
[----:B------:R-:W-:-:S05]  /*1fa10*/  ISETP.NE.AND P1, PT, R198, RZ, PT ;  /* 0x000000ffc600720c */ /* 0x000fca0003f25270 */
[----:B------:R-:W-:Y:S01]  /*1fa20*/  UMOV UR4, 0x400 ;  /* 0x0000040000047882 */ /* 0x000fe20000000000 */
[----:B------:R-:W-:Y:S07]  /*1fa30*/  BSSY B0, `(.L_x_1515) ;  /* 0x00003ed000007945 */ /* 0x000fee0003800000 */
[----:B------:R-:W2:Y:S01]  /*1fa40*/  @!P1 LDC R198, c[0x0][0xad4] ;  /* 0x0002b500ffc69b82 */ /* 0x000ea20000000800 */
[----:B-1----:R-:W-:-:S06]  /*1fa50*/  ULEA UR4, UR38, UR4, 0x18 ;  /* 0x0000000426047291 */ /* 0x002fcc000f8ec03f */
[----:B------:R-:W-:-:S05]  /*1fa60*/  IMAD.U32 R16, RZ, RZ, UR4 ;  /* 0x00000004ff107e24 */ /* 0x000fca000f8e00ff */
[----:B------:R1:W3:Y:S01]  /*1fa70*/  LDS.128 R180, [R16+0x228d0] ;  /* 0x0228d00010b47984 */ /* 0x0002e20000000c00 */
[----:B------:R-:W-:Y:S06]  /*1fa80*/  BAR.ARV 0x4, 0x180 ;  /* 0x0106000000007b1d */ /* 0x000fec0000002000 */
[----:B------:R-:W-:Y:S05]  /*1fa90*/  @P0 BRA `(.L_x_1516) ;  /* 0x00000030007c0947 */ /* 0x000fea0003800000 */
[----:B------:R-:W4:Y:S01]  /*1faa0*/  LDL R8, [R1+0x30] ;  /* 0x0000300001087983 */ /* 0x000f220000100800 */
[----:B------:R-:W-:Y:S01]  /*1fab0*/  ULDC.64 UR4, c[0x4][0x40] ;  /* 0x0100100000047ab9 */ /* 0x000fe20000000a00 */
[----:B------:R-:W0:Y:S01]  /*1fac0*/  S2R R4, SR_TID.X ;  /* 0x0000000000047919 */ /* 0x000e220000002100 */
[----:B------:R-:W1:Y:S01]  /*1fad0*/  S2R R11, SR_SWINHI ;  /* 0x00000000000b7919 */ /* 0x000e620000002f00 */
[----:B0-----:R-:W-:Y:S01]  /*1fae0*/  IMAD.SHL.U32 R2, R4, 0x4, RZ ;  /* 0x0000000404027824 */ /* 0x001fe200078e00ff */
[----:B------:R-:W-:Y:S02]  /*1faf0*/  MOV R58, R16 ;  /* 0x00000010003a7202 */ /* 0x000fe40000000f00 */
[----:B-1----:R-:W-:Y:S02]  /*1fb00*/  MOV R59, R11 ;  /* 0x0000000b003b7202 */ /* 0x002fe40000000f00 */
[----:B------:R-:W-:-:S04]  /*1fb10*/  LOP3.LUT R2, R2, 0xc, RZ, 0xc0, !PT ;  /* 0x0000000c02027812 */ /* 0x000fc800078ec0ff */
[----:B------:R-:W-:-:S05]  /*1fb20*/  IADD3 R2, P0, R2, UR4, RZ ;  /* 0x0000000402027c10 */ /* 0x000fca000ff1e0ff */
[----:B------:R-:W-:Y:S01]  /*1fb30*/  IMAD.X R3, RZ, RZ, UR5, P0 ;  /* 0x00000005ff037e24 */ /* 0x000fe200080e06ff */
[----:B------:R-:W-:-:S04]  /*1fb40*/  LOP3.LUT P0, R4, R4, 0x3, RZ, 0xc0, !PT ;  /* 0x0000000304047812 */ /* 0x000fc8000780c0ff */
[----:B------:R0:W5:Y:S01]  /*1fb50*/  LDG.E.CONSTANT R7, desc[UR42][R2.64] ;  /* 0x0000002a02077981 */ /* 0x000162000c1e9900 */
[----:B------:R-:W-:-:S04]  /*1fb60*/  ISETP.EQ.OR P0, PT, R4, 0x3, !P0 ;  /* 0x000000030400780c */ /* 0x000fc80004702670 */
[----:B------:R-:W-:Y:S02]  /*1fb70*/  SEL R98, R44, R9, P0 ;  /* 0x000000092c627207 */ /* 0x000fe40000000000 */
[----:B------:R-:W-:Y:S02]  /*1fb80*/  SEL R13, R5, R36, P0 ;  /* 0x00000024050d7207 */ /* 0x000fe40000000000 */
[----:B------:R-:W-:Y:S02]  /*1fb90*/  SEL R44, R9, R44, P0 ;  /* 0x0000002c092c7207 */ /* 0x000fe40000000000 */
[----:B------:R-:W-:Y:S01]  /*1fba0*/  SEL R36, R36, R5, P0 ;  /* 0x0000000524247207 */ /* 0x000fe20000000000 */
[----:B------:R-:W-:Y:S01]  /*1fbb0*/  UMOV UR4, 0xffffffff ;  /* 0xffffffff00047882 */ /* 0x000fe20000000000 */
[----:B----4-:R-:W-:-:S03]  /*1fbc0*/  IMAD.WIDE R26, R8, 0x2, R58 ;  /* 0x00000002081a7825 */ /* 0x010fc600078e023a */
[C---:B------:R-:W-:Y:S02]  /*1fbd0*/  IADD3 R105, P5, R26.reuse, 0x4060, RZ ;  /* 0x000040601a697810 */ /* 0x040fe40007fbe0ff */
[C---:B------:R-:W-:Y:S02]  /*1fbe0*/  IADD3 R21, P1, R26.reuse, 0x4040, RZ ;  /* 0x000040401a157810 */ /* 0x040fe40007f3e0ff */
[----:B------:R-:W-:Y:S02]  /*1fbf0*/  LOP3.LUT R104, R105, 0x380, RZ, 0xc0, !PT ;  /* 0x0000038069687812 */ /* 0x000fe400078ec0ff */
[----:B------:R-:W-:Y:S02]  /*1fc00*/  LOP3.LUT R20, R21, 0x380, RZ, 0xc0, !PT ;  /* 0x0000038015147812 */ /* 0x000fe400078ec0ff */
[----:B0-----:R-:W-:Y:S02]  /*1fc10*/  IADD3 R3, P3, R26, 0x4000, RZ ;  /* 0x000040001a037810 */ /* 0x001fe40007f7e0ff */
[----:B------:R-:W-:-:S02]  /*1fc20*/  SHF.R.U64 R104, R104, 0x3, RZ ;  /* 0x0000000368687819 */ /* 0x000fc400000012ff */
[----:B------:R-:W-:Y:S02]  /*1fc30*/  SHF.R.U64 R20, R20, 0x3, RZ ;  /* 0x0000000314147819 */ /* 0x000fe400000012ff */
[----:B------:R-:W-:Y:S02]  /*1fc40*/  LOP3.LUT R10, R3, 0x380, RZ, 0xc0, !PT ;  /* 0x00000380030a7812 */ /* 0x000fe400078ec0ff */
[----:B------:R-:W-:Y:S01]  /*1fc50*/  LOP3.LUT R104, R104, R105, RZ, 0x3c, !PT ;  /* 0x0000006968687212 */ /* 0x000fe200078e3cff */
[--C-:B------:R-:W-:Y:S01]  /*1fc60*/  IMAD.X R105, RZ, RZ, R27.reuse, P5 ;  /* 0x000000ffff697224 */ /* 0x100fe200028e061b */
[----:B------:R-:W-:Y:S01]  /*1fc70*/  LOP3.LUT R20, R20, R21, RZ, 0x3c, !PT ;  /* 0x0000001514147212 */ /* 0x000fe200078e3cff */
[----:B------:R-:W-:Y:S01]  /*1fc80*/  IMAD.X R21, RZ, RZ, R27, P1 ;  /* 0x000000ffff157224 */ /* 0x000fe200008e061b */
[----:B------:R-:W-:Y:S02]  /*1fc90*/  SHF.R.U64 R10, R10, 0x3, RZ ;  /* 0x000000030a0a7819 */ /* 0x000fe400000012ff */
[----:B------:R-:W-:-:S02]  /*1fca0*/  IADD3 R15, P2, R26, 0x4020, RZ ;  /* 0x000040201a0f7810 */ /* 0x000fc40007f5e0ff */
[C---:B------:R-:W-:Y:S02]  /*1fcb0*/  IADD3 R11, P4, R26.reuse, 0x60, RZ ;  /* 0x000000601a0b7810 */ /* 0x040fe40007f9e0ff */
[C---:B------:R-:W-:Y:S02]  /*1fcc0*/  IADD3 R9, P5, R26.reuse, 0x40, RZ ;  /* 0x000000401a097810 */ /* 0x040fe40007fbe0ff */
[----:B------:R-:W-:Y:S02]  /*1fcd0*/  IADD3 R5, P1, R26, 0x20, RZ ;  /* 0x000000201a057810 */ /* 0x000fe40007f3e0ff */
[----:B------:R-:W-:Y:S02]  /*1fce0*/  LOP3.LUT R10, R10, R3, RZ, 0x3c, !PT ;  /* 0x000000030a0a7212 */ /* 0x000fe400078e3cff */
        /* <DEDUP_REMOVED lines=20> */
[----:B------:R-:W-:-:S02]  /*1fe30*/  MOV R104, R104 ;  /* 0x0000006800687202 */ /* 0x000fc40000000f00 */
[----:B------:R-:W-:Y:S02]  /*1fe40*/  MOV R108, R26 ;  /* 0x0000001a006c7202 */ /* 0x000fe40000000f00 */
[----:B------:R-:W-:Y:S02]  /*1fe50*/  MOV R103, R20 ;  /* 0x0000001400677202 */ /* 0x000fe40000000f00 */
[----:B------:R-:W-:Y:S02]  /*1fe60*/  MOV R102, R14 ;  /* 0x0000000e00667202 */ /* 0x000fe40000000f00 */
[----:B------:R-:W-:Y:S02]  /*1fe70*/  MOV R105, R10 ;  /* 0x0000000a00697202 */ /* 0x000fe40000000f00 */
[----:B------:R-:W-:Y:S02]  /*1fe80*/  MOV R107, R8 ;  /* 0x00000008006b7202 */ /* 0x000fe40000000f00 */
[----:B------:R-:W-:-:S02]  /*1fe90*/  MOV R106, R4 ;  /* 0x00000004006a7202 */ /* 0x000fc40000000f00 */
[----:B------:R-:W-:Y:S01]  /*1fea0*/  MOV R35, R2 ;  /* 0x0000000200237202 */ /* 0x000fe20000000f00 */
[----:B------:R-:W-:Y:S06]  /*1feb0*/  BRA.DIV UR4, `(.L_x_1517) ;  /* 0x000000c6042c7947 */ /* 0x000fec000b800000 */
[----:B------:R-:W-:Y:S01]  /*1fec0*/  SEL R2, R101, R100, P0 ;  /* 0x0000006465027207 */ /* 0x000fe20000000000 */
[----:B-----5:R-:W-:Y:S01]  /*1fed0*/  SHFL.IDX PT, R95, R13, R7, 0x1c1f ;  /* 0x001c1f070d5f7589 */ /* 0x020fe200000e0000 */
[----:B------:R-:W-:Y:S02]  /*1fee0*/  SEL R140, R37, R64, P0 ;  /* 0x00000040258c7207 */ /* 0x000fe40000000000 */
[----:B------:R-:W-:Y:S02]  /*1fef0*/  SEL R20, R64, R37, P0 ;  /* 0x0000002540147207 */ /* 0x000fe40000000000 */
[----:B------:R-:W-:Y:S01]  /*1ff00*/  SEL R148, R60, R109, P0 ;  /* 0x0000006d3c947207 */ /* 0x000fe20000000000 */
[----:B------:R-:W-:Y:S01]  /*1ff10*/  SHFL.IDX PT, R3, R140, R7, 0x1c1f ;  /* 0x001c1f078c037589 */ /* 0x000fe200000e0000 */
[----:B------:R-:W-:Y:S02]  /*1ff20*/  SEL R94, R109, R60, P0 ;  /* 0x0000003c6d5e7207 */ /* 0x000fe40000000000 */
[----:B------:R-:W-:-:S02]  /*1ff30*/  SEL R152, R100, R101, P0 ;  /* 0x0000006564987207 */ /* 0x000fc40000000000 */
[----:B------:R-:W-:Y:S02]  /*1ff40*/  SEL R60, R33, R72, P0 ;  /* 0x00000048213c7207 */ /* 0x000fe40000000000 */
[----:B------:R-:W-:Y:S02]  /*1ff50*/  SEL R24, R72, R33, P0 ;  /* 0x0000002148187207 */ /* 0x000fe40000000000 */
[----:B------:R-:W-:Y:S02]  /*1ff60*/  SEL R64, R70, R119, P0 ;  /* 0x0000007746407207 */ /* 0x000fe40000000000 */
[----:B------:R-:W-:Y:S02]  /*1ff70*/  SEL R26, R119, R70, P0 ;  /* 0x00000046771a7207 */ /* 0x000fe40000000000 */
[----:B------:R-:W-:Y:S02]  /*1ff80*/  LOP3.LUT R5, R7, 0x2, RZ, 0x3c, !PT ;  /* 0x0000000207057812 */ /* 0x000fe400078e3cff */
        /* <DEDUP_REMOVED lines=29> */
[----:B------:R-:W0:Y:S01]  /*20160*/  SHFL.IDX PT, R91, R152, R7, 0x1c1f ;  /* 0x001c1f07985b7589 */ /* 0x000e2200000e0000 */
        /* <DEDUP_REMOVED lines=14> */
[----:B------:R-:W1:Y:S01]  /*20250*/  SHFL.IDX PT, R44, R44, R5, 0x1c1f ;  /* 0x001c1f052c2c7589 */ /* 0x000e6200000e0000 */
[----:B------:R-:W-:-:S02]  /*20260*/  SEL R100, R50, R55, P0 ;  /* 0x0000003732647207 */ /* 0x000fc40000000000 */
[----:B------:R-:W-:Y:S01]  /*20270*/  SEL R56, R56, R51, P0 ;  /* 0x0000003338387207 */ /* 0x000fe20000000000 */
[----:B------:R-:W4:Y:S01]  /*20280*/  SHFL.IDX PT, R38, R38, R5, 0x1c1f ;  /* 0x001c1f0526267589 */ /* 0x000f2200000e0000 */
        /* <DEDUP_REMOVED lines=11> */
[----:B------:R-:W2:Y:S01]  /*20340*/  SHFL.IDX PT, R89, R32, R5, 0x1c1f ;  /* 0x001c1f0520597589 */ /* 0x000ea200000e0000 */
        /* <DEDUP_REMOVED lines=15> */
[----:B0-----:R-:W-:Y:S02]  /*20440*/  SEL R93, R91, R2, P0 ;  /* 0x000000025b5d7207 */ /* 0x001fe40000000000 */
[----:B------:R-:W-:Y:S01]  /*20450*/  SEL R91, R2, R91, P0 ;  /* 0x0000005b025b7207 */ /* 0x000fe20000000000 */
[----:B------:R-:W0:Y:S01]  /*20460*/  SHFL.IDX PT, R49, R76, R5, 0x1c1f ;  /* 0x001c1f054c317589 */ /* 0x000e2200000e0000 */
        /* <DEDUP_REMOVED lines=9> */
[----:B-1----:R-:W-:Y:S02]  /*20500*/  SEL R99, R97, R44, P0 ;  /* 0x0000002c61637207 */ /* 0x002fe40000000000 */
[----:B------:R-:W-:Y:S01]  /*20510*/  SEL R98, R95, R36, P0 ;  /* 0x000000245f627207 */ /* 0x000fe20000000000 */
[----:B------:R-:W-:Y:S01]  /*20520*/  SHFL.IDX PT, R39, R138, R7, 0x1c1f ;  /* 0x001c1f078a277589 */ /* 0x000fe200000e0000 */
[----:B----4-:R-:W-:-:S02]  /*20530*/  SEL R20, R21, R38, P0 ;  /* 0x0000002615147207 */ /* 0x010fc40000000000 */
[----:B--2---:R-:W-:Y:S01]  /*20540*/  SEL R85, R86, R89, P0 ;  /* 0x0000005956557207 */ /* 0x004fe20000000000 */
        /* <DEDUP_REMOVED lines=16> */
[----:B------:R0:W1:Y:S04]  /*20650*/  SHFL.IDX PT, R33, R94, R5, 0x1c1f ;  /* 0x001c1f055e217589 */ /* 0x00006800000e0000 */
[----:B------:R-:W2:Y:S04]  /*20660*/  SHFL.IDX PT, R122, R122, R5, 0x1c1f ;  /* 0x001c1f057a7a7589 */ /* 0x000ea800000e0000 */
[----:B------:R-:W4:Y:S01]  /*20670*/  SHFL.IDX PT, R120, R120, R5, 0x1c1f ;  /* 0x001c1f0578787589 */ /* 0x000f2200000e0000 */
[----:B0-----:R-:W-:-:S03]  /*20680*/  SEL R94, R92, R49, P0 ;  /* 0x000000315c5e7207 */ /* 0x001fc60000000000 */
[----:B------:R-:W-:Y:S01]  /*20690*/  SHFL.IDX PT, R114, R114, R5, 0x1c1f ;  /* 0x001c1f0572727589 */ /* 0x000fe200000e0000 */
[----:B------:R-:W-:-:S03]  /*206a0*/  SEL R92, R49, R92, P0 ;  /* 0x0000005c315c7207 */ /* 0x000fc60000000000 */
[----:B------:R-:W-:Y:S04]  /*206b0*/  SHFL.IDX PT, R112, R112, R5, 0x1c1f ;  /* 0x001c1f0570707589 */ /* 0x000fe800000e0000 */
[----:B------:R-:W0:Y:S04]  /*206c0*/  SHFL.IDX PT, R110, R110, R5, 0x1c1f ;  /* 0x001c1f056e6e7589 */ /* 0x000e2800000e0000 */
[----:B------:R-:W3:Y:S01]  /*206d0*/  SHFL.IDX PT, R128, R78, R5, 0x1c1f ;  /* 0x001c1f054e807589 */ /* 0x000ee200000e0000 */
[----:B-1----:R-:W-:Y:S02]  /*206e0*/  SEL R76, R0, R33, P0 ;  /* 0x00000021004c7207 */ /* 0x002fe40000000000 */
[----:B------:R-:W-:Y:S01]  /*206f0*/  SEL R0, R33, R0, P0 ;  /* 0x0000000021007207 */ /* 0x000fe20000000000 */
[----:B------:R1:W3:Y:S01]  /*20700*/  SHFL.IDX PT, R130, R48, R5, 0x1c1f ;  /* 0x001c1f0530827589 */ /* 0x0002e200000e0000 */
[----:B--2---:R-:W-:-:S02]  /*20710*/  SEL R36, R37, R122, P0 ;  /* 0x0000007a25247207 */ /* 0x004fc40000000000 */
[----:B------:R-:W-:Y:S01]  /*20720*/  SEL R37, R122, R37, P0 ;  /* 0x000000257a257207 */ /* 0x000fe20000000000 */
[----:B------:R2:W3:Y:S01]  /*20730*/  SHFL.IDX PT, R124, R46, R5, 0x1c1f ;  /* 0x001c1f052e7c7589 */ /* 0x0004e200000e0000 */
[----:B----4-:R-:W-:Y:S02]  /*20740*/  SEL R38, R39, R120, P0 ;  /* 0x0000007827267207 */ /* 0x010fe40000000000 */
[----:B------:R-:W-:Y:S01]  /*20750*/  SEL R39, R120, R39, P0 ;  /* 0x0000002778277207 */ /* 0x000fe20000000000 */
[----:B------:R-:W4:Y:S01]  /*20760*/  SHFL.IDX PT, R56, R56, R5, 0x1c1f ;  /* 0x001c1f0538387589 */ /* 0x000f2200000e0000 */
[----:B-1----:R-:W-:-:S03]  /*20770*/  SEL R48, R77, R80, P0 ;  /* 0x000000504d307207 */ /* 0x002fc60000000000 */
[----:B------:R-:W1:Y:S01]  /*20780*/  SHFL.IDX PT, R96, R50, R5, 0x1c1f ;  /* 0x001c1f0532607589 */ /* 0x000e6200000e0000 */
[----:B------:R-:W-:Y:S02]  /*20790*/  SEL R77, R80, R77, P0 ;  /* 0x0000004d504d7207 */ /* 0x000fe40000000000 */
[----:B--2---:R-:W-:Y:S01]  /*207a0*/  SEL R46, R47, R82, P0 ;  /* 0x000000522f2e7207 */ /* 0x004fe20000000000 */
[----:B------:R-:W2:Y:S01]  /*207b0*/  SHFL.IDX PT, R61, R26, R5, 0x1c1f ;  /* 0x001c1f051a3d7589 */ /* 0x000ea200000e0000 */
[----:B------:R-:W-:Y:S02]  /*207c0*/  SEL R47, R82, R47, P0 ;  /* 0x0000002f522f7207 */ /* 0x000fe40000000000 */
[----:B0-----:R-:W-:Y:S01]  /*207d0*/  SEL R44, R45, R110, P0 ;  /* 0x0000006e2d2c7207 */ /* 0x001fe20000000000 */
[----:B------:R-:W0:Y:S01]  /*207e0*/  SHFL.IDX PT, R63, R24, R5, 0x1c1f ;  /* 0x001c1f05183f7589 */ /* 0x000e2200000e0000 */
[----:B---3--:R-:W-:Y:S02]  /*207f0*/  SEL R78, R79, R128, P0 ;  /* 0x000000804f4e7207 */ /* 0x008fe40000000000 */
[----:B------:R-:W-:Y:S01]  /*20800*/  SEL R45, R110, R45, P0 ;  /* 0x0000002d6e2d7207 */ /* 0x000fe20000000000 */
[----:B------:R-:W3:Y:S01]  /*20810*/  SHFL.IDX PT, R101, R54, R5, 0x1c1f ;  /* 0x001c1f0536657589 */ /* 0x000ee200000e0000 */
[----:B------:R-:W-:-:S02]  /*20820*/  SEL R80, R81, R130, P0 ;  /* 0x0000008251507207 */ /* 0x000fc40000000000 */
[----:B------:R-:W-:Y:S01]  /*20830*/  SEL R81, R130, R81, P0 ;  /* 0x0000005182517207 */ /* 0x000fe20000000000 */
[----:B------:R-:W3:Y:S01]  /*20840*/  SHFL.IDX PT, R109, R10, R5, 0x1c1f ;  /* 0x001c1f050a6d7589 */ /* 0x000ee200000e0000 */
[----:B------:R-:W-:Y:S02]  /*20850*/  SEL R82, R83, R124, P0 ;  /* 0x0000007c53527207 */ /* 0x000fe40000000000 */
[----:B------:R-:W-:Y:S01]  /*20860*/  SEL R79, R128, R79, P0 ;  /* 0x0000004f804f7207 */ /* 0x000fe20000000000 */
[----:B------:R0:W3:Y:S01]  /*20870*/  SHFL.IDX PT, R126, R42, R5, 0x1c1f ;  /* 0x001c1f052a7e7589 */ /* 0x0000e200000e0000 */
[----:B----4-:R-:W-:Y:S02]  /*20880*/  SEL R55, R9, R56, P0 ;  /* 0x0000003809377207 */ /* 0x010fe40000000000 */
[----:B------:R-:W-:Y:S01]  /*20890*/  SEL R83, R124, R83, P0 ;  /* 0x000000537c537207 */ /* 0x000fe20000000000 */
[----:B------:R4:W3:Y:S01]  /*208a0*/  SHFL.IDX PT, R116, R40, R5, 0x1c1f ;  /* 0x001c1f0528747589 */ /* 0x0008e200000e0000 */
[----:B-1----:R-:W-:-:S02]  /*208b0*/  SEL R57, R25, R96, P0 ;  /* 0x0000006019397207 */ /* 0x002fc40000000000 */
[----:B------:R-:W-:Y:S01]  /*208c0*/  SEL R64, R96, R25, P0 ;  /* 0x0000001960407207 */ /* 0x000fe20000000000 */
[----:B------:R1:W1:Y:S01]  /*208d0*/  SHFL.IDX PT, R118, R52, R5, 0x1c1f ;  /* 0x001c1f0534767589 */ /* 0x00026200000e0000 */
[----:B--2---:R-:W-:Y:S01]  /*208e0*/  SEL R65, R66, R61, P0 ;  /* 0x0000003d42417207 */ /* 0x004fe20000000000 */
[----:B------:R-:W-:Y:S01]  /*208f0*/  IMAD.MOV.U32 R96, RZ, RZ, RZ ;  /* 0x000000ffff607224 */ /* 0x000fe200078e00ff */
[----:B0-----:R-:W-:Y:S01]  /*20900*/  SEL R42, R43, R112, P0 ;  /* 0x000000702b2a7207 */ /* 0x001fe20000000000 */
[----:B------:R0:W2:Y:S01]  /*20910*/  SHFL.IDX PT, R62, R62, R7, 0x1c1f ;  /* 0x001c1f073e3e7589 */ /* 0x0000a200000e0000 */
[----:B------:R-:W-:Y:S02]  /*20920*/  SEL R67, R68, R63, P0 ;  /* 0x0000003f44437207 */ /* 0x000fe40000000000 */
[----:B----4-:R-:W-:Y:S01]  /*20930*/  SEL R40, R41, R114, P0 ;  /* 0x0000007229287207 */ /* 0x010fe20000000000 */
[----:B------:R0:W4:Y:S01]  /*20940*/  SHFL.IDX PT, R4, R4, R7, 0x1c1f ;  /* 0x001c1f0704047589 */ /* 0x00012200000e0000 */
[----:B---3--:R-:W-:-:S02]  /*20950*/  SEL R87, R88, R101, P0 ;  /* 0x0000006558577207 */ /* 0x008fc40000000000 */
[----:B------:R-:W-:Y:S01]  /*20960*/  SEL R41, R114, R41, P0 ;  /* 0x0000002972297207 */ /* 0x000fe20000000000 */
[----:B------:R0:W3:Y:S01]  /*20970*/  SHFL.IDX PT, R7, R8, R5, 0x1c1f ;  /* 0x001c1f0508077589 */ /* 0x0000e200000e0000 */
[----:B------:R-:W-:Y:S02]  /*20980*/  SEL R89, R90, R109, P0 ;  /* 0x0000006d5a597207 */ /* 0x000fe40000000000 */
[----:B------:R-:W-:Y:S01]  /*20990*/  SEL R43, R112, R43, P0 ;  /* 0x0000002b702b7207 */ /* 0x000fe20000000000 */
[----:B------:R0:W0:Y:S01]  /*209a0*/  SHFL.IDX PT, R14, R6, R5, 0x1c1f ;  /* 0x001c1f05060e7589 */ /* 0x00002200000e0000 */
[----:B------:R-:W-:Y:S02]  /*209b0*/  SEL R49, R31, R126, P0 ;  /* 0x0000007e1f317207 */ /* 0x000fe40000000000 */
[----:B------:R-:W-:Y:S02]  /*209c0*/  SEL R50, R126, R31, P0 ;  /* 0x0000001f7e327207 */ /* 0x000fe40000000000 */
[----:B------:R-:W-:-:S02]  /*209d0*/  SEL R51, R27, R116, P0 ;  /* 0x000000741b337207 */ /* 0x000fc40000000000 */
[----:B-1----:R-:W-:Y:S02]  /*209e0*/  SEL R52, R116, R27, P0 ;  /* 0x0000001b74347207 */ /* 0x002fe40000000000 */
[----:B------:R-:W-:Y:S02]  /*209f0*/  SEL R53, R29, R118, P0 ;  /* 0x000000761d357207 */ /* 0x000fe40000000000 */
[----:B------:R-:W-:Y:S02]  /*20a00*/  SEL R54, R118, R29, P0 ;  /* 0x0000001d76367207 */ /* 0x000fe40000000000 */
[----:B------:R-:W-:Y:S02]  /*20a10*/  SEL R56, R56, R9, P0 ;  /* 0x0000000938387207 */ /* 0x000fe40000000000 */
[----:B------:R-:W-:Y:S02]  /*20a20*/  SEL R68, R63, R68, P0 ;  /* 0x000000443f447207 */ /* 0x000fe40000000000 */
[----:B------:R-:W-:-:S02]  /*20a30*/  SEL R66, R61, R66, P0 ;  /* 0x000000423d427207 */ /* 0x000fc40000000000 */
[----:B------:R-:W-:Y:S02]  /*20a40*/  SEL R90, R109, R90, P0 ;  /* 0x0000005a6d5a7207 */ /* 0x000fe40000000000 */
[----:B--234-:R-:W-:-:S07]  /*20a50*/  SEL R88, R101, R88, P0 ;  /* 0x0000005865587207 */ /* 0x01cfce0000000000 */
.L_x_1788:
[----:B------:R-:W-:Y:S05]  /*20a60*/  WARPSYNC.ALL ;  /* 0x0000000000007948 */ /* 0x000fea0003800000 */
[----:B------:R-:W-:Y:S01]  /*20a70*/  BAR.SYNC.DEFER_BLOCKING 0x1, 0x100 ;  /* 0x0044000000007b1d */ /* 0x000fe20000010000 */
[----:B------:R-:W-:Y:S02]  /*20a80*/  SEL R61, R4, R7, P0 ;  /* 0x00000007043d7207 */ /* 0x000fe40000000000 */
[----:B------:R-:W-:Y:S02]  /*20a90*/  SEL R63, R7, R4, P0 ;  /* 0x00000004073f7207 */ /* 0x000fe40000000000 */
[----:B------:R-:W-:-:S03]  /*20aa0*/  F2FP.BF16.F32.PACK_AB R4, R98, R99 ;  /* 0x000000636204723e */ /* 0x000fc600000010ff */
[----:B------:R-:W1:Y:S01]  /*20ab0*/  LDC.64 R100, c[0x0][0xc00] ;  /* 0x00030000ff647b82 */ /* 0x000e620000000a00 */
[----:B0-----:R-:W-:Y:S01]  /*20ac0*/  F2FP.BF16.F32.PACK_AB R5, R82, R49 ;  /* 0x000000315205723e */ /* 0x001fe200000010ff */
[----:B------:R-:W-:Y:S01]  /*20ad0*/  ULDC.64 UR4, c[0x0][0xc00] ;  /* 0x0003000000047ab9 */ /* 0x000fe20000000a00 */
[----:B------:R-:W-:Y:S01]  /*20ae0*/  F2FP.BF16.F32.PACK_AB R6, R95, R97 ;  /* 0x000000615f06723e */ /* 0x000fe200000010ff */
[----:B------:R-:W-:Y:S01]  /*20af0*/  ULDC.64 UR6, c[0x0][0xc08] ;  /* 0x0003020000067ab9 */ /* 0x000fe20000000a00 */
[----:B------:R-:W-:Y:S02]  /*20b00*/  F2FP.BF16.F32.PACK_AB R7, R83, R50 ;  /* 0x000000325307723e */ /* 0x000fe400000010ff */
[----:B------:R-:W-:Y:S02]  /*20b10*/  F2FP.BF16.F32.PACK_AB R8, R93, R94 ;  /* 0x0000005e5d08723e */ /* 0x000fe400000010ff */
[----:B------:R-:W-:Y:S02]  /*20b20*/  F2FP.BF16.F32.PACK_AB R9, R51, R53 ;  /* 0x000000353309723e */ /* 0x000fe400000010ff */
[----:B------:R-:W-:-:S02]  /*20b30*/  F2FP.BF16.F32.PACK_AB R10, R91, R92 ;  /* 0x0000005c5b0a723e */ /* 0x000fc400000010ff */
[----:B------:R-:W-:Y:S02]  /*20b40*/  F2FP.BF16.F32.PACK_AB R11, R52, R54 ;  /* 0x00000036340b723e */ /* 0x000fe400000010ff */
[----:B------:R-:W-:Y:S02]  /*20b50*/  SEL R60, R62, R14, P0 ;  /* 0x0000000e3e3c7207 */ /* 0x000fe40000000000 */
[----:B------:R-:W-:Y:S01]  /*20b60*/  SEL R62, R14, R62, P0 ;  /* 0x0000003e0e3e7207 */ /* 0x000fe20000000000 */
[----:B------:R-:W-:Y:S01]  /*20b70*/  STSM.16.M88.4 [R108], R4 ;  /* 0x000000046c007844 */ /* 0x000fe20000000200 */
[----:B------:R-:W-:Y:S02]  /*20b80*/  F2FP.BF16.F32.PACK_AB R12, R76, R2 ;  /* 0x000000024c0c723e */ /* 0x000fe400000010ff */
[----:B------:R-:W-:Y:S01]  /*20b90*/  F2FP.BF16.F32.PACK_AB R13, R55, R57 ;  /* 0x00000039370d723e */ /* 0x000fe200000010ff */
[----:B------:R-:W-:Y:S01]  /*20ba0*/  STSM.16.M88.4 [R35], R8 ;  /* 0x0000000823007844 */ /* 0x000fe20000000200 */
        /* <DEDUP_REMOVED lines=15> */
[----:B------:R-:W-:Y:S01]  /*20ca0*/  F2FP.BF16.F32.PACK_AB R34, R43, R45 ;  /* 0x0000002d2b22723e */ /* 0x000fe200000010ff */
[----:B-1----:R-:W-:Y:S01]  /*20cb0*/  IMAD.WIDE R12, R199, 0x4, R100 ;  /* 0x00000004c70c7825 */ /* 0x002fe200078e0264 */
[----:B------:R-:W-:Y:S01]  /*20cc0*/  F2FP.BF16.F32.PACK_AB R35, R84, R86 ;  /* 0x000000565423723e */ /* 0x000fe200000010ff */
[----:B------:R-:W0:Y:S01]  /*20cd0*/  LDC R14, c[0x0][0xbe8] ;  /* 0x0002fa00ff0e7b82 */ /* 0x000e220000000800 */
        /* <DEDUP_REMOVED lines=10> */
[----:B------:R-:W-:-:S03]  /*20d80*/  ISETP.NE.U32.AND P3, PT, RZ, UR4, PT ;  /* 0x00000004ff007c0c */ /* 0x000fc6000bf65070 */
[----:B------:R1:W-:Y:S01]  /*20d90*/  STSM.16.M88.4 [R104], R8 ;  /* 0x0000000868007844 */ /* 0x0003e20000000200 */
[----:B------:R-:W-:Y:S01]  /*20da0*/  BAR.SYNC.DEFER_BLOCKING 0x1, 0x100 ;  /* 0x0044000000007b1d */ /* 0x000fe20000010000 */
[----:B------:R-:W-:-:S13]  /*20db0*/  ISETP.NE.AND.EX P3, PT, RZ, UR5, PT, P3 ;  /* 0x00000005ff007c0c */ /* 0x000fda000bf65330 */
[----:B------:R-:W5:Y:S01]  /*20dc0*/  @P3 LDG.E R96, desc[UR42][R12.64] ;  /* 0x0000002a0c603981 */ /* 0x000f62000c1e1900 */
[----:B------:R-:W-:Y:S01]  /*20dd0*/  ISETP.NE.U32.AND P0, PT, RZ, UR6, PT ;  /* 0x00000006ff007c0c */ /* 0x000fe2000bf05070 */
[----:B------:R-:W-:Y:S01]  /*20de0*/  ULDC UR6, c[0x0][0xa88] ;  /* 0x0002a20000067ab9 */ /* 0x000fe20000000800 */
[----:B-1----:R-:W-:Y:S02]  /*20df0*/  IMAD.MOV.U32 R10, RZ, RZ, 0x9b8 ;  /* 0x000009b8ff0a7424 */ /* 0x002fe400078e00ff */
[----:B------:R-:W-:Y:S01]  /*20e00*/  ISETP.NE.AND.EX P0, PT, RZ, UR7, PT, P0 ;  /* 0x00000007ff007c0c */ /* 0x000fe2000bf05300 */
[----:B------:R-:W-:-:S12]  /*20e10*/  IMAD.U32 R25, RZ, RZ, UR6 ;  /* 0x00000006ff197e24 */ /* 0x000fd8000f8e00ff */
[----:B------:R-:W1:Y:S01]  /*20e20*/  @P0 LDC.64 R4, c[0x0][0xc08] ;  /* 0x00030200ff040b82 */ /* 0x000e620000000a00 */
[----:B------:R-:W-:-:S04]  /*20e30*/  ISETP.GT.AND P1, PT, R198, 0x1, PT ;  /* 0x00000001c600780c */ /* 0x000fc80003f24270 */
[----:B------:R-:W-:-:S04]  /*20e40*/  SEL R10, R10, 0x978, P1 ;  /* 0x000009780a0a7807 */ /* 0x000fc80000800000 */
[----:B------:R2:W3:Y:S08]  /*20e50*/  LDC.64 R6, c[0x0][R10+0x218] ;  /* 0x000086000a067b82 */ /* 0x0004f00000000a00 */
[----:B------:R2:W4:Y:S01]  /*20e60*/  LDC.64 R8, c[0x0][R10+0x228] ;  /* 0x00008a000a087b82 */ /* 0x0005220000000a00 */
[----:B-1----:R-:W-:-:S05]  /*20e70*/  @P0 IMAD.WIDE R4, R199, 0x4, R4 ;  /* 0x00000004c7040825 */ /* 0x002fca00078e0204 */
[----:B------:R1:W5:Y:S01]  /*20e80*/  @P0 LDG.E R25, desc[UR42][R4.64] ;  /* 0x0000002a04190981 */ /* 0x000362000c1e1900 */
[----:B0-----:R-:W-:Y:S01]  /*20e90*/  ISETP.NE.AND P2, PT, R14, 0x1, PT ;  /* 0x000000010e00780c */ /* 0x001fe20003f45270 */
[----:B-1----:R2:W0:Y:S01]  /*20ea0*/  LDC.64 R4, c[0x0][R10+0x220] ;  /* 0x000088000a047b82 */ /* 0x0024220000000a00 */
[----:B---3--:R-:W-:Y:S11]  /*20eb0*/  @P0 BRA `(.L_x_1518) ;  /* 0x0000000000100947 */ /* 0x008ff60003800000 */
[----:B------:R-:W-:Y:S05]  /*20ec0*/  @!P3 BRA `(.L_x_1518) ;  /* 0x00000000000cb947 */ /* 0x000fea0003800000 */
[----:B------:R-:W3:Y:S04]  /*20ed0*/  LDG.E R24, desc[UR42][R12.64] ;  /* 0x0000002a0c187981 */ /* 0x000ee8000c1e1900 */
[----:B-----5:R-:W3:Y:S02]  /*20ee0*/  LDG.E R25, desc[UR42][R12.64+0x4] ;  /* 0x0000042a0c197981 */ /* 0x020ee4000c1e1900 */
[----:B---3--:R-:W-:-:S07]  /*20ef0*/  IMAD.IADD R25, R25, 0x1, -R24 ;  /* 0x0000000119197824 */ /* 0x008fce00078e0a18 */
.L_x_1518:
[----:B------:R-:W3:Y:S01]  /*20f00*/  LDL R26, [R1+0x2c] ;  /* 0x00002c00011a7983 */ /* 0x000ee20000100800 */
[----:B--2---:R-:W1:Y:S01]  /*20f10*/  LDC.64 R10, c[0x0][R10+0x210] ;  /* 0x000084000a0a7b82 */ /* 0x004e620000000a00 */
[----:B------:R-:W-:Y:S01]  /*20f20*/  ISETP.NE.U32.AND P0, PT, RZ, UR4, PT ;  /* 0x00000004ff007c0c */ /* 0x000fe2000bf05070 */
[-C--:B------:R-:W-:Y:S01]  /*20f30*/  IMAD R29, R7, R192.reuse, RZ ;  /* 0x000000c0071d7224 */ /* 0x080fe200078e02ff */
[----:B------:R-:W-:Y:S01]  /*20f40*/  SHF.R.S32.HI R27, RZ, 0x1f, R199 ;  /* 0x0000001fff1b7819 */ /* 0x000fe200000114c7 */
[----:B------:R-:W-:Y:S01]  /*20f50*/  IMAD.WIDE.U32 R6, R6, R192, RZ ;  /* 0x000000c006067225 */ /* 0x000fe200078e00ff */
[----:B------:R-:W-:Y:S02]  /*20f60*/  ISETP.NE.AND.EX P0, PT, RZ, UR5, PT, P0 ;  /* 0x00000005ff007c0c */ /* 0x000fe4000bf05300 */
[----:B-----5:R-:W-:Y:S01]  /*20f70*/  SHF.R.S32.HI R100, RZ, 0x1f, R96 ;  /* 0x0000001fff647819 */ /* 0x020fe20000011460 */
[----:B------:R-:W2:Y:S01]  /*20f80*/  @P2 LDC R24, c[0x0][0xbec] ;  /* 0x0002fb00ff182b82 */ /* 0x000ea20000000800 */
[----:B------:R-:W-:Y:S01]  /*20f90*/  SEL R15, R199, RZ, !P0 ;  /* 0x000000ffc70f7207 */ /* 0x000fe20004000000 */
[----:B------:R-:W-:Y:S01]  /*20fa0*/  IMAD.IADD R35, R190, 0x1, R175 ;  /* 0x00000001be237824 */ /* 0x000fe200078e02af */
[----:B------:R-:W-:Y:S01]  /*20fb0*/  SEL R27, R27, RZ, !P0 ;  /* 0x000000ff1b1b7207 */ /* 0x000fe20004000000 */
[----:B------:R-:W-:-:S02]  /*20fc0*/  IMAD.IADD R7, R7, 0x1, R29 ;  /* 0x0000000107077824 */ /* 0x000fc400078e021d */
[----:B0-----:R-:W-:Y:S02]  /*20fd0*/  IMAD R5, R5, R15, RZ ;  /* 0x0000000f05057224 */ /* 0x001fe400078e02ff */
[----:B------:R-:W0:Y:S02]  /*20fe0*/  @P2 LDC R33, c[0x0][0xbf0] ;  /* 0x0002fc00ff212b82 */ /* 0x000e240000000800 */
[----:B------:R-:W-:Y:S01]  /*20ff0*/  IMAD R31, R4, R27, R5 ;  /* 0x0000001b041f7224 */ /* 0x000fe200078e0205 */
[----:B------:R-:W-:Y:S01]  /*21000*/  SEL R27, R200, RZ, P1 ;  /* 0x000000ffc81b7207 */ /* 0x000fe20000800000 */
[----:B------:R-:W-:-:S04]  /*21010*/  IMAD.WIDE.U32 R4, R4, R15, RZ ;  /* 0x0000000f04047225 */ /* 0x000fc800078e00ff */
[----:B------:R-:W1:Y:S01]  /*21020*/  LDC.64 R12, c[0x0][0xba8] ;  /* 0x0002ea00ff0c7b82 */ /* 0x000e620000000a00 */
[----:B------:R-:W-:Y:S01]  /*21030*/  IADD3 R6, P0, P3, R4, R6, R96 ;  /* 0x0000000604067210 */ /* 0x000fe20007b1e060 */
[----:B------:R-:W-:Y:S02]  /*21040*/  IMAD.IADD R31, R5, 0x1, R31 ;  /* 0x00000001051f7824 */ /* 0x000fe400078e021f */
[----:B------:R-:W-:Y:S02]  /*21050*/  IMAD.MOV.U32 R5, RZ, RZ, R35 ;  /* 0x000000ffff057224 */ /* 0x000fe400078e0023 */
[----:B----4-:R-:W-:Y:S01]  /*21060*/  IMAD R29, R9, R27, RZ ;  /* 0x0000001b091d7224 */ /* 0x010fe200078e02ff */
[----:B------:R-:W-:Y:S01]  /*21070*/  IADD3.X R7, R31, R7, R100, P0, P3 ;  /* 0x000000071f077210 */ /* 0x000fe200007e6464 */
[----:B--2---:R-:W-:-:S04]  /*21080*/  @P2 IMAD.HI.U32 R4, R35, R24, RZ ;  /* 0x0000001823042227 */ /* 0x004fc800078e00ff */
[----:B------:R-:W-:Y:S01]  /*21090*/  IMAD.WIDE.U32 R8, R8, R27, RZ ;  /* 0x0000001b08087225 */ /* 0x000fe200078e00ff */
[----:B0-----:R-:W-:-:S03]  /*210a0*/  @P2 SHF.R.U32.HI R5, RZ, R33, R4 ;  /* 0x00000021ff052219 */ /* 0x001fc60000011604 */
[----:B------:R-:W-:Y:S01]  /*210b0*/  IMAD.IADD R29, R9, 0x1, R29 ;  /* 0x00000001091d7824 */ /* 0x000fe200078e021d */
[----:B------:R-:W-:Y:S01]  /*210c0*/  IADD3 R8, P0, P3, R5, R6, R8 ;  /* 0x0000000605087210 */ /* 0x000fe20007b1e008 */
[--C-:B------:R-:W-:Y:S01]  /*210d0*/  IMAD.MOV R27, RZ, RZ, -R5.reuse ;  /* 0x000000ffff1b7224 */ /* 0x100fe200078e0a05 */
[----:B------:R-:W-:Y:S01]  /*210e0*/  SHF.R.S32.HI R4, RZ, 0x1f, R5 ;  /* 0x0000001fff047819 */ /* 0x000fe20000011405 */
[----:B-1----:R-:W0:Y:S02]  /*210f0*/  @!P1 LDC R12, c[0x0][0xb50] ;  /* 0x0002d400ff0c9b82 */ /* 0x002e240000000800 */
[----:B------:R-:W-:Y:S01]  /*21100*/  IMAD R5, R14, R27, R35 ;  /* 0x0000001b0e057224 */ /* 0x000fe200078e0223 */
[----:B------:R-:W-:-:S03]  /*21110*/  IADD3.X R9, R4, R7, R29, P0, P3 ;  /* 0x0000000704097210 */ /* 0x000fc600007e641d */
[-C--:B------:R-:W-:Y:S01]  /*21120*/  IMAD R4, R11, R5.reuse, RZ ;  /* 0x000000050b047224 */ /* 0x080fe200078e02ff */
[----:B------:R-:W-:Y:S01]  /*21130*/  SHF.R.S32.HI R7, RZ, 0x1f, R5 ;  /* 0x0000001fff077819 */ /* 0x000fe20000011405 */
[C---:B------:R-:W-:Y:S01]  /*21140*/  IMAD.WIDE.U32 R8, R10.reuse, R5, R8 ;  /* 0x000000050a087225 */ /* 0x040fe200078e0008 */
[----:B------:R-:W1:Y:S03]  /*21150*/  @!P1 LDC R13, c[0x0][0xb54] ;  /* 0x0002d500ff0d9b82 */ /* 0x000e660000000800 */
[----:B------:R-:W-:Y:S02]  /*21160*/  IMAD R7, R10, R7, R4 ;  /* 0x000000070a077224 */ /* 0x000fe400078e0204 */
[----:B------:R-:W-:Y:S02]  /*21170*/  IMAD R10, R25, R14, RZ ;  /* 0x0000000e190a7224 */ /* 0x000fe400078e02ff */
[----:B------:R-:W-:Y:S01]  /*21180*/  IMAD.IADD R4, R9, 0x1, R7 ;  /* 0x0000000109047824 */ /* 0x000fe200078e0207 */
[----:B0-----:R-:W-:-:S05]  /*21190*/  LEA R12, P0, R8, R12, 0x2 ;  /* 0x0000000c080c7211 */ /* 0x001fca00078010ff */
[----:B------:R-:W-:Y:S01]  /*211a0*/  SHFL.IDX PT, R6, R12, 0x1, 0x1c1f ;  /* 0x003c1f000c067f89 */ /* 0x000fe200000e0000 */
[----:B-1----:R-:W-:-:S03]  /*211b0*/  LEA.HI.X R13, R8, R13, R4, 0x2, P0 ;  /* 0x0000000d080d7211 */ /* 0x002fc600000f1404 */
[----:B------:R-:W-:Y:S01]  /*211c0*/  SHFL.IDX PT, R4, R12, RZ, 0x1c1f ;  /* 0x001c1fff0c047589 */ /* 0x000fe200000e0000 */
[----:B------:R-:W-:-:S03]  /*211d0*/  LOP3.LUT P0, RZ, R221, 0x3, RZ, 0xc0, !PT ;  /* 0x00000003ddff7812 */ /* 0x000fc6000780c0ff */
[----:B------:R-:W0:Y:S04]  /*211e0*/  SHFL.IDX PT, R5, R13, RZ, 0x1c1f ;  /* 0x001c1fff0d057589 */ /* 0x000e2800000e0000 */
[----:B------:R-:W1:Y:S01]  /*211f0*/  SHFL.IDX PT, R7, R13, 0x1, 0x1c1f ;  /* 0x003c1f000d077f89 */ /* 0x000e6200000e0000 */
[----:B---3--:R-:W-:-:S04]  /*21200*/  IMAD.IADD R29, R26, 0x1, R175 ;  /* 0x000000011a1d7824 */ /* 0x008fc800078e02af */
[C---:B------:R-:W-:Y:S01]  /*21210*/  VIADD R24, R29.reuse, 0x8 ;  /* 0x000000081d187836 */ /* 0x040fe20000000000 */
[----:B------:R-:W-:-:S04]  /*21220*/  ISETP.GE.OR P3, PT, R29, R10, P0 ;  /* 0x0000000a1d00720c */ /* 0x000fc80000766670 */
[----:B------:R-:W-:-:S09]  /*21230*/  ISETP.GE.OR P0, PT, R24, R10, P0 ;  /* 0x0000000a1800720c */ /* 0x000fd20000706670 */
        /* <DEDUP_REMOVED lines=14> */
[----:B------:R-:W-:Y:S01]  /*21320*/  LOP3.LUT R28, R28, R29, RZ, 0x3c, !PT ;  /* 0x0000001d1c1c7212 */ /* 0x000fe200078e3cff */
[--C-:B------:R-:W-:Y:S01]  /*21330*/  IMAD.X R29, RZ, RZ, R59.reuse, P0 ;  /* 0x000000ffff1d7224 */ /* 0x100fe200000e063b */
        /* <DEDUP_REMOVED lines=36> */
[----:B------:R-:W5:Y:S01]  /*21580*/  LD.E.128 R32, desc[UR42][R32.64] ;  /* 0x0000002a20207980 */ /* 0x000f62000c101d00 */
[----:B------:R-:W-:-:S02]  /*21590*/  IMAD.IADD R3, R3, 0x1, R9 ;  /* 0x0000000103037824 */ /* 0x000fc400078e0209 */
[----:B------:R-:W-:Y:S01]  /*215a0*/  IMAD R0, R197, 0x20, R217 ;  /* 0x00000020c5007824 */ /* 0x000fe200078e02d9 */
[----:B------:R0:W5:Y:S01]  /*215b0*/  LD.E.128 R4, desc[UR42][R58.64] ;  /* 0x0000002a3a047980 */ /* 0x000162000c101d00 */
[----:B------:R-:W-:-:S03]  /*215c0*/  IMAD.WIDE.U32 R2, R192, UR4, R2 ;  /* 0x00000004c0027c25 */ /* 0x000fc6000f8e0002 */
[----:B------:R-:W5:Y:S01]  /*215d0*/  LD.E.128 R36, desc[UR42][R36.64] ;  /* 0x0000002a24247980 */ /* 0x000f62000c101d00 */
[----:B------:R-:W-:-:S03]  /*215e0*/  SHF.R.S32.HI R8, RZ, 0x1f, R15 ;  /* 0x0000001fff087819 */ /* 0x000fc6000001140f */
[----:B------:R-:W5:Y:S01]  /*215f0*/  LD.E.128 R40, desc[UR42][R40.64] ;  /* 0x0000002a28287980 */ /* 0x000f62000c101d00 */
[----:B------:R-:W-:-:S03]  /*21600*/  IMAD.IADD R12, R175, 0x1, R0 ;  /* 0x00000001af0c7824 */ /* 0x000fc600078e0200 */
        /* <DEDUP_REMOVED lines=17> */
[----:B------:R-:W-:Y:S02]  /*21720*/  ULDC.64 UR4, c[0x0][0xae0] ;  /* 0x0002b80000047ab9 */ /* 0x000fe40000000a00 */
[----:B------:R-:W-:-:S02]  /*21730*/  IMAD.IADD R3, R3, 0x1, R11 ;  /* 0x0000000103037824 */ /* 0x000fc400078e020b */
[----:B------:R-:W-:Y:S02]  /*21740*/  VIADD R0, R16, 0x22820 ;  /* 0x0002282010007836 */ /* 0x000fe40000000000 */
[----:B------:R-:W-:Y:S02]  /*21750*/  IMAD.MOV R11, RZ, RZ, -R9 ;  /* 0x000000ffff0b7224 */ /* 0x000fe400078e0a09 */
[----:B------:R-:W-:Y:S01]  /*21760*/  IMAD R8, R8, UR4, RZ ;  /* 0x0000000408087c24 */ /* 0x000fe2000f8e02ff */
[----:B------:R-:W-:Y:S01]  /*21770*/  PRMT R0, RZ, 0x654, R0 ;  /* 0x00000654ff007816 */ /* 0x000fe20000000000 */
[----:B------:R-:W-:Y:S02]  /*21780*/  IMAD R11, R14, R11, R12 ;  /* 0x0000000b0e0b7224 */ /* 0x000fe400078e020c */
[C---:B------:R-:W-:Y:S01]  /*21790*/  IMAD R13, R9.reuse, UR5, R8 ;  /* 0x00000005090d7c24 */ /* 0x040fe2000f8e0208 */
[----:B---3--:R1:W-:Y:S01]  /*217a0*/  SYNCS.ARRIVE.TRANS64.RED.A1T0 RZ, [R0+URZ], RZ ;  /* 0x000000ff00ff79a7 */ /* 0x0083e2000810043f */
        /* <DEDUP_REMOVED lines=15> */
.L_x_1791:
[----:B------:R-:W-:Y:S01]  /*218a0*/  IMAD.IADD R175, R217, 0x1, R175 ;  /* 0x00000001d9af7824 */ /* 0x000fe200078e02af */
        /* <DEDUP_REMOVED lines=8> */
[CC--:B--2---:R-:W-:Y:S02]  /*21930*/  @!P0 LEA R8, P2, R191.reuse, R14.reuse, 0x1 ;  /* 0x0000000ebf088211 */ /* 0x0c4fe400078408ff */
[C---:B------:R-:W-:Y:S02]  /*21940*/  @!P1 LEA R14, P3, R196.reuse, R14, 0x1 ;  /* 0x0000000ec40e9211 */ /* 0x040fe400078608ff */
[-C--:B-1----:R-:W-:Y:S02]  /*21950*/  @!P0 LEA.HI.X R9, R191, R0.reuse, R12, 0x1, P2 ;  /* 0x00000000bf098211 */ /* 0x082fe400010f0c0c */
[----:B------:R-:W-:-:S03]  /*21960*/  @!P1 LEA.HI.X R15, R196, R0, R11, 0x1, P3 ;  /* 0x00000000c40f9211 */ /* 0x000fc600018f0c0b */
[----:B-----5:R3:W-:Y:S04]  /*21970*/  @!P0 ST.E.128 desc[UR42][R8.64], R4 ;  /* 0x0000000408008985 */ /* 0x0207e8000c101d2a */
[----:B------:R3:W-:Y:S02]  /*21980*/  @!P1 ST.E.128 desc[UR42][R14.64], R36 ;  /* 0x000000240e009985 */ /* 0x0007e4000c101d2a */
.L_x_1522:
[----:B------:R-:W-:Y:S05]  /*21990*/  BSYNC B1 ;  /* 0x0000000000017941 */ /* 0x000fea0003800000 */
.L_x_1521:
[----:B------:R-:W-:-:S03]  /*219a0*/  UMOV UR4, 0xffffffff ;  /* 0xffffffff00047882 */ /* 0x000fc60000000000 */
[----:B------:R-:W-:Y:S05]  /*219b0*/  BRA.DIV UR4, `(.L_x_1523) ;  /* 0x000000ca040c7947 */ /* 0x000fea000b800000 */
[----:B-1----:R1:W4:Y:S04]  /*219c0*/  SHFL.IDX PT, R0, R3, 0x1, 0x181f ;  /* 0x00381f0003007f89 */ /* 0x00232800000e0000 */
[----:B--23--:R1:W2:Y:S02]  /*219d0*/  SHFL.IDX PT, R14, R2, 0x1, 0x181f ;  /* 0x00381f00020e7f89 */ /* 0x00c2a400000e0000 */
.L_x_1795:
[----:B-----5:R-:W-:Y:S01]  /*219e0*/  VIADD R5, R175, 0x20 ;  /* 0x00000020af057836 */ /* 0x020fe20000000000 */
        /* <DEDUP_REMOVED lines=10> */
[-C--:B----4-:R-:W-:Y:S02]  /*21a90*/  @!P2 LEA.HI.X R5, R191, R0.reuse, R7, 0x1, P0 ;  /* 0x00000000bf05a211 */ /* 0x090fe400000f0c07 */
[----:B------:R-:W-:-:S03]  /*21aa0*/  @!P3 LEA.HI.X R15, R196, R0, R6, 0x1, P1 ;  /* 0x00000000c40fb211 */ /* 0x000fc600008f0c06 */
[----:B------:R3:W-:Y:S04]  /*21ab0*/  @!P2 ST.E.128 desc[UR42][R4.64], R24 ;  /* 0x000000180400a985 */ /* 0x0007e8000c101d2a */
[----:B------:R3:W-:Y:S02]  /*21ac0*/  @!P3 ST.E.128 desc[UR42][R14.64], R40 ;  /* 0x000000280e00b985 */ /* 0x0007e4000c101d2a */
.L_x_1525:
[----:B------:R-:W-:Y:S05]  /*21ad0*/  BSYNC B1 ;  /* 0x0000000000017941 */ /* 0x000fea0003800000 */
.L_x_1524:
[----:B------:R-:W-:-:S03]  /*21ae0*/  UMOV UR4, 0xffffffff ;  /* 0xffffffff00047882 */ /* 0x000fc60000000000 */
[----:B------:R-:W-:Y:S05]  /*21af0*/  BRA.DIV UR4, `(.L_x_1526) ;  /* 0x000000ca04047947 */ /* 0x000fea000b800000 */
[----:B----4-:R4:W0:Y:S04]  /*21b00*/  SHFL.IDX PT, R0, R3, 0x2, 0x181f ;  /* 0x00581f0003007f89 */ /* 0x01082800000e0000 */
[----:B--23--:R4:W2:Y:S02]  /*21b10*/  SHFL.IDX PT, R14, R2, 0x2, 0x181f ;  /* 0x00581f00020e7f89 */ /* 0x00c8a400000e0000 */
.L_x_1799:
        /* <DEDUP_REMOVED lines=11> */
[-C--:B0-----:R-:W-:Y:S02]  /*21bd0*/  @!P2 LEA.HI.X R5, R191, R0.reuse, R7, 0x1, P0 ;  /* 0x00000000bf05a211 */ /* 0x081fe400000f0c07 */
[----:B------:R-:W-:-:S03]  /*21be0*/  @!P3 LEA.HI.X R15, R196, R0, R6, 0x1, P1 ;  /* 0x00000000c40fb211 */ /* 0x000fc600008f0c06 */
[----:B------:R3:W-:Y:S04]  /*21bf0*/  @!P2 ST.E.128 desc[UR42][R4.64], R28 ;  /* 0x0000001c0400a985 */ /* 0x0007e8000c101d2a */
[----:B------:R3:W-:Y:S02]  /*21c00*/  @!P3 ST.E.128 desc[UR42][R14.64], R44 ;  /* 0x0000002c0e00b985 */ /* 0x0007e4000c101d2a */
.L_x_1528:
[----:B------:R-:W-:Y:S05]  /*21c10*/  BSYNC B1 ;  /* 0x0000000000017941 */ /* 0x000fea0003800000 */
.L_x_1527:
[----:B------:R-:W-:-:S03]  /*21c20*/  UMOV UR4, 0xffffffff ;  /* 0xffffffff00047882 */ /* 0x000fc60000000000 */
[----:B------:R-:W-:Y:S05]  /*21c30*/  BRA.DIV UR4, `(.L_x_1529) ;  /* 0x000000c604fc7947 */ /* 0x000fea000b800000 */
[----:B0-----:R0:W0:Y:S04]  /*21c40*/  SHFL.IDX PT, R0, R3, 0x3, 0x181f ;  /* 0x00781f0003007f89 */ /* 0x00102800000e0000 */
[----:B--23--:R2:W3:Y:S02]  /*21c50*/  SHFL.IDX PT, R14, R2, 0x3, 0x181f ;  /* 0x00781f00020e7f89 */ /* 0x00c4e400000e0000 */
.L_x_1803:
        /* <DEDUP_REMOVED lines=16> */
.L_x_1519:
[----:B------:R-:W-:Y:S01]  /*21d60*/  ULDC.64 UR4, c[0x0][0xb08] ;  /* 0x0002c20000047ab9 */ /* 0x000fe20000000a00 */
[----:B------:R-:W1:Y:S01]  /*21d70*/  @P2 LDC R8, c[0x0][0xbec] ;  /* 0x0002fb00ff082b82 */ /* 0x000e620000000800 */
[----:B0-----:R-:W-:Y:S01]  /*21d80*/  IMAD R7, R100, UR4, RZ ;  /* 0x0000000464077c24 */ /* 0x001fe2000f8e02ff */
[----:B------:R-:W-:Y:S01]  /*21d90*/  SHF.R.S32.HI R6, RZ, 0x1f, R15 ;  /* 0x0000001fff067819 */ /* 0x000fe2000001140f */
[----:B------:R-:W-:-:S04]  /*21da0*/  IMAD.WIDE.U32 R4, R96, UR4, RZ ;  /* 0x0000000460047c25 */ /* 0x000fc8000f8e00ff */
[----:B------:R-:W-:Y:S01]  /*21db0*/  IMAD R7, R96, UR5, R7 ;  /* 0x0000000560077c24 */ /* 0x000fe2000f8e0207 */
[----:B------:R-:W0:Y:S01]  /*21dc0*/  @P2 LDC R11, c[0x0][0xbf0] ;  /* 0x0002fc00ff0b2b82 */ /* 0x000e220000000800 */
[----:B------:R-:W-:Y:S02]  /*21dd0*/  ULDC.64 UR4, c[0x0][0xb38] ;  /* 0x0002ce0000047ab9 */ /* 0x000fe40000000a00 */
[----:B------:R-:W-:Y:S02]  /*21de0*/  IMAD.IADD R5, R5, 0x1, R7 ;  /* 0x0000000105057824 */ /* 0x000fe400078e0207 */
[----:B------:R-:W-:Y:S02]  /*21df0*/  IMAD.MOV.U32 R7, RZ, RZ, R35 ;  /* 0x000000ffff077224 */ /* 0x000fe400078e0023 */
        /* <DEDUP_REMOVED lines=36> */
.L_x_1806:
        /* <DEDUP_REMOVED lines=10> */
[CC--:B--2---:R-:W-:Y:S01]  /*220e0*/  @!P0 LEA R6, P4, R170.reuse, R14.reuse, 0x2 ;  /* 0x0000000eaa068211 */ /* 0x0c4fe200078810ff */
[----:B------:R-:W-:Y:S01]  /*220f0*/  @!P0 IMAD.MOV.U32 R9, RZ, RZ, R98 ;  /* 0x000000ffff098224 */ /* 0x000fe200078e0062 */
[C---:B------:R-:W-:Y:S02]  /*22100*/  @!P3 LEA R4, P5, R215.reuse, R14, 0x2 ;  /* 0x0000000ed704b211 */ /* 0x040fe400078a10ff */
[-C--:B-1----:R-:W-:Y:S01]  /*22110*/  @!P0 LEA.HI.X R7, R170, R26.reuse, R8, 0x2, P4 ;  /* 0x0000001aaa078211 */ /* 0x082fe200020f1408 */
[----:B------:R-:W-:Y:S01]  /*22120*/  @!P0 IMAD.MOV.U32 R8, RZ, RZ, R99 ;  /* 0x000000ffff088224 */ /* 0x000fe200078e0063 */
[----:B------:R-:W-:-:S04]  /*22130*/  @!P3 LEA.HI.X R5, R215, R26, R11, 0x2, P5 ;  /* 0x0000001ad705b211 */ /* 0x000fc800028f140b */
[----:B------:R1:W-:Y:S01]  /*22140*/  @!P0 ST.E.64 desc[UR42][R6.64], R8 ;  /* 0x0000000806008985 */ /* 0x0003e2000c101b2a */
[----:B------:R-:W-:Y:S01]  /*22150*/  ISETP.GE.AND P0, PT, R212, UR4, PT ;  /* 0x00000004d4007c0c */ /* 0x000fe2000bf06270 */
[----:B-1----:R-:W-:Y:S01]  /*22160*/  @!P3 IMAD.MOV.U32 R8, RZ, RZ, R97 ;  /* 0x000000ffff08b224 */ /* 0x002fe200078e0061 */
[----:B------:R-:W-:Y:S01]  /*22170*/  @!P2 LEA R6, P4, R214, R14, 0x2 ;  /* 0x0000000ed606a211 */ /* 0x000fe200078810ff */
[----:B------:R-:W-:-:S03]  /*22180*/  @!P3 IMAD.MOV.U32 R9, RZ, RZ, R95 ;  /* 0x000000ffff09b224 */ /* 0x000fc600078e005f */
[----:B------:R-:W-:Y:S02]  /*22190*/  @!P2 LEA.HI.X R7, R214, R26, R237, 0x2, P4 ;  /* 0x0000001ad607a211 */ /* 0x000fe400020f14ed */
        /* <DEDUP_REMOVED lines=15> */
[C---:B------:R-:W-:Y:S01]  /*22290*/  @!P3 LEA R4, P5, R211.reuse, R14, 0x2 ;  /* 0x0000000ed304b211 */ /* 0x040fe200078a10ff */
[----:B------:R-:W-:Y:S02]  /*222a0*/  @!P0 IMAD.MOV.U32 R7, RZ, RZ, R76 ;  /* 0x000000ffff078224 */ /* 0x000fe400078e004c */
[----:B------:R-:W-:Y:S01]  /*222b0*/  @!P3 IMAD.MOV.U32 R2, RZ, RZ, R3 ;  /* 0x000000ffff02b224 */ /* 0x000fe200078e0003 */
[----:B------:R-:W-:Y:S01]  /*222c0*/  @!P3 LEA.HI.X R5, R211, R26, R232, 0x2, P5 ;  /* 0x0000001ad305b211 */ /* 0x000fe200028f14e8 */
[----:B------:R-:W-:Y:S01]  /*222d0*/  @!P3 IMAD.MOV.U32 R3, RZ, RZ, R0 ;  /* 0x000000ffff03b224 */ /* 0x000fe200078e0000 */
[----:B------:R1:W-:Y:S01]  /*222e0*/  @!P0 ST.E.64 desc[UR42][R8.64], R6 ;  /* 0x0000000608008985 */ /* 0x0003e2000c101b2a */
[----:B------:R-:W-:-:S03]  /*222f0*/  ISETP.GE.AND P0, PT, R208, UR4, PT ;  /* 0x00000004d0007c0c */ /* 0x000fc6000bf06270 */
[----:B------:R2:W-:Y:S01]  /*22300*/  @!P3 ST.E.64 desc[UR42][R4.64], R2 ;  /* 0x000000020400b985 */ /* 0x0005e2000c101b2a */
[----:B------:R-:W-:Y:S02]  /*22310*/  ISETP.GE.AND P3, PT, R207, UR4, PT ;  /* 0x00000004cf007c0c */ /* 0x000fe4000bf66270 */
[----:B-1----:R-:W-:-:S04]  /*22320*/  @!P2 LEA R6, P5, R210, R14, 0x2 ;  /* 0x0000000ed206a211 */ /* 0x002fc800078a10ff */
[----:B------:R-:W-:Y:S01]  /*22330*/  @!P2 LEA.HI.X R7, R210, R26, R231, 0x2, P5 ;  /* 0x0000001ad207a211 */ /* 0x000fe200028f14e7 */
[----:B--2---:R-:W-:Y:S01]  /*22340*/  @!P2 IMAD.MOV.U32 R4, RZ, RZ, R36 ;  /* 0x000000ffff04a224 */ /* 0x004fe200078e0024 */
[C---:B------:R-:W-:Y:S01]  /*22350*/  @!P1 LEA R2, P4, R209.reuse, R14, 0x2 ;  /* 0x0000000ed1029211 */ /* 0x040fe200078810ff */
[----:B------:R-:W-:Y:S01]  /*22360*/  @!P2 IMAD.MOV.U32 R5, RZ, RZ, R20 ;  /* 0x000000ffff05a224 */ /* 0x000fe200078e0014 */
[----:B------:R-:W-:Y:S02]  /*22370*/  ISETP.GE.AND P5, PT, R206, UR4, PT ;  /* 0x00000004ce007c0c */ /* 0x000fe4000bfa6270 */
[----:B------:R-:W-:Y:S02]  /*22380*/  @!P1 LEA.HI.X R3, R209, R26, R230, 0x2, P4 ;  /* 0x0000001ad1039211 */ /* 0x000fe400020f14e6 */
[----:B------:R1:W-:Y:S02]  /*22390*/  @!P2 ST.E.64 desc[UR42][R6.64], R4 ;  /* 0x000000040600a985 */ /* 0x0003e4000c101b2a */
[----:B-1----:R-:W-:Y:S01]  /*223a0*/  @!P1 IMAD.MOV.U32 R4, RZ, RZ, R37 ;  /* 0x000000ffff049224 */ /* 0x002fe200078e0025 */
[----:B------:R-:W-:Y:S01]  /*223b0*/  @!P0 LEA R6, P2, R208, R14, 0x2 ;  /* 0x0000000ed0068211 */ /* 0x000fe200078410ff */
[----:B------:R-:W-:-:S03]  /*223c0*/  @!P1 IMAD.MOV.U32 R5, RZ, RZ, R21 ;  /* 0x000000ffff059224 */ /* 0x000fc600078e0015 */
[----:B------:R-:W-:Y:S02]  /*223d0*/  @!P0 LEA.HI.X R7, R208, R26, R229, 0x2, P2 ;  /* 0x0000001ad0078211 */ /* 0x000fe400010f14e5 */
[----:B------:R1:W-:Y:S01]  /*223e0*/  @!P1 ST.E.64 desc[UR42][R2.64], R4 ;  /* 0x0000000402009985 */ /* 0x0003e2000c101b2a */
[----:B------:R-:W-:Y:S02]  /*223f0*/  ISETP.GE.AND P1, PT, R205, UR4, PT ;  /* 0x00000004cd007c0c */ /* 0x000fe4000bf26270 */
[----:B------:R-:W-:-:S04]  /*22400*/  @!P5 LEA R8, P2, R206, R14, 0x2 ;  /* 0x0000000ece08d211 */ /* 0x000fc800078410ff */
[----:B------:R-:W-:Y:S01]  /*22410*/  @!P5 LEA.HI.X R9, R206, R26, R227, 0x2, P2 ;  /* 0x0000001ace09d211 */ /* 0x000fe200010f14e3 */
[----:B-1----:R-:W-:Y:S01]  /*22420*/  @!P0 IMAD.MOV.U32 R4, RZ, RZ, R40 ;  /* 0x000000ffff048224 */ /* 0x002fe200078e0028 */
[----:B------:R-:W-:Y:S02]  /*22430*/  @!P0 MOV R5, R38 ;  /* 0x0000002600058202 */ /* 0x000fe40000000f00 */
[----:B------:R-:W-:-:S03]  /*22440*/  @!P3 LEA R2, P4, R207, R14, 0x2 ;  /* 0x0000000ecf02b211 */ /* 0x000fc600078810ff */
[----:B------:R1:W-:Y:S01]  /*22450*/  @!P0 ST.E.64 desc[UR42][R6.64], R4 ;  /* 0x0000000406008985 */ /* 0x0003e2000c101b2a */
[----:B------:R-:W-:Y:S02]  /*22460*/  @!P3 LEA.HI.X R3, R207, R26, R228, 0x2, P4 ;  /* 0x0000001acf03b211 */ /* 0x000fe400020f14e4 */
[----:B------:R-:W-:Y:S02]  /*22470*/  ISETP.GE.AND P0, PT, R204, UR4, PT ;  /* 0x00000004cc007c0c */ /* 0x000fe4000bf06270 */
[----:B------:R-:W-:Y:S01]  /*22480*/  ISETP.GE.AND P4, PT, R201, UR4, PT ;  /* 0x00000004c9007c0c */ /* 0x000fe2000bf86270 */
[----:B-1----:R-:W-:Y:S02]  /*22490*/  @!P3 IMAD.MOV.U32 R4, RZ, RZ, R41 ;  /* 0x000000ffff04b224 */ /* 0x002fe400078e0029 */
[----:B------:R-:W-:Y:S02]  /*224a0*/  @!P3 IMAD.MOV.U32 R5, RZ, RZ, R39 ;  /* 0x000000ffff05b224 */ /* 0x000fe400078e0027 */
[----:B------:R-:W-:-:S02]  /*224b0*/  @!P1 IMAD.MOV.U32 R6, RZ, RZ, R45 ;  /* 0x000000ffff069224 */ /* 0x000fc400078e002d */
[----:B------:R-:W-:Y:S01]  /*224c0*/  @!P1 IMAD.MOV.U32 R7, RZ, RZ, R43 ;  /* 0x000000ffff079224 */ /* 0x000fe200078e002b */
[----:B------:R1:W-:Y:S01]  /*224d0*/  @!P3 ST.E.64 desc[UR42][R2.64], R4 ;  /* 0x000000040200b985 */ /* 0x0003e2000c101b2a */
[----:B------:R-:W-:Y:S01]  /*224e0*/  ISETP.GE.AND P3, PT, R203, UR4, PT ;  /* 0x00000004cb007c0c */ /* 0x000fe2000bf66270 */
[----:B-1----:R-:W-:Y:S01]  /*224f0*/  @!P5 IMAD.MOV.U32 R2, RZ, RZ, R44 ;  /* 0x000000ffff02d224 */ /* 0x002fe200078e002c */
[----:B------:R-:W-:Y:S01]  /*22500*/  @!P1 LEA R4, P2, R205, R14, 0x2 ;  /* 0x0000000ecd049211 */ /* 0x000fe200078410ff */
[----:B------:R-:W-:-:S03]  /*22510*/  @!P5 IMAD.MOV.U32 R3, RZ, RZ, R42 ;  /* 0x000000ffff03d224 */ /* 0x000fc600078e002a */
[----:B------:R-:W-:Y:S02]  /*22520*/  @!P1 LEA.HI.X R5, R205, R26, R226, 0x2, P2 ;  /* 0x0000001acd059211 */ /* 0x000fe400010f14e2 */
[----:B------:R1:W-:Y:S01]  /*22530*/  @!P5 ST.E.64 desc[UR42][R8.64], R2 ;  /* 0x000000020800d985 */ /* 0x0003e2000c101b2a */
[----:B------:R-:W-:-:S03]  /*22540*/  ISETP.GE.AND P5, PT, R202, UR4, PT ;  /* 0x00000004ca007c0c */ /* 0x000fc6000bfa6270 */
[----:B------:R2:W-:Y:S01]  /*22550*/  @!P1 ST.E.64 desc[UR42][R4.64], R6 ;  /* 0x0000000604009985 */ /* 0x0005e2000c101b2a */
[C---:B-1----:R-:W-:Y:S01]  /*22560*/  @!P0 LEA R2, P2, R204.reuse, R14, 0x2 ;  /* 0x0000000ecc028211 */ /* 0x042fe200078410ff */
[----:B------:R-:W-:Y:S02]  /*22570*/  @!P3 IMAD.MOV.U32 R8, RZ, RZ, R77 ;  /* 0x000000ffff08b224 */ /* 0x000fe400078e004d */
[----:B------:R-:W-:Y:S01]  /*22580*/  @!P3 IMAD.MOV.U32 R9, RZ, RZ, R47 ;  /* 0x000000ffff09b224 */ /* 0x000fe200078e002f */
[----:B------:R-:W-:Y:S01]  /*22590*/  @!P0 LEA.HI.X R3, R204, R26, R225, 0x2, P2 ;  /* 0x0000001acc038211 */ /* 0x000fe200010f14e1 */
[----:B--2---:R-:W-:Y:S01]  /*225a0*/  @!P0 IMAD.MOV.U32 R6, RZ, RZ, R48 ;  /* 0x000000ffff068224 */ /* 0x004fe200078e0030 */
[----:B------:R-:W-:Y:S01]  /*225b0*/  @!P3 LEA R4, P1, R203, R14, 0x2 ;  /* 0x0000000ecb04b211 */ /* 0x000fe200078210ff */
[----:B------:R-:W-:-:S03]  /*225c0*/  @!P0 IMAD.MOV.U32 R7, RZ, RZ, R46 ;  /* 0x000000ffff078224 */ /* 0x000fc600078e002e */
[----:B------:R-:W-:Y:S02]  /*225d0*/  @!P3 LEA.HI.X R5, R203, R26, R224, 0x2, P1 ;  /* 0x0000001acb05b211 */ /* 0x000fe400008f14e0 */
[----:B------:R1:W-:Y:S04]  /*225e0*/  @!P0 ST.E.64 desc[UR42][R2.64], R6 ;  /* 0x0000000602008985 */ /* 0x0003e8000c101b2a */
[----:B------:R2:W-:Y:S01]  /*225f0*/  @!P3 ST.E.64 desc[UR42][R4.64], R8 ;  /* 0x000000080400b985 */ /* 0x0005e2000c101b2a */
[CC--:B-1----:R-:W-:Y:S02]  /*22600*/  @!P5 LEA R2, P0, R202.reuse, R14.reuse, 0x2 ;  /* 0x0000000eca02d211 */ /* 0x0c2fe400078010ff */
[C---:B------:R-:W-:Y:S02]  /*22610*/  @!P4 LEA R6, P2, R201.reuse, R14, 0x2 ;  /* 0x0000000ec906c211 */ /* 0x040fe400078410ff */
[-C--:B------:R-:W-:Y:S01]  /*22620*/  @!P5 LEA.HI.X R3, R202, R26.reuse, R223, 0x2, P0 ;  /* 0x0000001aca03d211 */ /* 0x080fe200000f14df */
[----:B--2---:R-:W-:Y:S01]  /*22630*/  @!P5 IMAD.MOV.U32 R4, RZ, RZ, R80 ;  /* 0x000000ffff04d224 */ /* 0x004fe200078e0050 */
[----:B------:R-:W-:Y:S01]  /*22640*/  @!P4 LEA.HI.X R7, R201, R26, R222, 0x2, P2 ;  /* 0x0000001ac907c211 */ /* 0x000fe200010f14de */
[----:B------:R-:W-:-:S02]  /*22650*/  @!P5 IMAD.MOV.U32 R5, RZ, RZ, R78 ;  /* 0x000000ffff05d224 */ /* 0x000fc400078e004e */
[----:B------:R-:W-:-:S03]  /*22660*/  @!P4 IMAD.MOV.U32 R78, RZ, RZ, R81 ;  /* 0x000000ffff4ec224 */ /* 0x000fc600078e0051 */
[----:B------:R3:W-:Y:S04]  /*22670*/  @!P5 ST.E.64 desc[UR42][R2.64], R4 ;  /* 0x000000040200d985 */ /* 0x0007e8000c101b2a */
[----:B------:R3:W-:Y:S02]  /*22680*/  @!P4 ST.E.64 desc[UR42][R6.64], R78 ;  /* 0x0000004e0600c985 */ /* 0x0007e4000c101b2a */
.L_x_1533:
[----:B------:R-:W-:Y:S05]  /*22690*/  BSYNC B1 ;  /* 0x0000000000017941 */ /* 0x000fea0003800000 */
.L_x_1532:
[----:B------:R-:W-:-:S03]  /*226a0*/  UMOV UR4, 0xffffffff ;  /* 0xffffffff00047882 */ /* 0x000fc60000000000 */
[----:B------:R-:W-:Y:S05]  /*226b0*/  BRA.DIV UR4, `(.L_x_1534) ;  /* 0x000000be04d87947 */ /* 0x000fea000b800000 */
[----:B------:R4:W0:Y:S04]  /*226c0*/  SHFL.IDX PT, R0, R27, 0x1, 0x1c1f ;  /* 0x003c1f001b007f89 */ /* 0x00082800000e0000 */
[----:B--2---:R4:W2:Y:S02]  /*226d0*/  SHFL.IDX PT, R14, R25, 0x1, 0x1c1f ;  /* 0x003c1f00190e7f89 */ /* 0x0048a400000e0000 */
.L_x_1810:
[----:B------:R-:W-:-:S13]  /*226e0*/  ISETP.GE.AND P0, PT, R24, R10, PT ;  /* 0x0000000a1800720c */ /* 0x000fda0003f06270 */
[----:B------:R-:W-:Y:S05]  /*226f0*/  @P0 BRA `(.L_x_1530) ;  /* 0x0000001000800947 */ /* 0x000fea0003800000 */
[----:B------:R-:W-:Y:S01]  /*22700*/  ULDC UR4, c[0x0][0xac8] ;  /* 0x0002b20000047ab9 */ /* 0x000fe20000000800 */
[----:B---3--:R-:W-:Y:S02]  /*22710*/  SHF.R.S32.HI R2, RZ, 0x1f, R170 ;  /* 0x0000001fff027819 */ /* 0x008fe400000114aa */
[----:B------:R-:W-:Y:S02]  /*22720*/  ISETP.GE.AND P1, PT, R170, UR4, PT ;  /* 0x00000004aa007c0c */ /* 0x000fe4000bf26270 */
[----:B------:R-:W-:Y:S02]  /*22730*/  ISETP.GE.AND P3, PT, R215, UR4, PT ;  /* 0x00000004d7007c0c */ /* 0x000fe4000bf66270 */
[----:B------:R-:W-:Y:S02]  /*22740*/  ISETP.GE.AND P2, PT, R214, UR4, PT ;  /* 0x00000004d6007c0c */ /* 0x000fe4000bf46270 */
[----:B------:R-:W-:-:S07]  /*22750*/  SHF.R.S32.HI R11, RZ, 0x1f, R215 ;  /* 0x0000001fff0b7819 */ /* 0x000fce00000114d7 */
[CC--:B--2---:R-:W-:Y:S01]  /*22760*/  @!P1 LEA R4, P0, R170.reuse, R14.reuse, 0x2 ;  /* 0x0000000eaa049211 */ /* 0x0c4fe200078010ff */
[----:B------:R-:W-:Y:S01]  /*22770*/  @!P1 IMAD.MOV.U32 R3, RZ, RZ, R82 ;  /* 0x000000ffff039224 */ /* 0x000fe200078e0052 */
[----:B------:R-:W-:Y:S01]  /*22780*/  @!P3 LEA R6, P4, R215, R14, 0x2 ;  /* 0x0000000ed706b211 */ /* 0x000fe200078810ff */
[----:B------:R-:W-:Y:S01]  /*22790*/  @!P3 IMAD.MOV.U32 R82, RZ, RZ, R50 ;  /* 0x000000ffff52b224 */ /* 0x000fe200078e0032 */
[----:B0-----:R-:W-:Y:S01]  /*227a0*/  @!P1 LEA.HI.X R5, R170, R0, R2, 0x2, P0 ;  /* 0x00000000aa059211 */ /* 0x001fe200000f1402 */
[----:B------:R-:W-:Y:S01]  /*227b0*/  @!P1 IMAD.MOV.U32 R2, RZ, RZ, R49 ;  /* 0x000000ffff029224 */ /* 0x000fe200078e0031 */
[----:B------:R-:W-:Y:S01]  /*227c0*/  ISETP.GE.AND P0, PT, R213, UR4, PT ;  /* 0x00000004d5007c0c */ /* 0x000fe2000bf06270 */
[----:B------:R-:W-:Y:S01]  /*227d0*/  @!P2 IMAD.MOV.U32 R50, RZ, RZ, R53 ;  /* 0x000000ffff32a224 */ /* 0x000fe200078e0035 */
[----:B------:R-:W-:Y:S02]  /*227e0*/  @!P2 LEA R8, P5, R214, R14, 0x2 ;  /* 0x0000000ed608a211 */ /* 0x000fe400078a10ff */
[----:B------:R0:W-:Y:S01]  /*227f0*/  @!P1 ST.E.64 desc[UR42][R4.64], R2 ;  /* 0x0000000204009985 */ /* 0x0001e2000c101b2a */
[----:B------:R-:W-:-:S02]  /*22800*/  ISETP.GE.AND P1, PT, R212, UR4, PT ;  /* 0x00000004d4007c0c */ /* 0x000fc4000bf26270 */
[-C--:B------:R-:W-:Y:S02]  /*22810*/  @!P3 LEA.HI.X R7, R215, R0.reuse, R11, 0x2, P4 ;  /* 0x00000000d707b211 */ /* 0x080fe400020f140b */
[----:B------:R-:W-:Y:S02]  /*22820*/  @!P2 LEA.HI.X R9, R214, R0, R237, 0x2, P5 ;  /* 0x00000000d609a211 */ /* 0x000fe400028f14ed */
[----:B------:R-:W-:Y:S01]  /*22830*/  ISETP.GE.AND P4, PT, R211, UR4, PT ;  /* 0x00000004d3007c0c */ /* 0x000fe2000bf86270 */
[----:B------:R2:W-:Y:S01]  /*22840*/  @!P3 ST.E.64 desc[UR42][R6.64], R82 ;  /* 0x000000520600b985 */ /* 0x0005e2000c101b2a */
[C---:B------:R-:W-:Y:S01]  /*22850*/  @!P0 LEA R10, P5, R213.reuse, R14, 0x2 ;  /* 0x0000000ed50a8211 */ /* 0x040fe200078a10ff */
[----:B------:R-:W-:Y:S01]  /*22860*/  @!P0 IMAD.MOV.U32 R53, RZ, RZ, R52 ;  /* 0x000000ffff358224 */ /* 0x000fe200078e0034 */
[----:B------:R-:W-:Y:S01]  /*22870*/  ISETP.GE.AND P3, PT, R210, UR4, PT ;  /* 0x00000004d2007c0c */ /* 0x000fe2000bf66270 */
[----:B------:R3:W-:Y:S01]  /*22880*/  @!P2 ST.E.64 desc[UR42][R8.64], R50 ;  /* 0x000000320800a985 */ /* 0x0007e2000c101b2a */
[----:B------:R-:W-:Y:S01]  /*22890*/  @!P0 LEA.HI.X R11, R213, R0, R235, 0x2, P5 ;  /* 0x00000000d50b8211 */ /* 0x000fe200028f14eb */
[----:B------:R-:W-:Y:S01]  /*228a0*/  @!P0 IMAD.MOV.U32 R52, RZ, RZ, R54 ;  /* 0x000000ffff348224 */ /* 0x000fe200078e0036 */
[----:B0-----:R-:W-:Y:S01]  /*228b0*/  @!P1 LEA R2, P2, R212, R14, 0x2 ;  /* 0x0000000ed4029211 */ /* 0x001fe200078410ff */
[----:B------:R-:W-:-:S03]  /*228c0*/  @!P1 IMAD.MOV.U32 R54, RZ, RZ, R57 ;  /* 0x000000ffff369224 */ /* 0x000fc600078e0039 */
[----:B------:R-:W-:Y:S01]  /*228d0*/  @!P1 LEA.HI.X R3, R212, R0, R233, 0x2, P2 ;  /* 0x00000000d4039211 */ /* 0x000fe200010f14e9 */
[----:B------:R-:W-:Y:S01]  /*228e0*/  @!P0 ST.E.64 desc[UR42][R10.64], R52 ;  /* 0x000000340a008985 */ /* 0x000fe2000c101b2a */
[----:B------:R-:W-:Y:S01]  /*228f0*/  ISETP.GE.AND P2, PT, R209, UR4, PT ;  /* 0x00000004d1007c0c */ /* 0x000fe2000bf46270 */
[----:B------:R-:W-:Y:S01]  /*22900*/  @!P4 IMAD.MOV.U32 R57, RZ, RZ, R56 ;  /* 0x000000ffff39c224 */ /* 0x000fe200078e0038 */
[C---:B------:R-:W-:Y:S01]  /*22910*/  @!P4 LEA R4, P0, R211.reuse, R14, 0x2 ;  /* 0x0000000ed304c211 */ /* 0x040fe200078010ff */
[----:B------:R0:W-:Y:S01]  /*22920*/  @!P1 ST.E.64 desc[UR42][R2.64], R54 ;  /* 0x0000003602009985 */ /* 0x0001e2000c101b2a */
[----:B------:R-:W-:Y:S01]  /*22930*/  @!P4 IMAD.MOV.U32 R56, RZ, RZ, R64 ;  /* 0x000000ffff38c224 */ /* 0x000fe200078e0040 */
[----:B------:R-:W-:Y:S01]  /*22940*/  ISETP.GE.AND P1, PT, R208, UR4, PT ;  /* 0x00000004d0007c0c */ /* 0x000fe2000bf26270 */
[----:B------:R-:W-:Y:S01]  /*22950*/  @!P3 IMAD.MOV.U32 R64, RZ, RZ, R67 ;  /* 0x000000ffff40b224 */ /* 0x000fe200078e0043 */
[----:B------:R-:W-:Y:S02]  /*22960*/  @!P4 LEA.HI.X R5, R211, R0, R232, 0x2, P0 ;  /* 0x00000000d305c211 */ /* 0x000fe400000f14e8 */
[----:B--2---:R-:W-:-:S02]  /*22970*/  @!P3 LEA R6, P5, R210, R14, 0x2 ;  /* 0x0000000ed206b211 */ /* 0x004fc400078a10ff */
[----:B------:R-:W-:Y:S01]  /*22980*/  ISETP.GE.AND P0, PT, R207, UR4, PT ;  /* 0x00000004cf007c0c */ /* 0x000fe2000bf06270 */
[----:B------:R2:W-:Y:S01]  /*22990*/  @!P4 ST.E.64 desc[UR42][R4.64], R56 ;  /* 0x000000380400c985 */ /* 0x0005e2000c101b2a */
[----:B------:R-:W-:Y:S01]  /*229a0*/  @!P3 LEA.HI.X R7, R210, R0, R231, 0x2, P5 ;  /* 0x00000000d207b211 */ /* 0x000fe200028f14e7 */
[----:B------:R-:W-:Y:S01]  /*229b0*/  @!P2 IMAD.MOV.U32 R67, RZ, RZ, R66 ;  /* 0x000000ffff43a224 */ /* 0x000fe200078e0042 */
[C---:B---3--:R-:W-:Y:S01]  /*229c0*/  @!P2 LEA R8, P4, R209.reuse, R14, 0x2 ;  /* 0x0000000ed108a211 */ /* 0x048fe200078810ff */
[----:B------:R-:W-:Y:S02]  /*229d0*/  @!P2 IMAD.MOV.U32 R66, RZ, RZ, R68 ;  /* 0x000000ffff42a224 */ /* 0x000fe400078e0044 */
[----:B------:R3:W-:Y:S01]  /*229e0*/  @!P3 ST.E.64 desc[UR42][R6.64], R64 ;  /* 0x000000400600b985 */ /* 0x0007e2000c101b2a */
[----:B------:R-:W-:Y:S01]  /*229f0*/  @!P2 LEA.HI.X R9, R209, R0, R230, 0x2, P4 ;  /* 0x00000000d109a211 */ /* 0x000fe200020f14e6 */
[----:B------:R-:W-:Y:S01]  /*22a00*/  @!P1 IMAD.MOV.U32 R68, RZ, RZ, R71 ;  /* 0x000000ffff449224 */ /* 0x000fe200078e0047 */
[----:B------:R-:W-:-:S02]  /*22a10*/  ISETP.GE.AND P3, PT, R206, UR4, PT ;  /* 0x00000004ce007c0c */ /* 0x000fc4000bf66270 */
[CC--:B0-----:R-:W-:Y:S01]  /*22a20*/  @!P1 LEA R2, P5, R208.reuse, R14.reuse, 0x2 ;  /* 0x0000000ed0029211 */ /* 0x0c1fe200078a10ff */
[----:B------:R-:W-:Y:S01]  /*22a30*/  @!P2 ST.E.64 desc[UR42][R8.64], R66 ;  /* 0x000000420800a985 */ /* 0x000fe2000c101b2a */
[----:B------:R-:W-:Y:S01]  /*22a40*/  ISETP.GE.AND P2, PT, R205, UR4, PT ;  /* 0x00000004cd007c0c */ /* 0x000fe2000bf46270 */
[----:B------:R-:W-:Y:S01]  /*22a50*/  @!P0 IMAD.MOV.U32 R71, RZ, RZ, R70 ;  /* 0x000000ffff478224 */ /* 0x000fe200078e0046 */
[C---:B------:R-:W-:Y:S01]  /*22a60*/  @!P0 LEA R10, P4, R207.reuse, R14, 0x2 ;  /* 0x0000000ecf0a8211 */ /* 0x040fe200078810ff */
[----:B------:R-:W-:Y:S01]  /*22a70*/  @!P0 IMAD.MOV.U32 R70, RZ, RZ, R72 ;  /* 0x000000ffff468224 */ /* 0x000fe200078e0048 */
[-C--:B------:R-:W-:Y:S02]  /*22a80*/  @!P1 LEA.HI.X R3, R208, R0.reuse, R229, 0x2, P5 ;  /* 0x00000000d0039211 */ /* 0x080fe400028f14e5 */
[----:B------:R-:W-:Y:S02]  /*22a90*/  @!P0 LEA.HI.X R11, R207, R0, R228, 0x2, P4 ;  /* 0x00000000cf0b8211 */ /* 0x000fe400020f14e4 */
[----:B------:R-:W-:Y:S01]  /*22aa0*/  ISETP.GE.AND P4, PT, R204, UR4, PT ;  /* 0x00000004cc007c0c */ /* 0x000fe2000bf86270 */
[----:B------:R0:W-:Y:S01]  /*22ab0*/  @!P1 ST.E.64 desc[UR42][R2.64], R68 ;  /* 0x0000004402009985 */ /* 0x0001e2000c101b2a */
[----:B--2---:R-:W-:Y:S01]  /*22ac0*/  @!P3 LEA R4, P1, R206, R14, 0x2 ;  /* 0x0000000ece04b211 */ /* 0x004fe200078210ff */
[----:B------:R-:W-:Y:S01]  /*22ad0*/  @!P3 IMAD.MOV.U32 R72, RZ, RZ, R85 ;  /* 0x000000ffff48b224 */ /* 0x000fe200078e0055 */
[----:B------:R-:W-:Y:S01]  /*22ae0*/  ISETP.GE.AND P5, PT, R203, UR4, PT ;  /* 0x00000004cb007c0c */ /* 0x000fe2000bfa6270 */
[----:B------:R2:W-:Y:S01]  /*22af0*/  @!P0 ST.E.64 desc[UR42][R10.64], R70 ;  /* 0x000000460a008985 */ /* 0x0005e2000c101b2a */
[----:B------:R-:W-:Y:S01]  /*22b00*/  ISETP.GE.AND P0, PT, R202, UR4, PT ;  /* 0x00000004ca007c0c */ /* 0x000fe2000bf06270 */
[----:B------:R-:W-:Y:S01]  /*22b10*/  @!P2 IMAD.MOV.U32 R85, RZ, RZ, R84 ;  /* 0x000000ffff55a224 */ /* 0x000fe200078e0054 */
[----:B------:R-:W-:Y:S01]  /*22b20*/  @!P3 LEA.HI.X R5, R206, R0, R227, 0x2, P1 ;  /* 0x00000000ce05b211 */ /* 0x000fe200008f14e3 */
[----:B------:R-:W-:Y:S01]  /*22b30*/  @!P2 IMAD.MOV.U32 R84, RZ, RZ, R86 ;  /* 0x000000ffff54a224 */ /* 0x000fe200078e0056 */
[----:B---3--:R-:W-:-:S03]  /*22b40*/  @!P2 LEA R6, P1, R205, R14, 0x2 ;  /* 0x0000000ecd06a211 */ /* 0x008fc600078210ff */
[----:B------:R3:W-:Y:S01]  /*22b50*/  @!P3 ST.E.64 desc[UR42][R4.64], R72 ;  /* 0x000000480400b985 */ /* 0x0007e2000c101b2a */
[----:B------:R-:W-:Y:S01]  /*22b60*/  @!P2 LEA.HI.X R7, R205, R0, R226, 0x2, P1 ;  /* 0x00000000cd07a211 */ /* 0x000fe200008f14e2 */
[----:B------:R-:W-:Y:S01]  /*22b70*/  @!P4 IMAD.MOV.U32 R86, RZ, RZ, R89 ;  /* 0x000000ffff56c224 */ /* 0x000fe200078e0059 */
[-C--:B0-----:R-:W-:Y:S01]  /*22b80*/  @!P4 LEA R2, P1, R204, R14.reuse, 0x2 ;  /* 0x0000000ecc02c211 */ /* 0x081fe200078210ff */
[----:B------:R-:W-:Y:S02]  /*22b90*/  @!P5 IMAD.MOV.U32 R91, RZ, RZ, R88 ;  /* 0x000000ffff5bd224 */ /* 0x000fe400078e0058 */
[----:B------:R3:W-:Y:S01]  /*22ba0*/  @!P2 ST.E.64 desc[UR42][R6.64], R84 ;  /* 0x000000540600a985 */ /* 0x0007e2000c101b2a */
[-C--:B------:R-:W-:Y:S02]  /*22bb0*/  @!P5 LEA R8, P2, R203, R14.reuse, 0x2 ;  /* 0x0000000ecb08d211 */ /* 0x080fe400078410ff */
[----:B--2---:R-:W-:Y:S02]  /*22bc0*/  @!P0 LEA R10, P3, R202, R14, 0x2 ;  /* 0x0000000eca0a8211 */ /* 0x004fe400078610ff */
[----:B------:R-:W-:-:S02]  /*22bd0*/  @!P4 LEA.HI.X R3, R204, R0, R225, 0x2, P1 ;  /* 0x00000000cc03c211 */ /* 0x000fc400008f14e1 */
[-C--:B------:R-:W-:Y:S02]  /*22be0*/  @!P5 LEA.HI.X R9, R203, R0.reuse, R224, 0x2, P2 ;  /* 0x00000000cb09d211 */ /* 0x080fe400010f14e0 */
[----:B------:R-:W-:Y:S01]  /*22bf0*/  @!P0 LEA.HI.X R11, R202, R0, R223, 0x2, P3 ;  /* 0x00000000ca0b8211 */ /* 0x000fe200018f14df */
[----:B------:R3:W-:Y:S04]  /*22c00*/  @!P4 ST.E.64 desc[UR42][R2.64], R86 ;  /* 0x000000560200c985 */ /* 0x0007e8000c101b2a */
[----:B------:R3:W-:Y:S04]  /*22c10*/  @!P5 ST.E.64 desc[UR42][R8.64], R90 ;  /* 0x0000005a0800d985 */ /* 0x0007e8000c101b2a */
[----:B------:R3:W-:Y:S01]  /*22c20*/  @!P0 ST.E.64 desc[UR42][R10.64], R60 ;  /* 0x0000003c0a008985 */ /* 0x0007e2000c101b2a */
[----:B------:R-:W-:-:S13]  /*22c30*/  ISETP.GE.AND P0, PT, R201, UR4, PT ;  /* 0x00000004c9007c0c */ /* 0x000fda000bf06270 */
[----:B---3--:R-:W-:Y:S05]  /*22c40*/  @P0 BRA `(.L_x_1530) ;  /* 0x0000000c002c0947 */ /* 0x008fea0003800000 */
[----:B------:R-:W-:-:S04]  /*22c50*/  LEA R14, P0, R201, R14, 0x2 ;  /* 0x0000000ec90e7211 */ /* 0x000fc800078010ff */
[----:B------:R-:W-:-:S05]  /*22c60*/  LEA.HI.X R15, R201, R0, R222, 0x2, P0 ;  /* 0x00000000c90f7211 */ /* 0x000fca00000f14de */
[----:B------:R0:W-:Y:S01]  /*22c70*/  ST.E.64 desc[UR42][R14.64], R62 ;  /* 0x0000003e0e007985 */ /* 0x0001e2000c101b2a */
[----:B------:R-:W-:Y:S05]  /*22c80*/  BRA `(.L_x_1530) ;  /* 0x0000000c001c7947 */ /* 0x000fea0003800000 */
.L_x_1516:
[----:B------:R-:W-:Y:S01]  /*22c90*/  ULDC.64 UR4, c[0x0][0xc08] ;  /* 0x0003020000047ab9 */ /* 0x000fe20000000a00 */
[----:B------:R-:W4:Y:S01]  /*22ca0*/  LDC.64 R2, c[0x0][0xc00] ;  /* 0x00030000ff027b82 */ /* 0x000f220000000a00 */
[----:B------:R-:W-:Y:S01]  /*22cb0*/  ISETP.NE.U32.AND P0, PT, RZ, UR4, PT ;  /* 0x00000004ff007c0c */ /* 0x000fe2000bf05070 */
[----:B------:R-:W-:Y:S01]  /*22cc0*/  IMAD.MOV.U32 R15, RZ, RZ, RZ ;  /* 0x000000ffff0f7224 */ /* 0x000fe200078e00ff */
[----:B------:R-:W0:Y:S02]  /*22cd0*/  S2R R0, SR_TID.X ;  /* 0x0000000000007919 */ /* 0x000e240000002100 */
[----:B------:R-:W-:Y:S01]  /*22ce0*/  ISETP.NE.AND.EX P1, PT, RZ, UR5, PT, P0 ;  /* 0x00000005ff007c0c */ /* 0x000fe2000bf25300 */
[----:B------:R-:W-:Y:S02]  /*22cf0*/  ULDC.64 UR4, c[0x0][0xc00] ;  /* 0x0003000000047ab9 */ /* 0x000fe40000000a00 */
[----:B------:R-:W-:-:S04]  /*22d00*/  ISETP.NE.U32.AND P0, PT, RZ, UR4, PT ;  /* 0x00000004ff007c0c */ /* 0x000fc8000bf05070 */
[----:B------:R-:W-:-:S06]  /*22d10*/  ISETP.NE.AND.EX P0, PT, RZ, UR5, PT, P0 ;  /* 0x00000005ff007c0c */ /* 0x000fcc000bf05300 */
[----:B------:R-:W1:Y:S01]  /*22d20*/  @P1 LDC.64 R4, c[0x0][0xc08] ;  /* 0x00030200ff041b82 */ /* 0x000e620000000a00 */
[----:B------:R-:W-:Y:S02]  /*22d30*/  ULDC UR4, c[0x0][0xa88] ;  /* 0x0002a20000047ab9 */ /* 0x000fe40000000800 */
[----:B------:R-:W-:Y:S02]  /*22d40*/  IMAD.U32 R20, RZ, RZ, UR4 ;  /* 0x00000004ff147e24 */ /* 0x000fe4000f8e00ff */
[----:B----4-:R-:W-:-:S05]  /*22d50*/  IMAD.WIDE R2, R199, 0x4, R2 ;  /* 0x00000004c7027825 */ /* 0x010fca00078e0202 */
[----:B------:R4:W5:Y:S01]  /*22d60*/  @P0 LDG.E R15, desc[UR42][R2.64] ;  /* 0x0000002a020f0981 */ /* 0x000962000c1e1900 */
[----:B--2---:R-:W-:Y:S01]  /*22d70*/  ISETP.GT.AND P2, PT, R198, 0x1, PT ;  /* 0x00000001c600780c */ /* 0x004fe20003f44270 */
[----:B0-----:R-:W-:Y:S02]  /*22d80*/  VIADD R0, R0, 0xffffff80 ;  /* 0xffffff8000007836 */ /* 0x001fe40000000000 */
[----:B-1----:R-:W-:-:S05]  /*22d90*/  @P1 IMAD.WIDE R4, R199, 0x4, R4 ;  /* 0x00000004c7041825 */ /* 0x002fca00078e0204 */
[----:B------:R4:W5:Y:S01]  /*22da0*/  @P1 LDG.E R20, desc[UR42][R4.64] ;  /* 0x0000002a04141981 */ /* 0x000962000c1e1900 */
[----:B------:R-:W-:Y:S02]  /*22db0*/  ISETP.GT.AND P3, PT, R0, 0x7f, PT ;  /* 0x0000007f0000780c */ /* 0x000fe40003f64270 */
[----:B-----5:R-:W-:Y:S01]  /*22dc0*/  SHF.R.S32.HI R24, RZ, 0x1f, R199 ;  /* 0x0000001fff187819 */ /* 0x020fe200000114c7 */
[----:B------:R-:W-:Y:S10]  /*22dd0*/  @P1 BRA `(.L_x_1535) ;  /* 0x0000000000101947 */ /* 0x000ff40003800000 */
[----:B------:R-:W-:Y:S05]  /*22de0*/  @!P0 BRA `(.L_x_1535) ;  /* 0x00000000000c8947 */ /* 0x000fea0003800000 */
[----:B----4-:R-:W2:Y:S04]  /*22df0*/  LDG.E R5, desc[UR42][R2.64] ;  /* 0x0000002a02057981 */ /* 0x010ea8000c1e1900 */
[----:B------:R-:W2:Y:S02]  /*22e00*/  LDG.E R20, desc[UR42][R2.64+0x4] ;  /* 0x0000042a02147981 */ /* 0x000ea4000c1e1900 */
[----:B--2---:R-:W-:-:S07]  /*22e10*/  IMAD.IADD R20, R20, 0x1, -R5 ;  /* 0x0000000114147824 */ /* 0x004fce00078e0a05 */
.L_x_1535:
[----:B------:R-:W-:Y:S01]  /*22e20*/  BSSY B1, `(.L_x_1536) ;  /* 0x0000036000017945 */ /* 0x000fe20003800000 */
[----:B------:R-:W-:Y:S02]  /*22e30*/  SEL R25, R199, RZ, !P0 ;  /* 0x000000ffc7197207 */ /* 0x000fe40004000000 */
[----:B------:R-:W-:Y:S02]  /*22e40*/  SEL R24, R24, RZ, !P0 ;  /* 0x000000ff18187207 */ /* 0x000fe40004000000 */
[----:B------:R-:W-:Y:S01]  /*22e50*/  SHF.R.S32.HI R14, RZ, 0x1f, R15 ;  /* 0x0000001fff0e7819 */ /* 0x000fe2000001140f */
[----:B------:R-:W-:Y:S06]  /*22e60*/  @P3 BRA `(.L_x_1537) ;  /* 0x0000000000c43947 */ /* 0x000fec0003800000 */
[----:B----4-:R-:W0:Y:S01]  /*22e70*/  S2R R2, SR_TID.X ;  /* 0x0000000000027919 */ /* 0x010e220000002100 */
[----:B------:R-:W1:Y:S02]  /*22e80*/  LDC R29, c[0x0][0xbe8] ;  /* 0x0002fa00ff1d7b82 */ /* 0x000e640000000800 */
[----:B-1----:R-:W-:Y:S01]  /*22e90*/  IMAD R0, R20, R29, RZ ;  /* 0x0000001d14007224 */ /* 0x002fe200078e02ff */
[----:B0-----:R-:W-:-:S04]  /*22ea0*/  IADD3 R27, R175, -0x80, R2 ;  /* 0xffffff80af1b7810 */ /* 0x001fc80007ffe002 */
[----:B------:R-:W-:-:S13]  /*22eb0*/  ISETP.GE.AND P0, PT, R27, R0, PT ;  /* 0x000000001b00720c */ /* 0x000fda0003f06270 */
[----:B------:R-:W-:Y:S05]  /*22ec0*/  @P0 BRA `(.L_x_1537) ;  /* 0x0000000000ac0947 */ /* 0x000fea0003800000 */
[----:B------:R-:W-:Y:S01]  /*22ed0*/  IMAD.MOV.U32 R0, RZ, RZ, 0x9b8 ;  /* 0x000009b8ff007424 */ /* 0x000fe200078e00ff */
[----:B------:R-:W-:Y:S01]  /*22ee0*/  ISETP.GT.AND P3, PT, R198, 0x1, PT ;  /* 0x00000001c600780c */ /* 0x000fe20003f64270 */
[----:B------:R-:W0:Y:S01]  /*22ef0*/  LDC.64 R2, c[0x0][0xba8] ;  /* 0x0002ea00ff027b82 */ /* 0x000e220000000a00 */
[----:B------:R-:W-:Y:S01]  /*22f00*/  ISETP.NE.AND P0, PT, R29, 0x1, PT ;  /* 0x000000011d00780c */ /* 0x000fe20003f05270 */
[----:B------:R-:W-:Y:S01]  /*22f10*/  IMAD.MOV.U32 R21, RZ, RZ, R27 ;  /* 0x000000ffff157224 */ /* 0x000fe200078e001b */
[----:B------:R-:W-:-:S05]  /*22f20*/  SEL R26, R0, 0x978, P3 ;  /* 0x00000978001a7807 */ /* 0x000fca0001800000 */
[----:B------:R-:W1:Y:S08]  /*22f30*/  LDC.64 R8, c[0x0][R26+0x220] ;  /* 0x000088001a087b82 */ /* 0x000e700000000a00 */
[----:B------:R-:W2:Y:S08]  /*22f40*/  LDC.64 R6, c[0x0][R26+0x218] ;  /* 0x000086001a067b82 */ /* 0x000eb00000000a00 */
[----:B------:R-:W4:Y:S08]  /*22f50*/  LDC.64 R10, c[0x0][R26+0x228] ;  /* 0x00008a001a0a7b82 */ /* 0x000f300000000a00 */
[----:B------:R-:W5:Y:S08]  /*22f60*/  LDC.64 R4, c[0x0][R26+0x210] ;  /* 0x000084001a047b82 */ /* 0x000f700000000a00 */
[----:B------:R-:W3:Y:S08]  /*22f70*/  @P0 LDC R0, c[0x0][0xbec] ;  /* 0x0002fb00ff000b82 */ /* 0x000ef00000000800 */
[----:B------:R-:W4:Y:S01]  /*22f80*/  @P0 LDC R33, c[0x0][0xbf0] ;  /* 0x0002fc00ff210b82 */ /* 0x000f220000000800 */
[----:B-1----:R-:W-:-:S07]  /*22f90*/  IMAD R9, R9, R25, RZ ;  /* 0x0000001909097224 */ /* 0x002fce00078e02ff */
[----:B0-----:R-:W0:Y:S01]  /*22fa0*/  @!P3 LDC R2, c[0x0][0xb50] ;  /* 0x0002d400ff02bb82 */ /* 0x001e220000000800 */
[----:B------:R-:W-:Y:S02]  /*22fb0*/  IMAD R9, R8, R24, R9 ;  /* 0x0000001808097224 */ /* 0x000fe400078e0209 */
[----:B---3--:R-:W-:-:S05]  /*22fc0*/  @P0 IMAD.HI.U32 R0, R27, R0, RZ ;  /* 0x000000001b000227 */ /* 0x008fca00078e00ff */
[----:B------:R-:W1:Y:S01]  /*22fd0*/  @!P3 LDC R3, c[0x0][0xb54] ;  /* 0x0002d500ff03bb82 */ /* 0x000e620000000800 */
[-C--:B--2---:R-:W-:Y:S02]  /*22fe0*/  IMAD R31, R7, R192.reuse, RZ ;  /* 0x000000c0071f7224 */ /* 0x084fe400078e02ff */
[----:B------:R-:W-:Y:S01]  /*22ff0*/  IMAD.WIDE.U32 R12, R6, R192, RZ ;  /* 0x000000c0060c7225 */ /* 0x000fe200078e00ff */
[----:B----4-:R-:W-:-:S03]  /*23000*/  @P0 SHF.R.U32.HI R21, RZ, R33, R0 ;  /* 0x00000021ff150219 */ /* 0x010fc60000011600 */
[----:B------:R-:W-:Y:S01]  /*23010*/  IMAD.WIDE.U32 R6, R8, R25, RZ ;  /* 0x0000001908067225 */ /* 0x000fe200078e00ff */
[----:B------:R-:W-:-:S03]  /*23020*/  SEL R33, R200, RZ, P3 ;  /* 0x000000ffc8217207 */ /* 0x000fc60001800000 */
[----:B------:R-:W-:Y:S01]  /*23030*/  IMAD.IADD R13, R31, 0x1, R13 ;  /* 0x000000011f0d7824 */ /* 0x000fe200078e020d */
[----:B------:R-:W-:Y:S01]  /*23040*/  IADD3 R12, P0, P1, R6, R12, R15 ;  /* 0x0000000c060c7210 */ /* 0x000fe2000791e00f */
[----:B------:R-:W-:Y:S02]  /*23050*/  IMAD.MOV R0, RZ, RZ, -R21 ;  /* 0x000000ffff007224 */ /* 0x000fe400078e0a15 */
        /* <DEDUP_REMOVED lines=10> */
[----:B-----5:R-:W-:-:S04]  /*23100*/  IMAD R0, R5, R9, RZ ;  /* 0x0000000905007224 */ /* 0x020fc800078e02ff */
[C---:B------:R-:W-:Y:S02]  /*23110*/  IMAD R11, R4.reuse, R11, R0 ;  /* 0x0000000b040b7224 */ /* 0x040fe400078e0200 */
[----:B------:R-:W-:-:S04]  /*23120*/  IMAD.WIDE.U32 R4, R4, R9, R6 ;  /* 0x0000000904047225 */ /* 0x000fc800078e0006 */
[----:B------:R-:W-:Y:S01]  /*23130*/  IMAD.IADD R0, R5, 0x1, R11 ;  /* 0x0000000105007824 */ /* 0x000fe200078e020b */
[----:B0-----:R-:W-:Y:S01]  /*23140*/  LEA R2, P0, R4, R2, 0x2 ;  /* 0x0000000204027211 */ /* 0x001fe200078010ff */
[----:B------:R-:W-:-:S03]  /*23150*/  IMAD.MOV.U32 R5, RZ, RZ, -0x800000 ;  /* 0xff800000ff057424 */ /* 0x000fc600078e00ff */
[----:B-1----:R-:W-:-:S05]  /*23160*/  LEA.HI.X R3, R4, R3, R0, 0x2, P0 ;  /* 0x0000000304037211 */ /* 0x002fca00000f1400 */
[----:B------:R0:W-:Y:S04]  /*23170*/  STG.E desc[UR42][R2.64], R5 ;  /* 0x0000000502007986 */ /* 0x0001e8000c10192a */
.L_x_1537:
[----:B------:R-:W-:Y:S05]  /*23180*/  BSYNC B1 ;  /* 0x0000000000017941 */ /* 0x000fea0003800000 */
.L_x_1536:
[----:B------:R-:W-:Y:S05]  /*23190*/  @P2 BRA `(.L_x_1530) ;  /* 0x0000000400d82947 */ /* 0x000fea0003800000 */
[----:B------:R-:W1:Y:S01]  /*231a0*/  LDC R21, c[0x0][0xbe8] ;  /* 0x0002fa00ff157b82 */ /* 0x000e620000000800 */
[----:B------:R-:W-:Y:S01]  /*231b0*/  ULDC.64 UR4, c[0x0][0xaa0] ;  /* 0x0002a80000047ab9 */ /* 0x000fe20000000a00 */
[----:B------:R-:W-:Y:S01]  /*231c0*/  ULDC.64 UR6, c[0x0][0xaf0] ;  /* 0x0002bc0000067ab9 */ /* 0x000fe20000000a00 */
[----:B------:R-:W-:Y:S02]  /*231d0*/  IMAD R0, R14, UR4, RZ ;  /* 0x000000040e007c24 */ /* 0x000fe4000f8e02ff */
[----:B0---4-:R-:W-:-:S04]  /*231e0*/  IMAD.WIDE.U32 R2, R15, UR4, RZ ;  /* 0x000000040f027c25 */ /* 0x011fc8000f8e00ff */
[----:B------:R-:W-:Y:S01]  /*231f0*/  IMAD R5, R15, UR5, R0 ;  /* 0x000000050f057c24 */ /* 0x000fe2000f8e0200 */
[----:B------:R-:W-:Y:S01]  /*23200*/  ULDC.64 UR4, c[0x0][0xae8] ;  /* 0x0002ba0000047ab9 */ /* 0x000fe20000000a00 */
[----:B------:R-:W-:Y:S02]  /*23210*/  IMAD R0, R197, 0x20, R217 ;  /* 0x00000020c5007824 */ /* 0x000fe400078e02d9 */
[----:B------:R-:W-:Y:S02]  /*23220*/  IMAD.IADD R3, R3, 0x1, R5 ;  /* 0x0000000103037824 */ /* 0x000fe400078e0205 */
[----:B------:R-:W-:Y:S02]  /*23230*/  IMAD.IADD R9, R175, 0x1, R0 ;  /* 0x00000001af097824 */ /* 0x000fe400078e0200 */
[----:B------:R-:W-:-:S04]  /*23240*/  IMAD.WIDE.U32 R2, R192, UR4, R2 ;  /* 0x00000004c0027c25 */ /* 0x000fc8000f8e0002 */
[----:B------:R-:W-:Y:S02]  /*23250*/  IMAD.MOV.U32 R5, RZ, RZ, R9 ;  /* 0x000000ffff057224 */ /* 0x000fe400078e0009 */
[----:B------:R-:W-:Y:S01]  /*23260*/  IMAD R3, R192, UR5, R3 ;  /* 0x00000005c0037c24 */ /* 0x000fe2000f8e0203 */
[----:B-1----:R-:W-:Y:S01]  /*23270*/  ISETP.NE.AND P0, PT, R21, 0x1, PT ;  /* 0x000000011500780c */ /* 0x002fe20003f05270 */
[----:B------:R-:W-:Y:S01]  /*23280*/  ULDC.64 UR4, c[0x0][0xae0] ;  /* 0x0002b80000047ab9 */ /* 0x000fe20000000a00 */
[----:B------:R-:W-:-:S11]  /*23290*/  IMAD.WIDE.U32 R2, R25, UR6, R2 ;  /* 0x0000000619027c25 */ /* 0x000fd6000f8e0002 */
[----:B------:R-:W0:Y:S08]  /*232a0*/  @P0 LDC R4, c[0x0][0xbec] ;  /* 0x0002fb00ff040b82 */ /* 0x000e300000000800 */
[----:B------:R-:W1:Y:S01]  /*232b0*/  @P0 LDC R7, c[0x0][0xbf0] ;  /* 0x0002fc00ff070b82 */ /* 0x000e620000000800 */
[----:B0-----:R-:W-:-:S04]  /*232c0*/  @P0 IMAD.HI.U32 R0, R9, R4, RZ ;  /* 0x0000000409000227 */ /* 0x001fc800078e00ff */
[----:B------:R-:W-:Y:S01]  /*232d0*/  IMAD R4, R24, UR6, RZ ;  /* 0x0000000618047c24 */ /* 0x000fe2000f8e02ff */
[----:B-1----:R-:W-:-:S03]  /*232e0*/  @P0 SHF.R.U32.HI R5, RZ, R7, R0 ;  /* 0x00000007ff050219 */ /* 0x002fc60000011600 */
        /* <DEDUP_REMOVED lines=19> */
[----:B------:R-:W-:Y:S06]  /*23420*/  BRA.DIV UR4, `(.L_x_1538) ;  /* 0x000000b204c47947 */ /* 0x000fec000b800000 */
[----:B------:R0:W1:Y:S04]  /*23430*/  SHFL.IDX PT, R0, R3, RZ, 0x181f ;  /* 0x00181fff03007589 */ /* 0x00006800000e0000 */
[----:B------:R0:W2:Y:S02]  /*23440*/  SHFL.IDX PT, R14, R2, RZ, 0x181f ;  /* 0x00181fff020e7589 */ /* 0x0000a400000e0000 */
.L_x_1813:
[----:B------:R-:W-:Y:S01]  /*23450*/  IMAD R21, R20, R21, RZ ;  /* 0x0000001514157224 */ /* 0x000fe200078e02ff */
[----:B------:R-:W-:Y:S01]  /*23460*/  BSSY B1, `(.L_x_1539) ;  /* 0x000000f000017945 */ /* 0x000fe20003800000 */
[----:B------:R-:W-:-:S05]  /*23470*/  IMAD.IADD R6, R217, 0x1, R175 ;  /* 0x00000001d9067824 */ /* 0x000fca00078e02af */
        /* <DEDUP_REMOVED lines=11> */
[----:B------:R4:W-:Y:S04]  /*23530*/  @!P2 ST.E.128 desc[UR42][R4.64], RZ ;  /* 0x000000ff0400a985 */ /* 0x0009e8000c101d2a */
[----:B------:R4:W-:Y:S02]  /*23540*/  @!P3 ST.E.128 desc[UR42][R14.64], RZ ;  /* 0x000000ff0e00b985 */ /* 0x0009e4000c101d2a */
.L_x_1540:
[----:B------:R-:W-:Y:S05]  /*23550*/  BSYNC B1 ;  /* 0x0000000000017941 */ /* 0x000fea0003800000 */
.L_x_1539:
[----:B------:R-:W-:-:S03]  /*23560*/  UMOV UR4, 0xffffffff ;  /* 0xffffffff00047882 */ /* 0x000fc60000000000 */
[----:B------:R-:W-:Y:S05]  /*23570*/  BRA.DIV UR4, `(.L_x_1541) ;  /* 0x000000b204a47947 */ /* 0x000fea000b800000 */
[----:B-1----:R1:W0:Y:S04]  /*23580*/  SHFL.IDX PT, R0, R3, 0x1, 0x181f ;  /* 0x00381f0003007f89 */ /* 0x00222800000e0000 */
[----:B--2-4-:R1:W2:Y:S02]  /*23590*/  SHFL.IDX PT, R14, R2, 0x1, 0x181f ;  /* 0x00381f00020e7f89 */ /* 0x0142a400000e0000 */
.L_x_1817:
        /* <DEDUP_REMOVED lines=13> */
[----:B------:R4:W-:Y:S04]  /*23670*/  @!P2 ST.E.128 desc[UR42][R4.64], RZ ;  /* 0x000000ff0400a985 */ /* 0x0009e8000c101d2a */
[----:B------:R4:W-:Y:S02]  /*23680*/  @!P3 ST.E.128 desc[UR42][R14.64], RZ ;  /* 0x000000ff0e00b985 */ /* 0x0009e4000c101d2a */
.L_x_1543:
[----:B------:R-:W-:Y:S05]  /*23690*/  BSYNC B1 ;  /* 0x0000000000017941 */ /* 0x000fea0003800000 */
.L_x_1542:
[----:B------:R-:W-:-:S03]  /*236a0*/  UMOV UR4, 0xffffffff ;  /* 0xffffffff00047882 */ /* 0x000fc60000000000 */
[----:B------:R-:W-:Y:S05]  /*236b0*/  BRA.DIV UR4, `(.L_x_1544) ;  /* 0x000000b2049c7947 */ /* 0x000fea000b800000 */
[----:B0-----:R0:W0:Y:S04]  /*236c0*/  SHFL.IDX PT, R0, R3, 0x2, 0x181f ;  /* 0x00581f0003007f89 */ /* 0x00102800000e0000 */
[----:B--2-4-:R2:W4:Y:S02]  /*236d0*/  SHFL.IDX PT, R14, R2, 0x2, 0x181f ;  /* 0x00581f00020e7f89 */ /* 0x01452400000e0000 */
.L_x_1821:
        /* <DEDUP_REMOVED lines=9> */
[CC--:B----4-:R-:W-:Y:S02]  /*23770*/  @!P2 LEA R4, P0, R191.reuse, R14.reuse, 0x1 ;  /* 0x0000000ebf04a211 */ /* 0x0d0fe400078008ff */
[C---:B------:R-:W-:Y:S02]  /*23780*/  @!P3 LEA R14, P1, R196.reuse, R14, 0x1 ;  /* 0x0000000ec40eb211 */ /* 0x040fe400078208ff */
[-C--:B0-----:R-:W-:Y:S02]  /*23790*/  @!P2 LEA.HI.X R5, R191, R0.reuse, R8, 0x1, P0 ;  /* 0x00000000bf05a211 */ /* 0x081fe400000f0c08 */
[----:B------:R-:W-:-:S03]  /*237a0*/  @!P3 LEA.HI.X R15, R196, R0, R7, 0x1, P1 ;  /* 0x00000000c40fb211 */ /* 0x000fc600008f0c07 */
[----:B------:R0:W-:Y:S04]  /*237b0*/  @!P2 ST.E.128 desc[UR42][R4.64], RZ ;  /* 0x000000ff0400a985 */ /* 0x0001e8000c101d2a */
[----:B------:R0:W-:Y:S02]  /*237c0*/  @!P3 ST.E.128 desc[UR42][R14.64], RZ ;  /* 0x000000ff0e00b985 */ /* 0x0001e4000c101d2a */
.L_x_1546:
[----:B------:R-:W-:Y:S05]  /*237d0*/  BSYNC B1 ;  /* 0x0000000000017941 */ /* 0x000fea0003800000 */
.L_x_1545:
[----:B------:R-:W-:-:S03]  /*237e0*/  UMOV UR4, 0xffffffff ;  /* 0xffffffff00047882 */ /* 0x000fc60000000000 */
[----:B------:R-:W-:Y:S05]  /*237f0*/  BRA.DIV UR4, `(.L_x_1547) ;  /* 0x000000b204947947 */ /* 0x000fea000b800000 */
[----:B0-----:R0:W0:Y:S04]  /*23800*/  SHFL.IDX PT, R0, R3, 0x3, 0x181f ;  /* 0x00781f0003007f89 */ /* 0x00102800000e0000 */
[----:B----4-:R4:W0:Y:S02]  /*23810*/  SHFL.IDX PT, R14, R2, 0x3, 0x181f ;  /* 0x00781f00020e7f89 */ /* 0x01082400000e0000 */
.L_x_1825:
[----:B-12-4-:R-:W-:-:S05]  /*23820*/  VIADD R2, R6, 0x60 ;  /* 0x0000006006027836 */ /* 0x016fca0000000000 */
[----:B------:R-:W-:-:S13]  /*23830*/  ISETP.GE.AND P0, PT, R2, R21, PT ;  /* 0x000000150200720c */ /* 0x000fda0003f06270 */
[----:B------:R-:W-:Y:S05]  /*23840*/  @P0 BRA `(.L_x_1530) ;  /* 0x00000000002c0947 */ /* 0x000fea0003800000 */
[----:B------:R-:W-:Y:S01]  /*23850*/  ULDC UR4, c[0x0][0xac8] ;  /* 0x0002b20000047ab9 */ /* 0x000fe20000000800 */
[----:B------:R-:W-:Y:S02]  /*23860*/  SHF.R.S32.HI R5, RZ, 0x1f, R191 ;  /* 0x0000001fff057819 */ /* 0x000fe400000114bf */
[----:B------:R-:W-:Y:S02]  /*23870*/  ISETP.GE.AND P2, PT, R191, UR4, PT ;  /* 0x00000004bf007c0c */ /* 0x000fe4000bf46270 */
[----:B------:R-:W-:Y:S02]  /*23880*/  ISETP.GE.AND P3, PT, R196, UR4, PT ;  /* 0x00000004c4007c0c */ /* 0x000fe4000bf66270 */
[----:B------:R-:W-:-:S09]  /*23890*/  SHF.R.S32.HI R4, RZ, 0x1f, R196 ;  /* 0x0000001fff047819 */ /* 0x000fd200000114c4 */
[CC--:B0-----:R-:W-:Y:S02]  /*238a0*/  @!P2 LEA R2, P0, R191.reuse, R14.reuse, 0x1 ;  /* 0x0000000ebf02a211 */ /* 0x0c1fe400078008ff */
[C---:B------:R-:W-:Y:S02]  /*238b0*/  @!P3 LEA R14, P1, R196.reuse, R14, 0x1 ;  /* 0x0000000ec40eb211 */ /* 0x040fe400078208ff */
[-C--:B------:R-:W-:Y:S02]  /*238c0*/  @!P2 LEA.HI.X R3, R191, R0.reuse, R5, 0x1, P0 ;  /* 0x00000000bf03a211 */ /* 0x080fe400000f0c05 */
[----:B------:R-:W-:-:S03]  /*238d0*/  @!P3 LEA.HI.X R15, R196, R0, R4, 0x1, P1 ;  /* 0x00000000c40fb211 */ /* 0x000fc600008f0c04 */
[----:B------:R0:W-:Y:S04]  /*238e0*/  @!P2 ST.E.128 desc[UR42][R2.64], RZ ;  /* 0x000000ff0200a985 */ /* 0x0001e8000c101d2a */
[----:B------:R0:W-:Y:S02]  /*238f0*/  @!P3 ST.E.128 desc[UR42][R14.64], RZ ;  /* 0x000000ff0e00b985 */ /* 0x0001e4000c101d2a */
.L_x_1530:
[----:B------:R-:W-:Y:S05]  /*23900*/  BSYNC B0 ;  /* 0x0000000000007941 */ /* 0x000fea0003800000 */
.L_x_1515:
[----:B------:R-:W-:Y:S02]  /*23910*/  ULDC UR4, c[0x0][0xc3c] ;  /* 0x00030f0000047ab9 */ /* 0x000fe40000000800 */
[----:B---3--:R-:W-:-:S13]  /*23920*/  ISETP.GE.AND P0, PT, R183, UR4, PT ;  /* 0x00000004b7007c0c */ /* 0x008fda000bf06270 */
[----:B------:R-:W-:Y:S05]  /*23930*/  @!P0 BRA `(.L_x_1548) ;  /* 0xfffffddc00208947 */ /* 0x000fea000383ffff */
[----:B------:R-:W-:Y:S05]  /*23940*/  BRA `(.L_x_1316) ;  /* 0x0000008000487947 */ /* 0x000fea0003800000 */
.L_x_1314:
        /* <DEDUP_REMOVED lines=20> */
.L_x_1549:
[----:B------:R-:W1:Y:S01]  /*23a90*/  S2R R0, SR_TID.X ;  /* 0x0000000000007919 */ /* 0x000e620000002100 */
[----:B------:R-:W-:Y:S01]  /*23aa0*/  ULDC UR4, c[0x0][0xc3c] ;  /* 0x00030f0000047ab9 */ /* 0x000fe20000000800 */
        /* <DEDUP_REMOVED lines=9> */
[----:B-1----:R-:W-:-:S04]  /*23b40*/  @!P1 IMAD.WIDE.U32 R2, R0, 0x4, R4 ;  /* 0x0000000400029825 */ /* 0x002fc800078e0004 */
[----:B------:R-:W-:-:S06]  /*23b50*/  IMAD.MOV.U32 R5, RZ, RZ, RZ ;  /* 0x000000ffff057224 */ /* 0x000fcc00078e00ff */
        /* <DEDUP_REMOVED lines=25> */
[----:B------:R-:W-:Y:S01]  /*23cf0*/  IMAD.MOV.U32 R4, RZ, RZ, R7 ;  /* 0x000000ffff047224 */ /* 0x000fe200078e0007 */
[----:B--2---:R-:W-:-:S13]  /*23d00*/  ISETP.GT.AND P6, PT, R7, UR6, PT ;  /* 0x0000000607007c0c */ /* 0x004fda000bfc4270 */
[----:B------:R-:W-:Y:S05]  /*23d10*/  @P6 BRA `(.L_x_1551) ;  /* 0x0000000000a86947 */ /* 0x000fea0003800000 */
[----:B------:R-:W-:Y:S01]  /*23d20*/  IMAD.MOV.U32 R7, RZ, RZ, R4 ;  /* 0x000000ffff077224 */ /* 0x000fe200078e0004 */
[----:B------:R-:W-:Y:S01]  /*23d30*/  UMOV UR4, URZ ;  /* 0x0000003f00047c82 */ /* 0x000fe20008000000 */
[----:B------:R-:W-:-:S05]  /*23d40*/  ULDC UR5, c[0x0][0xc38] ;  /* 0x00030e0000057ab9 */ /* 0x000fca0000000800 */
.L_x_1553:
[----:B------:R-:W0:Y:S01]  /*23d50*/  LDC R2, c[0x0][0xc3c] ;  /* 0x00030f00ff027b82 */ /* 0x000e220000000800 */
[----:B------:R-:W-:Y:S01]  /*23d60*/  ULDC UR7, c[0x0][0xc3c] ;  /* 0x00030f0000077ab9 */ /* 0x000fe20000000800 */
[----:B------:R-:W-:Y:S01]  /*23d70*/  UIADD3 UR4, UR4, 0x1f, URZ ;  /* 0x0000001f04047890 */ /* 0x000fe2000fffe03f */
[----:B------:R-:W-:-:S05]  /*23d80*/  IMAD.U32 R3, RZ, RZ, UR7 ;  /* 0x00000007ff037e24 */ /* 0x000fca000f8e00ff */
[----:B------:R1:W-:Y:S01]  /*23d90*/  STL [R1+0xc], R3 ;  /* 0x00000c0301007387 */ /* 0x0003e20000100800 */
[----:B0-----:R-:W-:-:S13]  /*23da0*/  ISETP.LE.AND P6, PT, R2, UR4, PT ;  /* 0x0000000402007c0c */ /* 0x001fda000bfc3270 */
[----:B-1----:R-:W-:Y:S05]  /*23db0*/  @P6 BRA `(.L_x_1552) ;  /* 0x0000000800b06947 */ /* 0x002fea0003800000 */
[----:B------:R-:W-:Y:S02]  /*23dc0*/  VIADD R9, R0, UR4 ;  /* 0x0000000400097c36 */ /* 0x000fe40008000000 */
[----:B------:R-:W-:-:S03]  /*23dd0*/  IMAD.MOV.U32 R6, RZ, RZ, RZ ;  /* 0x000000ffff067224 */ /* 0x000fc600078e00ff */
        /* <DEDUP_REMOVED lines=29> */
[----:B------:R-:W-:-:S07]  /*23fb0*/  IMAD.MOV.U32 R3, RZ, RZ, R2 ;  /* 0x000000ffff037224 */ /* 0x000fce00078e0002 */
.L_x_1551:
[----:B------:R-:W-:Y:S02]  /*23fc0*/  IMAD.IADD R9, R7, 0x1, -R4 ;  /* 0x0000000107097824 */ /* 0x000fe400078e0a04 */
[----:B------:R-:W-:Y:S02]  /*23fd0*/  IMAD.MOV.U32 R8, RZ, RZ, RZ ;  /* 0x000000ffff087224 */ /* 0x000fe400078e00ff */
[----:B------:R-:W-:-:S05]  /*23fe0*/  IMAD R2, R3, UR5, R9 ;  /* 0x0000000503027c24 */ /* 0x000fca000f8e0209 */
[----:B------:R-:W-:-:S13]  /*23ff0*/  ISETP.GT.AND P0, PT, R2, UR6, PT ;  /* 0x0000000602007c0c */ /* 0x000fda000bf04270 */
[----:B------:R-:W-:-:S04]  /*24000*/  VOTE.ANY R2, PT, !P0 ;  /* 0x0000000000027806 */ /* 0x000fc800040e0100 */
[----:B------:R-:W0:Y:S01]  /*24010*/  POPC R10, R2 ;  /* 0x00000002000a7309 */ /* 0x000e220000000000 */
[----:B------:R-:W-:Y:S01]  /*24020*/  ISETP.NE.AND P0, PT, R2, RZ, PT ;  /* 0x000000ff0200720c */ /* 0x000fe20003f05270 */
[----:B0-----:R0:W1:Y:S04]  /*24030*/  SHFL.IDX PT, R7, R5, R10, 0x1f ;  /* 0x00001f0a05077589 */ /* 0x00106800000e0000 */
[----:B------:R0:W2:Y:S08]  /*24040*/  SHFL.IDX PT, R4, R6, R10, 0x1f ;  /* 0x00001f0a06047589 */ /* 0x0000b000000e0000 */
[----:B------:R-:W-:Y:S05]  /*24050*/  @!P0 BRA `(.L_x_1554) ;  /* 0x0000000000088947 */ /* 0x000fea0003800000 */
[----:B------:R-:W-:-:S06]  /*24060*/  VIADD R8, R10, 0xffffffff ;  /* 0xffffffff0a087836 */ /* 0x000fcc0000000000 */
[----:B------:R3:W4:Y:S02]  /*24070*/  SHFL.IDX PT, R8, R3, R8, 0x1f ;  /* 0x00001f0803087589 */ /* 0x00072400000e0000 */
.L_x_1554:
[----:B----4-:R-:W-:Y:S01]  /*24080*/  IMAD R2, R8, UR5, R9 ;  /* 0x0000000508027c24 */ /* 0x010fe2000f8e0209 */
[----:B-1----:R-:W-:Y:S01]  /*24090*/  ISETP.NE.AND P0, PT, R7, 0x1, PT ;  /* 0x000000010700780c */ /* 0x002fe20003f05270 */
[----:B------:R-:W-:-:S03]  /*240a0*/  VIADD R12, R10, UR4 ;  /* 0x000000040a0c7c36 */ /* 0x000fc60008000000 */
[----:B------:R1:W-:Y:S01]  /*240b0*/  STL [R1], R2 ;  /* 0x0000000201007387 */ /* 0x0003e20000100800 */
[----:B0-----:R-:W-:-:S03]  /*240c0*/  IADD3 R5, -R2, UR6, RZ ;  /* 0x0000000602057c10 */ /* 0x001fc6000fffe1ff */
[----:B------:R1:W-:Y:S05]  /*240d0*/  STL [R1+0xc], R12 ;  /* 0x00000c0c01007387 */ /* 0x0003ea0000100800 */
[----:B------:R-:W-:Y:S05]  /*240e0*/  @!P0 BRA `(.L_x_1555) ;  /* 0x0000000000e08947 */ /* 0x000fea0003800000 */
[-C--:B--2---:R-:W-:Y:S02]  /*240f0*/  IABS R6, R4.reuse ;  /* 0x0000000400067213 */ /* 0x084fe40000000000 */
[----:B------:R-:W-:Y:S02]  /*24100*/  IABS R8, R7 ;  /* 0x0000000700087213 */ /* 0x000fe40000000000 */
[----:B------:R-:W0:Y:S08]  /*24110*/  I2F.RP R9, R6 ;  /* 0x0000000600097306 */ /* 0x000e300000209400 */
[----:B------:R-:W2:Y:S08]  /*24120*/  I2F.RP R10, R8 ;  /* 0x00000008000a7306 */ /* 0x000eb00000209400 */
[----:B0-----:R-:W1:Y:S08]  /*24130*/  MUFU.RCP R9, R9 ;  /* 0x0000000900097308 */ /* 0x001e700000001000 */
[----:B--2---:R-:W-:Y:S01]  /*24140*/  MUFU.RCP R10, R10 ;  /* 0x0000000a000a7308 */ /* 0x004fe20000001000 */
[----:B-1----:R-:W-:Y:S01]  /*24150*/  VIADD R2, R9, 0xffffffe ;  /* 0x0ffffffe09027836 */ /* 0x002fe20000000000 */
[----:B------:R-:W-:-:S06]  /*24160*/  IABS R9, R4 ;  /* 0x0000000400097213 */ /* 0x000fcc0000000000 */
[----:B---3--:R0:W1:Y:S02]  /*24170*/  F2I.FTZ.U32.TRUNC.NTZ R3, R2 ;  /* 0x0000000200037305 */ /* 0x008064000021f000 */
[----:B0-----:R-:W-:Y:S02]  /*24180*/  IMAD.MOV.U32 R2, RZ, RZ, RZ ;  /* 0x000000ffff027224 */ /* 0x001fe400078e00ff */
[----:B-1----:R-:W-:-:S04]  /*24190*/  IMAD.MOV R11, RZ, RZ, -R3 ;  /* 0x000000ffff0b7224 */ /* 0x002fc800078e0a03 */
[----:B------:R-:W-:-:S04]  /*241a0*/  IMAD R11, R11, R6, RZ ;  /* 0x000000060b0b7224 */ /* 0x000fc800078e02ff */
[----:B------:R-:W-:Y:S01]  /*241b0*/  IMAD.HI.U32 R3, R3, R11, R2 ;  /* 0x0000000b03037227 */ /* 0x000fe200078e0002 */
[----:B------:R-:W-:Y:S02]  /*241c0*/  IABS R2, R5 ;  /* 0x0000000500027213 */ /* 0x000fe40000000000 */
[----:B------:R-:W-:-:S03]  /*241d0*/  IADD3 R11, RZ, -R9, RZ ;  /* 0x80000009ff0b7210 */ /* 0x000fc60007ffe0ff */
[----:B------:R-:W-:-:S04]  /*241e0*/  IMAD.HI.U32 R9, R3, R2, RZ ;  /* 0x0000000203097227 */ /* 0x000fc800078e00ff */
[----:B------:R-:W-:Y:S02]  /*241f0*/  IMAD R11, R9, R11, R2 ;  /* 0x0000000b090b7224 */ /* 0x000fe400078e0202 */
[----:B------:R-:W-:Y:S02]  /*24200*/  VIADD R3, R10, 0xffffffe ;  /* 0x0ffffffe0a037836 */ /* 0x000fe40000000000 */
[----:B------:R-:W-:Y:S01]  /*24210*/  IMAD.MOV.U32 R2, RZ, RZ, RZ ;  /* 0x000000ffff027224 */ /* 0x000fe200078e00ff */
[----:B------:R-:W-:-:S03]  /*24220*/  ISETP.GT.U32.AND P1, PT, R6, R11, PT ;  /* 0x0000000b0600720c */ /* 0x000fc60003f24070 */
[----:B------:R-:W0:Y:S10]  /*24230*/  F2I.FTZ.U32.TRUNC.NTZ R3, R3 ;  /* 0x0000000300037305 */ /* 0x000e34000021f000 */
[----:B------:R-:W-:-:S02]  /*24240*/  @!P1 IMAD.IADD R11, R11, 0x1, -R6 ;  /* 0x000000010b0b9824 */ /* 0x000fc400078e0a06 */
[----:B------:R-:W-:Y:S01]  /*24250*/  @!P1 VIADD R9, R9, 0x1 ;  /* 0x0000000109099836 */ /* 0x000fe20000000000 */
[----:B------:R-:W-:Y:S02]  /*24260*/  ISETP.NE.AND P1, PT, R4, RZ, PT ;  /* 0x000000ff0400720c */ /* 0x000fe40003f25270 */
[----:B------:R-:W-:Y:S01]  /*24270*/  ISETP.GE.U32.AND P0, PT, R11, R6, PT ;  /* 0x000000060b00720c */ /* 0x000fe20003f06070 */
[----:B0-----:R-:W-:-:S04]  /*24280*/  IMAD.MOV R11, RZ, RZ, -R3 ;  /* 0x000000ffff0b7224 */ /* 0x001fc800078e0a03 */
[----:B------:R-:W-:-:S04]  /*24290*/  IMAD R11, R11, R8, RZ ;  /* 0x000000080b0b7224 */ /* 0x000fc800078e02ff */
[----:B------:R-:W-:Y:S01]  /*242a0*/  IMAD.HI.U32 R6, R3, R11, R2 ;  /* 0x0000000b03067227 */ /* 0x000fe200078e0002 */
[----:B------:R-:W-:-:S03]  /*242b0*/  LOP3.LUT R2, R5, R4, RZ, 0x3c, !PT ;  /* 0x0000000405027212 */ /* 0x000fc600078e3cff */
[----:B------:R-:W-:Y:S01]  /*242c0*/  @P0 VIADD R9, R9, 0x1 ;  /* 0x0000000109090836 */ /* 0x000fe20000000000 */
[----:B------:R-:W-:Y:S02]  /*242d0*/  ISETP.GE.AND P2, PT, R2, RZ, PT ;  /* 0x000000ff0200720c */ /* 0x000fe40003f46270 */
[----:B------:R-:W-:-:S05]  /*242e0*/  IABS R2, R7 ;  /* 0x0000000700027213 */ /* 0x000fca0000000000 */
[----:B------:R-:W-:-:S06]  /*242f0*/  IMAD.MOV R2, RZ, RZ, -R2 ;  /* 0x000000ffff027224 */ /* 0x000fcc00078e0a02 */
[----:B------:R-:W-:Y:S01]  /*24300*/  @!P2 IMAD.MOV R9, RZ, RZ, -R9 ;  /* 0x000000ffff09a224 */ /* 0x000fe200078e0a09 */
[----:B------:R-:W-:-:S04]  /*24310*/  @!P1 LOP3.LUT R9, RZ, R4, RZ, 0x33, !PT ;  /* 0x00000004ff099212 */ /* 0x000fc800078e33ff */
[----:B------:R-:W-:-:S05]  /*24320*/  IABS R3, R9 ;  /* 0x0000000900037213 */ /* 0x000fca0000000000 */
        /* <DEDUP_REMOVED lines=20> */
.L_x_1555:
[----:B-1-3--:R-:W0:Y:S02]  /*24470*/  LDC.64 R2, c[0x0][0xc90] ;  /* 0x00032400ff027b82 */ /* 0x00ae240000000a00 */
[----:B0-----:R-:W-:-:S05]  /*24480*/  IMAD.WIDE R2, R12, 0x4, R2 ;  /* 0x000000040c027825 */ /* 0x001fca00078e0202 */
        /* <DEDUP_REMOVED lines=30> */
[----:B------:R-:W-:-:S04]  /*24670*/  VIADDMNMX R7, R10, UR5, R7, PT ;  /* 0x000000050a077c46 */ /* 0x000fc8000b800107 */
        /* <DEDUP_REMOVED lines=28> */
.L_x_1556:
[----:B01----:R-:W-:-:S05]  /*24840*/  LOP3.LUT R3, RZ, R2, RZ, 0x33, !PT ;  /* 0x00000002ff037212 */ /* 0x003fca00078e33ff */
[----:B------:R-:W-:-:S05]  /*24850*/  IMAD.IADD R2, R4, 0x1, R3 ;  /* 0x0000000104027824 */ /* 0x000fca00078e0203 */
[----:B------:R1:W-:Y:S01]  /*24860*/  STL [R1+0x4], R2 ;  /* 0x0000040201007387 */ /* 0x0003e20000100800 */
[----:B------:R-:W-:Y:S05]  /*24870*/  BRA `(.L_x_1557) ;  /* 0x0000000000107947 */ /* 0x000fea0003800000 */
.L_x_1552:
[----:B------:R-:W-:Y:S01]  /*24880*/  IMAD.U32 R2, RZ, RZ, UR6 ;  /* 0x00000006ff027e24 */ /* 0x000fe2000f8e00ff */
[----:B------:R0:W-:Y:S04]  /*24890*/  STL [R1+0x4], RZ ;  /* 0x000004ff01007387 */ /* 0x0001e80000100800 */
[----:B------:R0:W-:Y:S04]  /*248a0*/  STL [R1+0x8], RZ ;  /* 0x000008ff01007387 */ /* 0x0001e80000100800 */
[----:B------:R0:W-:Y:S02]  /*248b0*/  STL [R1], R2 ;  /* 0x0000000201007387 */ /* 0x0001e40000100800 */
.L_x_1557:
[----:B------:R-:W2:Y:S04]  /*248c0*/  LDL R4, [R1] ;  /* 0x0000000001047983 */ /* 0x000ea80000100800 */
[----:B------:R-:W2:Y:S04]  /*248d0*/  LDL R5, [R1+0x4] ;  /* 0x0000040001057983 */ /* 0x000ea80000100800 */
[----:B------:R-:W2:Y:S04]  /*248e0*/  LDL R6, [R1+0x8] ;  /* 0x0000080001067983 */ /* 0x000ea80000100800 */
[----:B------:R-:W2:Y:S01]  /*248f0*/  LDL R7, [R1+0xc] ;  /* 0x00000c0001077983 */ /* 0x000ea20000100800 */
[----:B------:R-:W-:-:S13]  /*24900*/  ISETP.NE.AND P0, PT, R0, RZ, PT ;  /* 0x000000ff0000720c */ /* 0x000fda0003f05270 */
[----:B------:R-:W3:Y:S01]  /*24910*/  @!P0 S2R R3, SR_CgaCtaId ;  /* 0x0000000000038919 */ /* 0x000ee20000008800 */
[----:B------:R-:W-:-:S04]  /*24920*/  @!P0 MOV R0, 0x400 ;  /* 0x0000040000008802 */ /* 0x000fc80000000f00 */
[----:B---3--:R-:W-:-:S05]  /*24930*/  @!P0 LEA R0, R3, R0, 0x18 ;  /* 0x0000000003008211 */ /* 0x008fca00078ec0ff */
[----:B--2---:R2:W-:Y:S01]  /*24940*/  @!P0 STS.128 [R0+0x228d0], R4 ;  /* 0x0228d00400008388 */ /* 0x0045e20000000c00 */
[----:B------:R-:W-:Y:S06]  /*24950*/  BAR.ARV 0x5, 0x180 ;  /* 0x0146000000007b1d */ /* 0x000fec0000002000 */
.L_x_1550:
[----:B--2---:R-:W2:Y:S01]  /*24960*/  LDL R0, [R1+0xc] ;  /* 0x00000c0001007983 */ /* 0x004ea20000100800 */
[----:B------:R-:W-:-:S03]  /*24970*/  ULDC UR4, c[0x0][0xc3c] ;  /* 0x00030f0000047ab9 */ /* 0x000fc60000000800 */
[----:B------:R3:W-:Y:S01]  /*24980*/  STL [R1+0x10], RZ ;  /* 0x000010ff01007387 */ /* 0x0007e20000100800 */
[----:B--2---:R-:W-:Y:S01]  /*24990*/  ISETP.GE.AND P0, PT, R0, UR4, PT ;  /* 0x0000000400007c0c */ /* 0x004fe2000bf06270 */
[----:B------:R-:W-:-:S05]  /*249a0*/  IMAD.MOV.U32 R0, RZ, RZ, 0x1 ;  /* 0x00000001ff007424 */ /* 0x000fca00078e00ff */
[----:B------:R3:W-:Y:S04]  /*249b0*/  STL [R1+0x18], R0 ;  /* 0x0000180001007387 */ /* 0x0007e80000100800 */
[----:B------:R3:W-:Y:S03]  /*249c0*/  STL [R1+0x58], RZ ;  /* 0x000058ff01007387 */ /* 0x0007e60000100800 */
[----:B------:R-:W-:Y:S05]  /*249d0*/  @P0 BRA `(.L_x_1558) ;  /* 0x0000006c00200947 */ /* 0x000fea0003800000 */
[----:B------:R-:W2:Y:S01]  /*249e0*/  S2R R8, SR_TID.X ;  /* 0x0000000000087919 */ /* 0x000ea20000002100 */
[----:B------:R-:W4:Y:S01]  /*249f0*/  S2UR UR5, SR_CgaCtaId ;  /* 0x00000000000579c3 */ /* 0x000f220000008800 */
[----:B------:R-:W-:Y:S01]  /*24a00*/  UMOV UR4, 0x400 ;  /* 0x0000040000047882 */ /* 0x000fe20000000000 */
[----:B------:R-:W-:Y:S01]  /*24a10*/  BSSY B7, `(.L_x_1558) ;  /* 0x00006c4000077945 */ /* 0x000fe20003800000 */
[----:B------:R-:W-:Y:S01]  /*24a20*/  ULDC.64 UR40, c[0x0][0x198] ;  /* 0x0000660000287ab9 */ /* 0x000fe20000000a00 */
[----:B------:R-:W-:Y:S02]  /*24a30*/  ULOP3.LUT UR37, UR36, 0x1, URZ, 0xfc, !UPT ;  /* 0x0000000124257892 */ /* 0x000fe4000f8efc3f */
[----:B------:R-:W-:Y:S01]  /*24a40*/  ULOP3.LUT UR39, UR36, 0x2, URZ, 0xfc, !UPT ;  /* 0x0000000224277892 */ /* 0x000fe2000f8efc3f */
[----:B------:R-:W-:Y:S01]  /*24a50*/  ULDC UR38, c[0x0][0xc] ;  /* 0x0000030000267ab9 */ /* 0x000fe20000000800 */
[----:B----4-:R-:W-:-:S06]  /*24a60*/  ULEA UR4, UR5, UR4, 0x18 ;  /* 0x0000000405047291 */ /* 0x010fcc000f8ec03f */
[----:B------:R-:W-:Y:S01]  /*24a70*/  IMAD.U32 R18, RZ, RZ, UR4 ;  /* 0x00000004ff127e24 */ /* 0x000fe2000f8e00ff */
[----:B--2---:R-:W-:Y:S01]  /*24a80*/  SHF.R.U32.HI R3, RZ, 0x1, R8 ;  /* 0x00000001ff037819 */ /* 0x004fe20000011608 */
[C---:B01----:R-:W-:Y:S01]  /*24a90*/  IMAD.SHL.U32 R2, R8.reuse, 0x80, RZ ;  /* 0x0000008008027824 */ /* 0x043fe200078e00ff */
[C---:B------:R-:W-:Y:S02]  /*24aa0*/  LOP3.LUT R6, R8.reuse, 0x7f, RZ, 0xc0, !PT ;  /* 0x0000007f08067812 */ /* 0x040fe400078ec0ff */
[----:B------:R-:W-:Y:S02]  /*24ab0*/  R2P PR, R8, 0x6 ;  /* 0x0000000608007804 */ /* 0x000fe40000000000 */
[----:B---3--:R-:W-:Y:S02]  /*24ac0*/  LOP3.LUT R0, R2, 0x380, RZ, 0xc0, !PT ;  /* 0x0000038002007812 */ /* 0x008fe400078ec0ff */
[----:B------:R-:W-:Y:S02]  /*24ad0*/  SHF.R.U32.HI R7, RZ, 0x5, R6 ;  /* 0x00000005ff077819 */ /* 0x000fe40000011606 */
[----:B------:R-:W-:-:S02]  /*24ae0*/  LOP3.LUT R3, R0, 0x30, R3, 0xf8, !PT ;  /* 0x0000003000037812 */ /* 0x000fc400078ef803 */
[----:B------:R-:W-:Y:S01]  /*24af0*/  LOP3.LUT R5, R0, 0x10, R8, 0xf8, !PT ;  /* 0x0000001000057812 */ /* 0x000fe200078ef808 */
[----:B------:R-:W-:Y:S01]  /*24b00*/  IMAD.SHL.U32 R0, R8, 0x10, RZ ;  /* 0x0000001008007824 */ /* 0x000fe200078e00ff */
[----:B------:R-:W-:-:S04]  /*24b10*/  LOP3.LUT R4, R2, 0x400, RZ, 0xc0, !PT ;  /* 0x0000040002047812 */ /* 0x000fc800078ec0ff */
[----:B------:R-:W-:Y:S01]  /*24b20*/  LOP3.LUT R3, R3, 0x70, R0, 0x78, !PT ;  /* 0x0000007003037812 */ /* 0x000fe200078e7800 */
[----:B------:R-:W-:Y:S01]  /*24b30*/  IMAD R4, R7, 0x800, R4 ;  /* 0x0000080007047824 */ /* 0x000fe200078e0204 */
[----:B------:R-:W-:Y:S02]  /*24b40*/  LOP3.LUT R5, R5, 0x70, R0, 0x78, !PT ;  /* 0x0000007005057812 */ /* 0x000fe400078e7800 */
[----:B------:R-:W-:Y:S02]  /*24b50*/  LOP3.LUT R9, R3, 0xc00, R2, 0xf8, !PT ;  /* 0x00000c0003097812 */ /* 0x000fe400078ef802 */
[----:B------:R-:W-:Y:S01]  /*24b60*/  LOP3.LUT R2, R0, 0x40, RZ, 0xc0, !PT ;  /* 0x0000004000027812 */ /* 0x000fe200078ec0ff */
[----:B------:R-:W-:Y:S01]  /*24b70*/  IMAD.IADD R3, R4, 0x1, R5 ;  /* 0x0000000104037824 */ /* 0x000fe200078e0205 */
[C---:B------:R-:W-:Y:S01]  /*24b80*/  LOP3.LUT R4, R0.reuse, 0x30, RZ, 0xc0, !PT ;  /* 0x0000003000047812 */ /* 0x040fe200078ec0ff */
[----:B------:R-:W-:Y:S01]  /*24b90*/  STL [R1+0x38], R9 ;  /* 0x0000380901007387 */ /* 0x000fe20000100800 */
[----:B------:R-:W-:Y:S01]  /*24ba0*/  SHF.R.U32.HI R5, RZ, 0x2, R6 ;  /* 0x00000002ff057819 */ /* 0x000fe20000011606 */
[----:B------:R-:W-:Y:S01]  /*24bb0*/  IMAD R7, R7, 0x200, R2 ;  /* 0x0000020007077824 */ /* 0x000fe200078e0202 */
[----:B------:R-:W-:Y:S01]  /*24bc0*/  LOP3.LUT R2, R0, 0x1b0, RZ, 0xc0, !PT ;  /* 0x000001b000027812 */ /* 0x000fe200078ec0ff */
[----:B------:R0:W-:Y:S01]  /*24bd0*/  STL [R1+0x34], R3 ;  /* 0x0000340301007387 */ /* 0x0001e20000100800 */
[----:B------:R-:W-:-:S05]  /*24be0*/  IMAD.MOV.U32 R0, RZ, RZ, 0x40 ;  /* 0x00000040ff007424 */ /* 0x000fca00078e00ff */
[----:B------:R-:W-:Y:S01]  /*24bf0*/  SEL R0, R0, 0xffffffc0, !P2 ;  /* 0xffffffc000007807 */ /* 0x000fe20005000000 */
[----:B0-----:R-:W-:-:S05]  /*24c00*/  IMAD.SHL.U32 R3, R8, 0x2, RZ ;  /* 0x0000000208037824 */ /* 0x001fca00078e00ff */
[----:B------:R-:W-:-:S04]  /*24c10*/  LOP3.LUT R3, R2, 0x30, R3, 0x78, !PT ;  /* 0x0000003002037812 */ /* 0x000fc800078e7803 */
[----:B------:R-:W-:Y:S01]  /*24c20*/  IADD3 R2, R18, R7, R3 ;  /* 0x0000000712027210 */ /* 0x000fe20007ffe003 */
[----:B------:R-:W-:-:S04]  /*24c30*/  IMAD.MOV.U32 R3, RZ, RZ, 0x20 ;  /* 0x00000020ff037424 */ /* 0x000fc800078e00ff */
[----:B------:R0:W-:Y:S01]  /*24c40*/  STL [R1+0x3c], R2 ;  /* 0x00003c0201007387 */ /* 0x0001e20000100800 */
[----:B------:R-:W-:-:S03]  /*24c50*/  SEL R3, R3, 0xffffffe0, !P1 ;  /* 0xffffffe003037807 */ /* 0x000fc60004800000 */
[----:B------:R1:W-:Y:S04]  /*24c60*/  STL [R1+0x24], R0 ;  /* 0x0000240001007387 */ /* 0x0003e80000100800 */
[----:B------:R2:W-:Y:S01]  /*24c70*/  STL [R1+0x20], R3 ;  /* 0x0000200301007387 */ /* 0x0005e20000100800 */
[----:B0-----:R-:W-:-:S03]  /*24c80*/  IMAD.SHL.U32 R2, R8, 0x20, RZ ;  /* 0x0000002008027824 */ /* 0x001fc600078e00ff */
[----:B------:R-:W-:Y:S01]  /*24c90*/  STL [R1+0x58], RZ ;  /* 0x000058ff01007387 */ /* 0x000fe20000100800 */
[----:B-1----:R-:W-:Y:S01]  /*24ca0*/  IMAD.MOV.U32 R0, RZ, RZ, 0x1 ;  /* 0x00000001ff007424 */ /* 0x002fe200078e00ff */
[----:B------:R-:W-:Y:S02]  /*24cb0*/  LOP3.LUT R2, R5, 0x60, R2, 0xf8, !PT ;  /* 0x0000006005027812 */ /* 0x000fe400078ef802 */
[C---:B------:R-:W-:Y:S01]  /*24cc0*/  LOP3.LUT R2, R4.reuse, 0x40, RZ, 0xfc, !PT ;  /* 0x0000004004027812 */ /* 0x040fe200078efcff */
[----:B--2---:R-:W-:Y:S01]  /*24cd0*/  IMAD.MOV.U32 R3, RZ, RZ, 0x1 ;  /* 0x00000001ff037424 */ /* 0x004fe200078e00ff */
[----:B------:R0:W-:Y:S04]  /*24ce0*/  STL [R1+0x1c], R0 ;  /* 0x00001c0001007387 */ /* 0x0001e80000100800 */
[----:B------:R1:W-:Y:S04]  /*24cf0*/  STL [R1+0x14], RZ ;  /* 0x000014ff01007387 */ /* 0x0003e80000100800 */
[----:B------:R1:W-:Y:S01]  /*24d00*/  STL [R1+0x10], RZ ;  /* 0x000010ff01007387 */ /* 0x0003e20000100800 */
[----:B0-----:R-:W-:-:S03]  /*24d10*/  LOP3.LUT R0, R4, 0x80, RZ, 0xfc, !PT ;  /* 0x0000008004007812 */ /* 0x001fc600078efcff */
[----:B------:R1:W-:Y:S04]  /*24d20*/  STL [R1+0x18], R3 ;  /* 0x0000180301007387 */ /* 0x0003e80000100800 */
.L_x_1688:
[----:B--2---:R-:W2:Y:S01]  /*24d30*/  LDL R14, [R1+0xc] ;  /* 0x00000c00010e7983 */ /* 0x004ea20000100800 */
[----:B------:R-:W-:Y:S05]  /*24d40*/  YIELD ;  /* 0x0000000000007946 */ /* 0x000fea0003800000 */
[----:B------:R-:W-:Y:S01]  /*24d50*/  ULDC.64 UR4, c[0x0][0xa28] ;  /* 0x00028a0000047ab9 */ /* 0x000fe20000000a00 */
[----:B---3--:R-:W-:Y:S02]  /*24d60*/  CS2R R6, SRZ ;  /* 0x0000000000067805 */ /* 0x008fe4000001ff00 */
[----:B------:R-:W-:Y:S01]  /*24d70*/  ISETP.NE.U32.AND P0, PT, RZ, UR4, PT ;  /* 0x00000004ff007c0c */ /* 0x000fe2000bf05070 */
[----:B0-----:R-:W0:Y:S01]  /*24d80*/  LDC.64 R12, c[0x0][0xa00] ;  /* 0x00028000ff0c7b82 */ /* 0x001e220000000a00 */
[----:B------:R-:W-:Y:S01]  /*24d90*/  ULDC.64 UR6, c[0x0][0xa08] ;  /* 0x0002820000067ab9 */ /* 0x000fe20000000a00 */
[----:B------:R-:W-:Y:S01]  /*24da0*/  ULDC.64 UR8, c[0x0][0xa10] ;  /* 0x0002840000087ab9 */ /* 0x000fe20000000a00 */
[----:B------:R-:W-:Y:S01]  /*24db0*/  ISETP.NE.AND.EX P0, PT, RZ, UR5, PT, P0 ;  /* 0x00000005ff007c0c */ /* 0x000fe2000bf05300 */
[----:B------:R-:W-:-:S04]  /*24dc0*/  ULDC.64 UR4, c[0x0][0xa18] ;  /* 0x0002860000047ab9 */ /* 0x000fc80000000a00 */
[----:B------:R-:W3:Y:S08]  /*24dd0*/  LDC.64 R4, c[0x0][0xa08] ;  /* 0x00028200ff047b82 */ /* 0x000ef00000000a00 */
[----:B-1----:R-:W2:Y:S02]  /*24de0*/  @P0 LDC.64 R2, c[0x0][0xa28] ;  /* 0x00028a00ff020b82 */ /* 0x002ea40000000a00 */
[----:B--2---:R-:W-:-:S05]  /*24df0*/  @P0 IMAD.WIDE R2, R14, 0x4, R2 ;  /* 0x000000040e020825 */ /* 0x004fca00078e0202 */
[----:B------:R1:W5:Y:S01]  /*24e00*/  @P0 LDG.E R6, desc[UR42][R2.64] ;  /* 0x0000002a02060981 */ /* 0x000362000c1e1900 */
[----:B------:R-:W-:Y:S01]  /*24e10*/  ISETP.NE.U32.AND P0, PT, RZ, UR4, PT ;  /* 0x00000004ff007c0c */ /* 0x000fe2000bf05070 */
[----:B0-----:R-:W-:Y:S01]  /*24e20*/  IMAD.WIDE R12, R14, 0x4, R12 ;  /* 0x000000040e0c7825 */ /* 0x001fe200078e020c */
[----:B------:R-:W-:Y:S02]  /*24e30*/  ISETP.NE.U32.AND P2, PT, RZ, UR6, PT ;  /* 0x00000006ff007c0c */ /* 0x000fe4000bf45070 */
[----:B------:R-:W-:Y:S01]  /*24e40*/  ISETP.NE.AND.EX P0, PT, RZ, UR5, PT, P0 ;  /* 0x00000005ff007c0c */ /* 0x000fe2000bf05300 */
[----:B------:R-:W-:Y:S01]  /*24e50*/  ULDC.64 UR4, c[0x0][0xa00] ;  /* 0x0002800000047ab9 */ /* 0x000fe20000000a00 */
[----:B------:R-:W-:Y:S01]  /*24e60*/  ISETP.NE.U32.AND P4, PT, RZ, UR8, PT ;  /* 0x00000008ff007c0c */ /* 0x000fe2000bf85070 */
[----:B------:R-:W-:Y:S01]  /*24e70*/  IMAD.MOV.U32 R8, RZ, RZ, RZ ;  /* 0x000000ffff087224 */ /* 0x000fe200078e00ff */
[----:B------:R-:W-:Y:S01]  /*24e80*/  ISETP.NE.U32.AND P1, PT, RZ, UR4, PT ;  /* 0x00000004ff007c0c */ /* 0x000fe2000bf25070 */
[----:B-1----:R-:W0:Y:S01]  /*24e90*/  LDC.64 R2, c[0x0][0xa10] ;  /* 0x00028400ff027b82 */ /* 0x002e220000000a00 */
[----:B------:R-:W-:-:S02]  /*24ea0*/  IMAD.MOV.U32 R0, RZ, RZ, RZ ;  /* 0x000000ffff007224 */ /* 0x000fc400078e00ff */
[----:B------:R-:W-:Y:S01]  /*24eb0*/  ISETP.NE.AND.EX P3, PT, RZ, UR5, PT, P1 ;  /* 0x00000005ff007c0c */ /* 0x000fe2000bf65310 */
[----:B---3--:R-:W-:-:S04]  /*24ec0*/  IMAD.WIDE R4, R14, 0x4, R4 ;  /* 0x000000040e047825 */ /* 0x008fc800078e0204 */
[----:B------:R-:W1:Y:S01]  /*24ed0*/  @P0 LDC.64 R10, c[0x0][0xa18] ;  /* 0x00028600ff0a0b82 */ /* 0x000e620000000a00 */
[----:B------:R-:W-:Y:S01]  /*24ee0*/  ULDC UR4, c[0x0][0x288] ;  /* 0x0000a20000047ab9 */ /* 0x000fe20000000800 */
[----:B------:R-:W-:Y:S02]  /*24ef0*/  ISETP.NE.AND.EX P1, PT, RZ, UR7, PT, P2 ;  /* 0x00000007ff007c0c */ /* 0x000fe4000bf25320 */
[----:B------:R-:W-:-:S04]  /*24f00*/  ISETP.NE.AND.EX P2, PT, RZ, UR9, PT, P4 ;  /* 0x00000009ff007c0c */ /* 0x000fc8000bf45340 */
[----:B------:R-:W2:Y:S07]  /*24f10*/  @P3 LDG.E R7, desc[UR42][R12.64] ;  /* 0x0000002a0c073981 */ /* 0x000eae000c1e1900 */
[----:B------:R-:W5:Y:S01]  /*24f20*/  @P1 LDG.E R8, desc[UR42][R4.64] ;  /* 0x0000002a04081981 */ /* 0x000f62000c1e1900 */
[----:B0-----:R-:W-:-:S05]  /*24f30*/  IMAD.WIDE R2, R14, 0x4, R2 ;  /* 0x000000040e027825 */ /* 0x001fca00078e0202 */
[----:B------:R-:W5:Y:S01]  /*24f40*/  @P2 LDG.E R0, desc[UR42][R2.64] ;  /* 0x0000002a02002981 */ /* 0x000f62000c1e1900 */
[----:B-1----:R-:W-:-:S03]  /*24f50*/  @P0 IMAD.WIDE R10, R14, 0x4, R10 ;  /* 0x000000040e0a0825 */ /* 0x002fc600078e020a */
        /* <DEDUP_REMOVED lines=12> */
[----:B--2---:R0:W-:Y:S01]  /*25020*/  STL [R1+0x40], R7 ;  /* 0x0000400701007387 */ /* 0x0041e20000100800 */
[----:B------:R-:W-:Y:S02]  /*25030*/  IMAD.MOV.U32 R15, RZ, RZ, R7 ;  /* 0x000000ffff0f7224 */ /* 0x000fe400078e0007 */
[----:B0-----:R-:W-:Y:S01]  /*25040*/  IMAD.U32 R7, RZ, RZ, UR4 ;  /* 0x00000004ff077e24 */ /* 0x001fe2000f8e00ff */
[----:B------:R-:W-:Y:S06]  /*25050*/  @P0 BRA `(.L_x_1559) ;  /* 0x0000000000140947 */ /* 0x000fec0003800000 */
[----:B------:R-:W-:Y:S05]  /*25060*/  @!P3 BRA `(.L_x_1559) ;  /* 0x000000000010b947 */ /* 0x000fea0003800000 */
[----:B------:R-:W2:Y:S04]  /*25070*/  LDG.E R9, desc[UR42][R12.64] ;  /* 0x0000002a0c097981 */ /* 0x000ea8000c1e1900 */
[----:B------:R-:W2:Y:S02]  /*25080*/  LDG.E R12, desc[UR42][R12.64+0x4] ;  /* 0x0000042a0c0c7981 */ /* 0x000ea4000c1e1900 */
[----:B--2---:R-:W-:-:S05]  /*25090*/  IMAD.IADD R15, R12, 0x1, -R9 ;  /* 0x000000010c0f7824 */ /* 0x004fca00078e0a09 */
[----:B------:R0:W-:Y:S02]  /*250a0*/  STL [R1+0x40], R15 ;  /* 0x0000400f01007387 */ /* 0x0001e40000100800 */
.L_x_1559:
[----:B------:R-:W2:Y:S01]  /*250b0*/  LDL.LU R11, [R1+0x8] ;  /* 0x00000800010b7983 */ /* 0x000ea20000300800 */
[----:B-----5:R-:W-:Y:S01]  /*250c0*/  IMAD.IADD R8, R8, 0x1, R6 ;  /* 0x0000000108087824 */ /* 0x020fe200078e0206 */
[----:B------:R-:W-:Y:S02]  /*250d0*/  ULDC.64 UR4, c[0x0][0xa20] ;  /* 0x0002880000047ab9 */ /* 0x000fe40000000a00 */
[----:B------:R-:W-:Y:S02]  /*250e0*/  ISETP.NE.U32.AND P0, PT, RZ, UR4, PT ;  /* 0x00000004ff007c0c */ /* 0x000fe4000bf05070 */
[----:B------:R1:W-:Y:S02]  /*250f0*/  STL [R1+0x30], R8 ;  /* 0x0000300801007387 */ /* 0x0003e40000100800 */
[----:B------:R-:W-:Y:S02]  /*25100*/  ISETP.NE.AND.EX P0, PT, RZ, UR5, PT, P0 ;  /* 0x00000005ff007c0c */ /* 0x000fe4000bf05300 */
[----:B--2---:R-:W-:-:S02]  /*25110*/  LOP3.LUT R17, R11, 0xff000000, RZ, 0xc0, !PT ;  /* 0xff0000000b117812 */ /* 0x004fc400078ec0ff */
[C---:B------:R-:W-:Y:S02]  /*25120*/  LOP3.LUT R9, R11.reuse, 0xff0000, RZ, 0xc0, !PT ;  /* 0x00ff00000b097812 */ /* 0x040fe400078ec0ff */
[----:B------:R-:W-:Y:S02]  /*25130*/  SHF.R.U32.HI R17, RZ, 0x8, R17 ;  /* 0x00000008ff117819 */ /* 0x000fe40000011611 */
[----:B------:R-:W-:Y:S02]  /*25140*/  LOP3.LUT R16, R11, 0xffff, RZ, 0xc0, !PT ;  /* 0x0000ffff0b107812 */ /* 0x000fe400078ec0ff */
[----:B------:R-:W-:-:S03]  /*25150*/  LEA.HI R17, R9, R17, RZ, 0x10 ;  /* 0x0000001109117211 */ /* 0x000fc600078f80ff */
[----:B-1----:R-:W-:Y:S05]  /*25160*/  @!P0 BRA `(.L_x_1560) ;  /* 0x0000000000108947 */ /* 0x002fea0003800000 */
[----:B------:R-:W1:Y:S02]  /*25170*/  LDC.64 R4, c[0x0][0xa20] ;  /* 0x00028800ff047b82 */ /* 0x000e640000000a00 */
[----:B-1----:R-:W-:-:S05]  /*25180*/  IMAD.WIDE R4, R14, 0x4, R4 ;  /* 0x000000040e047825 */ /* 0x002fca00078e0204 */
[----:B------:R1:W5:Y:S01]  /*25190*/  LDG.E R7, desc[UR42][R4.64] ;  /* 0x0000002a04077981 */ /* 0x000362000c1e1900 */
[----:B------:R-:W-:Y:S05]  /*251a0*/  BRA `(.L_x_1561) ;  /* 0x0000000000107947 */ /* 0x000fea0003800000 */
.L_x_1560:
[----:B------:R-:W-:Y:S05]  /*251b0*/  @!P1 BRA `(.L_x_1561) ;  /* 0x00000000000c9947 */ /* 0x000fea0003800000 */
[----:B------:R-:W2:Y:S04]  /*251c0*/  LDG.E R7, desc[UR42][R4.64] ;  /* 0x0000002a04077981 */ /* 0x000ea8000c1e1900 */
[----:B------:R-:W2:Y:S02]  /*251d0*/  LDG.E R4, desc[UR42][R4.64+0x4] ;  /* 0x0000042a04047981 */ /* 0x000ea4000c1e1900 */
[----:B--2---:R-:W-:-:S07]  /*251e0*/  IMAD.IADD R7, R4, 0x1, -R7 ;  /* 0x0000000104077824 */ /* 0x004fce00078e0a07 */
.L_x_1561:
[----:B------:R-:W2:Y:S04]  /*251f0*/  LDL.LU R8, [R1+0x4] ;  /* 0x0000040001087983 */ /* 0x000ea80000300800 */
[----:B-1----:R-:W3:Y:S04]  /*25200*/  @P2 LDG.E R4, desc[UR42][R2.64] ;  /* 0x0000002a02042981 */ /* 0x002ee8000c1e1900 */
[----:B------:R1:W3:Y:S01]  /*25210*/  @P2 LDG.E R2, desc[UR42][R2.64+0x4] ;  /* 0x0000042a02022981 */ /* 0x0002e2000c1e1900 */
[----:B-----5:R-:W-:Y:S01]  /*25220*/  IMAD.IADD R9, R7, 0x1, -R6 ;  /* 0x0000000107097824 */ /* 0x020fe200078e0a06 */
[----:B-1----:R-:W1:Y:S02]  /*25230*/  LDC R3, c[0x0][0x448] ;  /* 0x00011200ff037b82 */ /* 0x002e640000000800 */
[----:B-1----:R-:W-:-:S13]  /*25240*/  ISETP.NE.AND P1, PT, R3, 0x1, PT ;  /* 0x000000010300780c */ /* 0x002fda0003f25270 */
[----:B------:R-:W1:Y:S08]  /*25250*/  @P1 LDC R3, c[0x0][0x44c] ;  /* 0x00011300ff031b82 */ /* 0x000e700000000800 */
[----:B------:R-:W4:Y:S01]  /*25260*/  @P1 LDC R5, c[0x0][0x450] ;  /* 0x00011400ff051b82 */ /* 0x000f220000000800 */
[----:B--2---:R-:W-:Y:S02]  /*25270*/  IMAD.SHL.U32 R19, R8, 0x80, RZ ;  /* 0x0000008008137824 */ /* 0x004fe400078e00ff */
[----:B---3--:R-:W-:-:S02]  /*25280*/  @P2 IMAD.IADD R10, R2, 0x1, -R4 ;  /* 0x00000001020a2824 */ /* 0x008fc400078e0a04 */
[----:B------:R-:W-:Y:S02]  /*25290*/  VIADD R2, R19, 0x7f ;  /* 0x0000007f13027836 */ /* 0x000fe40000000000 */
[----:B------:R-:W-:Y:S02]  /*252a0*/  IMAD.IADD R7, R9, 0x1, R10 ;  /* 0x0000000109077824 */ /* 0x000fe400078e020a */
[----:B-1----:R-:W-:-:S03]  /*252b0*/  @P1 IMAD.HI.U32 R3, R2, R3, RZ ;  /* 0x0000000302031227 */ /* 0x002fc600078e00ff */
[C---:B------:R-:W-:Y:S01]  /*252c0*/  IADD3 R20, R7.reuse, 0x1, -R15 ;  /* 0x0000000107147810 */ /* 0x040fe20007ffe80f */
[----:B------:R-:W-:Y:S01]  /*252d0*/  IMAD.MOV.U32 R6, RZ, RZ, R2 ;  /* 0x000000ffff067224 */ /* 0x000fe200078e0002 */
[----:B----4-:R-:W-:Y:S01]  /*252e0*/  @P1 SHF.R.U32.HI R6, RZ, R5, R3 ;  /* 0x00000005ff061219 */ /* 0x010fe20000011603 */
[----:B------:R-:W-:-:S04]  /*252f0*/  VIADD R2, R7, 0x7f ;  /* 0x0000007f07027836 */ /* 0x000fc80000000000 */
[----:B------:R-:W-:Y:S01]  /*25300*/  IMAD.IADD R6, R20, 0x1, R6 ;  /* 0x0000000114067824 */ /* 0x000fe200078e0206 */
[----:B------:R-:W-:-:S04]  /*25310*/  SHF.R.S32.HI R3, RZ, 0x1f, R2 ;  /* 0x0000001fff037819 */ /* 0x000fc80000011402 */
[----:B------:R-:W-:Y:S02]  /*25320*/  LEA.HI R4, R3, R2, RZ, 0x7 ;  /* 0x0000000203047211 */ /* 0x000fe400078f38ff */
[----:B------:R-:W1:Y:S02]  /*25330*/  LDC.64 R2, c[0x0][0x9e0] ;  /* 0x00027800ff027b82 */ /* 0x000e640000000a00 */
[----:B------:R-:W-:-:S05]  /*25340*/  SHF.R.S32.HI R11, RZ, 0x7, R4 ;  /* 0x00000007ff0b7819 */ /* 0x000fca0000011404 */
[----:B------:R2:W-:Y:S01]  /*25350*/  STL [R1+0x4], R11 ;  /* 0x0000040b01007387 */ /* 0x0005e20000100800 */
[----:B-1----:R-:W-:Y:S01]  /*25360*/  ISETP.GE.AND P3, PT, R3, 0x1, PT ;  /* 0x000000010300780c */ /* 0x002fe20003f66270 */
[----:B------:R-:W-:-:S12]  /*25370*/  IMAD.IADD R8, R6, 0x1, R2 ;  /* 0x0000000106087824 */ /* 0x000fd800078e0202 */
[----:B--2---:R-:W-:Y:S05]  /*25380*/  @!P3 BRA `(.L_x_1562) ;  /* 0x000000000048b947 */ /* 0x004fea0003800000 */
        /* <DEDUP_REMOVED lines=11> */
.L_x_1564:
[----:B------:R-:W-:-:S13]  /*25440*/  ISETP.NE.AND P0, PT, R3, 0x1, PT ;  /* 0x000000010300780c */ /* 0x000fda0003f05270 */
[----:B------:R-:W1:Y:S02]  /*25450*/  @P0 LDC.64 R4, c[0x0][0x9e8] ;  /* 0x00027a00ff040b82 */ /* 0x000e640000000a00 */
[----:B-1----:R-:W-:-:S05]  /*25460*/  @P0 IMAD.HI.U32 R4, R2, R4, RZ ;  /* 0x0000000402040227 */ /* 0x002fca00078e00ff */
[----:B------:R-:W-:-:S07]  /*25470*/  @P0 SHF.R.U32.HI R2, RZ, R5, R4 ;  /* 0x00000005ff020219 */ /* 0x000fce0000011604 */
.L_x_1565:
[----:B------:R-:W-:Y:S05]  /*25480*/  BSYNC B0 ;  /* 0x0000000000007941 */ /* 0x000fea0003800000 */
.L_x_1563:
[----:B------:R-:W-:-:S05]  /*25490*/  IMAD R2, R2, R3, R3 ;  /* 0x0000000302027224 */ /* 0x000fca00078e0203 */
[----:B------:R-:W-:-:S07]  /*254a0*/  VIMNMX R8, R8, R2, PT ;  /* 0x0000000208087248 */ /* 0x000fce0003fe0100 */
.L_x_1562:
[----:B------:R-:W1:Y:S01]  /*254b0*/  @P1 LDC R4, c[0x0][0x44c] ;  /* 0x00011300ff041b82 */ /* 0x000e620000000800 */
[----:B------:R-:W-:Y:S01]  /*254c0*/  VIADD R8, R8, 0x7f ;  /* 0x0000007f08087836 */ /* 0x000fe20000000000 */
[----:B------:R-:W-:Y:S01]  /*254d0*/  ULDC UR4, c[0x0][0x9dc] ;  /* 0x0002770000047ab9 */ /* 0x000fe20000000800 */
[----:B------:R-:W-:Y:S02]  /*254e0*/  IMAD.MOV.U32 R2, RZ, RZ, R19 ;  /* 0x000000ffff027224 */ /* 0x000fe400078e0013 */
[----:B------:R-:W-:-:S03]  /*254f0*/  IMAD.IADD R21, R7, 0x1, -R15 ;  /* 0x0000000107157824 */ /* 0x000fc600078e0a0f */
[----:B------:R-:W2:Y:S01]  /*25500*/  @P1 LDC R5, c[0x0][0x450] ;  /* 0x00011400ff051b82 */ /* 0x000ea20000000800 */
[----:B-1----:R-:W-:-:S05]  /*25510*/  @P1 IMAD.HI.U32 R4, R19, R4, RZ ;  /* 0x0000000413041227 */ /* 0x002fca00078e00ff */
[----:B--2---:R-:W-:Y:S02]  /*25520*/  @P1 SHF.R.U32.HI R2, RZ, R5, R4 ;  /* 0x00000005ff021219 */ /* 0x004fe40000011604 */
[----:B------:R-:W-:-:S03]  /*25530*/  SHF.R.S32.HI R4, RZ, 0x1f, R8 ;  /* 0x0000001fff047819 */ /* 0x000fc60000011408 */
[----:B------:R-:W-:Y:S01]  /*25540*/  IMAD.IADD R2, R21, 0x1, R2 ;  /* 0x0000000115027824 */ /* 0x000fe200078e0202 */
[----:B------:R-:W-:-:S03]  /*25550*/  LEA.HI R8, R4, R8, RZ, 0x7 ;  /* 0x0000000804087211 */ /* 0x000fc600078f38ff */
[----:B------:R-:W-:Y:S01]  /*25560*/  VIADD R6, R2, -UR4 ;  /* 0x8000000402067c36 */ /* 0x000fe20008000000 */
[----:B------:R-:W-:-:S04]  /*25570*/  SHF.R.S32.HI R7, RZ, 0x7, R8 ;  /* 0x00000007ff077819 */ /* 0x000fc80000011408 */
[----:B------:R-:W-:Y:S01]  /*25580*/  VIMNMX R7, R11, R7, PT ;  /* 0x000000070b077248 */ /* 0x000fe20003fe0100 */
        /* <DEDUP_REMOVED lines=11> */
.L_x_1568:
[----:B------:R-:W-:-:S13]  /*25640*/  ISETP.NE.AND P0, PT, R3, 0x1, PT ;  /* 0x000000010300780c */ /* 0x000fda0003f05270 */
[----:B------:R-:W1:Y:S02]  /*25650*/  @P0 LDC.64 R4, c[0x0][0x9e8] ;  /* 0x00027a00ff040b82 */ /* 0x000e640000000a00 */
[----:B-1----:R-:W-:-:S05]  /*25660*/  @P0 IMAD.HI.U32 R4, R2, R4, RZ ;  /* 0x0000000402040227 */ /* 0x002fca00078e00ff */
[----:B------:R-:W-:-:S07]  /*25670*/  @P0 SHF.R.U32.HI R2, RZ, R5, R4 ;  /* 0x00000005ff020219 */ /* 0x000fce0000011604 */
.L_x_1569:
[----:B------:R-:W-:Y:S05]  /*25680*/  BSYNC B0 ;  /* 0x0000000000007941 */ /* 0x000fea0003800000 */
.L_x_1567:
[----:B------:R-:W-:-:S05]  /*25690*/  IMAD R2, R2, R3, RZ ;  /* 0x0000000302027224 */ /* 0x000fca00078e02ff */
[----:B------:R-:W-:-:S07]  /*256a0*/  VIMNMX R6, R6, R2, !PT ;  /* 0x0000000206067248 */ /* 0x000fce0007fe0100 */
.L_x_1566:
[----:B------:R-:W-:Y:S01]  /*256b0*/  SHF.R.S32.HI R2, RZ, 0x1f, R6 ;  /* 0x0000001fff027819 */ /* 0x000fe20000011406 */
[----:B------:R-:W-:Y:S01]  /*256c0*/  BSSY B0, `(.L_x_1570) ;  /* 0x0000028000007945 */ /* 0x000fe20003800000 */
[----:B------:R-:W-:Y:S01]  /*256d0*/  LOP3.LUT R12, R17, 0xff, RZ, 0xc0, !PT ;  /* 0x000000ff110c7812 */ /* 0x000fe200078ec0ff */
[----:B------:R-:W-:Y:S01]  /*256e0*/  IMAD.MOV.U32 R4, RZ, RZ, RZ ;  /* 0x000000ffff047224 */ /* 0x000fe200078e00ff */
[----:B------:R-:W-:Y:S02]  /*256f0*/  LEA.HI R6, R2, R6, RZ, 0x7 ;  /* 0x0000000602067211 */ /* 0x000fe400078f38ff */
[----:B------:R-:W-:Y:S01]  /*25700*/  SHF.R.U32.HI R17, RZ, 0x10, R17 ;  /* 0x00000010ff117819 */ /* 0x000fe20000011611 */
[----:B------:R1:W-:Y:S01]  /*25710*/  STL [R1+0x8], R12 ;  /* 0x0000080c01007387 */ /* 0x0003e20000100800 */
[----:B------:R-:W-:-:S04]  /*25720*/  SHF.R.S32.HI R6, RZ, 0x7, R6 ;  /* 0x00000007ff067819 */ /* 0x000fc80000011406 */
[----:B------:R-:W-:-:S04]  /*25730*/  VIMNMX R6, RZ, R6, !PT ;  /* 0x00000006ff067248 */ /* 0x000fc80007fe0100 */
[----:B------:R-:W-:-:S13]  /*25740*/  ISETP.GT.AND P0, PT, R7, R6, PT ;  /* 0x000000060700720c */ /* 0x000fda0003f04270 */
[----:B-1----:R-:W-:Y:S05]  /*25750*/  @!P0 BRA `(.L_x_1571) ;  /* 0x0000000000788947 */ /* 0x002fea0003800000 */
[----:B------:R-:W-:Y:S01]  /*25760*/  ISETP.NE.AND P0, PT, R17, RZ, PT ;  /* 0x000000ff1100720c */ /* 0x000fe20003f05270 */
[----:B------:R-:W-:-:S03]  /*25770*/  ULDC UR4, c[0x0][0x9f0] ;  /* 0x00027c0000047ab9 */ /* 0x000fc60000000800 */
[----:B------:R-:W-:-:S04]  /*25780*/  SEL R2, R17, UR4, P0 ;  /* 0x0000000411027c07 */ /* 0x000fc80008000000 */
[----:B------:R-:W-:Y:S02]  /*25790*/  IABS R3, R2 ;  /* 0x0000000200037213 */ /* 0x000fe40000000000 */
[----:B------:R-:W-:Y:S02]  /*257a0*/  IADD3 R8, R2, -0x1, R7 ;  /* 0xffffffff02087810 */ /* 0x000fe40007ffe007 */
[----:B------:R-:W1:Y:S03]  /*257b0*/  I2F.RP R4, R3 ;  /* 0x0000000300047306 */ /* 0x000e660000209400 */
[----:B------:R-:W-:-:S05]  /*257c0*/  IMAD.IADD R8, R8, 0x1, -R6 ;  /* 0x0000000108087824 */ /* 0x000fca00078e0a06 */
[----:B-1----:R-:W1:Y:S02]  /*257d0*/  MUFU.RCP R4, R4 ;  /* 0x0000000400047308 */ /* 0x002e640000001000 */
[----:B-1----:R-:W-:-:S06]  /*257e0*/  VIADD R4, R4, 0xffffffe ;  /* 0x0ffffffe04047836 */ /* 0x002fcc0000000000 */
[----:B------:R1:W2:Y:S02]  /*257f0*/  F2I.FTZ.U32.TRUNC.NTZ R5, R4 ;  /* 0x0000000400057305 */ /* 0x0002a4000021f000 */
[----:B-1----:R-:W-:-:S04]  /*25800*/  LOP3.LUT R4, R8, R2, RZ, 0x3c, !PT ;  /* 0x0000000208047212 */ /* 0x002fc800078e3cff */
[----:B------:R-:W-:Y:S01]  /*25810*/  ISETP.GE.AND P3, PT, R4, RZ, PT ;  /* 0x000000ff0400720c */ /* 0x000fe20003f66270 */
[----:B--2---:R-:W-:-:S04]  /*25820*/  IMAD.MOV R4, RZ, RZ, -R5 ;  /* 0x000000ffff047224 */ /* 0x004fc800078e0a05 */
[----:B------:R-:W-:Y:S02]  /*25830*/  IMAD R11, R4, R3, RZ ;  /* 0x00000003040b7224 */ /* 0x000fe400078e02ff */
[----:B------:R-:W-:-:S04]  /*25840*/  IMAD.MOV.U32 R4, RZ, RZ, RZ ;  /* 0x000000ffff047224 */ /* 0x000fc800078e00ff */
[----:B------:R-:W-:Y:S01]  /*25850*/  IMAD.HI.U32 R11, R5, R11, R4 ;  /* 0x0000000b050b7227 */ /* 0x000fe200078e0004 */
[----:B------:R-:W-:Y:S02]  /*25860*/  IABS R4, R2 ;  /* 0x0000000200047213 */ /* 0x000fe40000000000 */
[----:B------:R-:W-:-:S03]  /*25870*/  IABS R5, R8 ;  /* 0x0000000800057213 */ /* 0x000fc60000000000 */
[----:B------:R-:W-:-:S04]  /*25880*/  IMAD.MOV R4, RZ, RZ, -R4 ;  /* 0x000000ffff047224 */ /* 0x000fc800078e0a04 */
        /* <DEDUP_REMOVED lines=11> */
.L_x_1571:
[----:B------:R-:W-:Y:S05]  /*25940*/  BSYNC B0 ;  /* 0x0000000000007941 */ /* 0x000fea0003800000 */
.L_x_1570:
[-C--:B------:R-:W-:Y:S01]  /*25950*/  IMAD R6, R12, R4.reuse, R6 ;  /* 0x000000040c067224 */ /* 0x080fe200078e0206 */
[----:B------:R-:W-:Y:S03]  /*25960*/  BSSY B0, `(.L_x_1572) ;  /* 0x0000122000007945 */ /* 0x000fe60003800000 */
[C---:B------:R-:W-:Y:S01]  /*25970*/  IMAD R3, R6.reuse, 0x80, -R9 ;  /* 0x0000008006037824 */ /* 0x040fe200078e0a09 */
[----:B------:R-:W-:-:S04]  /*25980*/  VIADDMNMX R2, R6, R4, R7, PT ;  /* 0x0000000406027246 */ /* 0x000fc80003800107 */
[----:B------:R-:W-:Y:S01]  /*25990*/  VIMNMX R3, RZ, R3, !PT ;  /* 0x00000003ff037248 */ /* 0x000fe20007fe0100 */
[----:B------:R-:W-:-:S05]  /*259a0*/  IMAD R2, R2, 0x80, -R9 ;  /* 0x0000008002027824 */ /* 0x000fca00078e0a09 */
[----:B------:R-:W-:-:S04]  /*259b0*/  VIMNMX R2, R2, R10, PT ;  /* 0x0000000a02027248 */ /* 0x000fc80003fe0100 */
[----:B------:R-:W-:Y:S02]  /*259c0*/  ISETP.GT.AND P0, PT, R2, R3, PT ;  /* 0x000000030200720c */ /* 0x000fe40003f04270 */
[----:B------:R-:W-:-:S05]  /*259d0*/  SHF.R.U32.HI R3, RZ, 0x7, R3 ;  /* 0x00000007ff037819 */ /* 0x000fca0000011603 */
[----:B------:R-:W-:-:S06]  /*259e0*/  IMAD.MOV.U32 R8, RZ, RZ, R3 ;  /* 0x000000ffff087224 */ /* 0x000fcc00078e0003 */
[----:B------:R-:W-:-:S05]  /*259f0*/  @P0 VIADD R2, R2, 0x7f ;  /* 0x0000007f02020836 */ /* 0x000fca0000000000 */
[----:B------:R-:W-:-:S04]  /*25a00*/  @P0 SHF.R.S32.HI R4, RZ, 0x1f, R2 ;  /* 0x0000001fff040819 */ /* 0x000fc80000011402 */
[----:B------:R-:W-:-:S04]  /*25a10*/  @P0 LEA.HI R2, R4, R2, RZ, 0x7 ;  /* 0x0000000204020211 */ /* 0x000fc800078f38ff */
[----:B------:R-:W-:Y:S02]  /*25a20*/  @P0 SHF.R.S32.HI R8, RZ, 0x7, R2 ;  /* 0x00000007ff080819 */ /* 0x000fe40000011402 */
[----:B------:R-:W-:Y:S02]  /*25a30*/  PLOP3.LUT P0, PT, PT, PT, PT, 0x80, 0x0 ;  /* 0x000000000000781c */ /* 0x000fe40003f0f070 */
[----:B------:R-:W-:-:S13]  /*25a40*/  ISETP.GT.AND P1, PT, R8, R3, PT ;  /* 0x000000030800720c */ /* 0x000fda0003f24270 */
[----:B------:R-:W-:Y:S05]  /*25a50*/  @!P1 BRA `(.L_x_1573) ;  /* 0x0000001000489947 */ /* 0x000fea0003800000 */
[----:B------:R-:W-:Y:S01]  /*25a60*/  UMOV UR4, 0xffffffff ;  /* 0xffffffff00047882 */ /* 0x000fe20000000000 */
[----:B------:R-:W-:Y:S02]  /*25a70*/  SEL R2, R14, RZ, !P2 ;  /* 0x000000ff0e027207 */ /* 0x000fe40005000000 */
[----:B------:R-:W-:Y:S05]  /*25a80*/  BRA.DIV UR4, `(.L_x_1574) ;  /* 0x0000009204387947 */ /* 0x000fea000b800000 */
[----:B------:R-:W1:Y:S02]  /*25a90*/  S2R R4, SR_TID.X ;  /* 0x0000000000047919 */ /* 0x000e640000002100 */
[----:B-1----:R-:W-:-:S04]  /*25aa0*/  SHF.R.U32.HI R4, RZ, 0x5, R4 ;  /* 0x00000005ff047819 */ /* 0x002fc80000011604 */
[----:B------:R-:W-:-:S05]  /*25ab0*/  LOP3.LUT R4, R4, 0x3, RZ, 0xc0, !PT ;  /* 0x0000000304047812 */ /* 0x000fca00078ec0ff */
[----:B------:R1:W2:Y:S02]  /*25ac0*/  SHFL.IDX PT, R14, R4, RZ, 0x1f ;  /* 0x00001fff040e7589 */ /* 0x0002a400000e0000 */
.L_x_1828:
[----:B--2---:R-:W-:Y:S02]  /*25ad0*/  ISETP.NE.AND P0, PT, R14, RZ, PT ;  /* 0x000000ff0e00720c */ /* 0x004fe40003f05270 */
[----:B------:R-:W-:-:S11]  /*25ae0*/  PLOP3.LUT P6, PT, PT, PT, PT, 0x8, 0x0 ;  /* 0x000000000000781c */ /* 0x000fd60003fce170 */
[----:B------:R-:W-:Y:S05]  /*25af0*/  @P0 BRA `(.L_x_1575) ;  /* 0x00000000000c0947 */ /* 0x000fea0003800000 */
[----:B------:R-:W-:-:S03]  /*25b00*/  UMOV UR4, 0xffffffff ;  /* 0xffffffff00047882 */ /* 0x000fc60000000000 */
[----:B------:R-:W-:Y:S05]  /*25b10*/  BRA.DIV UR4, `(.L_x_1576) ;  /* 0x0000009204487947 */ /* 0x000fea000b800000 */
[----:B------:R-:W-:-:S13]  /*25b20*/  ELECT P6, URZ, PT ;  /* 0x00000000003f782f */ /* 0x000fda00038c0000 */
.L_x_1575:
[----:B-1----:R-:W2:Y:S01]  /*25b30*/  LDL R4, [R1+0x58] ;  /* 0x0000580001047983 */ /* 0x002ea20000100800 */
[----:B------:R-:W-:Y:S01]  /*25b40*/  BSSY B1, `(.L_x_1577) ;  /* 0x0000008000017945 */ /* 0x000fe20003800000 */
[----:B--2---:R-:W-:-:S05]  /*25b50*/  VIADD R4, R4, 0x1 ;  /* 0x0000000104047836 */ /* 0x004fca0000000000 */
[----:B------:R-:W-:-:S04]  /*25b60*/  LEA.HI R5, R4, R4, RZ, 0x1 ;  /* 0x0000000404057211 */ /* 0x000fc800078f08ff */
[----:B------:R-:W-:-:S05]  /*25b70*/  LOP3.LUT R5, R5, 0xfffffffe, RZ, 0xc0, !PT ;  /* 0xfffffffe05057812 */ /* 0x000fca00078ec0ff */
[----:B------:R-:W-:-:S05]  /*25b80*/  IMAD.IADD R4, R4, 0x1, -R5 ;  /* 0x0000000104047824 */ /* 0x000fca00078e0a05 */
[----:B------:R-:W-:-:S04]  /*25b90*/  SHF.L.U32 R4, R4, 0x1f, RZ ;  /* 0x0000001f04047819 */ /* 0x000fc800000006ff */
[----:B------:R-:W1:Y:S02]  /*25ba0*/  SYNCS.PHASECHK.TRANS64.TRYWAIT P0, [R18+URZ+0x22820], R4 ;  /* 0x02282004120075a7 */ /* 0x000e64000800017f */
[----:B-1----:R-:W-:Y:S05]  /*25bb0*/  @!P0 BRA `(.L_x_1578) ;  /* 0x0000009000408947 */ /* 0x002fea0003800000 */
.L_x_1831:
[----:B------:R-:W-:Y:S05]  /*25bc0*/  BSYNC B1 ;  /* 0x0000000000017941 */ /* 0x000fea0003800000 */
.L_x_1577:
[----:B------:R-:W-:Y:S04]  /*25bd0*/  BSSY B1, `(.L_x_1579) ;  /* 0x0000070000017945 */ /* 0x000fe80003800000 */
[----:B------:R-:W-:Y:S05]  /*25be0*/  @!P6 BRA `(.L_x_1580) ;  /* 0x0000000400b8e947 */ /* 0x000fea0003800000 */
[----:B------:R-:W2:Y:S04]  /*25bf0*/  LDL R7, [R1+0x14] ;  /* 0x0000140001077983 */ /* 0x000ea80000100800 */
[----:B------:R-:W3:Y:S01]  /*25c00*/  LDL R6, [R1+0x1c] ;  /* 0x00001c0001067983 */ /* 0x000ee20000100800 */
[----:B------:R-:W4:Y:S01]  /*25c10*/  S2R R5, SR_TID.X ;  /* 0x0000000000057919 */ /* 0x000f220000002100 */
[----:B------:R-:W-:Y:S01]  /*25c20*/  BSSY B2, `(.L_x_1581) ;  /* 0x0000007000027945 */ /* 0x000fe20003800000 */
[----:B----4-:R-:W-:-:S04]  /*25c30*/  LOP3.LUT R5, R5, 0x7f, RZ, 0xc0, !PT ;  /* 0x0000007f05057812 */ /* 0x010fc800078ec0ff */
[----:B------:R-:W-:Y:S01]  /*25c40*/  ISETP.NE.AND P1, PT, R5, RZ, PT ;  /* 0x000000ff0500720c */ /* 0x000fe20003f25270 */
[----:B--2---:R-:W-:Y:S01]  /*25c50*/  IMAD R7, R7, 0x8, R18 ;  /* 0x0000000807077824 */ /* 0x004fe200078e0212 */
[----:B---3--:R-:W-:-:S04]  /*25c60*/  SHF.L.U32 R10, R6, 0x1f, RZ ;  /* 0x0000001f060a7819 */ /* 0x008fc800000006ff */
[----:B------:R-:W2:Y:S02]  /*25c70*/  SYNCS.PHASECHK.TRANS64.TRYWAIT P0, [R7+URZ+0x228a0], R10 ;  /* 0x0228a00a070075a7 */ /* 0x000ea4000800017f */
[----:B--2---:R-:W-:Y:S05]  /*25c80*/  @!P0 BRA `(.L_x_1582) ;  /* 0x0000009000208947 */ /* 0x004fea0003800000 */
.L_x_1832:
[----:B------:R-:W-:Y:S05]  /*25c90*/  BSYNC B2 ;  /* 0x0000000000027941 */ /* 0x000fea0003800000 */
.L_x_1581:
[----:B------:R-:W-:Y:S04]  /*25ca0*/  BSSY B2, `(.L_x_1583) ;  /* 0x0000009000027945 */ /* 0x000fe80003800000 */
[----:B------:R-:W-:Y:S05]  /*25cb0*/  @P1 BRA `(.L_x_1584) ;  /* 0x00000000001c1947 */ /* 0x000fea0003800000 */
[----:B-1----:R-:W1:Y:S02]  /*25cc0*/  S2R R4, SR_TID.X ;  /* 0x0000000000047919 */ /* 0x002e640000002100 */
[----:B-1----:R-:W-:Y:S01]  /*25cd0*/  LOP3.LUT R5, R4, 0x1f, RZ, 0xc0, !PT ;  /* 0x0000001f04057812 */ /* 0x002fe200078ec0ff */
[----:B------:R-:W-:-:S03]  /*25ce0*/  IMAD.MOV.U32 R4, RZ, RZ, 0x6000 ;  /* 0x00006000ff047424 */ /* 0x000fc600078e00ff */
[----:B------:R-:W-:Y:S01]  /*25cf0*/  ISETP.NE.AND P0, PT, R5, RZ, PT ;  /* 0x000000ff0500720c */ /* 0x000fe20003f05270 */
[----:B------:R3:W-:-:S12]  /*25d00*/  SYNCS.ARRIVE.TRANS64 RZ, [R7+URZ+0x22890], R4 ;  /* 0x0228900407ff79a7 */ /* 0x0007d8000800003f */
[----:B---3--:R-:W-:Y:S05]  /*25d10*/  @!P0 BRA `(.L_x_1584) ;  /* 0x0000000000048947 */ /* 0x008fea0003800000 */
[----:B------:R-:W-:Y:S01]  /*25d20*/  BPT.TRAP 0x1 ;  /* 0x000000040000795c */ /* 0x000fe20000300000 */
.L_x_1584:
[----:B------:R-:W-:Y:S05]  /*25d30*/  BSYNC B2 ;  /* 0x0000000000027941 */ /* 0x000fea0003800000 */
.L_x_1583:
[----:B-1----:R-:W3:Y:S01]  /*25d40*/  LDL R4, [R1+0x14] ;  /* 0x0000140001047983 */ /* 0x002ee20000100800 */
        /* <DEDUP_REMOVED lines=10> */
[----:B------:R-:W-:Y:S02]  /*25df0*/  VIADD R4, R7, 0x22890 ;  /* 0x0002289007047836 */ /* 0x000fe40000000000 */
[----:B------:R-:W-:-:S07]  /*25e00*/  VIADD R6, R9, 0x16400 ;  /* 0x0001640009067836 */ /* 0x000fce0000000000 */
.L_x_1585:
        /* <DEDUP_REMOVED lines=15> */
.L_x_1586:
        /* <DEDUP_REMOVED lines=15> */
.L_x_1587:
        /* <DEDUP_REMOVED lines=13> */
.L_x_1833:
[----:B------:R-:W-:Y:S05]  /*260c0*/  BSYNC B2 ;  /* 0x0000000000027941 */ /* 0x000fea0003800000 */
.L_x_1588:
[----:B------:R-:W-:Y:S01]  /*260d0*/  BSSY B2, `(.L_x_1590) ;  /* 0x000000b000027945 */ /* 0x000fe20003800000 */
[----:B------:R-:W-:Y:S02]  /*260e0*/  IMAD.MOV.U32 R12, RZ, RZ, 0x0 ;  /* 0x00000000ff0c7424 */ /* 0x000fe400078e00ff */
[----:B------:R-:W-:Y:S01]  /*260f0*/  IMAD.MOV.U32 R13, RZ, RZ, 0x12f00000 ;  /* 0x12f00000ff0d7424 */ /* 0x000fe200078e00ff */
[----:B------:R-:W-:Y:S06]  /*26100*/  @P1 BRA `(.L_x_1591) ;  /* 0x00000000001c1947 */ /* 0x000fec0003800000 */
[----:B------:R-:W3:Y:S02]  /*26110*/  S2R R4, SR_TID.X ;  /* 0x0000000000047919 */ /* 0x000ee40000002100 */
[----:B---3--:R-:W-:Y:S01]  /*26120*/  LOP3.LUT R6, R4, 0x1f, RZ, 0xc0, !PT ;  /* 0x0000001f04067812 */ /* 0x008fe200078ec0ff */
[----:B------:R-:W-:-:S03]  /*26130*/  IMAD.MOV.U32 R4, RZ, RZ, 0x4000 ;  /* 0x00004000ff047424 */ /* 0x000fc600078e00ff */
[----:B------:R-:W-:Y:S01]  /*26140*/  ISETP.NE.AND P0, PT, R6, RZ, PT ;  /* 0x000000ff0600720c */ /* 0x000fe20003f05270 */
[----:B------:R3:W-:-:S12]  /*26150*/  SYNCS.ARRIVE.TRANS64 RZ, [R7+URZ+0x228b0], R4 ;  /* 0x0228b00407ff79a7 */ /* 0x0007d8000800003f */
[----:B---3--:R-:W-:Y:S05]  /*26160*/  @!P0 BRA `(.L_x_1591) ;  /* 0x0000000000048947 */ /* 0x008fea0003800000 */
[----:B------:R-:W-:Y:S01]  /*26170*/  BPT.TRAP 0x1 ;  /* 0x000000040000795c */ /* 0x000fe20000300000 */
.L_x_1591:
[----:B------:R-:W-:Y:S05]  /*26180*/  BSYNC B2 ;  /* 0x0000000000027941 */ /* 0x000fea0003800000 */
.L_x_1590:
[----:B------:R-:W3:Y:S01]  /*26190*/  LDL R4, [R1+0x14] ;  /* 0x0000140001047983 */ /* 0x000ee20000100800 */
[----:B------:R-:W-:Y:S01]  /*261a0*/  R2UR UR10, R11 ;  /* 0x000000000b0a72ca */ /* 0x000fe200000e0000 */
[----:B------:R-:W-:Y:S01]  /*261b0*/  UIADD3 UR4, UP0, UR40, 0x670, URZ ;  /* 0x0000067028047890 */ /* 0x000fe2000ff1e03f */
[----:B------:R-:W-:Y:S02]  /*261c0*/  R2UR UR6, R12 ;  /* 0x000000000c0672ca */ /* 0x000fe400000e0000 */
[----:B------:R-:W-:Y:S01]  /*261d0*/  R2UR UR7, R13 ;  /* 0x000000000d0772ca */ /* 0x000fe200000e0000 */
[----:B------:R-:W-:Y:S01]  /*261e0*/  UIADD3.X UR5, URZ, UR41, URZ, UP0, !UPT ;  /* 0x000000293f057290 */ /* 0x000fe200087fe43f */
[----:B------:R-:W-:Y:S01]  /*261f0*/  PLOP3.LUT P0, PT, PT, PT, PT, 0x80, 0x0 ;  /* 0x000000000000781c */ /* 0x000fe20003f0f070 */
[----:B---3--:R-:W-:Y:S02]  /*26200*/  IMAD R6, R4, 0x4000, R18 ;  /* 0x0000400004067824 */ /* 0x008fe400078e0212 */
[----:B------:R-:W-:-:S02]  /*26210*/  VIADD R4, R7, 0x228b0 ;  /* 0x000228b007047836 */ /* 0x000fc40000000000 */
[----:B------:R-:W-:-:S08]  /*26220*/  VIADD R6, R6, 0x8400 ;  /* 0x0000840006067836 */ /* 0x000fd00000000000 */
.L_x_1592:
        /* <DEDUP_REMOVED lines=10> */
.L_x_1580:
[----:B------:R-:W-:Y:S05]  /*262d0*/  BSYNC B1 ;  /* 0x0000000000017941 */ /* 0x000fea0003800000 */
.L_x_1579:
[----:B------:R-:W3:Y:S04]  /*262e0*/  LDL.LU R9, [R1+0x14] ;  /* 0x0000140001097983 */ /* 0x000ee80000300800 */
[----:B-12---:R-:W2:Y:S01]  /*262f0*/  LDL.LU R7, [R1+0x1c] ;  /* 0x00001c0001077983 */ /* 0x006ea20000300800 */
[----:B------:R-:W-:Y:S01]  /*26300*/  PLOP3.LUT P0, PT, PT, PT, PT, 0x8, 0x0 ;  /* 0x000000000000781c */ /* 0x000fe20003f0e170 */
[----:B---3--:R-:W-:Y:S02]  /*26310*/  VIADD R4, R9, 0x1 ;  /* 0x0000000109047836 */ /* 0x008fe40000000000 */
[----:B------:R-:W-:-:S03]  /*26320*/  VIADD R9, R8, 0xfffffffe ;  /* 0xfffffffe08097836 */ /* 0x000fc60000000000 */
[C---:B------:R-:W-:Y:S02]  /*26330*/  ISETP.NE.AND P1, PT, R4.reuse, 0x2, PT ;  /* 0x000000020400780c */ /* 0x040fe40003f25270 */
[----:B------:R-:W-:Y:S02]  /*26340*/  ISETP.GE.AND P2, PT, R9, R3, PT ;  /* 0x000000030900720c */ /* 0x000fe40003f46270 */
[----:B------:R-:W-:Y:S02]  /*26350*/  SEL R5, RZ, 0x1, P1 ;  /* 0x00000001ff057807 */ /* 0x000fe40000800000 */
[----:B------:R-:W-:Y:S02]  /*26360*/  SEL R4, R4, RZ, P1 ;  /* 0x000000ff04047207 */ /* 0x000fe40000800000 */
[----:B--2---:R-:W-:-:S03]  /*26370*/  LOP3.LUT R7, R7, R5, RZ, 0x3c, !PT ;  /* 0x0000000507077212 */ /* 0x004fc600078e3cff */
[----:B------:R1:W-:Y:S04]  /*26380*/  STL [R1+0x14], R4 ;  /* 0x0000140401007387 */ /* 0x0003e80000100800 */
[----:B------:R1:W-:Y:S01]  /*26390*/  STL [R1+0x1c], R7 ;  /* 0x00001c0701007387 */ /* 0x0003e20000100800 */
[----:B------:R-:W-:Y:S05]  /*263a0*/  @!P2 BRA `(.L_x_1573) ;  /* 0x0000000400f4a947 */ /* 0x000fea0003800000 */
.L_x_1607:
[----:B------:R-:W-:Y:S05]  /*263b0*/  YIELD ;  /* 0x0000000000007946 */ /* 0x000fea0003800000 */
[----:B------:R-:W-:Y:S04]  /*263c0*/  BSSY B1, `(.L_x_1593) ;  /* 0x000006f000017945 */ /* 0x000fe80003800000 */
[----:B--2---:R-:W-:Y:S05]  /*263d0*/  @!P6 BRA `(.L_x_1594) ;  /* 0x0000000400b4e947 */ /* 0x004fea0003800000 */
[----:B------:R-:W2:Y:S04]  /*263e0*/  LDL R6, [R1+0x14] ;  /* 0x0000140001067983 */ /* 0x000ea80000100800 */
[----:B------:R-:W3:Y:S01]  /*263f0*/  LDL R5, [R1+0x1c] ;  /* 0x00001c0001057983 */ /* 0x000ee20000100800 */
[----:B-1----:R-:W1:Y:S01]  /*26400*/  S2R R4, SR_TID.X ;  /* 0x0000000000047919 */ /* 0x002e620000002100 */
[----:B------:R-:W-:Y:S01]  /*26410*/  BSSY B2, `(.L_x_1595) ;  /* 0x0000007000027945 */ /* 0x000fe20003800000 */
[----:B-1----:R-:W-:-:S04]  /*26420*/  LOP3.LUT R4, R4, 0x7f, RZ, 0xc0, !PT ;  /* 0x0000007f04047812 */ /* 0x002fc800078ec0ff */
[----:B------:R-:W-:Y:S01]  /*26430*/  ISETP.NE.AND P2, PT, R4, RZ, PT ;  /* 0x000000ff0400720c */ /* 0x000fe20003f45270 */
[----:B--2---:R-:W-:Y:S01]  /*26440*/  IMAD R8, R6, 0x8, R18 ;  /* 0x0000000806087824 */ /* 0x004fe200078e0212 */
[----:B---3--:R-:W-:-:S04]  /*26450*/  SHF.L.U32 R7, R5, 0x1f, RZ ;  /* 0x0000001f05077819 */ /* 0x008fc800000006ff */
[----:B------:R-:W1:Y:S02]  /*26460*/  SYNCS.PHASECHK.TRANS64.TRYWAIT P1, [R8+URZ+0x228a0], R7 ;  /* 0x0228a007080075a7 */ /* 0x000e64000802017f */
[----:B-1----:R-:W-:Y:S05]  /*26470*/  @!P1 BRA `(.L_x_1596) ;  /* 0x00000088004c9947 */ /* 0x002fea0003800000 */
.L_x_1834:
[----:B------:R-:W-:Y:S05]  /*26480*/  BSYNC B2 ;  /* 0x0000000000027941 */ /* 0x000fea0003800000 */
.L_x_1595:
[----:B------:R-:W-:Y:S04]  /*26490*/  BSSY B2, `(.L_x_1597) ;  /* 0x0000009000027945 */ /* 0x000fe80003800000 */
        /* <DEDUP_REMOVED lines=8> */
.L_x_1598:
[----:B------:R-:W-:Y:S05]  /*26520*/  BSYNC B2 ;  /* 0x0000000000027941 */ /* 0x000fea0003800000 */
.L_x_1597:
[----:B------:R-:W2:Y:S01]  /*26530*/  LDL R4, [R1+0x14] ;  /* 0x0000140001047983 */ /* 0x000ea20000100800 */
[----:B------:R-:W-:Y:S01]  /*26540*/  IMAD.MOV.U32 R11, RZ, RZ, RZ ;  /* 0x000000ffff0b7224 */ /* 0x000fe200078e00ff */
[----:B------:R-:W-:Y:S01]  /*26550*/  UIADD3 UR4, UP0, UR40, 0x570, URZ ;  /* 0x0000057028047890 */ /* 0x000fe2000ff1e03f */
[----:B------:R-:W-:Y:S01]  /*26560*/  PLOP3.LUT P1, PT, PT, PT, PT, 0x80, 0x0 ;  /* 0x000000000000781c */ /* 0x000fe20003f2f070 */
[----:B------:R-:W-:Y:S01]  /*26570*/  IMAD R5, R9, 0x80, R0 ;  /* 0x0000008009057824 */ /* 0x000fe200078e0200 */
[----:B------:R-:W-:Y:S01]  /*26580*/  UMOV UR6, 0x0 ;  /* 0x0000000000067882 */ /* 0x000fe20000000000 */
[----:B------:R-:W-:Y:S01]  /*26590*/  R2UR UR10, R11 ;  /* 0x000000000b0a72ca */ /* 0x000fe200000e0000 */
[----:B------:R-:W-:Y:S01]  /*265a0*/  UIADD3.X UR5, URZ, UR41, URZ, UP0, !UPT ;  /* 0x000000293f057290 */ /* 0x000fe200087fe43f */
[----:B------:R-:W-:Y:S01]  /*265b0*/  UMOV UR7, 0x12f00000 ;  /* 0x12f0000000077882 */ /* 0x000fe20000000000 */
[----:B--2---:R-:W-:Y:S02]  /*265c0*/  IMAD R6, R4, 0x6000, R18 ;  /* 0x0000600004067824 */ /* 0x004fe400078e0212 */
[----:B------:R-:W-:-:S02]  /*265d0*/  VIADD R4, R8, 0x22890 ;  /* 0x0002289008047836 */ /* 0x000fc40000000000 */
[----:B------:R-:W-:-:S08]  /*265e0*/  VIADD R10, R6, 0x16400 ;  /* 0x00016400060a7836 */ /* 0x000fd00000000000 */
.L_x_1599:
        /* <DEDUP_REMOVED lines=10> */
[----:B------:R-:W-:Y:S01]  /*26690*/  PLOP3.LUT P1, PT, PT, PT, PT, 0x80, 0x0 ;  /* 0x000000000000781c */ /* 0x000fe20003f2f070 */
[----:B------:R-:W-:Y:S01]  /*266a0*/  VIADD R10, R6, 0x18400 ;  /* 0x00018400060a7836 */ /* 0x000fe20000000000 */
[----:B------:R-:W-:Y:S01]  /*266b0*/  UMOV UR6, 0x0 ;  /* 0x0000000000067882 */ /* 0x000fe20000000000 */
[----:B------:R-:W-:Y:S01]  /*266c0*/  UMOV UR7, 0x12f00000 ;  /* 0x12f0000000077882 */ /* 0x000fe20000000000 */
[----:B------:R-:W-:-:S09]  /*266d0*/  UMOV UR10, 0x40 ;  /* 0x00000040000a7882 */ /* 0x000fd20000000000 */
.L_x_1600:
        /* <DEDUP_REMOVED lines=15> */
.L_x_1601:
        /* <DEDUP_REMOVED lines=10> */
[----:B------:R-:W2:Y:S01]  /*26870*/  SYNCS.PHASECHK.TRANS64.TRYWAIT P1, [R8+URZ+0x228c0], R7 ;  /* 0x0228c007080075a7 */ /* 0x000ea2000802017f */
[----:B------:R-:W-:Y:S04]  /*26880*/  BSSY B2, `(.L_x_1602) ;  /* 0x0000002000027945 */ /* 0x000fe80003800000 */
[----:B--2---:R-:W-:Y:S05]  /*26890*/  @!P1 BRA `(.L_x_1603) ;  /* 0x0000008400589947 */ /* 0x004fea0003800000 */
.L_x_1835:
[----:B------:R-:W-:Y:S05]  /*268a0*/  BSYNC B2 ;  /* 0x0000000000027941 */ /* 0x000fea0003800000 */
.L_x_1602:
[----:B------:R-:W-:Y:S01]  /*268b0*/  BSSY B2, `(.L_x_1604) ;  /* 0x000000b000027945 */ /* 0x000fe20003800000 */
[----:B------:R-:W-:Y:S02]  /*268c0*/  IMAD.MOV.U32 R6, RZ, RZ, 0x0 ;  /* 0x00000000ff067424 */ /* 0x000fe400078e00ff */
[----:B-12---:R-:W-:Y:S01]  /*268d0*/  IMAD.MOV.U32 R7, RZ, RZ, 0x12f00000 ;  /* 0x12f00000ff077424 */ /* 0x006fe200078e00ff */
[----:B------:R-:W-:Y:S06]  /*268e0*/  @P2 BRA `(.L_x_1605) ;  /* 0x00000000001c2947 */ /* 0x000fec0003800000 */
[----:B------:R-:W1:Y:S02]  /*268f0*/  S2R R4, SR_TID.X ;  /* 0x0000000000047919 */ /* 0x000e640000002100 */
[----:B-1----:R-:W-:Y:S01]  /*26900*/  LOP3.LUT R10, R4, 0x1f, RZ, 0xc0, !PT ;  /* 0x0000001f040a7812 */ /* 0x002fe200078ec0ff */
[----:B------:R-:W-:-:S03]  /*26910*/  IMAD.MOV.U32 R4, RZ, RZ, 0x4000 ;  /* 0x00004000ff047424 */ /* 0x000fc600078e00ff */
[----:B------:R-:W-:Y:S01]  /*26920*/  ISETP.NE.AND P1, PT, R10, RZ, PT ;  /* 0x000000ff0a00720c */ /* 0x000fe20003f25270 */
[----:B------:R1:W-:-:S12]  /*26930*/  SYNCS.ARRIVE.TRANS64 RZ, [R8+URZ+0x228b0], R4 ;  /* 0x0228b00408ff79a7 */ /* 0x0003d8000800003f */
[----:B-1----:R-:W-:Y:S05]  /*26940*/  @!P1 BRA `(.L_x_1605) ;  /* 0x0000000000049947 */ /* 0x002fea0003800000 */
[----:B------:R-:W-:Y:S01]  /*26950*/  BPT.TRAP 0x1 ;  /* 0x000000040000795c */ /* 0x000fe20000300000 */
.L_x_1605:
[----:B------:R-:W-:Y:S05]  /*26960*/  BSYNC B2 ;  /* 0x0000000000027941 */ /* 0x000fea0003800000 */
.L_x_1604:
[----:B------:R-:W2:Y:S01]  /*26970*/  LDL R4, [R1+0x14] ;  /* 0x0000140001047983 */ /* 0x000ea20000100800 */
[----:B------:R-:W-:Y:S01]  /*26980*/  R2UR UR10, R11 ;  /* 0x000000000b0a72ca */ /* 0x000fe200000e0000 */
[----:B------:R-:W-:Y:S01]  /*26990*/  UIADD3 UR4, UP0, UR40, 0x670, URZ ;  /* 0x0000067028047890 */ /* 0x000fe2000ff1e03f */
[----:B------:R-:W-:Y:S01]  /*269a0*/  R2UR UR6, R6 ;  /* 0x00000000060672ca */ /* 0x000fe200000e0000 */
[----:B------:R-:W-:Y:S01]  /*269b0*/  VIADD R8, R8, 0x228b0 ;  /* 0x000228b008087836 */ /* 0x000fe20000000000 */
[----:B------:R-:W-:Y:S01]  /*269c0*/  R2UR UR7, R7 ;  /* 0x00000000070772ca */ /* 0x000fe200000e0000 */
[----:B------:R-:W-:Y:S01]  /*269d0*/  UIADD3.X UR5, URZ, UR41, URZ, UP0, !UPT ;  /* 0x000000293f057290 */ /* 0x000fe200087fe43f */
[----:B------:R-:W-:Y:S01]  /*269e0*/  PLOP3.LUT P1, PT, PT, PT, PT, 0x80, 0x0 ;  /* 0x000000000000781c */ /* 0x000fe20003f2f070 */
[----:B--2---:R-:W-:-:S04]  /*269f0*/  IMAD R4, R4, 0x4000, R18 ;  /* 0x0000400004047824 */ /* 0x004fc800078e0212 */
[----:B------:R-:W-:-:S08]  /*26a00*/  VIADD R4, R4, 0x8400 ;  /* 0x0000840004047836 */ /* 0x000fd00000000000 */
.L_x_1606:
        /* <DEDUP_REMOVED lines=10> */
.L_x_1594:
[----:B------:R-:W-:Y:S05]  /*26ab0*/  BSYNC B1 ;  /* 0x0000000000017941 */ /* 0x000fea0003800000 */
.L_x_1593:
[----:B-1----:R-:W2:Y:S04]  /*26ac0*/  LDL.LU R7, [R1+0x14] ;  /* 0x0000140001077983 */ /* 0x002ea80000300800 */
        /* <DEDUP_REMOVED lines=11> */
.L_x_1573:
[----:B------:R-:W-:Y:S05]  /*26b80*/  BSYNC B0 ;  /* 0x0000000000007941 */ /* 0x000fea0003800000 */
.L_x_1572:
[----:B------:R-:W3:Y:S01]  /*26b90*/  LDC R0, c[0x0][0x448] ;  /* 0x00011200ff007b82 */ /* 0x000ee20000000800 */
[----:B------:R-:W-:Y:S07]  /*26ba0*/  @!P0 WARPSYNC.ALL ;  /* 0x0000000000008948 */ /* 0x000fee0003800000 */
[----:B------:R-:W-:Y:S01]  /*26bb0*/  @!P0 BAR.SYNC.DEFER_BLOCKING 0xc, 0x180 ;  /* 0x0306000000008b1d */ /* 0x000fe20000010000 */
[----:B---3--:R-:W-:Y:S01]  /*26bc0*/  ISETP.NE.AND P1, PT, R0, 0x1, PT ;  /* 0x000000010000780c */ /* 0x008fe20003f25270 */
[----:B------:R-:W-:-:S04]  /*26bd0*/  VIADD R0, R19, 0x7f ;  /* 0x0000007f13007836 */ /* 0x000fc80000000000 */
[----:B--2---:R-:W-:-:S08]  /*26be0*/  IMAD.MOV.U32 R6, RZ, RZ, R0 ;  /* 0x000000ffff067224 */ /* 0x004fd000078e0000 */
[----:B------:R-:W2:Y:S08]  /*26bf0*/  @P1 LDC R2, c[0x0][0x44c] ;  /* 0x00011300ff021b82 */ /* 0x000eb00000000800 */
[----:B------:R-:W3:Y:S01]  /*26c00*/  @P1 LDC R3, c[0x0][0x450] ;  /* 0x00011400ff031b82 */ /* 0x000ee20000000800 */
[----:B--2---:R-:W-:-:S05]  /*26c10*/  @P1 IMAD.HI.U32 R2, R0, R2, RZ ;  /* 0x0000000200021227 */ /* 0x004fca00078e00ff */
[----:B---3--:R-:W-:Y:S02]  /*26c20*/  @P1 SHF.R.U32.HI R6, RZ, R3, R2 ;  /* 0x00000003ff061219 */ /* 0x008fe40000011602 */
[----:B------:R-:W2:Y:S03]  /*26c30*/  LDC.64 R2, c[0x0][0x9e0] ;  /* 0x00027800ff027b82 */ /* 0x000ea60000000a00 */
[----:B------:R-:W-:Y:S01]  /*26c40*/  IMAD.IADD R6, R20, 0x1, R6 ;  /* 0x0000000114067824 */ /* 0x000fe200078e0206 */
[----:B--2---:R-:W-:-:S03]  /*26c50*/  ISETP.GE.AND P2, PT, R3, 0x1, PT ;  /* 0x000000010300780c */ /* 0x004fc60003f46270 */
[----:B------:R-:W-:-:S10]  /*26c60*/  IMAD.IADD R2, R6, 0x1, R2 ;  /* 0x0000000106027824 */ /* 0x000fd400078e0202 */
[----:B------:R-:W-:Y:S05]  /*26c70*/  @!P2 BRA `(.L_x_1608) ;  /* 0x000000000048a947 */ /* 0x000fea0003800000 */
[C---:B------:R-:W-:Y:S01]  /*26c80*/  ISETP.GT.AND P0, PT, R6.reuse, RZ, PT ;  /* 0x000000ff0600720c */ /* 0x040fe20003f04270 */
[----:B------:R-:W-:Y:S01]  /*26c90*/  BSSY B0, `(.L_x_1609) ;  /* 0x000000e000007945 */ /* 0x000fe20003800000 */
[----:B------:R-:W-:-:S11]  /*26ca0*/  VIADD R0, R6, 0xffffffff ;  /* 0xffffffff06007836 */ /* 0x000fd60000000000 */
[----:B------:R-:W-:Y:S05]  /*26cb0*/  @P0 BRA `(.L_x_1610) ;  /* 0x00000000001c0947 */ /* 0x000fea0003800000 */
[----:B------:R-:W-:Y:S01]  /*26cc0*/  ISETP.NE.AND P0, PT, R3, 0x1, PT ;  /* 0x000000010300780c */ /* 0x000fe20003f05270 */
[----:B------:R-:W-:-:S12]  /*26cd0*/  IMAD.MOV R0, RZ, RZ, -R6 ;  /* 0x000000ffff007224 */ /* 0x000fd800078e0a06 */
[----:B-1----:R-:W1:Y:S02]  /*26ce0*/  @P0 LDC.64 R4, c[0x0][0x9e8] ;  /* 0x00027a00ff040b82 */ /* 0x002e640000000a00 */
[----:B-1----:R-:W-:-:S05]  /*26cf0*/  @P0 IMAD.HI.U32 R4, R0, R4, RZ ;  /* 0x0000000400040227 */ /* 0x002fca00078e00ff */
[----:B------:R-:W-:-:S04]  /*26d00*/  @P0 SHF.R.U32.HI R0, RZ, R5, R4 ;  /* 0x00000005ff000219 */ /* 0x000fc80000011604 */
[----:B------:R-:W-:Y:S01]  /*26d10*/  LOP3.LUT R0, RZ, R0, RZ, 0x33, !PT ;  /* 0x00000000ff007212 */ /* 0x000fe200078e33ff */
[----:B------:R-:W-:Y:S06]  /*26d20*/  BRA `(.L_x_1611) ;  /* 0x0000000000107947 */ /* 0x000fec0003800000 */
.L_x_1610:
[----:B------:R-:W-:-:S13]  /*26d30*/  ISETP.NE.AND P0, PT, R3, 0x1, PT ;  /* 0x000000010300780c */ /* 0x000fda0003f05270 */
[----:B-1----:R-:W1:Y:S02]  /*26d40*/  @P0 LDC.64 R4, c[0x0][0x9e8] ;  /* 0x00027a00ff040b82 */ /* 0x002e640000000a00 */
[----:B-1----:R-:W-:-:S05]  /*26d50*/  @P0 IMAD.HI.U32 R4, R0, R4, RZ ;  /* 0x0000000400040227 */ /* 0x002fca00078e00ff */
[----:B------:R-:W-:-:S07]  /*26d60*/  @P0 SHF.R.U32.HI R0, RZ, R5, R4 ;  /* 0x00000005ff000219 */ /* 0x000fce0000011604 */
.L_x_1611:
[----:B------:R-:W-:Y:S05]  /*26d70*/  BSYNC B0 ;  /* 0x0000000000007941 */ /* 0x000fea0003800000 */
.L_x_1609:
[----:B------:R-:W-:-:S05]  /*26d80*/  IMAD R0, R0, R3, R3 ;  /* 0x0000000300007224 */ /* 0x000fca00078e0203 */
[----:B------:R-:W-:-:S07]  /*26d90*/  VIMNMX R2, R2, R0, PT ;  /* 0x0000000002027248 */ /* 0x000fce0003fe0100 */
.L_x_1608:
[----:B------:R-:W2:Y:S01]  /*26da0*/  LDL.LU R0, [R1+0x4] ;  /* 0x0000040001007983 */ /* 0x000ea20000300800 */
[----:B------:R-:W-:Y:S01]  /*26db0*/  VIADD R2, R2, 0x7f ;  /* 0x0000007f02027836 */ /* 0x000fe20000000000 */
[----:B-1----:R-:W1:Y:S01]  /*26dc0*/  @P1 LDC R4, c[0x0][0x450] ;  /* 0x00011400ff041b82 */ /* 0x002e620000000800 */
[----:B------:R-:W-:-:S03]  /*26dd0*/  ULDC UR4, c[0x0][0x9dc] ;  /* 0x0002770000047ab9 */ /* 0x000fc60000000800 */
[----:B------:R-:W-:-:S04]  /*26de0*/  SHF.R.S32.HI R6, RZ, 0x1f, R2 ;  /* 0x0000001fff067819 */ /* 0x000fc80000011402 */
[----:B------:R-:W-:Y:S02]  /*26df0*/  LEA.HI R6, R6, R2, RZ, 0x7 ;  /* 0x0000000206067211 */ /* 0x000fe400078f38ff */
[----:B------:R-:W3:Y:S02]  /*26e00*/  @P1 LDC R2, c[0x0][0x44c] ;  /* 0x00011300ff021b82 */ /* 0x000ee40000000800 */
[----:B------:R-:W-:Y:S01]  /*26e10*/  SHF.R.S32.HI R6, RZ, 0x7, R6 ;  /* 0x00000007ff067819 */ /* 0x000fe20000011406 */
[----:B---3--:R-:W-:-:S03]  /*26e20*/  @P1 IMAD.HI.U32 R2, R19, R2, RZ ;  /* 0x0000000213021227 */ /* 0x008fc600078e00ff */
[----:B--2---:R-:W-:Y:S01]  /*26e30*/  VIMNMX R6, R0, R6, PT ;  /* 0x0000000600067248 */ /* 0x004fe20003fe0100 */
[----:B------:R-:W-:Y:S01]  /*26e40*/  IMAD.MOV.U32 R0, RZ, RZ, R19 ;  /* 0x000000ffff007224 */ /* 0x000fe200078e0013 */
[----:B-1----:R-:W-:-:S05]  /*26e50*/  @P1 SHF.R.U32.HI R0, RZ, R4, R2 ;  /* 0x00000004ff001219 */ /* 0x002fca0000011602 */
[----:B------:R-:W-:-:S04]  /*26e60*/  IMAD.IADD R0, R21, 0x1, R0 ;  /* 0x0000000115007824 */ /* 0x000fc800078e0200 */
        /* <DEDUP_REMOVED lines=12> */
.L_x_1614:
[----:B------:R-:W-:-:S13]  /*26f30*/  ISETP.NE.AND P0, PT, R3, 0x1, PT ;  /* 0x000000010300780c */ /* 0x000fda0003f05270 */
[----:B------:R-:W1:Y:S02]  /*26f40*/  @P0 LDC.64 R4, c[0x0][0x9e8] ;  /* 0x00027a00ff040b82 */ /* 0x000e640000000a00 */
[----:B-1----:R-:W-:-:S05]  /*26f50*/  @P0 IMAD.HI.U32 R4, R0, R4, RZ ;  /* 0x0000000400040227 */ /* 0x002fca00078e00ff */
[----:B------:R-:W-:-:S07]  /*26f60*/  @P0 SHF.R.U32.HI R0, RZ, R5, R4 ;  /* 0x00000005ff000219 */ /* 0x000fce0000011604 */
.L_x_1615:
[----:B------:R-:W-:Y:S05]  /*26f70*/  BSYNC B0 ;  /* 0x0000000000007941 */ /* 0x000fea0003800000 */
.L_x_1613:
[----:B------:R-:W-:-:S05]  /*26f80*/  IMAD R0, R0, R3, RZ ;  /* 0x0000000300007224 */ /* 0x000fca00078e02ff */
[----:B------:R-:W-:-:S07]  /*26f90*/  VIMNMX R2, R2, R0, !PT ;  /* 0x0000000002027248 */ /* 0x000fce0007fe0100 */
.L_x_1612:
[----:B------:R-:W-:Y:S01]  /*26fa0*/  ISETP.NE.AND P1, PT, R17, RZ, PT ;  /* 0x000000ff1100720c */ /* 0x000fe20003f25270 */
[----:B------:R-:W-:Y:S01]  /*26fb0*/  BSSY B0, `(.L_x_1616) ;  /* 0x0000024000007945 */ /* 0x000fe20003800000 */
[----:B------:R-:W-:-:S04]  /*26fc0*/  SHF.R.S32.HI R0, RZ, 0x1f, R2 ;  /* 0x0000001fff007819 */ /* 0x000fc80000011402 */
[----:B------:R-:W-:Y:S01]  /*26fd0*/  LEA.HI R0, R0, R2, RZ, 0x7 ;  /* 0x0000000200007211 */ /* 0x000fe200078f38ff */
[----:B------:R-:W-:-:S03]  /*26fe0*/  IMAD.MOV.U32 R2, RZ, RZ, RZ ;  /* 0x000000ffff027224 */ /* 0x000fc600078e00ff */
[----:B------:R-:W-:-:S03]  /*26ff0*/  SHF.R.S32.HI R0, RZ, 0x7, R0 ;  /* 0x00000007ff007819 */ /* 0x000fc60000011400 */
[----:B------:R-:W1:Y:S01]  /*27000*/  @!P1 LDC R17, c[0x0][0x9f0] ;  /* 0x00027c00ff119b82 */ /* 0x000e620000000800 */
[----:B------:R-:W-:-:S04]  /*27010*/  VIMNMX R0, RZ, R0, !PT ;  /* 0x00000000ff007248 */ /* 0x000fc80007fe0100 */
[----:B------:R-:W-:-:S13]  /*27020*/  ISETP.GT.AND P0, PT, R6, R0, PT ;  /* 0x000000000600720c */ /* 0x000fda0003f04270 */
[----:B------:R-:W-:Y:S05]  /*27030*/  @!P0 BRA `(.L_x_1617) ;  /* 0x00000000006c8947 */ /* 0x000fea0003800000 */
[----:B-1----:R-:W-:-:S04]  /*27040*/  IABS R4, R17 ;  /* 0x0000001100047213 */ /* 0x002fc80000000000 */
[----:B------:R-:W1:Y:S08]  /*27050*/  I2F.RP R2, R4 ;  /* 0x0000000400027306 */ /* 0x000e700000209400 */
[----:B-1----:R-:W1:Y:S02]  /*27060*/  MUFU.RCP R2, R2 ;  /* 0x0000000200027308 */ /* 0x002e640000001000 */
[----:B-1----:R-:W-:-:S06]  /*27070*/  VIADD R2, R2, 0xffffffe ;  /* 0x0ffffffe02027836 */ /* 0x002fcc0000000000 */
[----:B------:R-:W1:Y:S02]  /*27080*/  F2I.FTZ.U32.TRUNC.NTZ R3, R2 ;  /* 0x0000000200037305 */ /* 0x000e64000021f000 */
[----:B-1----:R-:W-:-:S04]  /*27090*/  IMAD.MOV R2, RZ, RZ, -R3 ;  /* 0x000000ffff027224 */ /* 0x002fc800078e0a03 */
[----:B------:R-:W-:Y:S02]  /*270a0*/  IMAD R5, R2, R4, RZ ;  /* 0x0000000402057224 */ /* 0x000fe400078e02ff */
[----:B------:R-:W-:-:S04]  /*270b0*/  IMAD.MOV.U32 R2, RZ, RZ, RZ ;  /* 0x000000ffff027224 */ /* 0x000fc800078e00ff */
[----:B------:R-:W-:Y:S01]  /*270c0*/  IMAD.HI.U32 R8, R3, R5, R2 ;  /* 0x0000000503087227 */ /* 0x000fe200078e0002 */
[----:B------:R-:W-:Y:S02]  /*270d0*/  IADD3 R5, R17, -0x1, R6 ;  /* 0xffffffff11057810 */ /* 0x000fe40007ffe006 */
[----:B------:R-:W-:-:S03]  /*270e0*/  IABS R2, R17 ;  /* 0x0000001100027213 */ /* 0x000fc60000000000 */
[----:B------:R-:W-:Y:S02]  /*270f0*/  IMAD.IADD R5, R5, 0x1, -R0 ;  /* 0x0000000105057824 */ /* 0x000fe400078e0a00 */
[----:B------:R-:W-:-:S03]  /*27100*/  IMAD.MOV R2, RZ, RZ, -R2 ;  /* 0x000000ffff027224 */ /* 0x000fc600078e0a02 */
[----:B------:R-:W-:Y:S01]  /*27110*/  IABS R3, R5 ;  /* 0x0000000500037213 */ /* 0x000fe20000000000 */
[----:B------:R-:W-:Y:S01]  /*27120*/  IMAD.MOV.U32 R7, RZ, RZ, R2 ;  /* 0x000000ffff077224 */ /* 0x000fe200078e0002 */
        /* <DEDUP_REMOVED lines=12> */
.L_x_1617:
[----:B------:R-:W-:Y:S05]  /*271f0*/  BSYNC B0 ;  /* 0x0000000000007941 */ /* 0x000fea0003800000 */
.L_x_1616:
[----:B------:R-:W2:Y:S02]  /*27200*/  LDL.LU R3, [R1+0x8] ;  /* 0x0000080001037983 */ /* 0x000ea40000300800 */
[----:B--2---:R-:W-:-:S05]  /*27210*/  IMAD R0, R3, R2, R0 ;  /* 0x0000000203007224 */ /* 0x004fca00078e0200 */
        /* <DEDUP_REMOVED lines=11> */
[----:B------:R-:W3:Y:S01]  /*272d0*/  LDC.64 R4, c[0x0][0xc60] ;  /* 0x00031800ff047b82 */ /* 0x000ee20000000a00 */
[----:B------:R-:W2:Y:S02]  /*272e0*/  FLO.U32 R0, UR4 ;  /* 0x0000000400007d00 */ /* 0x000ea400080e0000 */
[----:B--2---:R-:W-:-:S06]  /*272f0*/  ISETP.EQ.U32.AND P0, PT, R0, R2, PT ;  /* 0x000000020000720c */ /* 0x004fcc0003f02070 */
[----:B------:R-:W3:Y:S07]  /*27300*/  POPC R2, UR4 ;  /* 0x0000000400027d09 */ /* 0x000eee0008000000 */
[----:B---3--:R-:W2:Y:S04]  /*27310*/  @P0 ATOMG.E.ADD.STRONG.GPU PT, R2, desc[UR42][R4.64], R2 ;  /* 0x00000002040209a8 */ /* 0x008ea800081ee1ea */
[----:B--2---:R2:W3:Y:S02]  /*27320*/  SHFL.IDX PT, R2, R2, R0, 0x1f ;  /* 0x00001f0002027589 */ /* 0x0044e400000e0000 */
[----:B--2---:R-:W2:Y:S02]  /*27330*/  S2R R0, SR_LTMASK ;  /* 0x0000000000007919 */ /* 0x004ea40000003900 */
[----:B--2---:R-:W-:-:S06]  /*27340*/  LOP3.LUT R0, R0, UR4, RZ, 0xc0, !PT ;  /* 0x0000000400007c12 */ /* 0x004fcc000f8ec0ff */
[----:B------:R-:W3:Y:S02]  /*27350*/  POPC R0, R0 ;  /* 0x0000000000007309 */ /* 0x000ee40000000000 */
[----:B---3--:R-:W-:-:S05]  /*27360*/  IADD3 R0, R2, UR38, R0 ;  /* 0x0000002602007c10 */ /* 0x008fca000fffe000 */
[----:B------:R2:W-:Y:S01]  /*27370*/  STL [R1], R0 ;  /* 0x0000000001007387 */ /* 0x0005e20000100800 */
[----:B------:R-:W-:Y:S05]  /*27380*/  BRA `(.L_x_1619) ;  /* 0x0000003000287947 */ /* 0x000fea0003800000 */
.L_x_1618:
        /* <DEDUP_REMOVED lines=19> */
[----:B012---:R-:W-:Y:S05]  /*274c0*/  CALL.ABS.NOINC R2 ;  /* 0x0000000002007343 */ /* 0x007fea0003c00000 */
.L_x_1621:
[----:B------:R-:W-:Y:S05]  /*274d0*/  BSYNC B6 ;  /* 0x0000000000067941 */ /* 0x000fea0003800000 */
.L_x_1620:
[----:B-1----:R-:W2:Y:S01]  /*274e0*/  LDL.LU R17, [R1+0x28] ;  /* 0x0000280001117983 */ /* 0x002ea20000300800 */
        /* <DEDUP_REMOVED lines=23> */
.L_x_1623:
[----:B------:R-:W-:Y:S05]  /*27660*/  BSYNC B6 ;  /* 0x0000000000067941 */ /* 0x000fea0003800000 */
.L_x_1622:
        /* <DEDUP_REMOVED lines=8> */
[----:B------:R-:W-:Y:S01]  /*276f0*/  IMAD.U32 R4, RZ, RZ, UR4 ;  /* 0x00000004ff047e24 */ /* 0x000fe2000f8e00ff */
[----:B------:R-:W-:Y:S01]  /*27700*/  MOV R6, UR6 ;  /* 0x0000000600067c02 */ /* 0x000fe20008000f00 */
[----:B------:R-:W2:Y:S01]  /*27710*/  LDC.64 R2, c[0x4][R2] ;  /* 0x0100000002027b82 */ /* 0x000ea20000000a00 */
[----:B------:R-:W-:Y:S02]  /*27720*/  IMAD.U32 R5, RZ, RZ, UR5 ;  /* 0x00000005ff057e24 */ /* 0x000fe4000f8e00ff */
[----:B------:R-:W-:Y:S02]  /*27730*/  IMAD.U32 R7, RZ, RZ, UR7 ;  /* 0x00000007ff077e24 */ /* 0x000fe4000f8e00ff */
[----:B------:R-:W-:-:S02]  /*27740*/  IMAD.U32 R10, RZ, RZ, UR8 ;  /* 0x00000008ff0a7e24 */ /* 0x000fc4000f8e00ff */
[----:B------:R-:W-:Y:S02]  /*27750*/  IMAD.U32 R11, RZ, RZ, UR9 ;  /* 0x00000009ff0b7e24 */ /* 0x000fe4000f8e00ff */
[----:B------:R-:W-:Y:S02]  /*27760*/  IMAD.MOV.U32 R8, RZ, RZ, 0x70 ;  /* 0x00000070ff087424 */ /* 0x000fe400078e00ff */
[----:B------:R-:W-:Y:S02]  /*27770*/  IMAD.MOV.U32 R12, RZ, RZ, 0x1 ;  /* 0x00000001ff0c7424 */ /* 0x000fe400078e00ff */
[----:B------:R-:W-:-:S07]  /*27780*/  IMAD.MOV.U32 R13, RZ, RZ, RZ ;  /* 0x000000ffff0d7224 */ /* 0x000fce00078e00ff */
[----:B------:R-:W-:-:S07]  /*27790*/  LEPC R20, `(.L_x_1625) ;  /* 0x000000001014794e */ /* 0x000fce0000000000 */
[----:B012---:R-:W-:Y:S05]  /*277a0*/  CALL.ABS.NOINC R2 ;  /* 0x0000000002007343 */ /* 0x007fea0003c00000 */
.L_x_1625:
[----:B------:R-:W-:Y:S05]  /*277b0*/  BSYNC B6 ;  /* 0x0000000000067941 */ /* 0x000fea0003800000 */
.L_x_1624:
        /* <DEDUP_REMOVED lines=19> */
.L_x_1627:
[----:B------:R-:W-:Y:S05]  /*278f0*/  BSYNC B6 ;  /* 0x0000000000067941 */ /* 0x000fea0003800000 */
.L_x_1626:
[----:B-1----:R-:W2:Y:S01]  /*27900*/  LDL R17, [R1+0xc] ;  /* 0x00000c0001117983 */ /* 0x002ea20000100800 */
[----:B------:R-:W-:Y:S02]  /*27910*/  ULDC.64 UR4, c[0x0][0x9f8] ;  /* 0x00027e0000047ab9 */ /* 0x000fe40000000a00 */
[----:B------:R-:W-:-:S04]  /*27920*/  ISETP.NE.U32.AND P0, PT, RZ, UR4, PT ;  /* 0x00000004ff007c0c */ /* 0x000fc8000bf05070 */
[----:B------:R-:W-:Y:S01]  /*27930*/  ISETP.NE.AND.EX P0, PT, RZ, UR5, PT, P0 ;  /* 0x00000005ff007c0c */ /* 0x000fe2000bf05300 */
[----:B------:R-:W-:-:S12]  /*27940*/  ULDC.64 UR4, c[0x0][0xa08] ;  /* 0x0002820000047ab9 */ /* 0x000fd80000000a00 */
[----:B------:R-:W1:Y:S01]  /*27950*/  @P0 LDC.64 R2, c[0x0][0x9f8] ;  /* 0x00027e00ff020b82 */ /* 0x000e620000000a00 */
[----:B--2---:R-:W-:Y:S02]  /*27960*/  IMAD.MOV.U32 R8, RZ, RZ, R17 ;  /* 0x000000ffff087224 */ /* 0x004fe400078e0011 */
[----:B-1----:R-:W-:-:S05]  /*27970*/  @P0 IMAD.WIDE R2, R17, 0x4, R2 ;  /* 0x0000000411020825 */ /* 0x002fca00078e0202 */
[----:B------:R1:W2:Y:S02]  /*27980*/  @P0 LDG.E R8, desc[UR42][R2.64] ;  /* 0x0000002a02080981 */ /* 0x0002a4000c1e1900 */
[----:B-1----:R-:W1:Y:S02]  /*27990*/  LDC.64 R2, c[0x0][0x418] ;  /* 0x00010600ff027b82 */ /* 0x002e640000000a00 */
[----:B-1----:R-:W-:Y:S01]  /*279a0*/  LOP3.LUT P0, RZ, R2, UR4, RZ, 0xfc, !PT ;  /* 0x0000000402ff7c12 */ /* 0x002fe2000f80fcff */
[----:B------:R-:W-:-:S03]  /*279b0*/  UMOV UR4, 0xffffffff ;  /* 0xffffffff00047882 */ /* 0x000fc60000000000 */
[----:B------:R-:W-:Y:S02]  /*279c0*/  LOP3.LUT P0, RZ, R3, UR5, RZ, 0xfc, P0 ;  /* 0x0000000503ff7c12 */ /* 0x000fe4000800fcff */
[----:B--2---:R-:W-:Y:S01]  /*279d0*/  SHF.R.S32.HI R9, RZ, 0x1f, R8 ;  /* 0x0000001fff097819 */ /* 0x004fe20000011408 */
[----:B------:R1:W-:Y:S01]  /*279e0*/  STL [R1+0x4], R8 ;  /* 0x0000040801007387 */ /* 0x0003e20000100800 */
[----:B------:R-:W-:-:S03]  /*279f0*/  SEL R17, R8, RZ, !P0 ;  /* 0x000000ff08117207 */ /* 0x000fc60004000000 */
[----:B------:R1:W-:Y:S01]  /*27a00*/  STL [R1+0x2c], R9 ;  /* 0x00002c0901007387 */ /* 0x0003e20000100800 */
[----:B------:R-:W-:Y:S05]  /*27a10*/  BRA.DIV UR4, `(.L_x_1628) ;  /* 0x00000076040c7947 */ /* 0x000fea000b800000 */
[----:B------:R-:W2:Y:S02]  /*27a20*/  S2R R0, SR_TID.X ;  /* 0x0000000000007919 */ /* 0x000ea40000002100 */
[----:B--2---:R-:W-:-:S04]  /*27a30*/  SHF.R.U32.HI R0, RZ, 0x5, R0 ;  /* 0x00000005ff007819 */ /* 0x004fc80000011600 */
[----:B------:R-:W-:-:S05]  /*27a40*/  LOP3.LUT R0, R0, 0x3, RZ, 0xc0, !PT ;  /* 0x0000000300007812 */ /* 0x000fca00078ec0ff */
[----:B------:R2:W3:Y:S02]  /*27a50*/  SHFL.IDX PT, R14, R0, RZ, 0x1f ;  /* 0x00001fff000e7589 */ /* 0x0004e400000e0000 */
.L_x_1838:
[----:B--2---:R-:W2:Y:S01]  /*27a60*/  LDL.LU R0, [R1+0x28] ;  /* 0x0000280001007983 */ /* 0x004ea20000300800 */
[----:B------:R-:W-:Y:S02]  /*27a70*/  PLOP3.LUT P1, PT, PT, PT, PT, 0x8, 0x0 ;  /* 0x000000000000781c */ /* 0x000fe40003f2e170 */
[----:B---3--:R-:W-:Y:S02]  /*27a80*/  ISETP.NE.AND P0, PT, R14, RZ, PT ;  /* 0x000000ff0e00720c */ /* 0x008fe40003f05270 */
[----:B--2---:R-:W-:-:S09]  /*27a90*/  LOP3.LUT R0, R0, 0xfffffffe, RZ, 0xc0, !PT ;  /* 0xfffffffe00007812 */ /* 0x004fd200078ec0ff */
[----:B------:R-:W-:-:S05]  /*27aa0*/  @P1 LOP3.LUT R0, R0, 0x1, RZ, 0xfc, !PT ;  /* 0x0000000100001812 */ /* 0x000fca00078efcff */
[----:B------:R2:W-:Y:S01]  /*27ab0*/  STL [R1+0x28], R0 ;  /* 0x0000280001007387 */ /* 0x0005e20000100800 */
[----:B------:R-:W-:Y:S05]  /*27ac0*/  @P0 BRA `(.L_x_1629) ;  /* 0x0000000400980947 */ /* 0x000fea0003800000 */
[----:B------:R-:W-:-:S03]  /*27ad0*/  UMOV UR4, 0xffffffff ;  /* 0xffffffff00047882 */ /* 0x000fc60000000000 */
[----:B------:R-:W-:Y:S05]  /*27ae0*/  BRA.DIV UR4, `(.L_x_1630) ;  /* 0x00000076040c7947 */ /* 0x000fea000b800000 */
[----:B------:R-:W-:-:S13]  /*27af0*/  ELECT P6, URZ, PT ;  /* 0x00000000003f782f */ /* 0x000fda00038c0000 */
.L_x_1841:
[----:B------:R-:W-:Y:S05]  /*27b00*/  @!P6 BRA `(.L_x_1629) ;  /* 0x000000040088e947 */ /* 0x000fea0003800000 */
[----:B--2---:R-:W2:Y:S01]  /*27b10*/  LDL R0, [R1+0x48] ;  /* 0x0000480001007983 */ /* 0x004ea20000100800 */
[----:B------:R-:W-:-:S04]  /*27b20*/  ISETP.NE.U32.AND P0, PT, R2, RZ, PT ;  /* 0x000000ff0200720c */ /* 0x000fc80003f05070 */
[----:B------:R-:W-:Y:S01]  /*27b30*/  ISETP.NE.AND.EX P0, PT, R3, RZ, PT, P0 ;  /* 0x000000ff0300720c */ /* 0x000fe20003f05300 */
[----:B--2---:R-:W-:-:S12]  /*27b40*/  VIADD R0, R0, 0xffffffff ;  /* 0xffffffff00007836 */ /* 0x004fd80000000000 */
[----:B------:R-:W-:Y:S05]  /*27b50*/  @!P0 BRA `(.L_x_1631) ;  /* 0x0000000000448947 */ /* 0x000fea0003800000 */
[----:B------:R-:W2:Y:S01]  /*27b60*/  LDC R7, c[0x0][0x43c] ;  /* 0x00010f00ff077b82 */ /* 0x000ea20000000800 */
[----:B------:R-:W-:Y:S01]  /*27b70*/  ULDC.64 UR4, c[0x0][0x428] ;  /* 0x00010a0000047ab9 */ /* 0x000fe20000000a00 */
[----:B--2---:R-:W-:-:S13]  /*27b80*/  ISETP.NE.AND P0, PT, R7, 0x1, PT ;  /* 0x000000010700780c */ /* 0x004fda0003f05270 */
[----:B------:R-:W2:Y:S02]  /*27b90*/  @P0 LDC.64 R4, c[0x0][0x440] ;  /* 0x00011000ff040b82 */ /* 0x000ea40000000a00 */
[----:B--2---:R-:W-:-:S04]  /*27ba0*/  @P0 IMAD.HI.U32 R6, R0, R4, RZ ;  /* 0x0000000400060227 */ /* 0x004fc800078e00ff */
        /* <DEDUP_REMOVED lines=12> */
.L_x_1631:
[----:B--2---:R-:W2:Y:S04]  /*27c70*/  LDL R2, [R1+0x10] ;  /* 0x0000100001027983 */ /* 0x004ea80000100800 */
[----:B------:R-:W3:Y:S01]  /*27c80*/  LDL R3, [R1+0x18] ;  /* 0x0000180001037983 */ /* 0x000ee20000100800 */
[----:B-1----:R-:W1:Y:S02]  /*27c90*/  S2R R8, SR_TID.X ;  /* 0x0000000000087919 */ /* 0x002e640000002100 */
[----:B-1----:R-:W-:-:S04]  /*27ca0*/  LOP3.LUT R8, R8, 0x7f, RZ, 0xc0, !PT ;  /* 0x0000007f08087812 */ /* 0x002fc800078ec0ff */
[----:B------:R-:W-:Y:S01]  /*27cb0*/  ISETP.NE.AND P1, PT, R8, RZ, PT ;  /* 0x000000ff0800720c */ /* 0x000fe20003f25270 */
[----:B--2---:R-:W-:Y:S01]  /*27cc0*/  IMAD R2, R2, 0x8, R18 ;  /* 0x0000000802027824 */ /* 0x004fe200078e0212 */
[----:B---3--:R-:W-:-:S04]  /*27cd0*/  SHF.L.U32 R3, R3, 0x1f, RZ ;  /* 0x0000001f03037819 */ /* 0x008fc800000006ff */
[----:B------:R-:W1:Y:S02]  /*27ce0*/  SYNCS.PHASECHK.TRANS64.TRYWAIT P0, [R2+URZ+0x22880], R3 ;  /* 0x02288003020075a7 */ /* 0x000e64000800017f */
[----:B-1----:R-:W-:Y:S05]  /*27cf0*/  @!P0 BRA `(.L_x_1632) ;  /* 0x0000007000a88947 */ /* 0x002fea0003800000 */
.L_x_1842:
        /* <DEDUP_REMOVED lines=8> */
.L_x_1633:
[----:B------:R-:W2:Y:S04]  /*27d80*/  LDL R4, [R1+0x10] ;  /* 0x0000100001047983 */ /* 0x000ea80000100800 */
[----:B------:R-:W3:Y:S01]  /*27d90*/  LDL R5, [R1+0x30] ;  /* 0x0000300001057983 */ /* 0x000ee20000100800 */
[----:B------:R-:W-:Y:S01]  /*27da0*/  R2UR UR9, R2 ;  /* 0x00000000020972ca */ /* 0x000fe200000e0000 */
[----:B------:R-:W-:Y:S01]  /*27db0*/  UIADD3 UR4, UP0, UR40, 0x470, URZ ;  /* 0x0000047028047890 */ /* 0x000fe2000ff1e03f */
[----:B------:R-:W-:Y:S01]  /*27dc0*/  R2UR UR12, R16 ;  /* 0x00000000100c72ca */ /* 0x000fe200000e0000 */
[----:B------:R-:W-:Y:S01]  /*27dd0*/  UMOV UR6, 0x0 ;  /* 0x0000000000067882 */ /* 0x000fe20000000000 */
[----:B-----5:R-:W-:Y:S01]  /*27de0*/  R2UR UR13, R17 ;  /* 0x00000000110d72ca */ /* 0x020fe200000e0000 */
[----:B------:R-:W-:Y:S01]  /*27df0*/  UIADD3.X UR5, URZ, UR41, URZ, UP0, !UPT ;  /* 0x000000293f057290 */ /* 0x000fe200087fe43f */
[----:B------:R-:W-:Y:S01]  /*27e00*/  UMOV UR7, 0x14f00000 ;  /* 0x14f0000000077882 */ /* 0x000fe20000000000 */
[----:B------:R-:W-:-:S06]  /*27e10*/  UMOV UR10, URZ ;  /* 0x0000003f000a7c82 */ /* 0x000fcc0008000000 */
[----:B------:R-:W-:Y:S01]  /*27e20*/  UIADD3 UR9, UR9, 0x22870, URZ ;  /* 0x0002287009097890 */ /* 0x000fe2000fffe03f */
[----:B--2---:R-:W-:Y:S02]  /*27e30*/  IMAD R4, R4, 0x4000, R18 ;  /* 0x0000400004047824 */ /* 0x004fe400078e0212 */
[----:B---3--:R-:W-:-:S03]  /*27e40*/  IMAD R0, R0, 0x80, R5 ;  /* 0x0000008000007824 */ /* 0x008fc600078e0205 */
[----:B------:R-:W-:Y:S02]  /*27e50*/  R2UR UR8, R4 ;  /* 0x00000000040872ca */ /* 0x000fe400000e0000 */
[----:B------:R-:W-:-:S11]  /*27e60*/  R2UR UR11, R0 ;  /* 0x00000000000b72ca */ /* 0x000fd600000e0000 */
[----:B------:R-:W-:-:S09]  /*27e70*/  UIADD3 UR8, UR8, 0x8400, URZ ;  /* 0x0000840008087890 */ /* 0x000fd2000fffe03f */
[----:B------:R2:W-:Y:S01]  /*27e80*/  UTMALDG.4D [UR8], [UR4], desc[UR6] ;  /* 0x00000608040075b4 */ /* 0x0005e20008019000 */
[----:B------:R-:W3:Y:S02]  /*27e90*/  SYNCS.PHASECHK.TRANS64.TRYWAIT P0, [R2+URZ+0x22840], R3 ;  /* 0x02284003020075a7 */ /* 0x000ee4000800017f */
[----:B--23--:R-:W-:Y:S05]  /*27ea0*/  @!P0 BRA `(.L_x_1634) ;  /* 0x0000007000508947 */ /* 0x00cfea0003800000 */
.L_x_1843:
[----:B------:R-:W-:Y:S05]  /*27eb0*/  @P1 BRA `(.L_x_1635) ;  /* 0x00000000001c1947 */ /* 0x000fea0003800000 */
[----:B------:R-:W3:Y:S01]  /*27ec0*/  S2R R4, SR_TID.X ;  /* 0x0000000000047919 */ /* 0x000ee20000002100 */
[----:B-12---:R-:W-:-:S04]  /*27ed0*/  IMAD.MOV.U32 R3, RZ, RZ, 0x6000 ;  /* 0x00006000ff037424 */ /* 0x006fc800078e00ff */
[----:B------:R4:W-:Y:S01]  /*27ee0*/  SYNCS.ARRIVE.TRANS64 RZ, [R2+URZ+0x22830], R3 ;  /* 0x0228300302ff79a7 */ /* 0x0009e2000800003f */
[----:B---3--:R-:W-:-:S04]  /*27ef0*/  LOP3.LUT R4, R4, 0x1f, RZ, 0xc0, !PT ;  /* 0x0000001f04047812 */ /* 0x008fc800078ec0ff */
[----:B------:R-:W-:-:S13]  /*27f00*/  ISETP.NE.AND P0, PT, R4, RZ, PT ;  /* 0x000000ff0400720c */ /* 0x000fda0003f05270 */
[----:B----4-:R-:W-:Y:S05]  /*27f10*/  @!P0 BRA `(.L_x_1635) ;  /* 0x0000000000048947 */ /* 0x010fea0003800000 */
[----:B------:R-:W-:Y:S01]  /*27f20*/  BPT.TRAP 0x1 ;  /* 0x000000040000795c */ /* 0x000fe20000300000 */
.L_x_1635:
[----:B------:R-:W3:Y:S04]  /*27f30*/  LDL R4, [R1+0x10] ;  /* 0x0000100001047983 */ /* 0x000ee80000100800 */
[----:B-12---:R-:W2:Y:S01]  /*27f40*/  LDL.LU R3, [R1+0x28] ;  /* 0x0000280001037983 */ /* 0x006ea20000300800 */
        /* <DEDUP_REMOVED lines=10> */
[----:B------:R-:W-:-:S05]  /*27ff0*/  UMOV UR17, 0x40 ;  /* 0x0000004000117882 */ /* 0x000fca0000000000 */
[----:B------:R-:W-:Y:S01]  /*28000*/  UIADD3 UR9, UR9, 0x22830, URZ ;  /* 0x0002283009097890 */ /* 0x000fe2000fffe03f */
[----:B---3--:R-:W-:Y:S01]  /*28010*/  IMAD R0, R4, 0x6000, R18 ;  /* 0x0000600004007824 */ /* 0x008fe200078e0212 */
[----:B--2---:R-:W-:-:S04]  /*28020*/  LOP3.LUT R3, R3, 0xfffffffe, RZ, 0xc0, !PT ;  /* 0xfffffffe03037812 */ /* 0x004fc800078ec0ff */
[----:B------:R-:W-:Y:S02]  /*28030*/  R2UR UR8, R0 ;  /* 0x00000000000872ca */ /* 0x000fe400000e0000 */
[----:B------:R-:W-:-:S05]  /*28040*/  @P0 LOP3.LUT R3, R3, 0x1, RZ, 0xfc, !PT ;  /* 0x0000000103030812 */ /* 0x000fca00078efcff */
[----:B------:R3:W-:Y:S06]  /*28050*/  STL [R1+0x28], R3 ;  /* 0x0000280301007387 */ /* 0x0007ec0000100800 */
[----:B------:R-:W-:Y:S02]  /*28060*/  UIADD3 UR14, UR8, 0x16400, URZ ;  /* 0x00016400080e7890 */ /* 0x000fe4000fffe03f */
[----:B------:R-:W-:Y:S02]  /*28070*/  UIADD3 UR15, UR8, 0x18400, URZ ;  /* 0x00018400080f7890 */ /* 0x000fe4000fffe03f */
[----:B------:R-:W-:-:S03]  /*28080*/  UIADD3 UR16, UR8, 0x1a400, URZ ;  /* 0x0001a40008107890 */ /* 0x000fc6000fffe03f */
[----:B------:R-:W-:Y:S01]  /*28090*/  UMOV UR8, UR14 ;  /* 0x0000000e00087c82 */ /* 0x000fe20008000000 */
[----:B------:R-:W-:Y:S01]  /*280a0*/  UMOV UR14, 0x80 ;  /* 0x00000080000e7882 */ /* 0x000fe20000000000 */
[----:B------:R1:W-:Y:S02]  /*280b0*/  UTMALDG.4D [UR8], [UR4], desc[UR6] ;  /* 0x00000608040075b4 */ /* 0x0003e40008019000 */
[----:B-1----:R-:W-:Y:S01]  /*280c0*/  UMOV UR8, UR15 ;  /* 0x0000000f00087c82 */ /* 0x002fe20008000000 */
[----:B------:R-:W-:Y:S02]  /*280d0*/  UMOV UR10, UR17 ;  /* 0x00000011000a7c82 */ /* 0x000fe40008000000 */
[----:B------:R1:W-:Y:S02]  /*280e0*/  UTMALDG.4D [UR8], [UR4], desc[UR6] ;  /* 0x00000608040075b4 */ /* 0x0003e40008019000 */
[----:B-1----:R-:W-:Y:S01]  /*280f0*/  UMOV UR8, UR16 ;  /* 0x0000001000087c82 */ /* 0x002fe20008000000 */
[----:B------:R-:W-:-:S02]  /*28100*/  UMOV UR10, UR14 ;  /* 0x0000000e000a7c82 */ /* 0x000fc40008000000 */
[----:B------:R3:W-:Y:S02]  /*28110*/  UTMALDG.4D [UR8], [UR4], desc[UR6] ;  /* 0x00000608040075b4 */ /* 0x0007e40008019000 */
[----:B---3--:R-:W-:Y:S01]  /*28120*/  NOP ;  /* 0x0000000000007918 */ /* 0x008fe20000000000 */
.L_x_1629:
[----:B------:R-:W2:Y:S01]  /*28130*/  LDL.LU R3, [R1+0x44] ;  /* 0x0000440001037983 */ /* 0x000ea20000300800 */
[----:B------:R-:W-:Y:S05]  /*28140*/  WARPSYNC.ALL ;  /* 0x0000000000007948 */ /* 0x000fea0003800000 */
[----:B------:R-:W-:Y:S01]  /*28150*/  ULDC.64 UR4, c[0x0][0x298] ;  /* 0x0000a60000047ab9 */ /* 0x000fe20000000a00 */
[----:B------:R-:W-:Y:S01]  /*28160*/  BSSY B6, `(.L_x_1636) ;  /* 0x000001c000067945 */ /* 0x000fe20003800000 */
[----:B------:R-:W-:Y:S01]  /*28170*/  BAR.SYNC.DEFER_BLOCKING 0x8, 0x180 ;  /* 0x0206000000007b1d */ /* 0x000fe20000010000 */
[----:B--2---:R-:W-:Y:S01]  /*28180*/  SHF.R.S32.HI R0, RZ, 0x1f, R3 ;  /* 0x0000001fff007819 */ /* 0x004fe20000011403 */
[----:B------:R-:W-:-:S04]  /*28190*/  IMAD.WIDE.U32 R4, R3, UR4, RZ ;  /* 0x0000000403047c25 */ /* 0x000fc8000f8e00ff */
[----:B------:R-:W-:Y:S01]  /*281a0*/  IMAD R2, R0, UR4, RZ ;  /* 0x0000000400027c24 */ /* 0x000fe2000f8e02ff */
[----:B------:R2:W-:Y:S01]  /*281b0*/  STL.64 [R1+0x50], R4 ;  /* 0x0000500401007387 */ /* 0x0005e20000100a00 */
[----:B------:R-:W-:Y:S02]  /*281c0*/  VIADD R0, R18, 0x10400 ;  /* 0x0001040012007836 */ /* 0x000fe40000000000 */
[----:B------:R-:W-:-:S03]  /*281d0*/  IMAD R2, R3, UR5, R2 ;  /* 0x0000000503027c24 */ /* 0x000fc6000f8e0202 */
[----:B------:R-:W-:Y:S01]  /*281e0*/  LOP3.LUT P0, RZ, R0, 0x1bf, RZ, 0xc0, !PT ;  /* 0x000001bf00ff7812 */ /* 0x000fe2000780c0ff */
[----:B------:R-:W-:-:S05]  /*281f0*/  IMAD.IADD R0, R5, 0x1, R2 ;  /* 0x0000000105007824 */ /* 0x000fca00078e0202 */
[----:B------:R2:W-:Y:S07]  /*28200*/  STL [R1+0x44], R0 ;  /* 0x0000440001007387 */ /* 0x0005ee0000100800 */
[----:B------:R-:W-:Y:S05]  /*28210*/  @!P0 BRA `(.L_x_1637) ;  /* 0x0000000000408947 */ /* 0x000fea0003800000 */
[----:B------:R-:W-:Y:S01]  /*28220*/  MOV R2, 0x0 ;  /* 0x0000000000027802 */ /* 0x000fe20000000f00 */
[----:B------:R-:W-:Y:S01]  /*28230*/  ULDC.64 UR4, c[0x4][0xc8] ;  /* 0x0100320000047ab9 */ /* 0x000fe20000000a00 */
[----:B------:R-:W-:Y:S01]  /*28240*/  ULDC.64 UR6, c[0x4][0xd0] ;  /* 0x0100340000067ab9 */ /* 0x000fe20000000a00 */
[----:B------:R-:W-:Y:S01]  /*28250*/  ULDC.64 UR8, c[0x4][0x28] ;  /* 0x01000a0000087ab9 */ /* 0x000fe20000000a00 */
[----:B--2---:R-:W-:Y:S02]  /*28260*/  IMAD.U32 R4, RZ, RZ, UR4 ;  /* 0x00000004ff047e24 */ /* 0x004fe4000f8e00ff */
[----:B------:R-:W2:Y:S01]  /*28270*/  LDC.64 R2, c[0x4][R2] ;  /* 0x0100000002027b82 */ /* 0x000ea20000000a00 */
[----:B------:R-:W-:Y:S02]  /*28280*/  IMAD.U32 R5, RZ, RZ, UR5 ;  /* 0x00000005ff057e24 */ /* 0x000fe4000f8e00ff */
[----:B------:R-:W-:Y:S02]  /*28290*/  IMAD.U32 R6, RZ, RZ, UR6 ;  /* 0x00000006ff067e24 */ /* 0x000fe4000f8e00ff */
[----:B------:R-:W-:-:S02]  /*282a0*/  IMAD.U32 R7, RZ, RZ, UR7 ;  /* 0x00000007ff077e24 */ /* 0x000fc4000f8e00ff */
[----:B------:R-:W-:Y:S02]  /*282b0*/  IMAD.U32 R10, RZ, RZ, UR8 ;  /* 0x00000008ff0a7e24 */ /* 0x000fe4000f8e00ff */
[----:B------:R-:W-:Y:S02]  /*282c0*/  IMAD.U32 R11, RZ, RZ, UR9 ;  /* 0x00000009ff0b7e24 */ /* 0x000fe4000f8e00ff */
[----:B-1----:R-:W-:Y:S02]  /*282d0*/  IMAD.MOV.U32 R8, RZ, RZ, 0x70 ;  /* 0x00000070ff087424 */ /* 0x002fe400078e00ff */
[----:B------:R-:W-:Y:S02]  /*282e0*/  IMAD.MOV.U32 R12, RZ, RZ, 0x1 ;  /* 0x00000001ff0c7424 */ /* 0x000fe400078e00ff */
[----:B------:R-:W-:-:S07]  /*282f0*/  IMAD.MOV.U32 R13, RZ, RZ, RZ ;  /* 0x000000ffff0d7224 */ /* 0x000fce00078e00ff */
[----:B------:R-:W-:-:S07]  /*28300*/  LEPC R20, `(.L_x_1637) ;  /* 0x000000001014794e */ /* 0x000fce0000000000 */
[----:B0-2---:R-:W-:Y:S05]  /*28310*/  CALL.ABS.NOINC R2 ;  /* 0x0000000002007343 */ /* 0x005fea0003c00000 */
.L_x_1637:
[----:B------:R-:W-:Y:S05]  /*28320*/  BSYNC B6 ;  /* 0x0000000000067941 */ /* 0x000fea0003800000 */
.L_x_1636:
[----:B--2---:R-:W2:Y:S01]  /*28330*/  LDL.LU R0, [R1+0x44] ;  /* 0x0000440001007983 */ /* 0x004ea20000300800 */
[----:B------:R-:W-:Y:S01]  /*28340*/  ULDC.64 UR6, c[0x0][0xa00] ;  /* 0x0002800000067ab9 */ /* 0x000fe20000000a00 */
[----:B-1----:R-:W1:Y:S01]  /*28350*/  LDC R8, c[0x0][0x448] ;  /* 0x00011200ff087b82 */ /* 0x002e620000000800 */
[----:B------:R-:W-:Y:S01]  /*28360*/  ULDC.64 UR4, c[0x0][0x2d8] ;  /* 0x0000b60000047ab9 */ /* 0x000fe20000000a00 */
[----:B------:R-:W2:Y:S04]  /*28370*/  LDL.LU.64 R2, [R1+0x50] ;  /* 0x0000500001027983 */ /* 0x000ea80000300a00 */
[----:B------:R-:W3:Y:S01]  /*28380*/  LDL R6, [R1+0xc] ;  /* 0x00000c0001067983 */ /* 0x000ee20000100800 */
[----:B------:R-:W-:Y:S01]  /*28390*/  ISETP.NE.U32.AND P0, PT, RZ, UR6, PT ;  /* 0x00000006ff007c0c */ /* 0x000fe2000bf05070 */
[----:B------:R-:W4:Y:S03]  /*283a0*/  S2R R5, SR_TID.X ;  /* 0x0000000000057919 */ /* 0x000f260000002100 */
[----:B------:R-:W-:Y:S01]  /*283b0*/  ISETP.NE.AND.EX P0, PT, RZ, UR7, PT, P0 ;  /* 0x00000007ff007c0c */ /* 0x000fe2000bf05300 */
[----:B------:R-:W-:Y:S01]  /*283c0*/  ULDC.64 UR6, c[0x0][0x280] ;  /* 0x0000a00000067ab9 */ /* 0x000fe20000000a00 */
[----:B------:R-:W0:Y:S01]  /*283d0*/  S2R R9, SR_TID.X ;  /* 0x0000000000097919 */ /* 0x000e220000002100 */
[----:B----4-:R-:W-:-:S04]  /*283e0*/  LOP3.LUT R5, R5, 0x7f, RZ, 0xc0, !PT ;  /* 0x0000007f05057812 */ /* 0x010fc800078ec0ff */
[----:B------:R-:W-:Y:S01]  /*283f0*/  SHF.R.U32.HI R5, RZ, 0x2, R5 ;  /* 0x00000002ff057819 */ /* 0x000fe20000011605 */
[----:B0-----:R-:W-:-:S05]  /*28400*/  IMAD.SHL.U32 R9, R9, 0x10, RZ ;  /* 0x0000001009097824 */ /* 0x001fca00078e00ff */
[----:B------:R-:W-:-:S04]  /*28410*/  LOP3.LUT R9, R9, 0x30, RZ, 0xc0, !PT ;  /* 0x0000003009097812 */ /* 0x000fc800078ec0ff */
[C---:B------:R-:W-:Y:S02]  /*28420*/  LOP3.LUT R11, R9.reuse, 0x40, RZ, 0xfc, !PT ;  /* 0x00000040090b7812 */ /* 0x040fe400078efcff */
[----:B------:R-:W-:Y:S01]  /*28430*/  LOP3.LUT R9, R9, 0x80, RZ, 0xfc, !PT ;  /* 0x0000008009097812 */ /* 0x000fe200078efcff */
[----:B--2---:R-:W-:Y:S01]  /*28440*/  IMAD.MOV.U32 R3, RZ, RZ, R0 ;  /* 0x000000ffff037224 */ /* 0x004fe200078e0000 */
[----:B---3--:R-:W-:Y:S01]  /*28450*/  SHF.R.S32.HI R0, RZ, 0x1f, R6 ;  /* 0x0000001fff007819 */ /* 0x008fe20000011406 */
[----:B------:R-:W-:-:S03]  /*28460*/  IMAD.WIDE.U32 R2, R16, UR4, R2 ;  /* 0x0000000410027c25 */ /* 0x000fc6000f8e0002 */
[----:B------:R-:W-:Y:S01]  /*28470*/  SEL R4, R0, RZ, !P0 ;  /* 0x000000ff00047207 */ /* 0x000fe20004000000 */
[----:B------:R-:W-:Y:S01]  /*28480*/  IMAD R3, R16, UR5, R3 ;  /* 0x0000000510037c24 */ /* 0x000fe2000f8e0203 */
[----:B------:R-:W-:Y:S01]  /*28490*/  SEL R0, R6, RZ, !P0 ;  /* 0x000000ff06007207 */ /* 0x000fe20004000000 */
[----:B------:R-:W-:Y:S01]  /*284a0*/  ULDC.64 UR4, c[0x0][0x2e0] ;  /* 0x0000b80000047ab9 */ /* 0x000fe20000000a00 */
[----:B------:R-:W0:Y:S01]  /*284b0*/  S2R R6, SR_TID.X ;  /* 0x0000000000067919 */ /* 0x000e220000002100 */
[----:B-1----:R-:W-:Y:S01]  /*284c0*/  ISETP.NE.AND P0, PT, R8, 0x1, PT ;  /* 0x000000010800780c */ /* 0x002fe20003f05270 */
[----:B------:R-:W-:Y:S02]  /*284d0*/  IMAD R4, R4, UR4, RZ ;  /* 0x0000000404047c24 */ /* 0x000fe4000f8e02ff */
[----:B------:R-:W-:-:S04]  /*284e0*/  IMAD.WIDE.U32 R2, R0, UR4, R2 ;  /* 0x0000000400027c25 */ /* 0x000fc8000f8e0002 */
[----:B------:R-:W-:Y:S01]  /*284f0*/  IMAD R0, R0, UR5, R4 ;  /* 0x0000000500007c24 */ /* 0x000fe2000f8e0204 */
[----:B------:R-:W-:-:S03]  /*28500*/  ULDC.64 UR4, c[0x0][0x2d0] ;  /* 0x0000b40000047ab9 */ /* 0x000fc60000000a00 */
[----:B------:R-:W-:Y:S02]  /*28510*/  IMAD.IADD R3, R3, 0x1, R0 ;  /* 0x0000000103037824 */ /* 0x000fe400078e0200 */
[----:B0-----:R-:W-:Y:S02]  /*28520*/  IMAD.SHL.U32 R7, R6, 0x20, RZ ;  /* 0x0000002006077824 */ /* 0x001fe400078e00ff */
[----:B------:R-:W0:Y:S03]  /*28530*/  @P0 LDC R6, c[0x0][0x450] ;  /* 0x00011400ff060b82 */ /* 0x000e260000000800 */
[----:B------:R-:W-:-:S05]  /*28540*/  LOP3.LUT R7, R5, 0x60, R7, 0xf8, !PT ;  /* 0x0000006005077812 */ /* 0x000fca00078ef807 */
[----:B------:R-:W1:Y:S01]  /*28550*/  @P0 LDC R5, c[0x0][0x44c] ;  /* 0x00011300ff050b82 */ /* 0x000e620000000800 */
[----:B------:R-:W-:-:S04]  /*28560*/  IMAD.IADD R4, R7, 0x1, R19 ;  /* 0x0000000107047824 */ /* 0x000fc800078e0213 */
[----:B------:R-:W-:Y:S02]  /*28570*/  IMAD.MOV.U32 R0, RZ, RZ, R4 ;  /* 0x000000ffff007224 */ /* 0x000fe400078e0004 */
[----:B-1----:R-:W-:-:S05]  /*28580*/  @P0 IMAD.HI.U32 R5, R4, R5, RZ ;  /* 0x0000000504050227 */ /* 0x002fca00078e00ff */
[----:B0-----:R-:W-:-:S05]  /*28590*/  @P0 SHF.R.U32.HI R0, RZ, R6, R5 ;  /* 0x00000006ff000219 */ /* 0x001fca0000011605 */
[----:B------:R-:W-:Y:S02]  /*285a0*/  IMAD.MOV R5, RZ, RZ, -R0 ;  /* 0x000000ffff057224 */ /* 0x000fe400078e0a00 */
[----:B------:R-:W-:-:S04]  /*285b0*/  IMAD.WIDE.U32 R2, R0, UR4, R2 ;  /* 0x0000000400027c25 */ /* 0x000fc8000f8e0002 */
[----:B------:R-:W-:Y:S01]  /*285c0*/  IMAD R4, R8, R5, R4 ;  /* 0x0000000508047224 */ /* 0x000fe200078e0204 */
[----:B------:R-:W-:-:S05]  /*285d0*/  SHF.R.S32.HI R5, RZ, 0x1f, R0 ;  /* 0x0000001fff057819 */ /* 0x000fca0000011400 */
[----:B------:R-:W-:-:S04]  /*285e0*/  IMAD R5, R5, UR4, RZ ;  /* 0x0000000405057c24 */ /* 0x000fc8000f8e02ff */
[----:B------:R-:W-:Y:S01]  /*285f0*/  IMAD R0, R0, UR5, R5 ;  /* 0x0000000500007c24 */ /* 0x000fe2000f8e0205 */
[----:B------:R-:W-:Y:S01]  /*28600*/  ULDC.64 UR4, c[0x0][0x2c8] ;  /* 0x0000b20000047ab9 */ /* 0x000fe20000000a00 */
[----:B------:R-:W0:Y:S02]  /*28610*/  S2R R5, SR_TID.X ;  /* 0x0000000000057919 */ /* 0x000e240000002100 */
[----:B------:R-:W-:Y:S01]  /*28620*/  IMAD.IADD R3, R3, 0x1, R0 ;  /* 0x0000000103037824 */ /* 0x000fe200078e0200 */
[----:B------:R-:W-:Y:S01]  /*28630*/  SHF.R.S32.HI R0, RZ, 0x1f, R4 ;  /* 0x0000001fff007819 */ /* 0x000fe20000011404 */
[----:B------:R-:W-:-:S04]  /*28640*/  IMAD.WIDE.U32 R6, R4, UR4, R2 ;  /* 0x0000000404067c25 */ /* 0x000fc8000f8e0002 */
[----:B------:R-:W-:Y:S01]  /*28650*/  IMAD R0, R0, UR4, RZ ;  /* 0x0000000400007c24 */ /* 0x000fe2000f8e02ff */
[----:B------:R-:W-:Y:S02]  /*28660*/  ULDC UR4, c[0x0][0x2b8] ;  /* 0x0000ae0000047ab9 */ /* 0x000fe40000000800 */
[----:B------:R-:W-:Y:S01]  /*28670*/  ISETP.GE.AND P2, PT, R9, UR4, PT ;  /* 0x0000000409007c0c */ /* 0x000fe2000bf46270 */
[----:B------:R-:W-:Y:S01]  /*28680*/  IMAD R2, R4, UR5, R0 ;  /* 0x0000000504027c24 */ /* 0x000fe2000f8e0200 */
[----:B------:R1:W5:Y:S01]  /*28690*/  LDL R9, [R1+0x3c] ;  /* 0x00003c0001097983 */ /* 0x0003620000100800 */
[----:B------:R-:W-:Y:S02]  /*286a0*/  IADD3 R3, P3, R6, UR6, RZ ;  /* 0x0000000606037c10 */ /* 0x000fe4000ff7e0ff */
[----:B------:R-:W-:Y:S02]  /*286b0*/  ISETP.GE.AND P1, PT, R11, UR4, PT ;  /* 0x000000040b007c0c */ /* 0x000fe4000bf26270 */
[----:B------:R-:W-:Y:S01]  /*286c0*/  IADD3.X R2, R7, UR7, R2, P3, !PT ;  /* 0x0000000707027c10 */ /* 0x000fe20009ffe402 */
[----:B0-----:R-:W-:-:S05]  /*286d0*/  IMAD.SHL.U32 R10, R5, 0x10, RZ ;  /* 0x00000010050a7824 */ /* 0x001fca00078e00ff */
[----:B------:R-:W-:-:S04]  /*286e0*/  LOP3.LUT R10, R10, 0x30, RZ, 0xc0, !PT ;  /* 0x000000300a0a7812 */ /* 0x000fc800078ec0ff */
[----:B------:R-:W-:Y:S01]  /*286f0*/  ISETP.GE.AND P0, PT, R10, UR4, PT ;  /* 0x000000040a007c0c */ /* 0x000fe2000bf06270 */
[----:B------:R-:W-:-:S03]  /*28700*/  UMOV UR4, 0xffffffff ;  /* 0xffffffff00047882 */ /* 0x000fc60000000000 */
[----:B-1----:R-:W-:Y:S09]  /*28710*/  BRA.DIV UR4, `(.L_x_1638) ;  /* 0x0000006a04487947 */ /* 0x002ff2000b800000 */
[----:B------:R-:W0:Y:S02]  /*28720*/  S2R R5, SR_TID.X ;  /* 0x0000000000057919 */ /* 0x000e240000002100 */
[----:B0-----:R-:W-:Y:S02]  /*28730*/  LOP3.LUT R6, R5, 0x7f, RZ, 0xc0, !PT ;  /* 0x0000007f05067812 */ /* 0x001fe400078ec0ff */
[----:B------:R-:W2:Y:S02]  /*28740*/  LDL.LU R5, [R1+0x40] ;  /* 0x0000400001057983 */ /* 0x000ea40000300800 */
[----:B------:R-:W-:Y:S02]  /*28750*/  SHF.R.U32.HI R6, RZ, 0x2, R6 ;  /* 0x00000002ff067819 */ /* 0x000fe40000011606 */
[----:B------:R-:W-:Y:S03]  /*28760*/  SHFL.IDX PT, R4, R2, RZ, 0x1c1f ;  /* 0x001c1fff02047589 */ /* 0x000fe600000e0000 */
[----:B------:R-:W-:-:S02]  /*28770*/  IMAD.IADD R19, R6, 0x1, R19 ;  /* 0x0000000106137824 */ /* 0x000fc400078e0213 */
[----:B------:R-:W-:Y:S01]  /*28780*/  SHFL.IDX PT, R6, R2, 0x1, 0x1c1f ;  /* 0x003c1f0002067f89 */ /* 0x000fe200000e0000 */
        /* <DEDUP_REMOVED lines=8> */
[----:B-----5:R-:W-:Y:S04]  /*28810*/  @!P4 LDGSTS.E.BYPASS.LTC128B.128 [R9+0x10400], desc[UR42][R4.64], !P0 ;  /* 0x104000000409cfae */ /* 0x020fe8000c101d6a */
[----:B------:R-:W-:Y:S04]  /*28820*/  @!P4 LDGSTS.E.BYPASS.LTC128B.128 [R9+0x12400], desc[UR42][R4.64+0x40], !P1 ;  /* 0x124000400409cfae */ /* 0x000fe8000c901d6a */
[----:B------:R0:W-:Y:S02]  /*28830*/  @!P4 LDGSTS.E.BYPASS.LTC128B.128 [R9+0x14400], desc[UR42][R4.64+0x80], !P2 ;  /* 0x144000800409cfae */ /* 0x0001e4000d101d6a */
[----:B0-----:R-:W-:-:S05]  /*28840*/  VIADD R4, R19, 0x20 ;  /* 0x0000002013047836 */ /* 0x001fca0000000000 */
[----:B------:R-:W-:Y:S02]  /*28850*/  ISETP.GE.AND P3, PT, R4, R0, PT ;  /* 0x000000000400720c */ /* 0x000fe40003f66270 */
[----:B------:R-:W0:Y:S11]  /*28860*/  SHFL.IDX PT, R4, R3, 0x1, 0x1c1f ;  /* 0x003c1f0003047f89 */ /* 0x000e3600000e0000 */
[----:B0-----:R-:W-:-:S05]  /*28870*/  @!P3 IADD3 R5, P4, R10, R4, RZ ;  /* 0x000000040a05b210 */ /* 0x001fca0007f9e0ff */
[----:B------:R-:W-:Y:S02]  /*28880*/  @!P3 IMAD.X R4, RZ, RZ, R6, P4 ;  /* 0x000000ffff04b224 */ /* 0x000fe400020e0606 */
[----:B------:R-:W-:Y:S03]  /*28890*/  SHFL.IDX PT, R6, R2, 0x2, 0x1c1f ;  /* 0x005c1f0002067f89 */ /* 0x000fe600000e0000 */
[----:B------:R-:W-:-:S04]  /*288a0*/  @!P3 LOP3.LUT R5, R5, R4, RZ, 0x3c, !PT ;  /* 0x000000040505b212 */ /* 0x000fc800078e3cff */
[----:B------:R-:W-:-:S04]  /*288b0*/  @!P3 LOP3.LUT R4, R5, R4, RZ, 0x3c, !PT ;  /* 0x000000040504b212 */ /* 0x000fc800078e3cff */
[----:B------:R-:W-:-:S05]  /*288c0*/  @!P3 LOP3.LUT R5, R5, R4, RZ, 0x3c, !PT ;  /* 0x000000040505b212 */ /* 0x000fca00078e3cff */
[----:B------:R-:W-:Y:S04]  /*288d0*/  @!P3 LDGSTS.E.BYPASS.LTC128B.128 [R9+0x10c00], desc[UR42][R4.64], !P0 ;  /* 0x10c000000409bfae */ /* 0x000fe8000c101d6a */
[----:B------:R-:W-:Y:S04]  /*288e0*/  @!P3 LDGSTS.E.BYPASS.LTC128B.128 [R9+0x12c00], desc[UR42][R4.64+0x40], !P1 ;  /* 0x12c000400409bfae */ /* 0x000fe8000c901d6a */
[----:B------:R0:W-:Y:S02]  /*288f0*/  @!P3 LDGSTS.E.BYPASS.LTC128B.128 [R9+0x14c00], desc[UR42][R4.64+0x80], !P2 ;  /* 0x14c000800409bfae */ /* 0x0001e4000d101d6a */
[----:B0-----:R-:W-:-:S05]  /*28900*/  VIADD R4, R19, 0x40 ;  /* 0x0000004013047836 */ /* 0x001fca0000000000 */
[----:B------:R-:W-:Y:S02]  /*28910*/  ISETP.GE.AND P3, PT, R4, R0, PT ;  /* 0x000000000400720c */ /* 0x000fe40003f66270 */
[----:B------:R-:W0:Y:S04]  /*28920*/  SHFL.IDX PT, R4, R3, 0x2, 0x1c1f ;  /* 0x005c1f0003047f89 */ /* 0x000e2800000e0000 */
[----:B------:R-:W1:Y:S07]  /*28930*/  SHFL.IDX PT, R3, R3, 0x3, 0x1c1f ;  /* 0x007c1f0003037f89 */ /* 0x000e6e00000e0000 */
[----:B0-----:R-:W-:-:S05]  /*28940*/  @!P3 IADD3 R5, P4, R10, R4, RZ ;  /* 0x000000040a05b210 */ /* 0x001fca0007f9e0ff */
[----:B------:R-:W-:-:S05]  /*28950*/  @!P3 IMAD.X R4, RZ, RZ, R6, P4 ;  /* 0x000000ffff04b224 */ /* 0x000fca00020e0606 */
[----:B------:R-:W-:-:S04]  /*28960*/  @!P3 LOP3.LUT R5, R5, R4, RZ, 0x3c, !PT ;  /* 0x000000040505b212 */ /* 0x000fc800078e3cff */
[----:B------:R-:W-:-:S04]  /*28970*/  @!P3 LOP3.LUT R4, R5, R4, RZ, 0x3c, !PT ;  /* 0x000000040504b212 */ /* 0x000fc800078e3cff */
[----:B------:R-:W-:-:S05]  /*28980*/  @!P3 LOP3.LUT R5, R5, R4, RZ, 0x3c, !PT ;  /* 0x000000040505b212 */ /* 0x000fca00078e3cff */
[----:B------:R-:W-:Y:S04]  /*28990*/  @!P3 LDGSTS.E.BYPASS.LTC128B.128 [R9+0x11400], desc[UR42][R4.64], !P0 ;  /* 0x114000000409bfae */ /* 0x000fe8000c101d6a */
[----:B------:R-:W-:Y:S04]  /*289a0*/  @!P3 LDGSTS.E.BYPASS.LTC128B.128 [R9+0x13400], desc[UR42][R4.64+0x40], !P1 ;  /* 0x134000400409bfae */ /* 0x000fe8000c901d6a */
[----:B------:R0:W-:Y:S04]  /*289b0*/  @!P3 LDGSTS.E.BYPASS.LTC128B.128 [R9+0x15400], desc[UR42][R4.64+0x80], !P2 ;  /* 0x154000800409bfae */ /* 0x0001e8000d101d6a */
[----:B01----:R0:W2:Y:S02]  /*289c0*/  SHFL.IDX PT, R4, R2, 0x3, 0x1c1f ;  /* 0x007c1f0002047f89 */ /* 0x0030a400000e0000 */
.L_x_1852:
[----:B------:R-:W-:Y:S01]  /*289d0*/  VIADD R19, R19, 0x60 ;  /* 0x0000006013137836 */ /* 0x000fe20000000000 */
[----:B------:R-:W-:Y:S04]  /*289e0*/  BSSY B0, `(.L_x_1639) ;  /* 0x000000b000007945 */ /* 0x000fe80003800000 */
[----:B------:R-:W-:-:S13]  /*289f0*/  ISETP.GE.AND P3, PT, R19, R0, PT ;  /* 0x000000001300720c */ /* 0x000fda0003f66270 */
[----:B------:R-:W-:Y:S05]  /*28a00*/  @P3 BRA `(.L_x_1640) ;  /* 0x0000000000203947 */ /* 0x000fea0003800000 */
[----:B0-----:R-:W-:-:S05]  /*28a10*/  IADD3 R2, P3, R10, R3, RZ ;  /* 0x000000030a027210 */ /* 0x001fca0007f7e0ff */
[----:B--2---:R-:W-:-:S05]  /*28a20*/  IMAD.X R3, RZ, RZ, R4, P3 ;  /* 0x000000ffff037224 */ /* 0x004fca00018e0604 */
[----:B------:R-:W-:Y:S01]  /*28a30*/  @!PT LDS RZ, [RZ] ;  /* 0x00000000fffff984 */ /* 0x000fe20000000800 */
[----:B------:R-:W-:Y:S01]  /*28a40*/  @!PT LDS RZ, [RZ] ;  /* 0x00000000fffff984 */ /* 0x000fe20000000800 */
[----:B------:R-:W-:Y:S01]  /*28a50*/  @!PT LDS RZ, [RZ] ;  /* 0x00000000fffff984 */ /* 0x000fe20000000800 */
[----:B------:R1:W-:Y:S04]  /*28a60*/  LDGSTS.E.BYPASS.LTC128B.128 [R9+0x11c00], desc[UR42][R2.64], !P0 ;  /* 0x11c0000002097fae */ /* 0x0003e8000c101d6a */
[----:B------:R1:W-:Y:S04]  /*28a70*/  LDGSTS.E.BYPASS.LTC128B.128 [R9+0x13c00], desc[UR42][R2.64+0x40], !P1 ;  /* 0x13c0004002097fae */ /* 0x0003e8000c901d6a */
[----:B------:R1:W-:Y:S02]  /*28a80*/  LDGSTS.E.BYPASS.LTC128B.128 [R9+0x15c00], desc[UR42][R2.64+0x80], !P2 ;  /* 0x15c0008002097fae */ /* 0x0003e4000d101d6a */
.L_x_1640:
[----:B------:R-:W-:Y:S05]  /*28a90*/  BSYNC B0 ;  /* 0x0000000000007941 */ /* 0x000fea0003800000 */
.L_x_1639:
[----:B------:R-:W-:Y:S01]  /*28aa0*/  NOP ;  /* 0x0000000000007918 */ /* 0x000fe20000000000 */
[----:B------:R-:W-:-:S13]  /*28ab0*/  PLOP3.LUT P0, PT, PT, PT, PT, 0x80, 0x0 ;  /* 0x000000000000781c */ /* 0x000fda0003f0f070 */
.L_x_1641:
[----:B------:R-:W-:Y:S02]  /*28ac0*/  PLOP3.LUT P1, PT, P1, P0, PT, 0xa2, 0x0 ;  /* 0x000000000000781c */ /* 0x000fe40000f21472 */
[----:B------:R-:W-:-:S08]  /*28ad0*/  @P0 R2UR P1, UR4, R18 ;  /* 0x00000000120402ca */ /* 0x000fd00000020000 */
[----:B------:R-:W-:-:S05]  /*28ae0*/  @P0 PLOP3.LUT P0, PT, P1, PT, PT, 0x80, 0x0 ;  /* 0x000000000000081c */ /* 0x000fca0000f0f070 */
[----:B------:R-:W-:Y:S01]  /*28af0*/  @!P1 SYNCS.ARRIVE.TRANS64.RED.A0T1 RZ, [UR4+0x22800], RZ ;  /* 0x022800ffffff99a7 */ /* 0x000fe20008200404 */
[----:B------:R-:W-:Y:S07]  /*28b00*/  @!P1 ARRIVES.LDGSTSBAR.64.TRANSCNT [UR4+0x22800] ;  /* 0x02280000ff0099b0 */ /* 0x000fee0008000a84 */
[----:B------:R-:W-:Y:S05]  /*28b10*/  @P0 BRA.U.ANY `(.L_x_1641) ;  /* 0xfffffffd00e80947 */ /* 0x000fea000393ffff */
[----:B01----:R-:W3:Y:S02]  /*28b20*/  LDL.LU R2, [R1+0x58] ;  /* 0x0000580001027983 */ /* 0x003ee40000300800 */
[----:B---3--:R-:W-:-:S05]  /*28b30*/  VIADD R2, R2, 0x1 ;  /* 0x0000000102027836 */ /* 0x008fca0000000000 */
        /* <DEDUP_REMOVED lines=8> */
[----:B------:R-:W1:Y:S03]  /*28bc0*/  SYNCS.PHASECHK.TRANS64.TRYWAIT P0, [R18+URZ+0x22820], R0 ;  /* 0x02282000120075a7 */ /* 0x000e66000800017f */
[----:B01----:R-:W-:Y:S05]  /*28bd0*/  @!P0 BRA `(.L_x_1643) ;  /* 0x0000006800808947 */ /* 0x003fea0003800000 */
.L_x_1853:
[----:B------:R-:W-:Y:S05]  /*28be0*/  BSYNC B0 ;  /* 0x0000000000007941 */ /* 0x000fea0003800000 */
.L_x_1642:
[----:B------:R-:W0:Y:S04]  /*28bf0*/  LDL.LU R3, [R1+0x48] ;  /* 0x0000480001037983 */ /* 0x000e280000300800 */
[----:B------:R-:W3:Y:S01]  /*28c00*/  LDL R2, [R1+0x8] ;  /* 0x0000080001027983 */ /* 0x000ee20000100800 */
[----:B0-----:R-:W-:-:S05]  /*28c10*/  VIADD R0, R3, 0xfffffffe ;  /* 0xfffffffe03007836 */ /* 0x001fca0000000000 */
[----:B---3--:R-:W-:-:S13]  /*28c20*/  ISETP.GE.AND P0, PT, R0, R2, PT ;  /* 0x000000020000720c */ /* 0x008fda0003f06270 */
[----:B------:R-:W-:Y:S05]  /*28c30*/  @!P0 BRA `(.L_x_1644) ;  /* 0x0000000c00fc8947 */ /* 0x000fea0003800000 */
[----:B------:R0:W5:Y:S04]  /*28c40*/  LDL.LU R6, [R1+0x10] ;  /* 0x0000100001067983 */ /* 0x0001680000300800 */
[----:B------:R0:W5:Y:S02]  /*28c50*/  LDL.LU R7, [R1+0x18] ;  /* 0x0000180001077983 */ /* 0x0001640000300800 */
.L_x_1666:
[----:B------:R-:W3:Y:S01]  /*28c60*/  LDL R2, [R1+0x28] ;  /* 0x0000280001027983 */ /* 0x000ee20000100800 */
[----:B-----5:R-:W-:Y:S01]  /*28c70*/  VIADD R3, R6, 0x1 ;  /* 0x0000000106037836 */ /* 0x020fe20000000000 */
[----:B------:R-:W-:Y:S05]  /*28c80*/  YIELD ;  /* 0x0000000000007946 */ /* 0x000fea0003800000 */
[C---:B------:R-:W-:Y:S01]  /*28c90*/  ISETP.NE.AND P0, PT, R3.reuse, 0x2, PT ;  /* 0x000000020300780c */ /* 0x040fe20003f05270 */
[----:B------:R-:W-:Y:S03]  /*28ca0*/  BSSY B0, `(.L_x_1645) ;  /* 0x000008c000007945 */ /* 0x000fe60003800000 */
[----:B------:R-:W-:-:S02]  /*28cb0*/  SEL R10, R3, RZ, P0 ;  /* 0x000000ff030a7207 */ /* 0x000fc40000000000 */
[----:B---3--:R-:W-:Y:S02]  /*28cc0*/  LOP3.LUT P1, RZ, R2, 0x1, RZ, 0xc0, !PT ;  /* 0x0000000102ff7812 */ /* 0x008fe4000782c0ff */
[----:B------:R-:W-:-:S04]  /*28cd0*/  SEL R2, RZ, 0x1, P0 ;  /* 0x00000001ff027807 */ /* 0x000fc80000000000 */
[----:B------:R-:W-:-:S05]  /*28ce0*/  LOP3.LUT R9, R7, R2, RZ, 0x3c, !PT ;  /* 0x0000000207097212 */ /* 0x000fca00078e3cff */
[----:B------:R1:W-:Y:S04]  /*28cf0*/  STL [R1+0x18], R9 ;  /* 0x0000180901007387 */ /* 0x0003e80000100800 */
[----:B------:R1:W-:Y:S01]  /*28d00*/  STL [R1+0x10], R10 ;  /* 0x0000100a01007387 */ /* 0x0003e20000100800 */
        /* <DEDUP_REMOVED lines=11> */
[----:B------:R-:W2:Y:S02]  /*28dc0*/  @P0 LDC.64 R2, c[0x0][0x440] ;  /* 0x00011000ff020b82 */ /* 0x000ea40000000a00 */
        /* <DEDUP_REMOVED lines=8> */
[----:B------:R-:W-:-:S04]  /*28e50*/  IMAD.WIDE.U32 R2, R11, UR6, R2 ;  /* 0x000000060b027c25 */ /* 0x000fc8000f8e0002 */
[----:B------:R-:W-:Y:S01]  /*28e60*/  IMAD.IADD R3, R4, 0x1, R3 ;  /* 0x0000000104037824 */ /* 0x000fe200078e0203 */
[----:B------:R-:W-:-:S04]  /*28e70*/  LEA R4, P0, R2, UR4, 0x2 ;  /* 0x0000000402047c11 */ /* 0x000fc8000f8010ff */
[----:B------:R-:W-:-:S05]  /*28e80*/  LEA.HI.X R5, R2, UR5, R3, 0x2, P0 ;  /* 0x0000000502057c11 */ /* 0x000fca00080f1403 */
[----:B------:R3:W5:Y:S04]  /*28e90*/  LDG.E R17, desc[UR42][R4.64] ;  /* 0x0000002a04117981 */ /* 0x000768000c1e1900 */
.L_x_1647:
[----:B------:R-:W2:Y:S01]  /*28ea0*/  S2R R2, SR_TID.X ;  /* 0x0000000000027919 */ /* 0x000ea20000002100 */
[----:B------:R-:W-:Y:S01]  /*28eb0*/  IMAD R3, R10, 0x8, R18 ;  /* 0x000000080a037824 */ /* 0x000fe200078e0212 */
[----:B------:R-:W-:Y:S01]  /*28ec0*/  BSSY B1, `(.L_x_1648) ;  /* 0x0000006000017945 */ /* 0x000fe20003800000 */
[----:B--23--:R-:W-:Y:S02]  /*28ed0*/  LOP3.LUT R4, R2, 0x7f, RZ, 0xc0, !PT ;  /* 0x0000007f02047812 */ /* 0x00cfe400078ec0ff */
[----:B------:R-:W-:Y:S02]  /*28ee0*/  SHF.L.U32 R2, R9, 0x1f, RZ ;  /* 0x0000001f09027819 */ /* 0x000fe400000006ff */
[----:B------:R-:W-:Y:S02]  /*28ef0*/  ISETP.NE.AND P1, PT, R4, RZ, PT ;  /* 0x000000ff0400720c */ /* 0x000fe40003f25270 */
[----:B------:R-:W2:Y:S02]  /*28f00*/  SYNCS.PHASECHK.TRANS64.TRYWAIT P0, [R3+URZ+0x22880], R2 ;  /* 0x02288002030075a7 */ /* 0x000ea4000800017f */
[----:B--2---:R-:W-:Y:S09]  /*28f10*/  @!P0 BRA `(.L_x_1649) ;  /* 0x0000006400c48947 */ /* 0x004ff20003800000 */
.L_x_1854:
[----:B------:R-:W-:Y:S05]  /*28f20*/  BSYNC B1 ;  /* 0x0000000000017941 */ /* 0x000fea0003800000 */
.L_x_1648:
        /* <DEDUP_REMOVED lines=9> */
.L_x_1651:
[----:B------:R-:W-:Y:S05]  /*28fc0*/  BSYNC B1 ;  /* 0x0000000000017941 */ /* 0x000fea0003800000 */
.L_x_1650:
[----:B------:R-:W3:Y:S04]  /*28fd0*/  LDL R5, [R1+0x10] ;  /* 0x0000100001057983 */ /* 0x000ee80000100800 */
[----:B------:R-:W4:Y:S01]  /*28fe0*/  LDL R4, [R1+0x30] ;  /* 0x0000300001047983 */ /* 0x000f220000100800 */
[----:B-1----:R-:W-:Y:S01]  /*28ff0*/  IMAD.MOV.U32 R10, RZ, RZ, RZ ;  /* 0x000000ffff0a7224 */ /* 0x002fe200078e00ff */
[----:B------:R-:W-:Y:S01]  /*29000*/  UIADD3 UR4, UP0, UR40, 0x470, URZ ;  /* 0x0000047028047890 */ /* 0x000fe2000ff1e03f */
[----:B------:R-:W-:Y:S01]  /*29010*/  PLOP3.LUT P0, PT, PT, PT, PT, 0x80, 0x0 ;  /* 0x000000000000781c */ /* 0x000fe20003f0f070 */
[----:B------:R-:W-:Y:S01]  /*29020*/  UMOV UR6, 0x0 ;  /* 0x0000000000067882 */ /* 0x000fe20000000000 */
[----:B------:R-:W-:Y:S01]  /*29030*/  UMOV UR7, 0x14f00000 ;  /* 0x14f0000000077882 */ /* 0x000fe20000000000 */
[----:B------:R-:W-:Y:S01]  /*29040*/  R2UR UR10, R10 ;  /* 0x000000000a0a72ca */ /* 0x000fe200000e0000 */
[----:B------:R-:W-:Y:S01]  /*29050*/  UIADD3.X UR5, URZ, UR41, URZ, UP0, !UPT ;  /* 0x000000293f057290 */ /* 0x000fe200087fe43f */
[----:B---3--:R-:W-:-:S02]  /*29060*/  IMAD R5, R5, 0x4000, R18 ;  /* 0x0000400005057824 */ /* 0x008fc400078e0212 */
[----:B----4-:R-:W-:Y:S02]  /*29070*/  IMAD R4, R8, 0x80, R4 ;  /* 0x0000008008047824 */ /* 0x010fe400078e0204 */
[----:B------:R-:W-:Y:S02]  /*29080*/  VIADD R5, R5, 0x8400 ;  /* 0x0000840005057836 */ /* 0x000fe40000000000 */
[----:B------:R-:W-:-:S07]  /*29090*/  VIADD R8, R3, 0x22870 ;  /* 0x0002287003087836 */ /* 0x000fce0000000000 */
.L_x_1652:
        /* <DEDUP_REMOVED lines=13> */
.L_x_1855:
[----:B------:R-:W-:Y:S05]  /*29170*/  BSYNC B1 ;  /* 0x0000000000017941 */ /* 0x000fea0003800000 */
.L_x_1653:
[----:B------:R-:W-:Y:S01]  /*29180*/  BSSY B1, `(.L_x_1655) ;  /* 0x000000b000017945 */ /* 0x000fe20003800000 */
[----:B------:R-:W-:Y:S02]  /*29190*/  IMAD.MOV.U32 R8, RZ, RZ, 0x0 ;  /* 0x00000000ff087424 */ /* 0x000fe400078e00ff */
[----:B------:R-:W-:Y:S01]  /*291a0*/  IMAD.MOV.U32 R9, RZ, RZ, 0x14f00000 ;  /* 0x14f00000ff097424 */ /* 0x000fe200078e00ff */
[----:B------:R-:W-:Y:S06]  /*291b0*/  @P1 BRA `(.L_x_1656) ;  /* 0x00000000001c1947 */ /* 0x000fec0003800000 */
[----:B------:R-:W3:Y:S01]  /*291c0*/  S2R R5, SR_TID.X ;  /* 0x0000000000057919 */ /* 0x000ee20000002100 */
[----:B-12---:R-:W-:-:S04]  /*291d0*/  IMAD.MOV.U32 R2, RZ, RZ, 0x6000 ;  /* 0x00006000ff027424 */ /* 0x006fc800078e00ff */
[----:B------:R4:W-:Y:S01]  /*291e0*/  SYNCS.ARRIVE.TRANS64 RZ, [R3+URZ+0x22830], R2 ;  /* 0x0228300203ff79a7 */ /* 0x0009e2000800003f */
[----:B---3--:R-:W-:-:S04]  /*291f0*/  LOP3.LUT R5, R5, 0x1f, RZ, 0xc0, !PT ;  /* 0x0000001f05057812 */ /* 0x008fc800078ec0ff */
[----:B------:R-:W-:-:S13]  /*29200*/  ISETP.NE.AND P0, PT, R5, RZ, PT ;  /* 0x000000ff0500720c */ /* 0x000fda0003f05270 */
[----:B----4-:R-:W-:Y:S05]  /*29210*/  @!P0 BRA `(.L_x_1656) ;  /* 0x0000000000048947 */ /* 0x010fea0003800000 */
[----:B------:R-:W-:Y:S01]  /*29220*/  BPT.TRAP 0x1 ;  /* 0x000000040000795c */ /* 0x000fe20000300000 */
.L_x_1656:
[----:B------:R-:W-:Y:S05]  /*29230*/  BSYNC B1 ;  /* 0x0000000000017941 */ /* 0x000fea0003800000 */
.L_x_1655:
[----:B-12---:R-:W2:Y:S01]  /*29240*/  LDL R2, [R1+0x10] ;  /* 0x0000100001027983 */ /* 0x006ea20000100800 */
        /* <DEDUP_REMOVED lines=9> */
.L_x_1657:
        /* <DEDUP_REMOVED lines=15> */
.L_x_1658:
        /* <DEDUP_REMOVED lines=15> */
.L_x_1659:
        /* <DEDUP_REMOVED lines=10> */
.L_x_1646:
[----:B------:R-:W-:Y:S05]  /*29560*/  BSYNC B0 ;  /* 0x0000000000007941 */ /* 0x000fea0003800000 */
.L_x_1645:
[----:B------:R-:W-:-:S06]  /*29570*/  UISETP.NE.AND UP0, UPT, UR37, 0x3, UPT ;  /* 0x000000032500788c */ /* 0x000fcc000bf05270 */
[----:B------:R-:W-:-:S13]  /*29580*/  PLOP3.LUT P0, PT, PT, PT, UP0, 0x80, 0x0 ;  /* 0x000000000000781c */ /* 0x000fda0003f0f008 */
[----:B------:R-:W-:Y:S05]  /*29590*/  @!P0 BRA `(.L_x_1660) ;  /* 0x0000000000048947 */ /* 0x000fea0003800000 */
[----:B------:R-:W-:Y:S01]  /*295a0*/  BPT.TRAP 0x1 ;  /* 0x000000040000795c */ /* 0x000fe20000300000 */
.L_x_1660:
        /* <DEDUP_REMOVED lines=8> */
.L_x_1856:
[----:B------:R-:W-:Y:S05]  /*29630*/  BSYNC B0 ;  /* 0x0000000000007941 */ /* 0x000fea0003800000 */
.L_x_1661:
[----:B------:R-:W-:Y:S05]  /*29640*/  @!P1 BRA `(.L_x_1663) ;  /* 0x0000000000049947 */ /* 0x000fea0003800000 */
[----:B------:R-:W-:Y:S01]  /*29650*/  BPT.TRAP 0x1 ;  /* 0x000000040000795c */ /* 0x000fe20000300000 */
.L_x_1663:
[----:B---3--:R-:W-:Y:S01]  /*29660*/  SHF.L.U32 R2, R7, 0x1f, RZ ;  /* 0x0000001f07027819 */ /* 0x008fe200000006ff */
[----:B------:R-:W-:-:S03]  /*29670*/  IMAD.SHL.U32 R3, R6, 0x4000, RZ ;  /* 0x0000400006037824 */ /* 0x000fc600078e00ff */
[----:B------:R-:W3:Y:S02]  /*29680*/  SYNCS.PHASECHK.TRANS64.TRYWAIT P0, [R20+URZ+0x22860], R2 ;  /* 0x02286002140075a7 */ /* 0x000ee4000800017f */
[----:B---3--:R-:W-:Y:S05]  /*29690*/  @!P0 BRA `(.L_x_1664) ;  /* 0x0000006000208947 */ /* 0x008fea0003800000 */
.L_x_1857:
[----:B--2---:R-:W3:Y:S04]  /*296a0*/  LDL R4, [R1+0x38] ;  /* 0x0000380001047983 */ /* 0x004ee80000100800 */
[----:B------:R-:W2:Y:S04]  /*296b0*/  LDL R12, [R1+0x24] ;  /* 0x00002400010c7983 */ /* 0x000ea80000100800 */
[----:B------:R-:W4:Y:S01]  /*296c0*/  LDL R13, [R1+0x34] ;  /* 0x00003400010d7983 */ /* 0x000f220000100800 */
[----:B------:R-:W-:Y:S05]  /*296d0*/  WARPSYNC.ALL ;  /* 0x0000000000007948 */ /* 0x000fea0003800000 */
[----:B---3--:R-:W-:-:S05]  /*296e0*/  LOP3.LUT R2, R3, R4, RZ, 0xfc, !PT ;  /* 0x0000000403027212 */ /* 0x008fca00078efcff */
[----:B------:R-:W-:-:S05]  /*296f0*/  IMAD.IADD R2, R18, 0x1, R2 ;  /* 0x0000000112027824 */ /* 0x000fca00078e0202 */
[----:B------:R-:W3:Y:S01]  /*29700*/  LDSM.16.MT88.4 R4, [R2+0x8400] ;  /* 0x008400000204783b */ /* 0x000ee20000004200 */
[----:B--2---:R-:W-:Y:S01]  /*29710*/  IMAD.IADD R19, R12, 0x1, R2 ;  /* 0x000000010c137824 */ /* 0x004fe200078e0202 */
[----:B----4-:R-:W-:Y:S02]  /*29720*/  IADD3 R3, R18, R3, R13 ;  /* 0x0000000312037210 */ /* 0x010fe40007ffe00d */
[C-C-:B---3--:R-:W-:Y:S02]  /*29730*/  PRMT R8, R4.reuse, 0x6420, R5.reuse ;  /* 0x0000642004087816 */ /* 0x148fe40000000005 */
[----:B-1----:R-:W-:Y:S02]  /*29740*/  PRMT R9, R4, 0x7531, R5 ;  /* 0x0000753104097816 */ /* 0x002fe40000000005 */
        /* <DEDUP_REMOVED lines=27> */
[----:B-1----:R-:W-:Y:S01]  /*29900*/  IMAD.MOV.U32 R10, RZ, RZ, R14 ;  /* 0x000000ffff0a7224 */ /* 0x002fe200078e000e */
[----:B------:R-:W-:Y:S02]  /*29910*/  MOV R11, R15 ;  /* 0x0000000f000b7202 */ /* 0x000fe40000000f00 */
        /* <DEDUP_REMOVED lines=35> */
.L_x_1665:
[----:B------:R-:W2:Y:S01]  /*29b50*/  S2R R2, SR_TID.X ;  /* 0x0000000000027919 */ /* 0x000ea20000002100 */
[----:B-1----:R1:W-:Y:S01]  /*29b60*/  SYNCS.ARRIVE.TRANS64.A1T0 RZ, [R20+URZ+0x22850], RZ ;  /* 0x022850ff14ff79a7 */ /* 0x0023e2000810003f */
[----:B------:R3:W5:Y:S04]  /*29b70*/  LDL R6, [R1+0x10] ;  /* 0x0000100001067983 */ /* 0x0007680000100800 */
[----:B------:R3:W5:Y:S01]  /*29b80*/  LDL R7, [R1+0x18] ;  /* 0x0000180001077983 */ /* 0x0007620000100800 */
[----:B--2---:R-:W-:-:S03]  /*29b90*/  LOP3.LUT R3, R2, 0x7f, RZ, 0xc0, !PT ;  /* 0x0000007f02037812 */ /* 0x004fc600078ec0ff */
[----:B------:R-:W2:Y:S01]  /*29ba0*/  LDL R2, [R1+0x8] ;  /* 0x0000080001027983 */ /* 0x000ea20000100800 */
[----:B------:R-:W-:Y:S01]  /*29bb0*/  BAR.SYNC.DEFER_BLOCKING 0x2, 0x80 ;  /* 0x0082000000007b1d */ /* 0x000fe20000010000 */
[----:B------:R-:W-:-:S13]  /*29bc0*/  ISETP.NE.AND P0, PT, R3, RZ, PT ;  /* 0x000000ff0300720c */ /* 0x000fda0003f05270 */
[----:B-1----:R-:W-:-:S05]  /*29bd0*/  @!P0 VIADD R20, R20, 0x22880 ;  /* 0x0002288014148836 */ /* 0x002fca0000000000 */
[----:B------:R-:W-:-:S04]  /*29be0*/  @!P0 PRMT R20, RZ, 0x654, R20 ;  /* 0x00000654ff148816 */ /* 0x000fc80000000014 */
[----:B------:R3:W-:Y:S01]  /*29bf0*/  @!P0 SYNCS.ARRIVE.TRANS64.RED.A1T0 RZ, [R20+URZ], RZ ;  /* 0x000000ff14ff89a7 */ /* 0x0007e2000810043f */
[C---:B--2---:R-:W-:Y:S01]  /*29c00*/  ISETP.GT.AND P0, PT, R0.reuse, R2, PT ;  /* 0x000000020000720c */ /* 0x044fe20003f04270 */
[----:B------:R-:W-:-:S12]  /*29c10*/  VIADD R0, R0, 0xffffffff ;  /* 0xffffffff00007836 */ /* 0x000fd80000000000 */
[----:B---3--:R-:W-:Y:S05]  /*29c20*/  @P0 BRA `(.L_x_1666) ;  /* 0xfffffff0000c0947 */ /* 0x008fea000383ffff */
.L_x_1644:
[----:B------:R-:W1:Y:S01]  /*29c30*/  S2R R2, SR_TID.X ;  /* 0x0000000000027919 */ /* 0x000e620000002100 */
[----:B------:R-:W-:Y:S01]  /*29c40*/  BSSY B0, `(.L_x_1667) ;  /* 0x0000011000007945 */ /* 0x000fe20003800000 */
[----:B-1----:R-:W-:-:S04]  /*29c50*/  LOP3.LUT R2, R2, 0x7f, RZ, 0xc0, !PT ;  /* 0x0000007f02027812 */ /* 0x002fc800078ec0ff */
[----:B------:R-:W-:-:S13]  /*29c60*/  ISETP.NE.AND P0, PT, R2, RZ, PT ;  /* 0x000000ff0200720c */ /* 0x000fda0003f05270 */
[----:B------:R-:W-:Y:S05]  /*29c70*/  @P0 BRA `(.L_x_1668) ;  /* 0x0000000000340947 */ /* 0x000fea0003800000 */
[----:B------:R-:W1:Y:S01]  /*29c80*/  S2R R2, SR_LANEID ;  /* 0x0000000000027919 */ /* 0x000e620000000000 */
[----:B------:R-:W-:Y:S01]  /*29c90*/  VOTEU.ANY UR4, UPT, PT ;  /* 0x0000000000047886 */ /* 0x000fe200038e0100 */
[----:B--2---:R-:W2:Y:S01]  /*29ca0*/  LDC.64 R4, c[0x0][0xc60] ;  /* 0x00031800ff047b82 */ /* 0x004ea20000000a00 */
[----:B------:R-:W1:Y:S02]  /*29cb0*/  FLO.U32 R0, UR4 ;  /* 0x0000000400007d00 */ /* 0x000e6400080e0000 */
[----:B-1----:R-:W-:-:S06]  /*29cc0*/  ISETP.EQ.U32.AND P1, PT, R0, R2, PT ;  /* 0x000000020000720c */ /* 0x002fcc0003f22070 */
[----:B------:R-:W2:Y:S07]  /*29cd0*/  POPC R2, UR4 ;  /* 0x0000000400027d09 */ /* 0x000eae0008000000 */
[----:B--2---:R-:W2:Y:S04]  /*29ce0*/  @P1 ATOMG.E.ADD.STRONG.GPU PT, R2, desc[UR42][R4.64], R2 ;  /* 0x00000002040219a8 */ /* 0x004ea800081ee1ea */
[----:B--2---:R1:W2:Y:S02]  /*29cf0*/  SHFL.IDX PT, R2, R2, R0, 0x1f ;  /* 0x00001f0002027589 */ /* 0x0042a400000e0000 */
[----:B-1----:R-:W1:Y:S02]  /*29d00*/  S2R R0, SR_LTMASK ;  /* 0x0000000000007919 */ /* 0x002e640000003900 */
[----:B-1----:R-:W-:-:S06]  /*29d10*/  LOP3.LUT R0, R0, UR4, RZ, 0xc0, !PT ;  /* 0x0000000400007c12 */ /* 0x002fcc000f8ec0ff */
[----:B------:R-:W2:Y:S02]  /*29d20*/  POPC R0, R0 ;  /* 0x0000000000007309 */ /* 0x000ea40000000000 */
[----:B--2---:R-:W-:-:S05]  /*29d30*/  IADD3 R0, R2, UR38, R0 ;  /* 0x0000002602007c10 */ /* 0x004fca000fffe000 */
[----:B------:R1:W-:Y:S02]  /*29d40*/  STL [R1], R0 ;  /* 0x0000000001007387 */ /* 0x0003e40000100800 */
.L_x_1668:
[----:B------:R-:W-:Y:S05]  /*29d50*/  BSYNC B0 ;  /* 0x0000000000007941 */ /* 0x000fea0003800000 */
.L_x_1667:
[----:B------:R-:W-:-:S06]  /*29d60*/  UISETP.NE.AND UP0, UPT, UR37, 0x3, UPT ;  /* 0x000000032500788c */ /* 0x000fcc000bf05270 */
[----:B------:R-:W-:-:S13]  /*29d70*/  PLOP3.LUT P1, PT, PT, PT, UP0, 0x80, 0x0 ;  /* 0x000000000000781c */ /* 0x000fda0003f2f008 */
[----:B------:R-:W-:Y:S05]  /*29d80*/  @!P1 BRA `(.L_x_1669) ;  /* 0x0000000000049947 */ /* 0x000fea0003800000 */
[----:B------:R-:W-:Y:S01]  /*29d90*/  BPT.TRAP 0x1 ;  /* 0x000000040000795c */ /* 0x000fe20000300000 */
.L_x_1669:
[----:B------:R-:W3:Y:S04]  /*29da0*/  LDL R3, [R1+0x18] ;  /* 0x0000180001037983 */ /* 0x000ee80000100800 */
[----:B------:R-:W4:Y:S01]  /*29db0*/  LDL R2, [R1+0x10] ;  /* 0x0000100001027983 */ /* 0x000f220000100800 */
[----:B-1----:R-:W-:Y:S01]  /*29dc0*/  IMAD.U32 R0, RZ, RZ, UR39 ;  /* 0x00000027ff007e24 */ /* 0x002fe2000f8e00ff */
[----:B------:R-:W-:Y:S04]  /*29dd0*/  BSSY B0, `(.L_x_1670) ;  /* 0x0000007000007945 */ /* 0x000fe80003800000 */
[----:B------:R-:W-:-:S02]  /*29de0*/  ISETP.NE.AND P2, PT, R0, 0x3, PT ;  /* 0x000000030000780c */ /* 0x000fc40003f45270 */
[----:B---3--:R-:W-:-:S04]  /*29df0*/  LOP3.LUT R0, R3, 0x1, RZ, 0x3c, !PT ;  /* 0x0000000103007812 */ /* 0x008fc800078e3cff */
[----:B------:R-:W-:Y:S01]  /*29e00*/  SHF.L.U32 R0, R0, 0x1f, RZ ;  /* 0x0000001f00007819 */ /* 0x000fe200000006ff */
[----:B----4-:R-:W-:-:S04]  /*29e10*/  IMAD R16, R2, 0x8, R18 ;  /* 0x0000000802107824 */ /* 0x010fc800078e0212 */
[----:B------:R-:W1:Y:S02]  /*29e20*/  SYNCS.PHASECHK.TRANS64.TRYWAIT P1, [R16+URZ+0x22870], R0 ;  /* 0x02287000100075a7 */ /* 0x000e64000802017f */
[----:B-1----:R-:W-:Y:S05]  /*29e30*/  @!P1 BRA `(.L_x_1671) ;  /* 0x00000058004c9947 */ /* 0x002fea0003800000 */
.L_x_1858:
[----:B------:R-:W-:Y:S05]  /*29e40*/  BSYNC B0 ;  /* 0x0000000000007941 */ /* 0x000fea0003800000 */
.L_x_1670:
[----:B------:R-:W-:Y:S05]  /*29e50*/  @!P2 BRA `(.L_x_1672) ;  /* 0x000000000004a947 */ /* 0x000fea0003800000 */
[----:B------:R-:W-:Y:S01]  /*29e60*/  BPT.TRAP 0x1 ;  /* 0x000000040000795c */ /* 0x000fe20000300000 */
.L_x_1672:
[----:B-1----:R-:W3:Y:S02]  /*29e70*/  LDL R0, [R1+0x18] ;  /* 0x0000180001007983 */ /* 0x002ee40000100800 */
[----:B---3--:R-:W-:-:S04]  /*29e80*/  SHF.L.U32 R0, R0, 0x1f, RZ ;  /* 0x0000001f00007819 */ /* 0x008fc800000006ff */
[----:B------:R-:W1:Y:S02]  /*29e90*/  SYNCS.PHASECHK.TRANS64.TRYWAIT P1, [R16+URZ+0x22860], R0 ;  /* 0x02286000100075a7 */ /* 0x000e64000802017f */
[----:B-1----:R-:W-:Y:S05]  /*29ea0*/  @!P1 BRA `(.L_x_1673) ;  /* 0x0000005800449947 */ /* 0x002fea0003800000 */
.L_x_1859:
[----:B------:R-:W3:Y:S04]  /*29eb0*/  LDL R19, [R1+0x10] ;  /* 0x0000100001137983 */ /* 0x000ee80000100800 */
[----:B------:R-:W1:Y:S04]  /*29ec0*/  LDL R3, [R1+0x38] ;  /* 0x0000380001037983 */ /* 0x000e680000100800 */
[----:B------:R-:W4:Y:S04]  /*29ed0*/  LDL R12, [R1+0x24] ;  /* 0x00002400010c7983 */ /* 0x000f280000100800 */
[----:B------:R-:W4:Y:S01]  /*29ee0*/  LDL R13, [R1+0x34] ;  /* 0x00003400010d7983 */ /* 0x000f220000100800 */
[----:B------:R-:W-:Y:S05]  /*29ef0*/  WARPSYNC.ALL ;  /* 0x0000000000007948 */ /* 0x000fea0003800000 */
[----:B---3--:R-:W-:-:S05]  /*29f00*/  IMAD.SHL.U32 R2, R19, 0x4000, RZ ;  /* 0x0000400013027824 */ /* 0x008fca00078e00ff */
[----:B-1----:R-:W-:-:S05]  /*29f10*/  LOP3.LUT R0, R2, R3, RZ, 0xfc, !PT ;  /* 0x0000000302007212 */ /* 0x002fca00078efcff */
[----:B------:R-:W-:-:S05]  /*29f20*/  IMAD.IADD R0, R18, 0x1, R0 ;  /* 0x0000000112007824 */ /* 0x000fca00078e0200 */
[----:B--2--5:R-:W1:Y:S01]  /*29f30*/  LDSM.16.MT88.4 R4, [R0+0x8400] ;  /* 0x008400000004783b */ /* 0x024e620000004200 */
[----:B----4-:R-:W-:Y:S01]  /*29f40*/  IMAD.IADD R3, R12, 0x1, R0 ;  /* 0x000000010c037824 */ /* 0x010fe200078e0200 */
[----:B------:R-:W-:Y:S02]  /*29f50*/  IADD3 R2, R18, R2, R13 ;  /* 0x0000000212027210 */ /* 0x000fe40007ffe00d */
        /* <DEDUP_REMOVED lines=64> */
.L_x_1674:
[----:B------:R-:W3:Y:S01]  /*2a360*/  LDL.LU R3, [R1+0x18] ;  /* 0x0000180001037983 */ /* 0x000ee20000300800 */
[----:B-1----:R1:W-:Y:S01]  /*2a370*/  SYNCS.ARRIVE.TRANS64.A1T0 RZ, [R16+URZ+0x22850], RZ ;  /* 0x022850ff10ff79a7 */ /* 0x0023e2000810003f */
[----:B------:R-:W-:Y:S02]  /*2a380*/  VIADD R0, R19, 0x1 ;  /* 0x0000000113007836 */ /* 0x000fe40000000000 */
[----:B-1----:R-:W-:-:S05]  /*2a390*/  @!P0 VIADD R16, R16, 0x22880 ;  /* 0x0002288010108836 */ /* 0x002fca0000000000 */
[----:B------:R-:W-:Y:S01]  /*2a3a0*/  @!P0 PRMT R16, RZ, 0x654, R16 ;  /* 0x00000654ff108816 */ /* 0x000fe20000000010 */
[----:B------:R-:W-:Y:S06]  /*2a3b0*/  BAR.SYNC.DEFER_BLOCKING 0x2, 0x80 ;  /* 0x0082000000007b1d */ /* 0x000fec0000010000 */
[----:B------:R4:W-:Y:S01]  /*2a3c0*/  @!P0 SYNCS.ARRIVE.TRANS64.RED.A1T0 RZ, [R16+URZ], RZ ;  /* 0x000000ff10ff89a7 */ /* 0x0009e2000810043f */
[----:B------:R-:W-:-:S04]  /*2a3d0*/  ISETP.NE.AND P0, PT, R0, 0x2, PT ;  /* 0x000000020000780c */ /* 0x000fc80003f05270 */
[----:B--2---:R-:W-:Y:S02]  /*2a3e0*/  SEL R2, RZ, 0x1, P0 ;  /* 0x00000001ff027807 */ /* 0x004fe40000000000 */
[----:B------:R-:W-:-:S05]  /*2a3f0*/  SEL R0, R0, RZ, P0 ;  /* 0x000000ff00007207 */ /* 0x000fca0000000000 */
[----:B------:R4:W-:Y:S01]  /*2a400*/  STL [R1+0x10], R0 ;  /* 0x0000100001007387 */ /* 0x0009e20000100800 */
[----:B---3--:R-:W-:-:S05]  /*2a410*/  LOP3.LUT R3, R3, R2, RZ, 0x3c, !PT ;  /* 0x0000000203037212 */ /* 0x008fca00078e3cff */
[----:B------:R4:W-:Y:S02]  /*2a420*/  STL [R1+0x18], R3 ;  /* 0x0000180301007387 */ /* 0x0009e40000100800 */
.L_x_1619:
[----:B--2-4-:R-:W2:Y:S02]  /*2a430*/  LDL R0, [R1+0x28] ;  /* 0x0000280001007983 */ /* 0x014ea40000100800 */
        /* <DEDUP_REMOVED lines=8> */
[----:B------:R-:W2:Y:S04]  /*2a4c0*/  LDS.128 R4, [R18+0x228d0] ;  /* 0x0228d00012047984 */ /* 0x000ea80000000c00 */
[----:B--2---:R3:W-:Y:S04]  /*2a4d0*/  STL.64 [R1], R4 ;  /* 0x0000000401007387 */ /* 0x0047e80000100a00 */
[----:B------:R3:W-:Y:S01]  /*2a4e0*/  STL.64 [R1+0x8], R6 ;  /* 0x0000080601007387 */ /* 0x0007e20000100a00 */
[----:B------:R-:W-:Y:S06]  /*2a4f0*/  BAR.ARV 0x4, 0x180 ;  /* 0x0106000000007b1d */ /* 0x000fec0000002000 */
[----:B------:R-:W-:Y:S05]  /*2a500*/  BRA `(.L_x_1676) ;  /* 0x0000001000407947 */ /* 0x000fea0003800000 */
.L_x_1675:
[----:B------:R-:W2:Y:S01]  /*2a510*/  S2R R0, SR_TID.X ;  /* 0x0000000000007919 */ /* 0x000ea20000002100 */
[----:B------:R-:W-:Y:S01]  /*2a520*/  UMOV UR4, 0xffffffff ;  /* 0xffffffff00047882 */ /* 0x000fe20000000000 */
[----:B--2---:R-:W-:-:S04]  /*2a530*/  LOP3.LUT R16, R0, 0x1f, RZ, 0xc0, !PT ;  /* 0x0000001f00107812 */ /* 0x004fc800078ec0ff */
[----:B------:R-:W-:Y:S01]  /*2a540*/  ISETP.NE.AND P0, PT, R16, 0x1f, PT ;  /* 0x0000001f1000780c */ /* 0x000fe20003f05270 */
[----:B------:R-:W-:-:S12]  /*2a550*/  BRA.DIV UR4, `(.L_x_1677) ;  /* 0x0000005204ac7947 */ /* 0x000fd8000b800000 */
[----:B------:R-:W2:Y:S01]  /*2a560*/  LDL.LU R2, [R1] ;  /* 0x0000000001027983 */ /* 0x000ea20000300800 */
[----:B------:R-:W-:-:S03]  /*2a570*/  ULDC UR4, c[0x0][0xc3c] ;  /* 0x00030f0000047ab9 */ /* 0x000fc60000000800 */
[----:B------:R-:W3:Y:S01]  /*2a580*/  LDL R4, [R1+0xc] ;  /* 0x00000c0001047983 */ /* 0x000ee20000100800 */
[----:B--2---:R-:W-:Y:S02]  /*2a590*/  IMAD.MOV.U32 R7, RZ, RZ, R2 ;  /* 0x000000ffff077224 */ /* 0x004fe400078e0002 */
[----:B---3--:R-:W-:-:S05]  /*2a5a0*/  IMAD.IADD R0, R4, 0x1, R16 ;  /* 0x0000000104007824 */ /* 0x008fca00078e0210 */
[----:B------:R-:W-:-:S13]  /*2a5b0*/  ISETP.GE.OR P1, PT, R0, UR4, !P0 ;  /* 0x0000000400007c0c */ /* 0x000fda000c726670 */
[----:B------:R-:W2:Y:S08]  /*2a5c0*/  @!P1 LDC.64 R2, c[0x0][0xc80] ;  /* 0x00032000ff029b82 */ /* 0x000eb00000000a00 */
[----:B------:R-:W3:Y:S01]  /*2a5d0*/  @!P1 LDC.64 R4, c[0x0][0xc78] ;  /* 0x00031e00ff049b82 */ /* 0x000ee20000000a00 */
[----:B--2---:R-:W-:-:S05]  /*2a5e0*/  @!P1 IMAD.WIDE R2, R0, 0x4, R2 ;  /* 0x0000000400029825 */ /* 0x004fca00078e0202 */
[----:B------:R3:W2:Y:S02]  /*2a5f0*/  @!P1 LDG.E R6, desc[UR42][R2.64] ;  /* 0x0000002a02069981 */ /* 0x0006a4000c1e1900 */
[----:B---3--:R-:W-:-:S06]  /*2a600*/  @!P1 IMAD.WIDE R2, R0, 0x4, R4 ;  /* 0x0000000400029825 */ /* 0x008fcc00078e0204 */
        /* <DEDUP_REMOVED lines=10> */
[----:B------:R-:W-:Y:S02]  /*2a6b0*/  IMAD.MOV.U32 R6, RZ, RZ, RZ ;  /* 0x000000ffff067224 */ /* 0x000fe400078e00ff */
[----:B---3--:R-:W-:Y:S01]  /*2a6c0*/  @!P1 IMAD.MOV.U32 R6, RZ, RZ, R2 ;  /* 0x000000ffff069224 */ /* 0x008fe200078e0002 */
[----:B------:R-:W-:-:S03]  /*2a6d0*/  ISETP.NE.AND P1, PT, R16, RZ, PT ;  /* 0x000000ff1000720c */ /* 0x000fc60003f25270 */
[----:B------:R-:W-:-:S05]  /*2a6e0*/  IMAD R2, R6, R5, RZ ;  /* 0x0000000506027224 */ /* 0x000fca00078e02ff */
        /* <DEDUP_REMOVED lines=15> */
[----:B------:R2:W3:Y:S02]  /*2a7e0*/  SHFL.IDX PT, R9, R3, 0x1f, 0x1f ;  /* 0x03e01f0003097f89 */ /* 0x0004e400000e0000 */
.L_x_1869:
[----:B------:R-:W-:Y:S01]  /*2a7f0*/  ULDC UR4, c[0x0][0xc38] ;  /* 0x00030e0000047ab9 */ /* 0x000fe20000000800 */
[----:B------:R-:W-:Y:S02]  /*2a800*/  IMAD.MOV.U32 R7, RZ, RZ, R3 ;  /* 0x000000ffff077224 */ /* 0x000fe400078e0003 */
[----:B------:R-:W-:-:S04]  /*2a810*/  IMAD.U32 R2, RZ, RZ, UR4 ;  /* 0x00000004ff027e24 */ /* 0x000fc8000f8e00ff */
[----:B---3--:R-:W-:-:S04]  /*2a820*/  IMAD R9, R9, R2, RZ ;  /* 0x0000000209097224 */ /* 0x008fc800078e02ff */
[----:B------:R-:W-:-:S05]  /*2a830*/  IMAD.IADD R4, R10, 0x1, R9 ;  /* 0x000000010a047824 */ /* 0x000fca00078e0209 */
[----:B------:R-:W-:-:S13]  /*2a840*/  ISETP.GT.AND P6, PT, R4, R0, PT ;  /* 0x000000000400720c */ /* 0x000fda0003fc4270 */
[----:B------:R-:W-:Y:S05]  /*2a850*/  @P6 BRA `(.L_x_1678) ;  /* 0x0000000000b06947 */ /* 0x000fea0003800000 */
.L_x_1681:
[----:B--2---:R-:W2:Y:S01]  /*2a860*/  LDL.LU R3, [R1+0xc] ;  /* 0x00000c0001037983 */ /* 0x004ea20000300800 */
[----:B------:R-:W3:Y:S01]  /*2a870*/  LDC R2, c[0x0][0xc3c] ;  /* 0x00030f00ff027b82 */ /* 0x000ee20000000800 */
[----:B--2---:R-:W-:-:S05]  /*2a880*/  VIADD R3, R3, 0x1f ;  /* 0x0000001f03037836 */ /* 0x004fca0000000000 */
[----:B---3--:R-:W-:-:S13]  /*2a890*/  ISETP.GE.AND P6, PT, R3, R2, PT ;  /* 0x000000020300720c */ /* 0x008fda0003fc6270 */
[----:B------:R-:W-:Y:S05]  /*2a8a0*/  @P6 BRA `(.L_x_1679) ;  /* 0x0000000800f06947 */ /* 0x000fea0003800000 */
[----:B------:R-:W2:Y:S01]  /*2a8b0*/  S2R R5, SR_TID.X ;  /* 0x0000000000057919 */ /* 0x000ea20000002100 */
[----:B------:R3:W-:Y:S01]  /*2a8c0*/  STL [R1+0xc], R3 ;  /* 0x00000c0301007387 */ /* 0x0007e20000100800 */
[----:B--2---:R-:W-:-:S05]  /*2a8d0*/  LOP3.LUT R5, R5, 0x1f, RZ, 0xc0, !PT ;  /* 0x0000001f05057812 */ /* 0x004fca00078ec0ff */
[----:B------:R-:W-:Y:S02]  /*2a8e0*/  IMAD.IADD R6, R3, 0x1, R5 ;  /* 0x0000000103067824 */ /* 0x000fe400078e0205 */
[----:B------:R-:W-:-:S03]  /*2a8f0*/  IMAD.MOV.U32 R5, RZ, RZ, RZ ;  /* 0x000000ffff057224 */ /* 0x000fc600078e00ff */
[----:B------:R-:W-:-:S13]  /*2a900*/  ISETP.GE.OR P6, PT, R6, R2, !P0 ;  /* 0x000000020600720c */ /* 0x000fda00047c6670 */
[----:B---3--:R-:W2:Y:S02]  /*2a910*/  @!P6 LDC.64 R2, c[0x0][0xc80] ;  /* 0x00032000ff02eb82 */ /* 0x008ea40000000a00 */
[----:B--2---:R-:W-:-:S05]  /*2a920*/  @!P6 IMAD.WIDE R2, R6, 0x4, R2 ;  /* 0x000000040602e825 */ /* 0x004fca00078e0202 */
[----:B------:R2:W3:Y:S02]  /*2a930*/  @!P6 LDG.E R5, desc[UR42][R2.64] ;  /* 0x0000002a0205e981 */ /* 0x0004e4000c1e1900 */
[----:B--2---:R-:W2:Y:S02]  /*2a940*/  @!P6 LDC.64 R2, c[0x0][0xc78] ;  /* 0x00031e00ff02eb82 */ /* 0x004ea40000000a00 */
[----:B--2---:R-:W-:-:S04]  /*2a950*/  @!P6 IMAD.WIDE R2, R6, 0x4, R2 ;  /* 0x000000040602e825 */ /* 0x004fc800078e0202 */
[----:B------:R-:W-:-:S06]  /*2a960*/  IMAD.MOV.U32 R6, RZ, RZ, RZ ;  /* 0x000000ffff067224 */ /* 0x000fcc00078e00ff */
[----:B------:R-:W3:Y:S01]  /*2a970*/  @!P6 LDG.E R6, desc[UR42][R2.64] ;  /* 0x0000002a0206e981 */ /* 0x000ee2000c1e1900 */
[----:B------:R-:W-:Y:S01]  /*2a980*/  UMOV UR4, 0xffffffff ;  /* 0xffffffff00047882 */ /* 0x000fe20000000000 */
[----:B---3--:R-:W-:Y:S02]  /*2a990*/  IMAD R2, R6, R5, RZ ;  /* 0x0000000506027224 */ /* 0x008fe400078e02ff */
[----:B------:R-:W-:Y:S05]  /*2a9a0*/  BRA.DIV UR4, `(.L_x_1680) ;  /* 0x0000005204f87947 */ /* 0x000fea000b800000 */
        /* <DEDUP_REMOVED lines=16> */
.L_x_1877:
[----:B------:R-:W-:Y:S02]  /*2aab0*/  ULDC UR4, c[0x0][0xc38] ;  /* 0x00030e0000047ab9 */ /* 0x000fe40000000800 */
[----:B------:R-:W-:-:S04]  /*2aac0*/  IMAD.U32 R2, RZ, RZ, UR4 ;  /* 0x00000004ff027e24 */ /* 0x000fc8000f8e00ff */
[----:B---3--:R-:W-:-:S04]  /*2aad0*/  IMAD R9, R9, R2, RZ ;  /* 0x0000000209097224 */ /* 0x008fc800078e02ff */
[----:B------:R-:W-:-:S05]  /*2aae0*/  IMAD.IADD R4, R9, 0x1, R4 ;  /* 0x0000000109047824 */ /* 0x000fca00078e0204 */
[----:B------:R-:W-:-:S13]  /*2aaf0*/  ISETP.GT.AND P6, PT, R4, R0, PT ;  /* 0x000000000400720c */ /* 0x000fda0003fc4270 */
[----:B------:R-:W-:Y:S05]  /*2ab00*/  @!P6 BRA `(.L_x_1681) ;  /* 0xfffffffc0054e947 */ /* 0x000fea000383ffff */
[----:B------:R-:W-:-:S07]  /*2ab10*/  IMAD.MOV.U32 R7, RZ, RZ, R3 ;  /* 0x000000ffff077224 */ /* 0x000fce00078e0003 */
.L_x_1678:
[----:B------:R-:W-:Y:S01]  /*2ab20*/  IMAD.IADD R9, R4, 0x1, -R9 ;  /* 0x0000000104097824 */ /* 0x000fe200078e0a09 */
[----:B------:R-:W-:-:S03]  /*2ab30*/  UMOV UR4, 0xffffffff ;  /* 0xffffffff00047882 */ /* 0x000fc60000000000 */
[----:B--2---:R-:W-:-:S05]  /*2ab40*/  IMAD R3, R7, R2, R9 ;  /* 0x0000000207037224 */ /* 0x004fca00078e0209 */
[----:B------:R-:W-:Y:S01]  /*2ab50*/  ISETP.GT.AND P6, PT, R3, R0, PT ;  /* 0x000000000300720c */ /* 0x000fe20003fc4270 */
[----:B------:R-:W-:-:S12]  /*2ab60*/  BRA.DIV UR4, `(.L_x_1682) ;  /* 0x0000005604607947 */ /* 0x000fd8000b800000 */
[----:B------:R-:W2:Y:S01]  /*2ab70*/  LDL.LU R10, [R1+0xc] ;  /* 0x00000c00010a7983 */ /* 0x000ea20000300800 */
[----:B------:R-:W-:-:S04]  /*2ab80*/  VOTE.ANY R4, PT, !P6 ;  /* 0x0000000000047806 */ /* 0x000fc800070e0100 */
[----:B------:R-:W3:Y:S02]  /*2ab90*/  POPC R3, R4 ;  /* 0x0000000400037309 */ /* 0x000ee40000000000 */
[----:B---3--:R3:W4:Y:S04]  /*2aba0*/  SHFL.IDX PT, R5, R5, R3, 0x1f ;  /* 0x00001f0305057589 */ /* 0x00872800000e0000 */
[----:B------:R3:W0:Y:S01]  /*2abb0*/  SHFL.IDX PT, R6, R6, R3, 0x1f ;  /* 0x00001f0306067589 */ /* 0x00062200000e0000 */
[----:B--2---:R-:W-:-:S05]  /*2abc0*/  IMAD.IADD R10, R3, 0x1, R10 ;  /* 0x00000001030a7824 */ /* 0x004fca00078e020a */
[----:B0---4-:R3:W-:Y:S02]  /*2abd0*/  STL [R1+0xc], R10 ;  /* 0x00000c0a01007387 */ /* 0x0117e40000100800 */
.L_x_1882:
[----:B------:R-:W-:-:S13]  /*2abe0*/  ISETP.NE.AND P0, PT, R4, RZ, PT ;  /* 0x000000ff0400720c */ /* 0x000fda0003f05270 */
[----:B------:R-:W-:Y:S05]  /*2abf0*/  @!P0 BRA `(.L_x_1683) ;  /* 0x0000000000148947 */ /* 0x000fea0003800000 */
[----:B------:R-:W-:Y:S01]  /*2ac00*/  UMOV UR4, 0xffffffff ;  /* 0xffffffff00047882 */ /* 0x000fe20000000000 */
[----:B---3--:R-:W-:Y:S02]  /*2ac10*/  VIADD R3, R3, 0xffffffff ;  /* 0xffffffff03037836 */ /* 0x008fe40000000000 */
[----:B------:R-:W-:Y:S05]  /*2ac20*/  BRA.DIV UR4, `(.L_x_1684) ;  /* 0x0000005604987947 */ /* 0x000fea000b800000 */
[----:B------:R2:W3:Y:S02]  /*2ac30*/  SHFL.IDX PT, R3, R7, R3, 0x1f ;  /* 0x00001f0307037589 */ /* 0x0004e400000e0000 */
.L_x_1885:
[----:B---3--:R-:W-:-:S07]  /*2ac40*/  IMAD.MOV.U32 R8, RZ, RZ, R3 ;  /* 0x000000ffff087224 */ /* 0x008fce00078e0003 */
.L_x_1683:
[----:B---3--:R-:W-:Y:S01]  /*2ac50*/  IMAD R3, R8, R2, R9 ;  /* 0x0000000208037224 */ /* 0x008fe200078e0209 */
[----:B------:R-:W-:-:S03]  /*2ac60*/  ISETP.NE.AND P0, PT, R6, 0x1, PT ;  /* 0x000000010600780c */ /* 0x000fc60003f05270 */
[----:B------:R-:W-:Y:S01]  /*2ac70*/  IMAD.IADD R0, R0, 0x1, -R3 ;  /* 0x0000000100007824 */ /* 0x000fe200078e0a03 */
[----:B------:R3:W-:Y:S09]  /*2ac80*/  STL [R1], R3 ;  /* 0x0000000301007387 */ /* 0x0007f20000100800 */
[----:B------:R-:W-:Y:S05]  /*2ac90*/  @!P0 BRA `(.L_x_1685) ;  /* 0x0000000000e48947 */ /* 0x000fea0003800000 */
[----:B------:R-:W-:-:S04]  /*2aca0*/  IABS R4, R5 ;  /* 0x0000000500047213 */ /* 0x000fc80000000000 */
[----:B------:R-:W4:Y:S08]  /*2acb0*/  I2F.RP R2, R4 ;  /* 0x0000000400027306 */ /* 0x000f300000209400 */
[----:B----4-:R-:W4:Y:S02]  /*2acc0*/  MUFU.RCP R2, R2 ;  /* 0x0000000200027308 */ /* 0x010f240000001000 */
[----:B----4-:R-:W-:-:S06]  /*2acd0*/  VIADD R2, R2, 0xffffffe ;  /* 0x0ffffffe02027836 */ /* 0x010fcc0000000000 */
[----:B---3--:R-:W3:Y:S02]  /*2ace0*/  F2I.FTZ.U32.TRUNC.NTZ R3, R2 ;  /* 0x0000000200037305 */ /* 0x008ee4000021f000 */
[----:B---3--:R-:W-:-:S04]  /*2acf0*/  IMAD.MOV R2, RZ, RZ, -R3 ;  /* 0x000000ffff027224 */ /* 0x008fc800078e0a03 */
        /* <DEDUP_REMOVED lines=14> */
[----:B------:R-:W3:Y:S07]  /*2ade0*/  I2F.RP R2, R4 ;  /* 0x0000000400027306 */ /* 0x000eee0000209400 */
[----:B------:R-:W-:Y:S01]  /*2adf0*/  @P0 VIADD R8, R8, 0x1 ;  /* 0x0000000108080836 */ /* 0x000fe20000000000 */
[----:B---3--:R-:W3:Y:S02]  /*2ae00*/  MUFU.RCP R2, R2 ;  /* 0x0000000200027308 */ /* 0x008ee40000001000 */
[----:B---3--:R-:W-:-:S06]  /*2ae10*/  VIADD R2, R2, 0xffffffe ;  /* 0x0ffffffe02027836 */ /* 0x008fcc0000000000 */
[----:B------:R-:W3:Y:S02]  /*2ae20*/  F2I.FTZ.U32.TRUNC.NTZ R3, R2 ;  /* 0x0000000200037305 */ /* 0x000ee4000021f000 */
[----:B---3--:R-:W-:-:S04]  /*2ae30*/  IMAD.MOV R2, RZ, RZ, -R3 ;  /* 0x000000ffff027224 */ /* 0x008fc800078e0a03 */
[----:B--2---:R-:W-:Y:S02]  /*2ae40*/  IMAD R7, R2, R4, RZ ;  /* 0x0000000402077224 */ /* 0x004fe400078e02ff */
        /* <DEDUP_REMOVED lines=24> */
[----:B------:R-:W-:-:S04]  /*2afd0*/  IMAD.MOV R2, RZ, RZ, -R7 ;  /* 0x000000ffff027224 */ /* 0x000fc800078e0a07 */
[C---:B------:R-:W-:Y:S02]  /*2afe0*/  IMAD R2, R6.reuse, R2, R3 ;  /* 0x0000000206027224 */ /* 0x040fe400078e0203 */
[----:B------:R-:W-:-:S04]  /*2aff0*/  IMAD R6, R6, 0x1000000, R7 ;  /* 0x0100000006067824 */ /* 0x000fc800078e0207 */
[----:B------:R-:W-:-:S05]  /*2b000*/  IMAD R2, R2, 0x10000, R6 ;  /* 0x0001000002027824 */ /* 0x000fca00078e0206 */
[----:B------:R3:W-:Y:S01]  /*2b010*/  STL [R1+0x8], R2 ;  /* 0x0000080201007387 */ /* 0x0007e20000100800 */
[----:B------:R-:W-:Y:S05]  /*2b020*/  BRA `(.L_x_1686) ;  /* 0x0000000400007947 */ /* 0x000fea0003800000 */
.L_x_1685:
[----:B---3--:R-:W3:Y:S01]  /*2b030*/  LDL R3, [R1+0xc] ;  /* 0x00000c0001037983 */ /* 0x008ee20000100800 */
[----:B--2---:R-:W3:Y:S02]  /*2b040*/  LDC.64 R6, c[0x0][0xc90] ;  /* 0x00032400ff067b82 */ /* 0x004ee40000000a00 */
[----:B---3--:R-:W-:-:S05]  /*2b050*/  IMAD.WIDE R6, R3, 0x4, R6 ;  /* 0x0000000403067825 */ /* 0x008fca00078e0206 */
[----:B------:R-:W2:Y:S02]  /*2b060*/  LDG.E R3, desc[UR42][R6.64] ;  /* 0x0000002a06037981 */ /* 0x000ea4000c1e1900 */
[----:B--2---:R-:W-:-:S05]  /*2b070*/  IMAD R9, R5, R3, RZ ;  /* 0x0000000305097224 */ /* 0x004fca00078e02ff */
[----:B------:R-:W-:-:S04]  /*2b080*/  IABS R4, R9 ;  /* 0x0000000900047213 */ /* 0x000fc80000000000 */
[----:B------:R-:W2:Y:S08]  /*2b090*/  I2F.RP R6, R4 ;  /* 0x0000000400067306 */ /* 0x000eb00000209400 */
[----:B--2---:R-:W2:Y:S02]  /*2b0a0*/  MUFU.RCP R6, R6 ;  /* 0x0000000600067308 */ /* 0x004ea40000001000 */
[----:B--2---:R-:W-:-:S06]  /*2b0b0*/  VIADD R6, R6, 0xffffffe ;  /* 0x0ffffffe06067836 */ /* 0x004fcc0000000000 */
[----:B------:R-:W2:Y:S02]  /*2b0c0*/  F2I.FTZ.U32.TRUNC.NTZ R7, R6 ;  /* 0x0000000600077305 */ /* 0x000ea4000021f000 */
[----:B--2---:R-:W-:-:S04]  /*2b0d0*/  IMAD.MOV R6, RZ, RZ, -R7 ;  /* 0x000000ffff067224 */ /* 0x004fc800078e0a07 */
        /* <DEDUP_REMOVED lines=15> */
[----:B------:R-:W-:-:S04]  /*2b1d0*/  @P0 VIADD R8, R8, 0x1 ;  /* 0x0000000108080836 */ /* 0x000fc80000000000 */
[----:B------:R-:W-:-:S04]  /*2b1e0*/  IMAD.MOV.U32 R4, RZ, RZ, R8 ;  /* 0x000000ffff047224 */ /* 0x000fc800078e0008 */
        /* <DEDUP_REMOVED lines=8> */
[----:B------:R-:W2:Y:S08]  /*2b270*/  I2F.RP R2, R8 ;  /* 0x0000000800027306 */ /* 0x000eb00000209400 */
[----:B--2---:R-:W2:Y:S02]  /*2b280*/  MUFU.RCP R2, R2 ;  /* 0x0000000200027308 */ /* 0x004ea40000001000 */
[----:B--2---:R-:W-:-:S06]  /*2b290*/  VIADD R2, R2, 0xffffffe ;  /* 0x0ffffffe02027836 */ /* 0x004fcc0000000000 */
[----:B------:R2:W3:Y:S02]  /*2b2a0*/  F2I.FTZ.U32.TRUNC.NTZ R3, R2 ;  /* 0x0000000200037305 */ /* 0x0004e4000021f000 */
[----:B--2---:R-:W-:Y:S01]  /*2b2b0*/  IMAD.MOV.U32 R2, RZ, RZ, RZ ;  /* 0x000000ffff027224 */ /* 0x004fe200078e00ff */
[----:B---3--:R-:W-:-:S05]  /*2b2c0*/  IADD3 R0, RZ, -R3, RZ ;  /* 0x80000003ff007210 */ /* 0x008fca0007ffe0ff */
        /* <DEDUP_REMOVED lines=15> */
[----:B------:R-:W-:-:S04]  /*2b3c0*/  @P0 VIADD R2, R2, 0x1 ;  /* 0x0000000102020836 */ /* 0x000fc80000000000 */
[----:B------:R-:W-:-:S04]  /*2b3d0*/  IMAD.MOV.U32 R0, RZ, RZ, R2 ;  /* 0x000000ffff007224 */ /* 0x000fc800078e0002 */
[----:B------:R-:W-:Y:S01]  /*2b3e0*/  @!P2 IMAD.MOV R0, RZ, RZ, -R0 ;  /* 0x000000ffff00a224 */ /* 0x000fe200078e0a00 */
[----:B------:R-:W-:Y:S01]  /*2b3f0*/  @!P1 LOP3.LUT R0, RZ, R7, RZ, 0x33, !PT ;  /* 0x00000007ff009212 */ /* 0x000fe200078e33ff */
[----:B------:R-:W-:-:S04]  /*2b400*/  IMAD.MOV R7, RZ, RZ, -R7 ;  /* 0x000000ffff077224 */ /* 0x000fc800078e0a07 */
[----:B------:R-:W-:-:S05]  /*2b410*/  IMAD R2, R0, R7, R4 ;  /* 0x0000000700027224 */ /* 0x000fca00078e0204 */
[----:B------:R2:W-:Y:S02]  /*2b420*/  STL [R1+0x8], R2 ;  /* 0x0000080201007387 */ /* 0x0005e40000100800 */
.L_x_1686:
[----:B------:R-:W-:-:S05]  /*2b430*/  LOP3.LUT R0, RZ, R0, RZ, 0x33, !PT ;  /* 0x00000000ff007212 */ /* 0x000fca00078e33ff */
[----:B------:R-:W-:-:S05]  /*2b440*/  IMAD.IADD R0, R5, 0x1, R0 ;  /* 0x0000000105007824 */ /* 0x000fca00078e0200 */
[----:B------:R4:W-:Y:S01]  /*2b450*/  STL [R1+0x4], R0 ;  /* 0x0000040001007387 */ /* 0x0009e20000100800 */
[----:B------:R-:W-:Y:S05]  /*2b460*/  BRA `(.L_x_1687) ;  /* 0x0000000000287947 */ /* 0x000fea0003800000 */
.L_x_1679:
[----:B------:R-:W-:Y:S01]  /*2b470*/  UMOV UR4, URZ ;  /* 0x0000003f00047c82 */ /* 0x000fe20008000000 */
[----:B------:R-:W-:Y:S01]  /*2b480*/  ULDC UR6, c[0x0][0xc3c] ;  /* 0x00030f0000067ab9 */ /* 0x000fe20000000800 */
[----:B------:R-:W-:Y:S01]  /*2b490*/  UMOV UR5, URZ ;  /* 0x0000003f00057c82 */ /* 0x000fe20008000000 */
[----:B------:R2:W-:Y:S01]  /*2b4a0*/  STL [R1], R0 ;  /* 0x0000000001007387 */ /* 0x0005e20000100800 */
[----:B------:R-:W-:Y:S02]  /*2b4b0*/  IMAD.U32 R3, RZ, RZ, UR4 ;  /* 0x00000004ff037e24 */ /* 0x000fe4000f8e00ff */
[----:B------:R-:W-:-:S03]  /*2b4c0*/  IMAD.U32 R2, RZ, RZ, UR5 ;  /* 0x00000005ff027e24 */ /* 0x000fc6000f8e00ff */
[----:B------:R3:W-:Y:S01]  /*2b4d0*/  STL [R1+0x4], R3 ;  /* 0x0000040301007387 */ /* 0x0007e20000100800 */
[----:B--2---:R-:W-:-:S05]  /*2b4e0*/  IMAD.U32 R0, RZ, RZ, UR6 ;  /* 0x00000006ff007e24 */ /* 0x004fca000f8e00ff */
[----:B------:R3:W-:Y:S04]  /*2b4f0*/  STL [R1+0xc], R0 ;  /* 0x00000c0001007387 */ /* 0x0007e80000100800 */
[----:B------:R3:W-:Y:S02]  /*2b500*/  STL [R1+0x8], R2 ;  /* 0x0000080201007387 */ /* 0x0007e40000100800 */
.L_x_1687:
[----:B--23--:R-:W2:Y:S04]  /*2b510*/  LDL R2, [R1+0xc] ;  /* 0x00000c0001027983 */ /* 0x00cea80000100800 */
[----:B------:R-:W3:Y:S04]  /*2b520*/  LDL R3, [R1+0x8] ;  /* 0x0000080001037983 */ /* 0x000ee80000100800 */
[----:B------:R-:W5:Y:S04]  /*2b530*/  LDL R4, [R1] ;  /* 0x0000000001047983 */ /* 0x000f680000100800 */
[----:B------:R-:W5:Y:S01]  /*2b540*/  LDL R5, [R1+0x4] ;  /* 0x0000040001057983 */ /* 0x000f620000100800 */
[----:B----4-:R-:W4:Y:S01]  /*2b550*/  S2R R0, SR_TID.X ;  /* 0x0000000000007919 */ /* 0x010f220000002100 */
[----:B------:R-:W-:Y:S05]  /*2b560*/  WARPSYNC.ALL ;  /* 0x0000000000007948 */ /* 0x000fea0003800000 */
[----:B----4-:R-:W-:Y:S01]  /*2b570*/  LOP3.LUT R0, R0, 0x1f, RZ, 0xc0, !PT ;  /* 0x0000001f00007812 */ /* 0x010fe200078ec0ff */
[----:B------:R-:W-:Y:S03]  /*2b580*/  BAR.SYNC.DEFER_BLOCKING 0x4, 0x180 ;  /* 0x0106000000007b1d */ /* 0x000fe60000010000 */
[----:B------:R-:W-:-:S13]  /*2b590*/  ISETP.NE.AND P0, PT, R0, RZ, PT ;  /* 0x000000ff0000720c */ /* 0x000fda0003f05270 */
[----:B------:R-:W4:Y:S01]  /*2b5a0*/  @!P0 S2R R0, SR_CgaCtaId ;  /* 0x0000000000008919 */ /* 0x000f220000008800 */
[----:B--2---:R-:W-:Y:S01]  /*2b5b0*/  IMAD.MOV.U32 R7, RZ, RZ, R2 ;  /* 0x000000ffff077224 */ /* 0x004fe200078e0002 */
[----:B------:R-:W-:Y:S01]  /*2b5c0*/  @!P0 MOV R2, 0x400 ;  /* 0x0000040000028802 */ /* 0x000fe20000000f00 */
[----:B---3--:R-:W-:-:S03]  /*2b5d0*/  IMAD.MOV.U32 R6, RZ, RZ, R3 ;  /* 0x000000ffff067224 */ /* 0x008fc600078e0003 */
[----:B----4-:R-:W-:-:S05]  /*2b5e0*/  @!P0 LEA R18, R0, R2, 0x18 ;  /* 0x0000000200128211 */ /* 0x010fca00078ec0ff */
[----:B-----5:R2:W-:Y:S01]  /*2b5f0*/  @!P0 STS.128 [R18+0x228d0], R4 ;  /* 0x0228d00412008388 */ /* 0x0205e20000000c00 */
[----:B------:R-:W-:Y:S06]  /*2b600*/  BAR.ARV 0x5, 0x180 ;  /* 0x0146000000007b1d */ /* 0x000fec0000002000 */
.L_x_1676:
[----:B------:R-:W4:Y:S01]  /*2b610*/  LDL R0, [R1+0xc] ;  /* 0x00000c0001007983 */ /* 0x000f220000100800 */
[----:B------:R-:W-:Y:S02]  /*2b620*/  ULDC UR4, c[0x0][0xc3c] ;  /* 0x00030f0000047ab9 */ /* 0x000fe40000000800 */
[----:B----4-:R-:W-:-:S13]  /*2b630*/  ISETP.GE.AND P0, PT, R0, UR4, PT ;  /* 0x0000000400007c0c */ /* 0x010fda000bf06270 */
[----:B------:R-:W-:Y:S05]  /*2b640*/  @!P0 BRA `(.L_x_1688) ;  /* 0xffffff9400b88947 */ /* 0x000fea000383ffff */
[----:B------:R-:W-:Y:S05]  /*2b650*/  BSYNC B7 ;  /* 0x0000000000077941 */ /* 0x000fea0003800000 */
.L_x_1558:
[----:B---3--:R-:W3:Y:S01]  /*2b660*/  LDL.LU R0, [R1+0x58] ;  /* 0x0000580001007983 */ /* 0x008ee20000300800 */
[----:B------:R-:W-:Y:S01]  /*2b670*/  BSSY B0, `(.L_x_1689) ;  /* 0x000000b000007945 */ /* 0x000fe20003800000 */
[----:B-12---:R-:W1:Y:S01]  /*2b680*/  S2R R5, SR_CgaCtaId ;  /* 0x0000000000057919 */ /* 0x006e620000008800 */
[----:B---3--:R-:W-:-:S05]  /*2b690*/  VIADD R0, R0, 0x1 ;  /* 0x0000000100007836 */ /* 0x008fca0000000000 */
[----:B0-----:R-:W-:-:S04]  /*2b6a0*/  LEA.HI R2, R0, R0, RZ, 0x1 ;  /* 0x0000000000027211 */ /* 0x001fc800078f08ff */
[----:B------:R-:W-:-:S05]  /*2b6b0*/  LOP3.LUT R3, R2, 0xfffffffe, RZ, 0xc0, !PT ;  /* 0xfffffffe02037812 */ /* 0x000fca00078ec0ff */
[----:B------:R-:W-:Y:S01]  /*2b6c0*/  IMAD.IADD R3, R0, 0x1, -R3 ;  /* 0x0000000100037824 */ /* 0x000fe200078e0a03 */
[----:B------:R-:W-:-:S04]  /*2b6d0*/  MOV R0, 0x400 ;  /* 0x0000040000007802 */ /* 0x000fc80000000f00 */
[----:B-1----:R-:W-:Y:S02]  /*2b6e0*/  LEA R0, R5, R0, 0x18 ;  /* 0x0000000005007211 */ /* 0x002fe400078ec0ff */
[----:B------:R-:W-:-:S04]  /*2b6f0*/  SHF.L.U32 R3, R3, 0x1f, RZ ;  /* 0x0000001f03037819 */ /* 0x000fc800000006ff */
[----:B------:R-:W0:Y:S02]  /*2b700*/  SYNCS.PHASECHK.TRANS64.TRYWAIT P0, [R0+URZ+0x22820], R3 ;  /* 0x02282003000075a7 */ /* 0x000e24000800017f */
[----:B0-----:R-:W-:Y:S05]  /*2b710*/  @!P0 BRA `(.L_x_1690) ;  /* 0x0000004c00088947 */ /* 0x001fea0003800000 */
.L_x_1886:
[----:B------:R-:W-:Y:S05]  /*2b720*/  BSYNC B0 ;  /* 0x0000000000007941 */ /* 0x000fea0003800000 */
.L_x_1689:
[----:B------:R-:W-:-:S03]  /*2b730*/  UMOV UR4, 0xffffffff ;  /* 0xffffffff00047882 */ /* 0x000fc60000000000 */
[----:B------:R-:W-:Y:S05]  /*2b740*/  BRA.DIV UR4, `(.L_x_1691) ;  /* 0x0000004e04107947 */ /* 0x000fea000b800000 */
[----:B------:R-:W1:Y:S02]  /*2b750*/  S2R R2, SR_TID.X ;  /* 0x0000000000027919 */ /* 0x000e640000002100 */
[----:B-1----:R-:W-:-:S04]  /*2b760*/  SHF.R.U32.HI R2, RZ, 0x5, R2 ;  /* 0x00000005ff027819 */ /* 0x002fc80000011602 */
[----:B------:R-:W-:-:S05]  /*2b770*/  LOP3.LUT R2, R2, 0x3, RZ, 0xc0, !PT ;  /* 0x0000000302027812 */ /* 0x000fca00078ec0ff */
[----:B------:R1:W2:Y:S02]  /*2b780*/  SHFL.IDX PT, R14, R2, RZ, 0x1f ;  /* 0x00001fff020e7589 */ /* 0x0002a400000e0000 */
.L_x_1889:
[----:B--2---:R-:W-:-:S13]  /*2b790*/  ISETP.NE.AND P0, PT, R14, RZ, PT ;  /* 0x000000ff0e00720c */ /* 0x004fda0003f05270 */
[----:B------:R-:W-:Y:S05]  /*2b7a0*/  @P0 BRA `(.L_x_1316) ;  /* 0x0000000000b00947 */ /* 0x000fea0003800000 */
[----:B------:R-:W-:-:S03]  /*2b7b0*/  UMOV UR4, 0xffffffff ;  /* 0xffffffff00047882 */ /* 0x000fc60000000000 */
[----:B------:R-:W-:Y:S05]  /*2b7c0*/  BRA.DIV UR4, `(.L_x_1692) ;  /* 0x0000004e04247947 */ /* 0x000fea000b800000 */
[----:B------:R-:W-:-:S13]  /*2b7d0*/  ELECT P6, URZ, PT ;  /* 0x00000000003f782f */ /* 0x000fda00038c0000 */
.L_x_1892:
[----:B------:R-:W-:Y:S05]  /*2b7e0*/  @!P6 BRA `(.L_x_1316) ;  /* 0x0000000000a0e947 */ /* 0x000fea0003800000 */
[----:B------:R-:W-:-:S06]  /*2b7f0*/  ULOP3.LUT UR4, UR36, 0x2, URZ, 0xfc, !UPT ;  /* 0x0000000224047892 */ /* 0x000fcc000f8efc3f */
[----:B-1----:R-:W-:-:S05]  /*2b800*/  IMAD.U32 R2, RZ, RZ, UR4 ;  /* 0x00000004ff027e24 */ /* 0x002fca000f8e00ff */
[----:B------:R-:W-:-:S13]  /*2b810*/  ISETP.NE.AND P0, PT, R2, 0x3, PT ;  /* 0x000000030200780c */ /* 0x000fda0003f05270 */
[----:B------:R-:W-:Y:S05]  /*2b820*/  @!P0 BRA `(.L_x_1693) ;  /* 0x0000000000048947 */ /* 0x000fea0003800000 */
[----:B------:R-:W-:Y:S01]  /*2b830*/  BPT.TRAP 0x1 ;  /* 0x000000040000795c */ /* 0x000fe20000300000 */
.L_x_1693:
[----:B0-----:R-:W2:Y:S04]  /*2b840*/  LDL R3, [R1+0x10] ;  /* 0x0000100001037983 */ /* 0x001ea80000100800 */
[----:B------:R-:W3:Y:S01]  /*2b850*/  LDL.LU R7, [R1+0x18] ;  /* 0x0000180001077983 */ /* 0x000ee20000300800 */
[----:B------:R-:W-:-:S04]  /*2b860*/  VIADD R2, R0, 0x22840 ;  /* 0x0002284000027836 */ /* 0x000fc80000000000 */
[C---:B--2---:R-:W-:Y:S02]  /*2b870*/  IMAD R6, R3.reuse, 0x8, R2 ;  /* 0x0000000803067824 */ /* 0x044fe400078e0202 */
[----:B------:R-:W-:Y:S01]  /*2b880*/  VIADD R3, R3, 0x1 ;  /* 0x0000000103037836 */ /* 0x000fe20000000000 */
[----:B---3--:R-:W-:-:S04]  /*2b890*/  SHF.L.U32 R5, R7, 0x1f, RZ ;  /* 0x0000001f07057819 */ /* 0x008fc800000006ff */
[C---:B------:R-:W-:Y:S01]  /*2b8a0*/  ISETP.NE.AND P2, PT, R3.reuse, 0x2, PT ;  /* 0x000000020300780c */ /* 0x040fe20003f45270 */
[----:B------:R-:W0:Y:S03]  /*2b8b0*/  SYNCS.PHASECHK.TRANS64.TRYWAIT P1, [R6+URZ], R5 ;  /* 0x00000005060075a7 */ /* 0x000e26000802017f */
[----:B------:R-:W-:Y:S02]  /*2b8c0*/  SEL R4, RZ, 0x1, P2 ;  /* 0x00000001ff047807 */ /* 0x000fe40001000000 */
[----:B------:R-:W-:Y:S02]  /*2b8d0*/  SEL R3, R3, RZ, P2 ;  /* 0x000000ff03037207 */ /* 0x000fe40001000000 */
[----:B------:R-:W-:-:S03]  /*2b8e0*/  LOP3.LUT R4, R7, R4, RZ, 0x3c, !PT ;  /* 0x0000000407047212 */ /* 0x000fc600078e3cff */
[----:B------:R-:W-:Y:S01]  /*2b8f0*/  IMAD R7, R3, 0x8, R2 ;  /* 0x0000000803077824 */ /* 0x000fe200078e0202 */
[----:B------:R-:W-:Y:S01]  /*2b900*/  SHF.L.U32 R2, R4, 0x1f, RZ ;  /* 0x0000001f04027819 */ /* 0x000fe200000006ff */
[----:B0-----:R-:W-:Y:S06]  /*2b910*/  @!P1 BRA `(.L_x_1694) ;  /* 0x0000004800f09947 */ /* 0x001fec0003800000 */
.L_x_1893:
[----:B------:R-:W1:Y:S02]  /*2b920*/  SYNCS.PHASECHK.TRANS64.TRYWAIT P1, [R7+URZ], R2 ;  /* 0x00000002070075a7 */ /* 0x000e64000802017f */
[----:B-1----:R-:W-:Y:S05]  /*2b930*/  @!P1 BRA `(.L_x_1695) ;  /* 0x0000004800fc9947 */ /* 0x002fea0003800000 */
.L_x_1894:
[----:B------:R-:W-:Y:S05]  /*2b940*/  @!P0 BRA `(.L_x_1696) ;  /* 0x0000000000048947 */ /* 0x000fea0003800000 */
[----:B------:R-:W-:Y:S01]  /*2b950*/  BPT.TRAP 0x1 ;  /* 0x000000040000795c */ /* 0x000fe20000300000 */
.L_x_1696:
[----:B------:R-:W2:Y:S02]  /*2b960*/  LDL.LU R4, [R1+0x10] ;  /* 0x0000100001047983 */ /* 0x000ea40000300800 */
[----:B--2---:R-:W-:-:S04]  /*2b970*/  IMAD R4, R4, 0x8, R0 ;  /* 0x0000000804047824 */ /* 0x004fc800078e0200 */
[----:B------:R-:W2:Y:S02]  /*2b980*/  SYNCS.PHASECHK.TRANS64.TRYWAIT P1, [R4+URZ+0x22860], R5 ;  /* 0x02286005040075a7 */ /* 0x000ea4000802017f */
[----:B--2---:R-:W-:Y:S05]  /*2b990*/  @!P1 BRA `(.L_x_1697) ;  /* 0x0000004800f89947 */ /* 0x004fea0003800000 */
.L_x_1895:
[----:B------:R-:W-:Y:S05]  /*2b9a0*/  @!P0 BRA `(.L_x_1698) ;  /* 0x0000000000048947 */ /* 0x000fea0003800000 */
[----:B------:R-:W-:Y:S01]  /*2b9b0*/  BPT.TRAP 0x1 ;  /* 0x000000040000795c */ /* 0x000fe20000300000 */
.L_x_1698:
[----:B------:R-:W-:-:S04]  /*2b9c0*/  IMAD R3, R3, 0x8, R0 ;  /* 0x0000000803037824 */ /* 0x000fc800078e0200 */
[----:B------:R-:W3:Y:S02]  /*2b9d0*/  SYNCS.PHASECHK.TRANS64.TRYWAIT P1, [R3+URZ+0x22860], R2 ;  /* 0x02286002030075a7 */ /* 0x000ee4000802017f */
[----:B---3--:R-:W-:Y:S05]  /*2b9e0*/  @!P1 BRA `(.L_x_1699) ;  /* 0x0000004800f89947 */ /* 0x008fea0003800000 */
.L_x_1896:
[----:B------:R-:W-:Y:S05]  /*2b9f0*/  @!P0 BRA `(.L_x_1700) ;  /* 0x0000000000048947 */ /* 0x000fea0003800000 */
[----:B------:R-:W-:Y:S01]  /*2ba00*/  BPT.TRAP 0x1 ;  /* 0x000000040000795c */ /* 0x000fe20000300000 */
.L_x_1700:
[----:B------:R-:W4:Y:S02]  /*2ba10*/  SYNCS.PHASECHK.TRANS64.TRYWAIT P0, [R4+URZ+0x22880], R5 ;  /* 0x02288005040075a7 */ /* 0x000f24000800017f */
[----:B----4-:R-:W-:Y:S05]  /*2ba20*/  @!P0 BRA `(.L_x_1701) ;  /* 0x0000004800fc8947 */ /* 0x010fea0003800000 */
.L_x_1702:
[----:B------:R0:W0:Y:S02]  /*2ba30*/  SYNCS.PHASECHK.TRANS64.TRYWAIT P0, [R3+URZ+0x22880], R2 ;  /* 0x02288002030075a7 */ /* 0x000024000800017f */
[----:B0-----:R-:W-:Y:S05]  /*2ba40*/  @!P0 NANOSLEEP.SYNCS 0x989680 ;  /* 0x009896800000895d */ /* 0x001fea0003900000 */
[----:B------:R-:W0:Y:S02]  /*2ba50*/  @!P0 SYNCS.PHASECHK.TRANS64 P0, [R3+URZ+0x22880], R2 ;  /* 0x02288002030085a7 */ /* 0x000e24000800007f */
[----:B0-----:R-:W-:Y:S05]  /*2ba60*/  @!P0 BRA `(.L_x_1702) ;  /* 0xfffffffc00f08947 */ /* 0x001fea000383ffff */
.L_x_1316:
[----:B------:R-:W-:Y:S05]  /*2ba70*/  BSYNC B8 ;  /* 0x0000000000087941 */ /* 0x000fea0003800000 */
.L_x_1313:
[----:B------:R-:W-:Y:S05]  /*2ba80*/  EXIT ;  /* 0x000000000000794d */ /* 0x000fea0003800000 */
.L_x_1342:
[----:B0-----:R0:W1:Y:S02]  /*2ba90*/  SYNCS.PHASECHK.TRANS64.TRYWAIT P3, [R108+URZ+0x22890], R110 ;  /* 0x0228906e6c0075a7 */ /* 0x001064000806017f */
[----:B-1----:R-:W-:Y:S05]  /*2baa0*/  @!P3 NANOSLEEP.SYNCS 0x989680 ;  /* 0x009896800000b95d */ /* 0x002fea0003900000 */
[----:B------:R-:W1:Y:S02]  /*2bab0*/  @!P3 SYNCS.PHASECHK.TRANS64 P3, [R108+URZ+0x22890], R110 ;  /* 0x0228906e6c00b5a7 */ /* 0x000e64000806007f */
[----:B-1----:R-:W-:Y:S05]  /*2bac0*/  @!P3 BRA `(.L_x_1342) ;  /* 0xfffffffc00f0b947 */ /* 0x002fea000383ffff */
[----:B------:R-:W-:Y:S05]  /*2bad0*/  BRA `(.L_x_1703) ;  /* 0xfffffd7800b07947 */ /* 0x000fea000383ffff */
.L_x_1370:
[----:B-1----:R1:W2:Y:S02]  /*2bae0*/  SYNCS.PHASECHK.TRANS64.TRYWAIT P3, [R108+URZ+0x22890], R110 ;  /* 0x0228906e6c0075a7 */ /* 0x0022a4000806017f */
[----:B--2---:R-:W-:Y:S05]  /*2baf0*/  @!P3 NANOSLEEP.SYNCS 0x989680 ;  /* 0x009896800000b95d */ /* 0x004fea0003900000 */
[----:B------:R-:W2:Y:S02]  /*2bb00*/  @!P3 SYNCS.PHASECHK.TRANS64 P3, [R108+URZ+0x22890], R110 ;  /* 0x0228906e6c00b5a7 */ /* 0x000ea4000806007f */
[----:B--2---:R-:W-:Y:S05]  /*2bb10*/  @!P3 BRA `(.L_x_1370) ;  /* 0xfffffffc00f0b947 */ /* 0x004fea000383ffff */
[----:B------:R-:W-:Y:S05]  /*2bb20*/  BRA `(.L_x_1704) ;  /* 0xfffffda800387947 */ /* 0x000fea000383ffff */
.L_x_1383:
[----:B0-----:R0:W1:Y:S02]  /*2bb30*/  SYNCS.PHASECHK.TRANS64.TRYWAIT P2, [R108+URZ+0x22890], R110 ;  /* 0x0228906e6c0075a7 */ /* 0x001064000804017f */
[----:B-1----:R-:W-:Y:S05]  /*2bb40*/  @!P2 NANOSLEEP.SYNCS 0x989680 ;  /* 0x009896800000a95d */ /* 0x002fea0003900000 */
[----:B------:R-:W1:Y:S02]  /*2bb50*/  @!P2 SYNCS.PHASECHK.TRANS64 P2, [R108+URZ+0x22890], R110 ;  /* 0x0228906e6c00a5a7 */ /* 0x000e64000804007f */
[----:B-1----:R-:W-:Y:S05]  /*2bb60*/  @!P2 BRA `(.L_x_1383) ;  /* 0xfffffffc00f0a947 */ /* 0x002fea000383ffff */
[----:B------:R-:W-:Y:S05]  /*2bb70*/  BRA `(.L_x_1705) ;  /* 0xfffffdd400fc7947 */ /* 0x000fea000383ffff */
.L_x_1387:
[----:B--2---:R2:W3:Y:S02]  /*2bb80*/  SYNCS.PHASECHK.TRANS64.TRYWAIT P1, [R108+URZ+0x228b0], R110 ;  /* 0x0228b06e6c0075a7 */ /* 0x0044e4000802017f */
[----:B---3--:R-:W-:Y:S05]  /*2bb90*/  @!P1 NANOSLEEP.SYNCS 0x989680 ;  /* 0x009896800000995d */ /* 0x008fea0003900000 */
[----:B------:R-:W3:Y:S02]  /*2bba0*/  @!P1 SYNCS.PHASECHK.TRANS64 P1, [R108+URZ+0x228b0], R110 ;  /* 0x0228b06e6c0095a7 */ /* 0x000ee4000802007f */
[----:B---3--:R-:W-:Y:S05]  /*2bbb0*/  @!P1 BRA `(.L_x_1387) ;  /* 0xfffffffc00f09947 */ /* 0x008fea000383ffff */
[----:B------:R-:W-:Y:S05]  /*2bbc0*/  BRA `(.L_x_1706) ;  /* 0xfffffdd800947947 */ /* 0x000fea000383ffff */
.L_x_1403:
[----:B------:R-:W1:Y:S01]  /*2bbd0*/  S2R R2, SR_TID.X ;  /* 0x0000000000027919 */ /* 0x000e620000002100 */
[----:B------:R-:W-:Y:S01]  /*2bbe0*/  BSSY B0, `(.L_x_1707) ;  /* 0x000000c000007945 */ /* 0x000fe20003800000 */
[----:B------:R-:W-:Y:S02]  /*2bbf0*/  IMAD.MOV.U32 R12, RZ, RZ, RZ ;  /* 0x000000ffff0c7224 */ /* 0x000fe400078e00ff */
[----:B------:R-:W-:Y:S02]  /*2bc00*/  IMAD.MOV.U32 R11, RZ, RZ, 0x1f ;  /* 0x0000001fff0b7424 */ /* 0x000fe400078e00ff */
[----:B------:R-:W-:Y:S02]  /*2bc10*/  IMAD.MOV.U32 R15, RZ, RZ, -0x1 ;  /* 0xffffffffff0f7424 */ /* 0x000fe400078e00ff */
[----:B-1----:R-:W-:-:S05]  /*2bc20*/  VIADD R3, R2, 0xffffff80 ;  /* 0xffffff8002037836 */ /* 0x002fca0000000000 */
[----:B------:R-:W-:-:S04]  /*2bc30*/  SHF.R.S32.HI R2, RZ, 0x1f, R3 ;  /* 0x0000001fff027819 */ /* 0x000fc80000011403 */
[----:B------:R-:W-:-:S04]  /*2bc40*/  LEA.HI R2, R2, R3, RZ, 0x7 ;  /* 0x0000000302027211 */ /* 0x000fc800078f38ff */
[----:B------:R-:W-:-:S05]  /*2bc50*/  SHF.R.S32.HI R2, RZ, 0x7, R2 ;  /* 0x00000007ff027819 */ /* 0x000fca0000011402 */
[----:B------:R-:W-:-:S07]  /*2bc60*/  IMAD.MOV.U32 R13, RZ, RZ, R2 ;  /* 0x000000ffff0d7224 */ /* 0x000fce00078e0002 */
[----:B0----5:R-:W-:Y:S05]  /*2bc70*/  WARPSYNC.COLLECTIVE R15, `(.L_x_1708) ;  /* 0x000000000f087348 */ /* 0x021fea0003c00000 */
[----:B------:R1:W2:Y:S02]  /*2bc80*/  SHFL.IDX P6, R14, R13, R12, R11 ;  /* 0x0000000c0d0e7389 */ /* 0x0002a400000c000b */
[----:B012--5:R-:W-:Y:S01]  /*2bc90*/  ENDCOLLECTIVE ;  /* 0x000000000000791b */ /* 0x027fe20003800000 */
.L_x_1708:
[----:B------:R-:W-:Y:S05]  /*2bca0*/  BSYNC B0 ;  /* 0x0000000000007941 */ /* 0x000fea0003800000 */
.L_x_1707:
[----:B------:R-:W-:Y:S01]  /*2bcb0*/  IMAD.MOV.U32 R179, RZ, RZ, R14 ;  /* 0x000000ffffb37224 */ /* 0x000fe200078e000e */
[----:B------:R-:W-:Y:S06]  /*2bcc0*/  BRA `(.L_x_1709) ;  /* 0xfffffde800007947 */ /* 0x000fec000383ffff */
.L_x_1413:
[----:B------:R-:W-:Y:S01]  /*2bcd0*/  BSSY B1, `(.L_x_1710) ;  /* 0x0000007000017945 */ /* 0x000fe20003800000 */
[----:B------:R-:W-:Y:S02]  /*2bce0*/  IMAD.MOV.U32 R12, RZ, RZ, RZ ;  /* 0x000000ffff0c7224 */ /* 0x000fe400078e00ff */
[----:B------:R-:W-:Y:S02]  /*2bcf0*/  IMAD.MOV.U32 R11, RZ, RZ, 0x1e1f ;  /* 0x00001e1fff0b7424 */ /* 0x000fe400078e00ff */
[----:B------:R-:W-:-:S07]  /*2bd00*/  IMAD.MOV.U32 R15, RZ, RZ, -0x1 ;  /* 0xffffffffff0f7424 */ /* 0x000fce00078e00ff */
[----:B0-----:R-:W-:Y:S05]  /*2bd10*/  WARPSYNC.COLLECTIVE R15, `(.L_x_1711) ;  /* 0x000000000f087348 */ /* 0x001fea0003c00000 */
[----:B------:R1:W2:Y:S02]  /*2bd20*/  SHFL.IDX P6, R14, R13, R12, R11 ;  /* 0x0000000c0d0e7389 */ /* 0x0002a400000c000b */
[----:B012---:R-:W-:Y:S01]  /*2bd30*/  ENDCOLLECTIVE ;  /* 0x000000000000791b */ /* 0x007fe20003800000 */
.L_x_1711:
[----:B------:R-:W-:Y:S05]  /*2bd40*/  BSYNC B1 ;  /* 0x0000000000017941 */ /* 0x000fea0003800000 */
.L_x_1710:
[----:B------:R-:W-:Y:S02]  /*2bd50*/  IMAD.MOV.U32 R13, RZ, RZ, R0 ;  /* 0x000000ffff0d7224 */ /* 0x000fe400078e0000 */
[----:B------:R-:W-:Y:S02]  /*2bd60*/  IMAD.MOV.U32 R12, RZ, RZ, RZ ;  /* 0x000000ffff0c7224 */ /* 0x000fe400078e00ff */
[----:B------:R-:W-:Y:S02]  /*2bd70*/  IMAD.MOV.U32 R11, RZ, RZ, 0x1e1f ;  /* 0x00001e1fff0b7424 */ /* 0x000fe400078e00ff */
[----:B------:R-:W-:Y:S02]  /*2bd80*/  IMAD.MOV.U32 R15, RZ, RZ, -0x1 ;  /* 0xffffffffff0f7424 */ /* 0x000fe400078e00ff */
[----:B------:R-:W-:-:S07]  /*2bd90*/  IMAD.MOV.U32 R3, RZ, RZ, R14 ;  /* 0x000000ffff037224 */ /* 0x000fce00078e000e */
[----:B------:R-:W-:Y:S05]  /*2bda0*/  WARPSYNC.COLLECTIVE R15, `(.L_x_1712) ;  /* 0x000000000f087348 */ /* 0x000fea0003c00000 */
[----:B------:R0:W1:Y:S02]  /*2bdb0*/  SHFL.IDX P6, R14, R13, R12, R11 ;  /* 0x0000000c0d0e7389 */ /* 0x00006400000c000b */
[----:B01----:R-:W-:Y:S01]  /*2bdc0*/  ENDCOLLECTIVE ;  /* 0x000000000000791b */ /* 0x003fe20003800000 */
.L_x_1712:
[----:B------:R-:W-:Y:S02]  /*2bdd0*/  IMAD.MOV.U32 R13, RZ, RZ, R5 ;  /* 0x000000ffff0d7224 */ /* 0x000fe400078e0005 */
[----:B------:R-:W-:-:S07]  /*2bde0*/  IMAD.MOV.U32 R0, RZ, RZ, R14 ;  /* 0x000000ffff007224 */ /* 0x000fce00078e000e */
[----:B------:R-:W-:Y:S05]  /*2bdf0*/  WARPSYNC.COLLECTIVE R15, `(.L_x_1713) ;  /* 0x000000000f087348 */ /* 0x000fea0003c00000 */
[----:B------:R0:W1:Y:S02]  /*2be00*/  SHFL.IDX P6, R14, R13, R12, R11 ;  /* 0x0000000c0d0e7389 */ /* 0x00006400000c000b */
[----:B01----:R-:W-:Y:S01]  /*2be10*/  ENDCOLLECTIVE ;  /* 0x000000000000791b */ /* 0x003fe20003800000 */
.L_x_1713:
[----:B------:R-:W-:Y:S02]  /*2be20*/  IMAD.MOV.U32 R13, RZ, RZ, R4 ;  /* 0x000000ffff0d7224 */ /* 0x000fe400078e0004 */
[----:B------:R-:W-:-:S07]  /*2be30*/  IMAD.MOV.U32 R5, RZ, RZ, R14 ;  /* 0x000000ffff057224 */ /* 0x000fce00078e000e */
[----:B------:R-:W-:Y:S05]  /*2be40*/  WARPSYNC.COLLECTIVE R15, `(.L_x_1714) ;  /* 0x000000000f087348 */ /* 0x000fea0003c00000 */
[----:B------:R0:W1:Y:S02]  /*2be50*/  SHFL.IDX P6, R14, R13, R12, R11 ;  /* 0x0000000c0d0e7389 */ /* 0x00006400000c000b */
[----:B01----:R-:W-:Y:S01]  /*2be60*/  ENDCOLLECTIVE ;  /* 0x000000000000791b */ /* 0x003fe20003800000 */
.L_x_1714:
[----:B------:R-:W-:Y:S01]  /*2be70*/  IMAD.MOV.U32 R4, RZ, RZ, R14 ;  /* 0x000000ffff047224 */ /* 0x000fe200078e000e */
[----:B------:R-:W-:Y:S06]  /*2be80*/  BRA `(.L_x_1715) ;  /* 0xfffffdec00d87947 */ /* 0x000fec000383ffff */
.L_x_1417:
[----:B-1----:R1:W2:Y:S02]  /*2be90*/  SYNCS.PHASECHK.TRANS64.TRYWAIT P0, [R16+URZ+0x22800], R3 ;  /* 0x02280003100075a7 */ /* 0x0022a4000800017f */
[----:B--2---:R-:W-:Y:S05]  /*2bea0*/  @!P0 NANOSLEEP.SYNCS 0x989680 ;  /* 0x009896800000895d */ /* 0x004fea0003900000 */
[----:B------:R-:W2:Y:S02]  /*2beb0*/  @!P0 SYNCS.PHASECHK.TRANS64 P0, [R16+URZ+0x22800], R3 ;  /* 0x02280003100085a7 */ /* 0x000ea4000800007f */
[----:B--2---:R-:W-:Y:S05]  /*2bec0*/  @!P0 BRA `(.L_x_1417) ;  /* 0xfffffffc00f08947 */ /* 0x004fea000383ffff */
[----:B------:R-:W-:Y:S05]  /*2bed0*/  BRA `(.L_x_1716) ;  /* 0xfffffdf4001c7947 */ /* 0x000fea000383ffff */
.L_x_1429:
[----:B------:R-:W-:Y:S01]  /*2bee0*/  BSSY B1, `(.L_x_1717) ;  /* 0x0000007000017945 */ /* 0x000fe20003800000 */
[----:B------:R-:W-:Y:S02]  /*2bef0*/  IMAD.MOV.U32 R12, RZ, RZ, RZ ;  /* 0x000000ffff0c7224 */ /* 0x000fe400078e00ff */
[----:B------:R-:W-:Y:S02]  /*2bf00*/  IMAD.MOV.U32 R11, RZ, RZ, 0x1e1f ;  /* 0x00001e1fff0b7424 */ /* 0x000fe400078e00ff */
[----:B------:R-:W-:-:S07]  /*2bf10*/  IMAD.MOV.U32 R15, RZ, RZ, -0x1 ;  /* 0xffffffffff0f7424 */ /* 0x000fce00078e00ff */
[----:B0-----:R-:W-:Y:S05]  /*2bf20*/  WARPSYNC.COLLECTIVE R15, `(.L_x_1718) ;  /* 0x000000000f087348 */ /* 0x001fea0003c00000 */
[----:B------:R1:W2:Y:S02]  /*2bf30*/  SHFL.IDX P6, R14, R13, R12, R11 ;  /* 0x0000000c0d0e7389 */ /* 0x0002a400000c000b */
[----:B012---:R-:W-:Y:S01]  /*2bf40*/  ENDCOLLECTIVE ;  /* 0x000000000000791b */ /* 0x007fe20003800000 */
.L_x_1718:
[----:B------:R-:W-:Y:S05]  /*2bf50*/  BSYNC B1 ;  /* 0x0000000000017941 */ /* 0x000fea0003800000 */
.L_x_1717:
        /* <DEDUP_REMOVED lines=8> */
.L_x_1719:
[----:B------:R-:W-:Y:S02]  /*2bfe0*/  IMAD.MOV.U32 R13, RZ, RZ, R20 ;  /* 0x000000ffff0d7224 */ /* 0x000fe400078e0014 */
[----:B------:R-:W-:-:S07]  /*2bff0*/  IMAD.MOV.U32 R3, RZ, RZ, R14 ;  /* 0x000000ffff037224 */ /* 0x000fce00078e000e */
[----:B------:R-:W-:Y:S05]  /*2c000*/  WARPSYNC.COLLECTIVE R15, `(.L_x_1720) ;  /* 0x000000000f087348 */ /* 0x000fea0003c00000 */
[----:B------:R0:W1:Y:S02]  /*2c010*/  SHFL.IDX P6, R14, R13, R12, R11 ;  /* 0x0000000c0d0e7389 */ /* 0x00006400000c000b */
[----:B01----:R-:W-:Y:S01]  /*2c020*/  ENDCOLLECTIVE ;  /* 0x000000000000791b */ /* 0x003fe20003800000 */
.L_x_1720:
[----:B------:R-:W-:Y:S02]  /*2c030*/  IMAD.MOV.U32 R13, RZ, RZ, R21 ;  /* 0x000000ffff0d7224 */ /* 0x000fe400078e0015 */
[----:B------:R-:W-:-:S07]  /*2c040*/  IMAD.MOV.U32 R20, RZ, RZ, R14 ;  /* 0x000000ffff147224 */ /* 0x000fce00078e000e */
[----:B------:R-:W-:Y:S05]  /*2c050*/  WARPSYNC.COLLECTIVE R15, `(.L_x_1721) ;  /* 0x000000000f087348 */ /* 0x000fea0003c00000 */
[----:B------:R0:W1:Y:S02]  /*2c060*/  SHFL.IDX P6, R14, R13, R12, R11 ;  /* 0x0000000c0d0e7389 */ /* 0x00006400000c000b */
[----:B01----:R-:W-:Y:S01]  /*2c070*/  ENDCOLLECTIVE ;  /* 0x000000000000791b */ /* 0x003fe20003800000 */
.L_x_1721:
[----:B------:R-:W-:Y:S01]  /*2c080*/  IMAD.MOV.U32 R21, RZ, RZ, R14 ;  /* 0x000000ffff157224 */ /* 0x000fe200078e000e */
[----:B------:R-:W-:Y:S06]  /*2c090*/  BRA `(.L_x_1722) ;  /* 0xfffffe2000d87947 */ /* 0x000fec000383ffff */
.L_x_1433:
[----:B--2---:R2:W3:Y:S02]  /*2c0a0*/  SYNCS.PHASECHK.TRANS64.TRYWAIT P0, [R16+URZ+0x22800], R3 ;  /* 0x02280003100075a7 */ /* 0x0044e4000800017f */
[----:B---3--:R-:W-:Y:S05]  /*2c0b0*/  @!P0 NANOSLEEP.SYNCS 0x989680 ;  /* 0x009896800000895d */ /* 0x008fea0003900000 */
[----:B------:R-:W3:Y:S02]  /*2c0c0*/  @!P0 SYNCS.PHASECHK.TRANS64 P0, [R16+URZ+0x22800], R3 ;  /* 0x02280003100085a7 */ /* 0x000ee4000800007f */
[----:B---3--:R-:W-:Y:S05]  /*2c0d0*/  @!P0 BRA `(.L_x_1433) ;  /* 0xfffffffc00f08947 */ /* 0x008fea000383ffff */
[----:B------:R-:W-:Y:S05]  /*2c0e0*/  BRA `(.L_x_1723) ;  /* 0xfffffe2400d47947 */ /* 0x000fea000383ffff */
.L_x_1441:
[----:B-1----:R1:W2:Y:S02]  /*2c0f0*/  SYNCS.PHASECHK.TRANS64.TRYWAIT P2, [R90+URZ+0x22830], R3 ;  /* 0x022830035a0075a7 */ /* 0x0022a4000804017f */
[----:B--2---:R-:W-:Y:S05]  /*2c100*/  @!P2 NANOSLEEP.SYNCS 0x989680 ;  /* 0x009896800000a95d */ /* 0x004fea0003900000 */
[----:B------:R-:W2:Y:S02]  /*2c110*/  @!P2 SYNCS.PHASECHK.TRANS64 P2, [R90+URZ+0x22830], R3 ;  /* 0x022830035a00a5a7 */ /* 0x000ea4000804007f */
[----:B--2---:R-:W-:Y:S05]  /*2c120*/  @!P2 BRA `(.L_x_1441) ;  /* 0xfffffffc00f0a947 */ /* 0x004fea000383ffff */
[----:B------:R-:W-:Y:S05]  /*2c130*/  BRA `(.L_x_1440) ;  /* 0xfffffe5800107947 */ /* 0x000fea000383ffff */
.L_x_1459:
[----:B-1----:R1:W2:Y:S02]  /*2c140*/  SYNCS.PHASECHK.TRANS64.TRYWAIT P5, [R7+URZ+0x22830], R6 ;  /* 0x02283006070075a7 */ /* 0x0022a400080a017f */
[----:B--2---:R-:W-:Y:S05]  /*2c150*/  @!P5 NANOSLEEP.SYNCS 0x989680 ;  /* 0x009896800000d95d */ /* 0x004fea0003900000 */
[----:B------:R-:W2:Y:S02]  /*2c160*/  @!P5 SYNCS.PHASECHK.TRANS64 P5, [R7+URZ+0x22830], R6 ;  /* 0x022830060700d5a7 */ /* 0x000ea400080a007f */
[----:B--2---:R-:W-:Y:S05]  /*2c170*/  @!P5 BRA `(.L_x_1459) ;  /* 0xfffffffc00f0d947 */ /* 0x004fea000383ffff */
[----:B------:R-:W-:Y:S05]  /*2c180*/  BRA `(.L_x_1458) ;  /* 0xfffffe9400147947 */ /* 0x000fea000383ffff */
.L_x_1463:
[----:B-1----:R1:W2:Y:S02]  /*2c190*/  SYNCS.PHASECHK.TRANS64.TRYWAIT P4, [R7+URZ+0x22850], R6 ;  /* 0x02285006070075a7 */ /* 0x0022a4000808017f */
[----:B--2---:R-:W-:Y:S05]  /*2c1a0*/  @!P4 NANOSLEEP.SYNCS 0x989680 ;  /* 0x009896800000c95d */ /* 0x004fea0003900000 */
[----:B------:R-:W2:Y:S02]  /*2c1b0*/  @!P4 SYNCS.PHASECHK.TRANS64 P4, [R7+URZ+0x22850], R6 ;  /* 0x022850060700c5a7 */ /* 0x000ea4000808007f */
[----:B--2---:R-:W-:Y:S05]  /*2c1c0*/  @!P4 BRA `(.L_x_1463) ;  /* 0xfffffffc00f0c947 */ /* 0x004fea000383ffff */
[----:B------:R-:W-:Y:S05]  /*2c1d0*/  BRA `(.L_x_1460) ;  /* 0xfffffe9400e47947 */ /* 0x000fea000383ffff */
.L_x_1483:
[----:B-1----:R1:W2:Y:S02]  /*2c1e0*/  SYNCS.PHASECHK.TRANS64.TRYWAIT P3, [R7+URZ+0x22830], R6 ;  /* 0x02283006070075a7 */ /* 0x0022a4000806017f */
[----:B--2---:R-:W-:Y:S05]  /*2c1f0*/  @!P3 NANOSLEEP.SYNCS 0x989680 ;  /* 0x009896800000b95d */ /* 0x004fea0003900000 */
[----:B------:R-:W2:Y:S02]  /*2c200*/  @!P3 SYNCS.PHASECHK.TRANS64 P3, [R7+URZ+0x22830], R6 ;  /* 0x022830060700b5a7 */ /* 0x000ea4000806007f */
[----:B--2---:R-:W-:Y:S05]  /*2c210*/  @!P3 BRA `(.L_x_1483) ;  /* 0xfffffffc00f0b947 */ /* 0x004fea000383ffff */
[----:B------:R-:W-:Y:S05]  /*2c220*/  BRA `(.L_x_1482) ;  /* 0xfffffecc00947947 */ /* 0x000fea000383ffff */
.L_x_1487:
[----:B-1----:R1:W2:Y:S02]  /*2c230*/  SYNCS.PHASECHK.TRANS64.TRYWAIT P2, [R7+URZ+0x22850], R6 ;  /* 0x02285006070075a7 */ /* 0x0022a4000804017f */
[----:B--2---:R-:W-:Y:S05]  /*2c240*/  @!P2 NANOSLEEP.SYNCS 0x989680 ;  /* 0x009896800000a95d */ /* 0x004fea0003900000 */
[----:B------:R-:W2:Y:S02]  /*2c250*/  @!P2 SYNCS.PHASECHK.TRANS64 P2, [R7+URZ+0x22850], R6 ;  /* 0x022850060700a5a7 */ /* 0x000ea4000804007f */
[----:B--2---:R-:W-:Y:S05]  /*2c260*/  @!P2 BRA `(.L_x_1487) ;  /* 0xfffffffc00f0a947 */ /* 0x004fea000383ffff */
[----:B------:R-:W-:Y:S05]  /*2c270*/  BRA `(.L_x_1484) ;  /* 0xfffffed000707947 */ /* 0x000fea000383ffff */
.L_x_1495:
[----:B-1----:R1:W2:Y:S02]  /*2c280*/  SYNCS.PHASECHK.TRANS64.TRYWAIT P3, [R7+URZ+0x22830], R6 ;  /* 0x02283006070075a7 */ /* 0x0022a4000806017f */
[----:B--2---:R-:W-:Y:S05]  /*2c290*/  @!P3 NANOSLEEP.SYNCS 0x989680 ;  /* 0x009896800000b95d */ /* 0x004fea0003900000 */
[----:B------:R-:W2:Y:S02]  /*2c2a0*/  @!P3 SYNCS.PHASECHK.TRANS64 P3, [R7+URZ+0x22830], R6 ;  /* 0x022830060700b5a7 */ /* 0x000ea4000806007f */
[----:B--2---:R-:W-:Y:S05]  /*2c2b0*/  @!P3 BRA `(.L_x_1495) ;  /* 0xfffffffc00f0b947 */ /* 0x004fea000383ffff */
[----:B------:R-:W-:Y:S05]  /*2c2c0*/  BRA `(.L_x_1494) ;  /* 0xfffffef4006c7947 */ /* 0x000fea000383ffff */
.L_x_1499:
[----:B-1----:R1:W2:Y:S02]  /*2c2d0*/  SYNCS.PHASECHK.TRANS64.TRYWAIT P2, [R7+URZ+0x22850], R6 ;  /* 0x02285006070075a7 */ /* 0x0022a4000804017f */
[----:B--2---:R-:W-:Y:S05]  /*2c2e0*/  @!P2 NANOSLEEP.SYNCS 0x989680 ;  /* 0x009896800000a95d */ /* 0x004fea0003900000 */
[----:B------:R-:W2:Y:S02]  /*2c2f0*/  @!P2 SYNCS.PHASECHK.TRANS64 P2, [R7+URZ+0x22850], R6 ;  /* 0x022850060700a5a7 */ /* 0x000ea4000804007f */
[----:B--2---:R-:W-:Y:S05]  /*2c300*/  @!P2 BRA `(.L_x_1499) ;  /* 0xfffffffc00f0a947 */ /* 0x004fea000383ffff */
[----:B------:R-:W-:Y:S05]  /*2c310*/  BRA `(.L_x_1496) ;  /* 0xfffffef800487947 */ /* 0x000fea000383ffff */
.L_x_1513:
[----:B-1----:R1:W2:Y:S02]  /*2c320*/  SYNCS.PHASECHK.TRANS64.TRYWAIT P1, [R13+URZ+0x22850], R2 ;  /* 0x022850020d0075a7 */ /* 0x0022a4000802017f */
[----:B--2---:R-:W-:Y:S05]  /*2c330*/  @!P1 NANOSLEEP.SYNCS 0x989680 ;  /* 0x009896800000995d */ /* 0x004fea0003900000 */
[----:B------:R-:W2:Y:S02]  /*2c340*/  @!P1 SYNCS.PHASECHK.TRANS64 P1, [R13+URZ+0x22850], R2 ;  /* 0x022850020d0095a7 */ /* 0x000ea4000802007f */
[----:B--2---:R-:W-:Y:S05]  /*2c350*/  @!P1 BRA `(.L_x_1513) ;  /* 0xfffffffc00f09947 */ /* 0x004fea000383ffff */
[----:B------:R-:W-:Y:S05]  /*2c360*/  BRA `(.L_x_1512) ;  /* 0xffffff2c00347947 */ /* 0x000fea000383ffff */
.L_x_1517:
[----:B------:R-:W-:Y:S01]  /*2c370*/  SEL R142, R12, R113, P0 ;  /* 0x000000710c8e7207 */ /* 0x000fe20000000000 */
[----:B------:R-:W-:Y:S01]  /*2c380*/  IMAD.MOV.U32 R11, RZ, RZ, 0x1c1f ;  /* 0x00001c1fff0b7424 */ /* 0x000fe200078e00ff */
[----:B------:R-:W-:Y:S01]  /*2c390*/  SEL R122, R113, R12, P0 ;  /* 0x0000000c717a7207 */ /* 0x000fe20000000000 */
[----:B-----5:R-:W-:Y:S01]  /*2c3a0*/  IMAD.MOV.U32 R12, RZ, RZ, R7 ;  /* 0x000000ffff0c7224 */ /* 0x020fe200078e0007 */
[----:B------:R-:W-:Y:S01]  /*2c3b0*/  LOP3.LUT R5, R7, 0x2, RZ, 0x3c, !PT ;  /* 0x0000000207057812 */ /* 0x000fe200078e3cff */
[----:B------:R-:W-:Y:S01]  /*2c3c0*/  IMAD.MOV.U32 R15, RZ, RZ, -0x1 ;  /* 0xffffffffff0f7424 */ /* 0x000fe200078e00ff */
[----:B------:R-:W-:Y:S02]  /*2c3d0*/  SEL R92, R76, R97, P0 ;  /* 0x000000614c5c7207 */ /* 0x000fe40000000000 */
[----:B------:R-:W-:-:S07]  /*2c3e0*/  SEL R76, R97, R76, P0 ;  /* 0x0000004c614c7207 */ /* 0x000fce0000000000 */
[----:B--23--:R-:W-:Y:S05]  /*2c3f0*/  WARPSYNC.COLLECTIVE R15, `(.L_x_1724) ;  /* 0x000000000f087348 */ /* 0x00cfea0003c00000 */
[----:B------:R0:W1:Y:S02]  /*2c400*/  SHFL.IDX P6, R14, R13, R12, R11 ;  /* 0x0000000c0d0e7389 */ /* 0x00006400000c000b */
[----:B0123--:R-:W-:Y:S01]  /*2c410*/  ENDCOLLECTIVE ;  /* 0x000000000000791b */ /* 0x00ffe20003800000 */
.L_x_1724:
        /* <DEDUP_REMOVED lines=18> */
.L_x_1725:
        /* <DEDUP_REMOVED lines=8> */
[----:B------:R-:W-:Y:S01]  /*2c5c0*/  SEL R134, R43, R112, P0 ;  /* 0x000000702b867207 */ /* 0x000fe20000000000 */
[----:B------:R-:W-:Y:S01]  /*2c5d0*/  IMAD.MOV.U32 R12, RZ, RZ, R5 ;  /* 0x000000ffff0c7224 */ /* 0x000fe200078e0005 */
        /* <DEDUP_REMOVED lines=9> */
.L_x_1726:
        /* <DEDUP_REMOVED lines=18> */
.L_x_1727:
        /* <DEDUP_REMOVED lines=19> */
.L_x_1728:
        /* <DEDUP_REMOVED lines=9> */
[----:B------:R-:W-:-:S07]  /*2c950*/  IMAD.MOV.U32 R91, RZ, RZ, R14 ;  /* 0x000000ffff5b7224 */ /* 0x000fce00078e000e */
[----:B------:R-:W-:Y:S05]  /*2c960*/  WARPSYNC.COLLECTIVE R15, `(.L_x_1729) ;  /* 0x000000000f087348 */ /* 0x000fea0003c00000 */
[----:B------:R0:W1:Y:S02]  /*2c970*/  SHFL.IDX P6, R14, R13, R12, R11 ;  /* 0x0000000c0d0e7389 */ /* 0x00006400000c000b */
[----:B01----:R-:W-:Y:S01]  /*2c980*/  ENDCOLLECTIVE ;  /* 0x000000000000791b */ /* 0x003fe20003800000 */
.L_x_1729:
[----:B------:R-:W-:Y:S02]  /*2c990*/  IMAD.MOV.U32 R13, RZ, RZ, R2 ;  /* 0x000000ffff0d7224 */ /* 0x000fe400078e0002 */
[----:B------:R-:W-:Y:S02]  /*2c9a0*/  IMAD.MOV.U32 R12, RZ, RZ, R5 ;  /* 0x000000ffff0c7224 */ /* 0x000fe400078e0005 */
[----:B------:R-:W-:-:S07]  /*2c9b0*/  IMAD.MOV.U32 R92, RZ, RZ, R14 ;  /* 0x000000ffff5c7224 */ /* 0x000fce00078e000e */
[----:B------:R-:W-:Y:S05]  /*2c9c0*/  WARPSYNC.COLLECTIVE R15, `(.L_x_1730) ;  /* 0x000000000f087348 */ /* 0x000fea0003c00000 */
[----:B------:R0:W1:Y:S02]  /*2c9d0*/  SHFL.IDX P6, R14, R13, R12, R11 ;  /* 0x0000000c0d0e7389 */ /* 0x00006400000c000b */
[----:B01----:R-:W-:Y:S01]  /*2c9e0*/  ENDCOLLECTIVE ;  /* 0x000000000000791b */ /* 0x003fe20003800000 */
.L_x_1730:
[----:B------:R-:W-:Y:S02]  /*2c9f0*/  IMAD.MOV.U32 R13, RZ, RZ, R76 ;  /* 0x000000ffff0d7224 */ /* 0x000fe400078e004c */
[----:B------:R-:W-:-:S07]  /*2ca00*/  IMAD.MOV.U32 R2, RZ, RZ, R14 ;  /* 0x000000ffff027224 */ /* 0x000fce00078e000e */
[----:B------:R-:W-:Y:S05]  /*2ca10*/  WARPSYNC.COLLECTIVE R15, `(.L_x_1731) ;  /* 0x000000000f087348 */ /* 0x000fea0003c00000 */
[----:B------:R0:W1:Y:S02]  /*2ca20*/  SHFL.IDX P6, R14, R13, R12, R11 ;  /* 0x0000000c0d0e7389 */ /* 0x00006400000c000b */
[----:B01----:R-:W-:Y:S01]  /*2ca30*/  ENDCOLLECTIVE ;  /* 0x000000000000791b */ /* 0x003fe20003800000 */
.L_x_1731:
        /* <DEDUP_REMOVED lines=8> */
.L_x_1732:
[----:B------:R-:W-:Y:S02]  /*2cac0*/  IMAD.MOV.U32 R13, RZ, RZ, R140 ;  /* 0x000000ffff0d7224 */ /* 0x000fe400078e008c */
[----:B------:R-:W-:-:S07]  /*2cad0*/  IMAD.MOV.U32 R0, RZ, RZ, R14 ;  /* 0x000000ffff007224 */ /* 0x000fce00078e000e */
[----:B------:R-:W-:Y:S05]  /*2cae0*/  WARPSYNC.COLLECTIVE R15, `(.L_x_1733) ;  /* 0x000000000f087348 */ /* 0x000fea0003c00000 */
[----:B------:R0:W1:Y:S02]  /*2caf0*/  SHFL.IDX P6, R14, R13, R12, R11 ;  /* 0x0000000c0d0e7389 */ /* 0x00006400000c000b */
[----:B01----:R-:W-:Y:S01]  /*2cb00*/  ENDCOLLECTIVE ;  /* 0x000000000000791b */ /* 0x003fe20003800000 */
.L_x_1733:
[----:B------:R-:W-:Y:S01]  /*2cb10*/  IMAD.MOV.U32 R13, RZ, RZ, R94 ;  /* 0x000000ffff0d7224 */ /* 0x000fe200078e005e */
[----:B------:R-:W-:Y:S01]  /*2cb20*/  SEL R94, R92, R49, P0 ;  /* 0x000000315c5e7207 */ /* 0x000fe20000000000 */
[----:B------:R-:W-:Y:S01]  /*2cb30*/  IMAD.MOV.U32 R12, RZ, RZ, R5 ;  /* 0x000000ffff0c7224 */ /* 0x000fe200078e0005 */
[----:B------:R-:W-:Y:S01]  /*2cb40*/  SEL R92, R49, R92, P0 ;  /* 0x0000005c315c7207 */ /* 0x000fe20000000000 */
[----:B------:R-:W-:-:S07]  /*2cb50*/  IMAD.MOV.U32 R3, RZ, RZ, R14 ;  /* 0x000000ffff037224 */ /* 0x000fce00078e000e */
[----:B------:R-:W-:Y:S05]  /*2cb60*/  WARPSYNC.COLLECTIVE R15, `(.L_x_1734) ;  /* 0x000000000f087348 */ /* 0x000fea0003c00000 */
[----:B------:R0:W1:Y:S02]  /*2cb70*/  SHFL.IDX P6, R14, R13, R12, R11 ;  /* 0x0000000c0d0e7389 */ /* 0x00006400000c000b */
[----:B01----:R-:W-:Y:S01]  /*2cb80*/  ENDCOLLECTIVE ;  /* 0x000000000000791b */ /* 0x003fe20003800000 */
.L_x_1734:
[----:B------:R-:W-:Y:S01]  /*2cb90*/  MOV R13, R20 ;  /* 0x00000014000d7202 */ /* 0x000fe20000000f00 */
[----:B------:R-:W-:-:S07]  /*2cba0*/  IMAD.MOV.U32 R33, RZ, RZ, R14 ;  /* 0x000000ffff217224 */ /* 0x000fce00078e000e */
[----:B------:R-:W-:Y:S05]  /*2cbb0*/  WARPSYNC.COLLECTIVE R15, `(.L_x_1735) ;  /* 0x000000000f087348 */ /* 0x000fea0003c00000 */
[----:B------:R0:W1:Y:S02]  /*2cbc0*/  SHFL.IDX P6, R14, R13, R12, R11 ;  /* 0x0000000c0d0e7389 */ /* 0x00006400000c000b */
[----:B01----:R-:W-:Y:S01]  /*2cbd0*/  ENDCOLLECTIVE ;  /* 0x000000000000791b */ /* 0x003fe20003800000 */
.L_x_1735:
        /* <DEDUP_REMOVED lines=8> */
.L_x_1736:
[----:B------:R-:W-:Y:S02]  /*2cc60*/  SEL R2, R3, R20, P0 ;  /* 0x0000001403027207 */ /* 0x000fe40000000000 */
[----:B------:R-:W-:Y:S01]  /*2cc70*/  SEL R3, R20, R3, P0 ;  /* 0x0000000314037207 */ /* 0x000fe20000000000 */
[----:B------:R-:W-:Y:S02]  /*2cc80*/  IMAD.MOV.U32 R13, RZ, RZ, R142 ;  /* 0x000000ffff0d7224 */ /* 0x000fe400078e008e */
[----:B------:R-:W-:-:S07]  /*2cc90*/  IMAD.MOV.U32 R21, RZ, RZ, R14 ;  /* 0x000000ffff157224 */ /* 0x000fce00078e000e */
[----:B------:R-:W-:Y:S05]  /*2cca0*/  WARPSYNC.COLLECTIVE R15, `(.L_x_1737) ;  /* 0x000000000f087348 */ /* 0x000fea0003c00000 */
[----:B------:R0:W1:Y:S02]  /*2ccb0*/  SHFL.IDX P6, R14, R13, R12, R11 ;  /* 0x0000000c0d0e7389 */ /* 0x00006400000c000b */
[----:B01----:R-:W-:Y:S01]  /*2ccc0*/  ENDCOLLECTIVE ;  /* 0x000000000000791b */ /* 0x003fe20003800000 */
.L_x_1737:
[----:B------:R-:W-:Y:S02]  /*2ccd0*/  IMAD.MOV.U32 R13, RZ, RZ, R38 ;  /* 0x000000ffff0d7224 */ /* 0x000fe400078e0026 */
[----:B------:R-:W-:Y:S02]  /*2cce0*/  IMAD.MOV.U32 R12, RZ, RZ, R5 ;  /* 0x000000ffff0c7224 */ /* 0x000fe400078e0005 */
[----:B------:R-:W-:-:S07]  /*2ccf0*/  IMAD.MOV.U32 R37, RZ, RZ, R14 ;  /* 0x000000ffff257224 */ /* 0x000fce00078e000e */
[----:B------:R-:W-:Y:S05]  /*2cd00*/  WARPSYNC.COLLECTIVE R15, `(.L_x_1738) ;  /* 0x000000000f087348 */ /* 0x000fea0003c00000 */
[----:B------:R0:W1:Y:S02]  /*2cd10*/  SHFL.IDX P6, R14, R13, R12, R11 ;  /* 0x0000000c0d0e7389 */ /* 0x00006400000c000b */
[----:B01----:R-:W-:Y:S01]  /*2cd20*/  ENDCOLLECTIVE ;  /* 0x000000000000791b */ /* 0x003fe20003800000 */
.L_x_1738:
[----:B------:R-:W-:Y:S02]  /*2cd30*/  IMAD.MOV.U32 R13, RZ, RZ, R122 ;  /* 0x000000ffff0d7224 */ /* 0x000fe400078e007a */
[----:B------:R-:W-:-:S07]  /*2cd40*/  IMAD.MOV.U32 R38, RZ, RZ, R14 ;  /* 0x000000ffff267224 */ /* 0x000fce00078e000e */
[----:B------:R-:W-:Y:S05]  /*2cd50*/  WARPSYNC.COLLECTIVE R15, `(.L_x_1739) ;  /* 0x000000000f087348 */ /* 0x000fea0003c00000 */
[----:B------:R0:W1:Y:S02]  /*2cd60*/  SHFL.IDX P6, R14, R13, R12, R11 ;  /* 0x0000000c0d0e7389 */ /* 0x00006400000c000b */
[----:B01----:R-:W-:Y:S01]  /*2cd70*/  ENDCOLLECTIVE ;  /* 0x000000000000791b */ /* 0x003fe20003800000 */
.L_x_1739:
        /* <DEDUP_REMOVED lines=8> */
.L_x_1740:
[----:B------:R-:W-:Y:S02]  /*2ce00*/  SEL R36, R37, R122, P0 ;  /* 0x0000007a25247207 */ /* 0x000fe40000000000 */
[----:B------:R-:W-:Y:S01]  /*2ce10*/  SEL R37, R122, R37, P0 ;  /* 0x000000257a257207 */ /* 0x000fe20000000000 */
[----:B------:R-:W-:Y:S02]  /*2ce20*/  IMAD.MOV.U32 R13, RZ, RZ, R136 ;  /* 0x000000ffff0d7224 */ /* 0x000fe400078e0088 */
[----:B------:R-:W-:-:S07]  /*2ce30*/  IMAD.MOV.U32 R39, RZ, RZ, R14 ;  /* 0x000000ffff277224 */ /* 0x000fce00078e000e */
[----:B------:R-:W-:Y:S05]  /*2ce40*/  WARPSYNC.COLLECTIVE R15, `(.L_x_1741) ;  /* 0x000000000f087348 */ /* 0x000fea0003c00000 */
[----:B------:R0:W1:Y:S02]  /*2ce50*/  SHFL.IDX P6, R14, R13, R12, R11 ;  /* 0x0000000c0d0e7389 */ /* 0x00006400000c000b */
[----:B01----:R-:W-:Y:S01]  /*2ce60*/  ENDCOLLECTIVE ;  /* 0x000000000000791b */ /* 0x003fe20003800000 */
.L_x_1741:
[----:B------:R-:W-:Y:S02]  /*2ce70*/  IMAD.MOV.U32 R13, RZ, RZ, R120 ;  /* 0x000000ffff0d7224 */ /* 0x000fe400078e0078 */
[----:B------:R-:W-:Y:S02]  /*2ce80*/  IMAD.MOV.U32 R12, RZ, RZ, R5 ;  /* 0x000000ffff0c7224 */ /* 0x000fe400078e0005 */
[----:B------:R-:W-:-:S07]  /*2ce90*/  IMAD.MOV.U32 R41, RZ, RZ, R14 ;  /* 0x000000ffff297224 */ /* 0x000fce00078e000e */
[----:B------:R-:W-:Y:S05]  /*2cea0*/  WARPSYNC.COLLECTIVE R15, `(.L_x_1742) ;  /* 0x000000000f087348 */ /* 0x000fea0003c00000 */
[----:B------:R0:W1:Y:S02]  /*2ceb0*/  SHFL.IDX P6, R14, R13, R12, R11 ;  /* 0x0000000c0d0e7389 */ /* 0x00006400000c000b */
[----:B01----:R-:W-:Y:S01]  /*2cec0*/  ENDCOLLECTIVE ;  /* 0x000000000000791b */ /* 0x003fe20003800000 */
.L_x_1742:
[----:B------:R-:W-:Y:S02]  /*2ced0*/  IMAD.MOV.U32 R13, RZ, RZ, R114 ;  /* 0x000000ffff0d7224 */ /* 0x000fe400078e0072 */
[----:B------:R-:W-:-:S07]  /*2cee0*/  IMAD.MOV.U32 R120, RZ, RZ, R14 ;  /* 0x000000ffff787224 */ /* 0x000fce00078e000e */
[----:B------:R-:W-:Y:S05]  /*2cef0*/  WARPSYNC.COLLECTIVE R15, `(.L_x_1743) ;  /* 0x000000000f087348 */ /* 0x000fea0003c00000 */
[----:B------:R0:W1:Y:S02]  /*2cf00*/  SHFL.IDX P6, R14, R13, R12, R11 ;  /* 0x0000000c0d0e7389 */ /* 0x00006400000c000b */
[----:B01----:R-:W-:Y:S01]  /*2cf10*/  ENDCOLLECTIVE ;  /* 0x000000000000791b */ /* 0x003fe20003800000 */
.L_x_1743:
        /* <DEDUP_REMOVED lines=8> */
.L_x_1744:
[----:B------:R-:W-:Y:S02]  /*2cfa0*/  IMAD.MOV.U32 R13, RZ, RZ, R68 ;  /* 0x000000ffff0d7224 */ /* 0x000fe400078e0044 */
[----:B------:R-:W-:-:S07]  /*2cfb0*/  IMAD.MOV.U32 R43, RZ, RZ, R14 ;  /* 0x000000ffff2b7224 */ /* 0x000fce00078e000e */
[----:B------:R-:W-:Y:S05]  /*2cfc0*/  WARPSYNC.COLLECTIVE R15, `(.L_x_1745) ;  /* 0x000000000f087348 */ /* 0x000fea0003c00000 */
[----:B------:R0:W1:Y:S02]  /*2cfd0*/  SHFL.IDX P6, R14, R13, R12, R11 ;  /* 0x0000000c0d0e7389 */ /* 0x00006400000c000b */
[----:B01----:R-:W-:Y:S01]  /*2cfe0*/  ENDCOLLECTIVE ;  /* 0x000000000000791b */ /* 0x003fe20003800000 */
.L_x_1745:
[----:B------:R-:W-:Y:S02]  /*2cff0*/  IMAD.MOV.U32 R13, RZ, RZ, R112 ;  /* 0x000000ffff0d7224 */ /* 0x000fe400078e0070 */
[----:B------:R-:W-:Y:S02]  /*2d000*/  IMAD.MOV.U32 R12, RZ, RZ, R5 ;  /* 0x000000ffff0c7224 */ /* 0x000fe400078e0005 */
[----:B------:R-:W-:-:S07]  /*2d010*/  IMAD.MOV.U32 R45, RZ, RZ, R14 ;  /* 0x000000ffff2d7224 */ /* 0x000fce00078e000e */
[----:B------:R-:W-:Y:S05]  /*2d020*/  WARPSYNC.COLLECTIVE R15, `(.L_x_1746) ;  /* 0x000000000f087348 */ /* 0x000fea0003c00000 */
[----:B------:R0:W1:Y:S02]  /*2d030*/  SHFL.IDX P6, R14, R13, R12, R11 ;  /* 0x0000000c0d0e7389 */ /* 0x00006400000c000b */
[----:B01----:R-:W-:Y:S01]  /*2d040*/  ENDCOLLECTIVE ;  /* 0x000000000000791b */ /* 0x003fe20003800000 */
.L_x_1746:
[----:B------:R-:W-:Y:S02]  /*2d050*/  IMAD.MOV.U32 R13, RZ, RZ, R110 ;  /* 0x000000ffff0d7224 */ /* 0x000fe400078e006e */
[----:B------:R-:W-:-:S07]  /*2d060*/  IMAD.MOV.U32 R112, RZ, RZ, R14 ;  /* 0x000000ffff707224 */ /* 0x000fce00078e000e */
[----:B------:R-:W-:Y:S05]  /*2d070*/  WARPSYNC.COLLECTIVE R15, `(.L_x_1747) ;  /* 0x000000000f087348 */ /* 0x000fea0003c00000 */
[----:B------:R0:W1:Y:S02]  /*2d080*/  SHFL.IDX P6, R14, R13, R12, R11 ;  /* 0x0000000c0d0e7389 */ /* 0x00006400000c000b */
[----:B01----:R-:W-:Y:S01]  /*2d090*/  ENDCOLLECTIVE ;  /* 0x000000000000791b */ /* 0x003fe20003800000 */
.L_x_1747:
[----:B------:R-:W-:Y:S02]  /*2d0a0*/  IMAD.MOV.U32 R13, RZ, RZ, R130 ;  /* 0x000000ffff0d7224 */ /* 0x000fe400078e0082 */
[----:B------:R-:W-:Y:S02]  /*2d0b0*/  IMAD.MOV.U32 R12, RZ, RZ, R7 ;  /* 0x000000ffff0c7224 */ /* 0x000fe400078e0007 */
[----:B------:R-:W-:-:S07]  /*2d0c0*/  IMAD.MOV.U32 R110, RZ, RZ, R14 ;  /* 0x000000ffff6e7224 */ /* 0x000fce00078e000e */
[----:B------:R-:W-:Y:S05]  /*2d0d0*/  WARPSYNC.COLLECTIVE R15, `(.L_x_1748) ;  /* 0x000000000f087348 */ /* 0x000fea0003c00000 */
[----:B------:R0:W1:Y:S02]  /*2d0e0*/  SHFL.IDX P6, R14, R13, R12, R11 ;  /* 0x0000000c0d0e7389 */ /* 0x00006400000c000b */
[----:B01----:R-:W-:Y:S01]  /*2d0f0*/  ENDCOLLECTIVE ;  /* 0x000000000000791b */ /* 0x003fe20003800000 */
.L_x_1748:
[----:B------:R-:W-:Y:S02]  /*2d100*/  SEL R44, R45, R110, P0 ;  /* 0x0000006e2d2c7207 */ /* 0x000fe40000000000 */
[----:B------:R-:W-:Y:S01]  /*2d110*/  SEL R45, R110, R45, P0 ;  /* 0x0000002d6e2d7207 */ /* 0x000fe20000000000 */
[----:B------:R-:W-:Y:S02]  /*2d120*/  IMAD.MOV.U32 R13, RZ, RZ, R66 ;  /* 0x000000ffff0d7224 */ /* 0x000fe400078e0042 */
[----:B------:R-:W-:-:S07]  /*2d130*/  IMAD.MOV.U32 R47, RZ, RZ, R14 ;  /* 0x000000ffff2f7224 */ /* 0x000fce00078e000e */
[----:B------:R-:W-:Y:S05]  /*2d140*/  WARPSYNC.COLLECTIVE R15, `(.L_x_1749) ;  /* 0x000000000f087348 */ /* 0x000fea0003c00000 */
[----:B------:R0:W1:Y:S02]  /*2d150*/  SHFL.IDX P6, R14, R13, R12, R11 ;  /* 0x0000000c0d0e7389 */ /* 0x00006400000c000b */
[----:B01----:R-:W-:Y:S01]  /*2d160*/  ENDCOLLECTIVE ;  /* 0x000000000000791b */ /* 0x003fe20003800000 */
.L_x_1749:
[----:B------:R-:W-:Y:S02]  /*2d170*/  IMAD.MOV.U32 R13, RZ, RZ, R82 ;  /* 0x000000ffff0d7224 */ /* 0x000fe400078e0052 */
[----:B------:R-:W-:Y:S02]  /*2d180*/  IMAD.MOV.U32 R12, RZ, RZ, R5 ;  /* 0x000000ffff0c7224 */ /* 0x000fe400078e0005 */
[----:B------:R-:W-:-:S07]  /*2d190*/  IMAD.MOV.U32 R77, RZ, RZ, R14 ;  /* 0x000000ffff4d7224 */ /* 0x000fce00078e000e */
[----:B------:R-:W-:Y:S05]  /*2d1a0*/  WARPSYNC.COLLECTIVE R15, `(.L_x_1750) ;  /* 0x000000000f087348 */ /* 0x000fea0003c00000 */
[----:B------:R0:W1:Y:S02]  /*2d1b0*/  SHFL.IDX P6, R14, R13, R12, R11 ;  /* 0x0000000c0d0e7389 */ /* 0x00006400000c000b */
[----:B01----:R-:W-:Y:S01]  /*2d1c0*/  ENDCOLLECTIVE ;  /* 0x000000000000791b */ /* 0x003fe20003800000 */
.L_x_1750:
[----:B------:R-:W-:Y:S02]  /*2d1d0*/  IMAD.MOV.U32 R13, RZ, RZ, R80 ;  /* 0x000000ffff0d7224 */ /* 0x000fe400078e0050 */
[----:B------:R-:W-:-:S07]  /*2d1e0*/  IMAD.MOV.U32 R82, RZ, RZ, R14 ;  /* 0x000000ffff527224 */ /* 0x000fce00078e000e */
[----:B------:R-:W-:Y:S05]  /*2d1f0*/  WARPSYNC.COLLECTIVE R15, `(.L_x_1751) ;  /* 0x000000000f087348 */ /* 0x000fea0003c00000 */
[----:B------:R0:W1:Y:S02]  /*2d200*/  SHFL.IDX P6, R14, R13, R12, R11 ;  /* 0x0000000c0d0e7389 */ /* 0x00006400000c000b */
[----:B01----:R-:W-:Y:S01]  /*2d210*/  ENDCOLLECTIVE ;  /* 0x000000000000791b */ /* 0x003fe20003800000 */
.L_x_1751:
[----:B------:R-:W-:Y:S02]  /*2d220*/  IMAD.MOV.U32 R13, RZ, RZ, R132 ;  /* 0x000000ffff0d7224 */ /* 0x000fe400078e0084 */
[----:B------:R-:W-:Y:S02]  /*2d230*/  IMAD.MOV.U32 R12, RZ, RZ, R7 ;  /* 0x000000ffff0c7224 */ /* 0x000fe400078e0007 */
[----:B------:R-:W-:-:S07]  /*2d240*/  IMAD.MOV.U32 R80, RZ, RZ, R14 ;  /* 0x000000ffff507224 */ /* 0x000fce00078e000e */
[----:B------:R-:W-:Y:S05]  /*2d250*/  WARPSYNC.COLLECTIVE R15, `(.L_x_1752) ;  /* 0x000000000f087348 */ /* 0x000fea0003c00000 */
[----:B------:R0:W1:Y:S02]  /*2d260*/  SHFL.IDX P6, R14, R13, R12, R11 ;  /* 0x0000000c0d0e7389 */ /* 0x00006400000c000b */
[----:B01----:R-:W-:Y:S01]  /*2d270*/  ENDCOLLECTIVE ;  /* 0x000000000000791b */ /* 0x003fe20003800000 */
.L_x_1752:
[----:B------:R-:W-:Y:S02]  /*2d280*/  IMAD.MOV.U32 R13, RZ, RZ, R128 ;  /* 0x000000ffff0d7224 */ /* 0x000fe400078e0080 */
[----:B------:R-:W-:-:S07]  /*2d290*/  IMAD.MOV.U32 R79, RZ, RZ, R14 ;  /* 0x000000ffff4f7224 */ /* 0x000fce00078e000e */
[----:B------:R-:W-:Y:S05]  /*2d2a0*/  WARPSYNC.COLLECTIVE R15, `(.L_x_1753) ;  /* 0x000000000f087348 */ /* 0x000fea0003c00000 */
[----:B------:R0:W1:Y:S02]  /*2d2b0*/  SHFL.IDX P6, R14, R13, R12, R11 ;  /* 0x0000000c0d0e7389 */ /* 0x00006400000c000b */
[----:B01----:R-:W-:Y:S01]  /*2d2c0*/  ENDCOLLECTIVE ;  /* 0x000000000000791b */ /* 0x003fe20003800000 */
.L_x_1753:
[----:B------:R-:W-:Y:S02]  /*2d2d0*/  IMAD.MOV.U32 R13, RZ, RZ, R78 ;  /* 0x000000ffff0d7224 */ /* 0x000fe400078e004e */
[----:B------:R-:W-:Y:S02]  /*2d2e0*/  IMAD.MOV.U32 R12, RZ, RZ, R5 ;  /* 0x000000ffff0c7224 */ /* 0x000fe400078e0005 */
[----:B------:R-:W-:-:S07]  /*2d2f0*/  IMAD.MOV.U32 R81, RZ, RZ, R14 ;  /* 0x000000ffff517224 */ /* 0x000fce00078e000e */
[----:B------:R-:W-:Y:S05]  /*2d300*/  WARPSYNC.COLLECTIVE R15, `(.L_x_1754) ;  /* 0x000000000f087348 */ /* 0x000fea0003c00000 */
[----:B------:R0:W1:Y:S02]  /*2d310*/  SHFL.IDX P6, R14, R13, R12, R11 ;  /* 0x0000000c0d0e7389 */ /* 0x00006400000c000b */
[----:B01----:R-:W-:Y:S01]  /*2d320*/  ENDCOLLECTIVE ;  /* 0x000000000000791b */ /* 0x003fe20003800000 */
.L_x_1754:
[----:B------:R-:W-:Y:S01]  /*2d330*/  IMAD.MOV.U32 R13, RZ, RZ, R48 ;  /* 0x000000ffff0d7224 */ /* 0x000fe200078e0030 */
[----:B------:R-:W-:Y:S02]  /*2d340*/  SEL R48, R77, R80, P0 ;  /* 0x000000504d307207 */ /* 0x000fe40000000000 */
[----:B------:R-:W-:Y:S01]  /*2d350*/  SEL R77, R80, R77, P0 ;  /* 0x0000004d504d7207 */ /* 0x000fe20000000000 */
[----:B------:R-:W-:-:S07]  /*2d360*/  IMAD.MOV.U32 R128, RZ, RZ, R14 ;  /* 0x000000ffff807224 */ /* 0x000fce00078e000e */
[----:B------:R-:W-:Y:S05]  /*2d370*/  WARPSYNC.COLLECTIVE R15, `(.L_x_1755) ;  /* 0x000000000f087348 */ /* 0x000fea0003c00000 */
[----:B------:R0:W1:Y:S02]  /*2d380*/  SHFL.IDX P6, R14, R13, R12, R11 ;  /* 0x0000000c0d0e7389 */ /* 0x00006400000c000b */
[----:B01----:R-:W-:Y:S01]  /*2d390*/  ENDCOLLECTIVE ;  /* 0x000000000000791b */ /* 0x003fe20003800000 */
.L_x_1755:
        /* <DEDUP_REMOVED lines=8> */
.L_x_1756:
[----:B------:R-:W-:Y:S02]  /*2d420*/  SEL R80, R81, R130, P0 ;  /* 0x0000008251507207 */ /* 0x000fe40000000000 */
[----:B------:R-:W-:Y:S01]  /*2d430*/  SEL R81, R130, R81, P0 ;  /* 0x0000005182517207 */ /* 0x000fe20000000000 */
[----:B------:R-:W-:Y:S02]  /*2d440*/  IMAD.MOV.U32 R13, RZ, RZ, R124 ;  /* 0x000000ffff0d7224 */ /* 0x000fe400078e007c */
[----:B------:R-:W-:-:S07]  /*2d450*/  IMAD.MOV.U32 R83, RZ, RZ, R14 ;  /* 0x000000ffff537224 */ /* 0x000fce00078e000e */
[----:B------:R-:W-:Y:S05]  /*2d460*/  WARPSYNC.COLLECTIVE R15, `(.L_x_1757) ;  /* 0x000000000f087348 */ /* 0x000fea0003c00000 */
[----:B------:R0:W1:Y:S02]  /*2d470*/  SHFL.IDX P6, R14, R13, R12, R11 ;  /* 0x0000000c0d0e7389 */ /* 0x00006400000c000b */
[----:B01----:R-:W-:Y:S01]  /*2d480*/  ENDCOLLECTIVE ;  /* 0x000000000000791b */ /* 0x003fe20003800000 */
.L_x_1757:
        /* <DEDUP_REMOVED lines=8> */
.L_x_1758:
[----:B------:R-:W-:Y:S01]  /*2d510*/  IMAD.MOV.U32 R13, RZ, RZ, R42 ;  /* 0x000000ffff0d7224 */ /* 0x000fe200078e002a */
[----:B------:R-:W-:Y:S02]  /*2d520*/  SEL R42, R43, R112, P0 ;  /* 0x000000702b2a7207 */ /* 0x000fe40000000000 */
[----:B------:R-:W-:Y:S01]  /*2d530*/  SEL R43, R112, R43, P0 ;  /* 0x0000002b702b7207 */ /* 0x000fe20000000000 */
[----:B------:R-:W-:-:S07]  /*2d540*/  IMAD.MOV.U32 R124, RZ, RZ, R14 ;  /* 0x000000ffff7c7224 */ /* 0x000fce00078e000e */
[----:B------:R-:W-:Y:S05]  /*2d550*/  WARPSYNC.COLLECTIVE R15, `(.L_x_1759) ;  /* 0x000000000f087348 */ /* 0x000fea0003c00000 */
[----:B------:R0:W1:Y:S02]  /*2d560*/  SHFL.IDX P6, R14, R13, R12, R11 ;  /* 0x0000000c0d0e7389 */ /* 0x00006400000c000b */
[----:B01----:R-:W-:Y:S01]  /*2d570*/  ENDCOLLECTIVE ;  /* 0x000000000000791b */ /* 0x003fe20003800000 */
.L_x_1759:
        /* <DEDUP_REMOVED lines=8> */
.L_x_1760:
[----:B------:R-:W-:Y:S01]  /*2d600*/  SEL R49, R31, R126, P0 ;  /* 0x0000007e1f317207 */ /* 0x000fe20000000000 */
[----:B------:R-:W-:Y:S02]  /*2d610*/  IMAD.MOV.U32 R13, RZ, RZ, R116 ;  /* 0x000000ffff0d7224 */ /* 0x000fe400078e0074 */
[----:B------:R-:W-:-:S07]  /*2d620*/  IMAD.MOV.U32 R27, RZ, RZ, R14 ;  /* 0x000000ffff1b7224 */ /* 0x000fce00078e000e */
[----:B------:R-:W-:Y:S05]  /*2d630*/  WARPSYNC.COLLECTIVE R15, `(.L_x_1761) ;  /* 0x000000000f087348 */ /* 0x000fea0003c00000 */
[----:B------:R0:W1:Y:S02]  /*2d640*/  SHFL.IDX P6, R14, R13, R12, R11 ;  /* 0x0000000c0d0e7389 */ /* 0x00006400000c000b */
[----:B01----:R-:W-:Y:S01]  /*2d650*/  ENDCOLLECTIVE ;  /* 0x000000000000791b */ /* 0x003fe20003800000 */
.L_x_1761:
        /* <DEDUP_REMOVED lines=8> */
.L_x_1762:
[----:B------:R-:W-:Y:S02]  /*2d6e0*/  IMAD.MOV.U32 R13, RZ, RZ, R52 ;  /* 0x000000ffff0d7224 */ /* 0x000fe400078e0034 */
[----:B------:R-:W-:-:S07]  /*2d6f0*/  IMAD.MOV.U32 R116, RZ, RZ, R14 ;  /* 0x000000ffff747224 */ /* 0x000fce00078e000e */
[----:B------:R-:W-:Y:S05]  /*2d700*/  WARPSYNC.COLLECTIVE R15, `(.L_x_1763) ;  /* 0x000000000f087348 */ /* 0x000fea0003c00000 */
[----:B------:R0:W1:Y:S02]  /*2d710*/  SHFL.IDX P6, R14, R13, R12, R11 ;  /* 0x0000000c0d0e7389 */ /* 0x00006400000c000b */
[----:B01----:R-:W-:Y:S01]  /*2d720*/  ENDCOLLECTIVE ;  /* 0x000000000000791b */ /* 0x003fe20003800000 */
.L_x_1763:
        /* <DEDUP_REMOVED lines=8> */
.L_x_1764:
[----:B------:R-:W-:Y:S01]  /*2d7b0*/  SEL R53, R29, R118, P0 ;  /* 0x000000761d357207 */ /* 0x000fe20000000000 */
[----:B------:R-:W-:Y:S02]  /*2d7c0*/  IMAD.MOV.U32 R13, RZ, RZ, R100 ;  /* 0x000000ffff0d7224 */ /* 0x000fe400078e0064 */
[----:B------:R-:W-:-:S07]  /*2d7d0*/  IMAD.MOV.U32 R9, RZ, RZ, R14 ;  /* 0x000000ffff097224 */ /* 0x000fce00078e000e */
[----:B------:R-:W-:Y:S05]  /*2d7e0*/  WARPSYNC.COLLECTIVE R15, `(.L_x_1765) ;  /* 0x000000000f087348 */ /* 0x000fea0003c00000 */
[----:B------:R0:W1:Y:S02]  /*2d7f0*/  SHFL.IDX P6, R14, R13, R12, R11 ;  /* 0x0000000c0d0e7389 */ /* 0x00006400000c000b */
[----:B01----:R-:W-:Y:S01]  /*2d800*/  ENDCOLLECTIVE ;  /* 0x000000000000791b */ /* 0x003fe20003800000 */
.L_x_1765:
[----:B------:R-:W-:Y:S02]  /*2d810*/  IMAD.MOV.U32 R13, RZ, RZ, R56 ;  /* 0x000000ffff0d7224 */ /* 0x000fe400078e0038 */
[----:B------:R-:W-:Y:S02]  /*2d820*/  IMAD.MOV.U32 R12, RZ, RZ, R5 ;  /* 0x000000ffff0c7224 */ /* 0x000fe400078e0005 */
[----:B------:R-:W-:-:S07]  /*2d830*/  IMAD.MOV.U32 R25, RZ, RZ, R14 ;  /* 0x000000ffff197224 */ /* 0x000fce00078e000e */
[----:B------:R-:W-:Y:S05]  /*2d840*/  WARPSYNC.COLLECTIVE R15, `(.L_x_1766) ;  /* 0x000000000f087348 */ /* 0x000fea0003c00000 */
[----:B------:R0:W1:Y:S02]  /*2d850*/  SHFL.IDX P6, R14, R13, R12, R11 ;  /* 0x0000000c0d0e7389 */ /* 0x00006400000c000b */
[----:B01----:R-:W-:Y:S01]  /*2d860*/  ENDCOLLECTIVE ;  /* 0x000000000000791b */ /* 0x003fe20003800000 */
.L_x_1766:
[----:B------:R-:W-:Y:S01]  /*2d870*/  IMAD.MOV.U32 R13, RZ, RZ, R50 ;  /* 0x000000ffff0d7224 */ /* 0x000fe200078e0032 */
[----:B------:R-:W-:Y:S01]  /*2d880*/  SEL R50, R126, R31, P0 ;  /* 0x0000001f7e327207 */ /* 0x000fe20000000000 */
[----:B------:R-:W-:-:S07]  /*2d890*/  IMAD.MOV.U32 R56, RZ, RZ, R14 ;  /* 0x000000ffff387224 */ /* 0x000fce00078e000e */
[----:B------:R-:W-:Y:S05]  /*2d8a0*/  WARPSYNC.COLLECTIVE R15, `(.L_x_1767) ;  /* 0x000000000f087348 */ /* 0x000fea0003c00000 */
[----:B------:R0:W1:Y:S02]  /*2d8b0*/  SHFL.IDX P6, R14, R13, R12, R11 ;  /* 0x0000000c0d0e7389 */ /* 0x00006400000c000b */
[----:B01----:R-:W-:Y:S01]  /*2d8c0*/  ENDCOLLECTIVE ;  /* 0x000000000000791b */ /* 0x003fe20003800000 */
.L_x_1767:
        /* <DEDUP_REMOVED lines=8> */
.L_x_1768:
[----:B------:R-:W-:Y:S02]  /*2d950*/  SEL R57, R25, R96, P0 ;  /* 0x0000006019397207 */ /* 0x000fe40000000000 */
[----:B------:R-:W-:Y:S01]  /*2d960*/  SEL R64, R96, R25, P0 ;  /* 0x0000001960407207 */ /* 0x000fe20000000000 */
[----:B------:R-:W-:Y:S01]  /*2d970*/  IMAD.MOV.U32 R96, RZ, RZ, RZ ;  /* 0x000000ffff607224 */ /* 0x000fe200078e00ff */
[----:B------:R-:W-:Y:S01]  /*2d980*/  MOV R13, R60 ;  /* 0x0000003c000d7202 */ /* 0x000fe20000000f00 */
[----:B------:R-:W-:-:S07]  /*2d990*/  IMAD.MOV.U32 R66, RZ, RZ, R14 ;  /* 0x000000ffff427224 */ /* 0x000fce00078e000e */
[----:B------:R-:W-:Y:S05]  /*2d9a0*/  WARPSYNC.COLLECTIVE R15, `(.L_x_1769) ;  /* 0x000000000f087348 */ /* 0x000fea0003c00000 */
[----:B------:R0:W1:Y:S02]  /*2d9b0*/  SHFL.IDX P6, R14, R13, R12, R11 ;  /* 0x0000000c0d0e7389 */ /* 0x00006400000c000b */
[----:B01----:R-:W-:Y:S01]  /*2d9c0*/  ENDCOLLECTIVE ;  /* 0x000000000000791b */ /* 0x003fe20003800000 */
.L_x_1769:
[----:B------:R-:W-:Y:S02]  /*2d9d0*/  IMAD.MOV.U32 R13, RZ, RZ, R26 ;  /* 0x000000ffff0d7224 */ /* 0x000fe400078e001a */
[----:B------:R-:W-:Y:S02]  /*2d9e0*/  IMAD.MOV.U32 R12, RZ, RZ, R5 ;  /* 0x000000ffff0c7224 */ /* 0x000fe400078e0005 */
[----:B------:R-:W-:-:S07]  /*2d9f0*/  IMAD.MOV.U32 R68, RZ, RZ, R14 ;  /* 0x000000ffff447224 */ /* 0x000fce00078e000e */
[----:B------:R-:W-:Y:S05]  /*2da00*/  WARPSYNC.COLLECTIVE R15, `(.L_x_1770) ;  /* 0x000000000f087348 */ /* 0x000fea0003c00000 */
[----:B------:R0:W1:Y:S02]  /*2da10*/  SHFL.IDX P6, R14, R13, R12, R11 ;  /* 0x0000000c0d0e7389 */ /* 0x00006400000c000b */
[----:B01----:R-:W-:Y:S01]  /*2da20*/  ENDCOLLECTIVE ;  /* 0x000000000000791b */ /* 0x003fe20003800000 */
.L_x_1770:
[----:B------:R-:W-:Y:S02]  /*2da30*/  IMAD.MOV.U32 R13, RZ, RZ, R24 ;  /* 0x000000ffff0d7224 */ /* 0x000fe400078e0018 */
[----:B------:R-:W-:-:S07]  /*2da40*/  IMAD.MOV.U32 R61, RZ, RZ, R14 ;  /* 0x000000ffff3d7224 */ /* 0x000fce00078e000e */
[----:B------:R-:W-:Y:S05]  /*2da50*/  WARPSYNC.COLLECTIVE R15, `(.L_x_1771) ;  /* 0x000000000f087348 */ /* 0x000fea0003c00000 */
[----:B------:R0:W1:Y:S02]  /*2da60*/  SHFL.IDX P6, R14, R13, R12, R11 ;  /* 0x0000000c0d0e7389 */ /* 0x00006400000c000b */
[----:B01----:R-:W-:Y:S01]  /*2da70*/  ENDCOLLECTIVE ;  /* 0x000000000000791b */ /* 0x003fe20003800000 */
.L_x_1771:
        /* <DEDUP_REMOVED lines=8> */
.L_x_1772:
[----:B------:R-:W-:Y:S02]  /*2db00*/  SEL R67, R68, R63, P0 ;  /* 0x0000003f44437207 */ /* 0x000fe40000000000 */
[----:B------:R-:W-:Y:S01]  /*2db10*/  SEL R68, R63, R68, P0 ;  /* 0x000000443f447207 */ /* 0x000fe20000000000 */
[----:B------:R-:W-:Y:S02]  /*2db20*/  IMAD.MOV.U32 R13, RZ, RZ, R72 ;  /* 0x000000ffff0d7224 */ /* 0x000fe400078e0048 */
[----:B------:R-:W-:-:S07]  /*2db30*/  IMAD.MOV.U32 R70, RZ, RZ, R14 ;  /* 0x000000ffff467224 */ /* 0x000fce00078e000e */
[----:B------:R-:W-:Y:S05]  /*2db40*/  WARPSYNC.COLLECTIVE R15, `(.L_x_1773) ;  /* 0x000000000f087348 */ /* 0x000fea0003c00000 */
[----:B------:R0:W1:Y:S02]  /*2db50*/  SHFL.IDX P6, R14, R13, R12, R11 ;  /* 0x0000000c0d0e7389 */ /* 0x00006400000c000b */
[----:B01----:R-:W-:Y:S01]  /*2db60*/  ENDCOLLECTIVE ;  /* 0x000000000000791b */ /* 0x003fe20003800000 */
.L_x_1773:
[----:B------:R-:W-:Y:S02]  /*2db70*/  IMAD.MOV.U32 R13, RZ, RZ, R30 ;  /* 0x000000ffff0d7224 */ /* 0x000fe400078e001e */
[----:B------:R-:W-:Y:S02]  /*2db80*/  IMAD.MOV.U32 R12, RZ, RZ, R5 ;  /* 0x000000ffff0c7224 */ /* 0x000fe400078e0005 */
[----:B------:R-:W-:-:S07]  /*2db90*/  IMAD.MOV.U32 R72, RZ, RZ, R14 ;  /* 0x000000ffff487224 */ /* 0x000fce00078e000e */
[----:B------:R-:W-:Y:S05]  /*2dba0*/  WARPSYNC.COLLECTIVE R15, `(.L_x_1774) ;  /* 0x000000000f087348 */ /* 0x000fea0003c00000 */
[----:B------:R0:W1:Y:S02]  /*2dbb0*/  SHFL.IDX P6, R14, R13, R12, R11 ;  /* 0x0000000c0d0e7389 */ /* 0x00006400000c000b */
[----:B01----:R-:W-:Y:S01]  /*2dbc0*/  ENDCOLLECTIVE ;  /* 0x000000000000791b */ /* 0x003fe20003800000 */
.L_x_1774:
[----:B------:R-:W-:Y:S02]  /*2dbd0*/  IMAD.MOV.U32 R13, RZ, RZ, R28 ;  /* 0x000000ffff0d7224 */ /* 0x000fe400078e001c */
[----:B------:R-:W-:-:S07]  /*2dbe0*/  IMAD.MOV.U32 R73, RZ, RZ, R14 ;  /* 0x000000ffff497224 */ /* 0x000fce00078e000e */
[----:B------:R-:W-:Y:S05]  /*2dbf0*/  WARPSYNC.COLLECTIVE R15, `(.L_x_1775) ;  /* 0x000000000f087348 */ /* 0x000fea0003c00000 */
[----:B------:R0:W1:Y:S02]  /*2dc00*/  SHFL.IDX P6, R14, R13, R12, R11 ;  /* 0x0000000c0d0e7389 */ /* 0x00006400000c000b */
[----:B01----:R-:W-:Y:S01]  /*2dc10*/  ENDCOLLECTIVE ;  /* 0x000000000000791b */ /* 0x003fe20003800000 */
.L_x_1775:
        /* <DEDUP_REMOVED lines=8> */
.L_x_1776:
[----:B------:R-:W-:Y:S02]  /*2dca0*/  SEL R71, R72, R85, P0 ;  /* 0x0000005548477207 */ /* 0x000fe40000000000 */
[----:B------:R-:W-:Y:S01]  /*2dcb0*/  SEL R72, R85, R72, P0 ;  /* 0x0000004855487207 */ /* 0x000fe20000000000 */
[----:B------:R-:W-:Y:S02]  /*2dcc0*/  IMAD.MOV.U32 R13, RZ, RZ, R86 ;  /* 0x000000ffff0d7224 */ /* 0x000fe400078e0056 */
[----:B------:R-:W-:-:S07]  /*2dcd0*/  IMAD.MOV.U32 R84, RZ, RZ, R14 ;  /* 0x000000ffff547224 */ /* 0x000fce00078e000e */
[----:B------:R-:W-:Y:S05]  /*2dce0*/  WARPSYNC.COLLECTIVE R15, `(.L_x_1777) ;  /* 0x000000000f087348 */ /* 0x000fea0003c00000 */
[----:B------:R0:W1:Y:S02]  /*2dcf0*/  SHFL.IDX P6, R14, R13, R12, R11 ;  /* 0x0000000c0d0e7389 */ /* 0x00006400000c000b */
[----:B01----:R-:W-:Y:S01]  /*2dd00*/  ENDCOLLECTIVE ;  /* 0x000000000000791b */ /* 0x003fe20003800000 */
.L_x_1777:
[----:B------:R-:W-:Y:S02]  /*2dd10*/  IMAD.MOV.U32 R13, RZ, RZ, R34 ;  /* 0x000000ffff0d7224 */ /* 0x000fe400078e0022 */
[----:B------:R-:W-:Y:S02]  /*2dd20*/  IMAD.MOV.U32 R12, RZ, RZ, R5 ;  /* 0x000000ffff0c7224 */ /* 0x000fe400078e0005 */
[----:B------:R-:W-:-:S07]  /*2dd30*/  IMAD.MOV.U32 R86, RZ, RZ, R14 ;  /* 0x000000ffff567224 */ /* 0x000fce00078e000e */
[----:B------:R-:W-:Y:S05]  /*2dd40*/  WARPSYNC.COLLECTIVE R15, `(.L_x_1778) ;  /* 0x000000000f087348 */ /* 0x000fea0003c00000 */
[----:B------:R0:W1:Y:S02]  /*2dd50*/  SHFL.IDX P6, R14, R13, R12, R11 ;  /* 0x0000000c0d0e7389 */ /* 0x00006400000c000b */
[----:B01----:R-:W-:Y:S01]  /*2dd60*/  ENDCOLLECTIVE ;  /* 0x000000000000791b */ /* 0x003fe20003800000 */
.L_x_1778:
[----:B------:R-:W-:Y:S02]  /*2dd70*/  IMAD.MOV.U32 R13, RZ, RZ, R32 ;  /* 0x000000ffff0d7224 */ /* 0x000fe400078e0020 */
[----:B------:R-:W-:-:S07]  /*2dd80*/  IMAD.MOV.U32 R87, RZ, RZ, R14 ;  /* 0x000000ffff577224 */ /* 0x000fce00078e000e */
[----:B------:R-:W-:Y:S05]  /*2dd90*/  WARPSYNC.COLLECTIVE R15, `(.L_x_1779) ;  /* 0x000000000f087348 */ /* 0x000fea0003c00000 */
[----:B------:R0:W1:Y:S02]  /*2dda0*/  SHFL.IDX P6, R14, R13, R12, R11 ;  /* 0x0000000c0d0e7389 */ /* 0x00006400000c000b */
[----:B01----:R-:W-:Y:S01]  /*2ddb0*/  ENDCOLLECTIVE ;  /* 0x000000000000791b */ /* 0x003fe20003800000 */
.L_x_1779:
        /* <DEDUP_REMOVED lines=8> */
.L_x_1780:
[----:B------:R-:W-:Y:S02]  /*2de40*/  SEL R85, R86, R89, P0 ;  /* 0x0000005956557207 */ /* 0x000fe40000000000 */
[----:B------:R-:W-:Y:S01]  /*2de50*/  SEL R86, R89, R86, P0 ;  /* 0x0000005659567207 */ /* 0x000fe20000000000 */
[----:B------:R-:W-:Y:S02]  /*2de60*/  IMAD.MOV.U32 R13, RZ, RZ, R90 ;  /* 0x000000ffff0d7224 */ /* 0x000fe400078e005a */
[----:B------:R-:W-:-:S07]  /*2de70*/  IMAD.MOV.U32 R88, RZ, RZ, R14 ;  /* 0x000000ffff587224 */ /* 0x000fce00078e000e */
[----:B------:R-:W-:Y:S05]  /*2de80*/  WARPSYNC.COLLECTIVE R15, `(.L_x_1781) ;  /* 0x000000000f087348 */ /* 0x000fea0003c00000 */
[----:B------:R0:W1:Y:S02]  /*2de90*/  SHFL.IDX P6, R14, R13, R12, R11 ;  /* 0x0000000c0d0e7389 */ /* 0x00006400000c000b */
[----:B01----:R-:W-:Y:S01]  /*2dea0*/  ENDCOLLECTIVE ;  /* 0x000000000000791b */ /* 0x003fe20003800000 */
.L_x_1781:
[----:B------:R-:W-:Y:S01]  /*2deb0*/  IMAD.MOV.U32 R13, RZ, RZ, R54 ;  /* 0x000000ffff0d7224 */ /* 0x000fe200078e0036 */
[----:B------:R-:W-:Y:S01]  /*2dec0*/  SEL R54, R118, R29, P0 ;  /* 0x0000001d76367207 */ /* 0x000fe20000000000 */
[----:B------:R-:W-:Y:S02]  /*2ded0*/  IMAD.MOV.U32 R12, RZ, RZ, R5 ;  /* 0x000000ffff0c7224 */ /* 0x000fe400078e0005 */
[----:B------:R-:W-:-:S07]  /*2dee0*/  IMAD.MOV.U32 R90, RZ, RZ, R14 ;  /* 0x000000ffff5a7224 */ /* 0x000fce00078e000e */
[----:B------:R-:W-:Y:S05]  /*2def0*/  WARPSYNC.COLLECTIVE R15, `(.L_x_1782) ;  /* 0x000000000f087348 */ /* 0x000fea0003c00000 */
[----:B------:R0:W1:Y:S02]  /*2df00*/  SHFL.IDX P6, R14, R13, R12, R11 ;  /* 0x0000000c0d0e7389 */ /* 0x00006400000c000b */
[----:B01----:R-:W-:Y:S01]  /*2df10*/  ENDCOLLECTIVE ;  /* 0x000000000000791b */ /* 0x003fe20003800000 */
.L_x_1782:
[----:B------:R-:W-:Y:S02]  /*2df20*/  IMAD.MOV.U32 R13, RZ, RZ, R10 ;  /* 0x000000ffff0d7224 */ /* 0x000fe400078e000a */
[----:B------:R-:W-:-:S07]  /*2df30*/  IMAD.MOV.U32 R101, RZ, RZ, R14 ;  /* 0x000000ffff657224 */ /* 0x000fce00078e000e */
[----:B------:R-:W-:Y:S05]  /*2df40*/  WARPSYNC.COLLECTIVE R15, `(.L_x_1783) ;  /* 0x000000000f087348 */ /* 0x000fea0003c00000 */
[----:B------:R0:W1:Y:S02]  /*2df50*/  SHFL.IDX P6, R14, R13, R12, R11 ;  /* 0x0000000c0d0e7389 */ /* 0x00006400000c000b */
[----:B01----:R-:W-:Y:S01]  /*2df60*/  ENDCOLLECTIVE ;  /* 0x000000000000791b */ /* 0x003fe20003800000 */
.L_x_1783:
        /* <DEDUP_REMOVED lines=8> */
.L_x_1784:
[----:B------:R-:W-:Y:S02]  /*2dff0*/  SEL R89, R90, R109, P0 ;  /* 0x0000006d5a597207 */ /* 0x000fe40000000000 */
[----:B------:R-:W-:Y:S01]  /*2e000*/  SEL R90, R109, R90, P0 ;  /* 0x0000005a6d5a7207 */ /* 0x000fe20000000000 */
[----:B------:R-:W-:Y:S02]  /*2e010*/  IMAD.MOV.U32 R13, RZ, RZ, R62 ;  /* 0x000000ffff0d7224 */ /* 0x000fe400078e003e */
[----:B------:R-:W-:-:S07]  /*2e020*/  IMAD.MOV.U32 R4, RZ, RZ, R14 ;  /* 0x000000ffff047224 */ /* 0x000fce00078e000e */
[----:B------:R-:W-:Y:S05]  /*2e030*/  WARPSYNC.COLLECTIVE R15, `(.L_x_1785) ;  /* 0x000000000f087348 */ /* 0x000fea0003c00000 */
[----:B------:R0:W1:Y:S02]  /*2e040*/  SHFL.IDX P6, R14, R13, R12, R11 ;  /* 0x0000000c0d0e7389 */ /* 0x00006400000c000b */
[----:B01----:R-:W-:Y:S01]  /*2e050*/  ENDCOLLECTIVE ;  /* 0x000000000000791b */ /* 0x003fe20003800000 */
.L_x_1785:
[----:B------:R-:W-:Y:S02]  /*2e060*/  IMAD.MOV.U32 R13, RZ, RZ, R8 ;  /* 0x000000ffff0d7224 */ /* 0x000fe400078e0008 */
[----:B------:R-:W-:Y:S02]  /*2e070*/  IMAD.MOV.U32 R12, RZ, RZ, R5 ;  /* 0x000000ffff0c7224 */ /* 0x000fe400078e0005 */
[----:B------:R-:W-:-:S07]  /*2e080*/  IMAD.MOV.U32 R62, RZ, RZ, R14 ;  /* 0x000000ffff3e7224 */ /* 0x000fce00078e000e */
[----:B------:R-:W-:Y:S05]  /*2e090*/  WARPSYNC.COLLECTIVE R15, `(.L_x_1786) ;  /* 0x000000000f087348 */ /* 0x000fea0003c00000 */
[----:B------:R0:W1:Y:S02]  /*2e0a0*/  SHFL.IDX P6, R14, R13, R12, R11 ;  /* 0x0000000c0d0e7389 */ /* 0x00006400000c000b */
[----:B01----:R-:W-:Y:S01]  /*2e0b0*/  ENDCOLLECTIVE ;  /* 0x000000000000791b */ /* 0x003fe20003800000 */
.L_x_1786:
[----:B------:R-:W-:Y:S02]  /*2e0c0*/  IMAD.MOV.U32 R13, RZ, RZ, R6 ;  /* 0x000000ffff0d7224 */ /* 0x000fe400078e0006 */
[----:B------:R-:W-:-:S07]  /*2e0d0*/  IMAD.MOV.U32 R7, RZ, RZ, R14 ;  /* 0x000000ffff077224 */ /* 0x000fce00078e000e */
[----:B------:R-:W-:Y:S05]  /*2e0e0*/  WARPSYNC.COLLECTIVE R15, `(.L_x_1787) ;  /* 0x000000000f087348 */ /* 0x000fea0003c00000 */
[----:B------:R0:W1:Y:S02]  /*2e0f0*/  SHFL.IDX P6, R14, R13, R12, R11 ;  /* 0x0000000c0d0e7389 */ /* 0x00006400000c000b */
[----:B01----:R-:W-:Y:S01]  /*2e100*/  ENDCOLLECTIVE ;  /* 0x000000000000791b */ /* 0x003fe20003800000 */
.L_x_1787:
[----:B------:R-:W-:Y:S05]  /*2e110*/  BRA `(.L_x_1788) ;  /* 0xffffff2800507947 */ /* 0x000fea000383ffff */
.L_x_1520:
[----:B------:R-:W-:Y:S02]  /*2e120*/  IMAD.MOV.U32 R13, RZ, RZ, R3 ;  /* 0x000000ffff0d7224 */ /* 0x000fe400078e0003 */
[----:B------:R-:W-:Y:S02]  /*2e130*/  IMAD.MOV.U32 R12, RZ, RZ, RZ ;  /* 0x000000ffff0c7224 */ /* 0x000fe400078e00ff */
[----:B------:R-:W-:Y:S02]  /*2e140*/  IMAD.MOV.U32 R11, RZ, RZ, 0x181f ;  /* 0x0000181fff0b7424 */ /* 0x000fe400078e00ff */
[----:B------:R-:W-:-:S07]  /*2e150*/  IMAD.MOV.U32 R15, RZ, RZ, -0x1 ;  /* 0xffffffffff0f7424 */ /* 0x000fce00078e00ff */
[----:B-----5:R-:W-:Y:S05]  /*2e160*/  WARPSYNC.COLLECTIVE R15, `(.L_x_1789) ;  /* 0x000000000f087348 */ /* 0x020fea0003c00000 */
[----:B------:R0:W1:Y:S02]  /*2e170*/  SHFL.IDX P6, R14, R13, R12, R11 ;  /* 0x0000000c0d0e7389 */ /* 0x00006400000c000b */
[----:B01---5:R-:W-:Y:S01]  /*2e180*/  ENDCOLLECTIVE ;  /* 0x000000000000791b */ /* 0x023fe20003800000 */
.L_x_1789:
[----:B------:R-:W-:Y:S02]  /*2e190*/  IMAD.MOV.U32 R13, RZ, RZ, R2 ;  /* 0x000000ffff0d7224 */ /* 0x000fe400078e0002 */
[----:B------:R-:W-:-:S07]  /*2e1a0*/  IMAD.MOV.U32 R0, RZ, RZ, R14 ;  /* 0x000000ffff007224 */ /* 0x000fce00078e000e */
[----:B------:R-:W-:Y:S05]  /*2e1b0*/  WARPSYNC.COLLECTIVE R15, `(.L_x_1790) ;  /* 0x000000000f087348 */ /* 0x000fea0003c00000 */
[----:B------:R0:W1:Y:S02]  /*2e1c0*/  SHFL.IDX P6, R14, R13, R12, R11 ;  /* 0x0000000c0d0e7389 */ /* 0x00006400000c000b */
[----:B01----:R-:W-:Y:S01]  /*2e1d0*/  ENDCOLLECTIVE ;  /* 0x000000000000791b */ /* 0x003fe20003800000 */
.L_x_1790:
[----:B------:R-:W-:Y:S05]  /*2e1e0*/  BRA `(.L_x_1791) ;  /* 0xffffff3400ac7947 */ /* 0x000fea000383ffff */
.L_x_1523:
[----:B------:R-:W-:Y:S01]  /*2e1f0*/  BSSY B1, `(.L_x_1792) ;  /* 0x0000008000017945 */ /* 0x000fe20003800000 */
[----:B------:R-:W-:Y:S02]  /*2e200*/  IMAD.MOV.U32 R13, RZ, RZ, R3 ;  /* 0x000000ffff0d7224 */ /* 0x000fe400078e0003 */
[----:B------:R-:W-:Y:S02]  /*2e210*/  IMAD.MOV.U32 R12, RZ, RZ, 0x1 ;  /* 0x00000001ff0c7424 */ /* 0x000fe400078e00ff */
[----:B------:R-:W-:Y:S02]  /*2e220*/  IMAD.MOV.U32 R11, RZ, RZ, 0x181f ;  /* 0x0000181fff0b7424 */ /* 0x000fe400078e00ff */
[----:B---3--:R-:W-:-:S07]  /*2e230*/  IMAD.MOV.U32 R15, RZ, RZ, -0x1 ;  /* 0xffffffffff0f7424 */ /* 0x008fce00078e00ff */
[----:B012--5:R-:W-:Y:S05]  /*2e240*/  WARPSYNC.COLLECTIVE R15, `(.L_x_1793) ;  /* 0x000000000f087348 */ /* 0x027fea0003c00000 */
[----:B--2---:R2:W3:Y:S02]  /*2e250*/  SHFL.IDX P6, R14, R13, R12, R11 ;  /* 0x0000000c0d0e7389 */ /* 0x0044e400000c000b */
[----:B0123-5:R-:W-:Y:S01]  /*2e260*/  ENDCOLLECTIVE ;  /* 0x000000000000791b */ /* 0x02ffe20003800000 */
.L_x_1793:
[----:B------:R-:W-:Y:S05]  /*2e270*/  BSYNC B1 ;  /* 0x0000000000017941 */ /* 0x000fea0003800000 */
.L_x_1792:
[----:B------:R-:W-:Y:S02]  /*2e280*/  IMAD.MOV.U32 R13, RZ, RZ, R2 ;  /* 0x000000ffff0d7224 */ /* 0x000fe400078e0002 */
[----:B------:R-:W-:Y:S02]  /*2e290*/  IMAD.MOV.U32 R12, RZ, RZ, 0x1 ;  /* 0x00000001ff0c7424 */ /* 0x000fe400078e00ff */
[----:B------:R-:W-:Y:S02]  /*2e2a0*/  IMAD.MOV.U32 R11, RZ, RZ, 0x181f ;  /* 0x0000181fff0b7424 */ /* 0x000fe400078e00ff */
[----:B------:R-:W-:Y:S02]  /*2e2b0*/  IMAD.MOV.U32 R15, RZ, RZ, -0x1 ;  /* 0xffffffffff0f7424 */ /* 0x000fe400078e00ff */
[----:B------:R-:W-:-:S07]  /*2e2c0*/  IMAD.MOV.U32 R0, RZ, RZ, R14 ;  /* 0x000000ffff007224 */ /* 0x000fce00078e000e */
[----:B------:R-:W-:Y:S05]  /*2e2d0*/  WARPSYNC.COLLECTIVE R15, `(.L_x_1794) ;  /* 0x000000000f087348 */ /* 0x000fea0003c00000 */
[----:B------:R0:W1:Y:S02]  /*2e2e0*/  SHFL.IDX P6, R14, R13, R12, R11 ;  /* 0x0000000c0d0e7389 */ /* 0x00006400000c000b */
[----:B01----:R-:W-:Y:S01]  /*2e2f0*/  ENDCOLLECTIVE ;  /* 0x000000000000791b */ /* 0x003fe20003800000 */
.L_x_1794:
[----:B------:R-:W-:Y:S05]  /*2e300*/  BRA `(.L_x_1795) ;  /* 0xffffff3400b47947 */ /* 0x000fea000383ffff */
.L_x_1526:
[----:B------:R-:W-:Y:S01]  /*2e310*/  BSSY B1, `(.L_x_1796) ;  /* 0x0000008000017945 */ /* 0x000fe20003800000 */
[----:B------:R-:W-:Y:S02]  /*2e320*/  IMAD.MOV.U32 R13, RZ, RZ, R3 ;  /* 0x000000ffff0d7224 */ /* 0x000fe400078e0003 */
[----:B------:R-:W-:Y:S02]  /*2e330*/  IMAD.MOV.U32 R12, RZ, RZ, 0x2 ;  /* 0x00000002ff0c7424 */ /* 0x000fe400078e00ff */
[----:B------:R-:W-:Y:S02]  /*2e340*/  IMAD.MOV.U32 R11, RZ, RZ, 0x181f ;  /* 0x0000181fff0b7424 */ /* 0x000fe400078e00ff */
[----:B---3--:R-:W-:-:S07]  /*2e350*/  IMAD.MOV.U32 R15, RZ, RZ, -0x1 ;  /* 0xffffffffff0f7424 */ /* 0x008fce00078e00ff */
[----:B012-4-:R-:W-:Y:S05]  /*2e360*/  WARPSYNC.COLLECTIVE R15, `(.L_x_1797) ;  /* 0x000000000f087348 */ /* 0x017fea0003c00000 */
[----:B--2---:R2:W3:Y:S02]  /*2e370*/  SHFL.IDX P6, R14, R13, R12, R11 ;  /* 0x0000000c0d0e7389 */ /* 0x0044e400000c000b */
[----:B01234-:R-:W-:Y:S01]  /*2e380*/  ENDCOLLECTIVE ;  /* 0x000000000000791b */ /* 0x01ffe20003800000 */
.L_x_1797:
[----:B------:R-:W-:Y:S05]  /*2e390*/  BSYNC B1 ;  /* 0x0000000000017941 */ /* 0x000fea0003800000 */
.L_x_1796:
        /* <DEDUP_REMOVED lines=8> */
.L_x_1798:
[----:B------:R-:W-:Y:S05]  /*2e420*/  BRA `(.L_x_1799) ;  /* 0xffffff3400bc7947 */ /* 0x000fea000383ffff */
.L_x_1529:
        /* <DEDUP_REMOVED lines=8> */
.L_x_1801:
[----:B------:R-:W-:Y:S05]  /*2e4b0*/  BSYNC B1 ;  /* 0x0000000000017941 */ /* 0x000fea0003800000 */
.L_x_1800:
        /* <DEDUP_REMOVED lines=8> */
.L_x_1802:
[----:B------:R-:W-:Y:S05]  /*2e540*/  BRA `(.L_x_1803) ;  /* 0xffffff3400c47947 */ /* 0x000fea000383ffff */
.L_x_1531:
[----:B------:R-:W-:Y:S02]  /*2e550*/  IMAD.MOV.U32 R13, RZ, RZ, R27 ;  /* 0x000000ffff0d7224 */ /* 0x000fe400078e001b */
[----:B------:R-:W-:Y:S02]  /*2e560*/  IMAD.MOV.U32 R12, RZ, RZ, RZ ;  /* 0x000000ffff0c7224 */ /* 0x000fe400078e00ff */
[----:B------:R-:W-:Y:S02]  /*2e570*/  IMAD.MOV.U32 R11, RZ, RZ, 0x1c1f ;  /* 0x00001c1fff0b7424 */ /* 0x000fe400078e00ff */
[----:B------:R-:W-:-:S07]  /*2e580*/  IMAD.MOV.U32 R15, RZ, RZ, -0x1 ;  /* 0xffffffffff0f7424 */ /* 0x000fce00078e00ff */
[----:B------:R-:W-:Y:S05]  /*2e590*/  WARPSYNC.COLLECTIVE R15, `(.L_x_1804) ;  /* 0x000000000f087348 */ /* 0x000fea0003c00000 */
[----:B------:R0:W1:Y:S02]  /*2e5a0*/  SHFL.IDX P6, R14, R13, R12, R11 ;  /* 0x0000000c0d0e7389 */ /* 0x00006400000c000b */
[----:B01----:R-:W-:Y:S01]  /*2e5b0*/  ENDCOLLECTIVE ;  /* 0x000000000000791b */ /* 0x003fe20003800000 */
.L_x_1804:
[----:B------:R-:W-:Y:S01]  /*2e5c0*/  MOV R13, R25 ;  /* 0x00000019000d7202 */ /* 0x000fe20000000f00 */
[----:B------:R-:W-:-:S07]  /*2e5d0*/  IMAD.MOV.U32 R26, RZ, RZ, R14 ;  /* 0x000000ffff1a7224 */ /* 0x000fce00078e000e */
[----:B------:R-:W-:Y:S05]  /*2e5e0*/  WARPSYNC.COLLECTIVE R15, `(.L_x_1805) ;  /* 0x000000000f087348 */ /* 0x000fea0003c00000 */
[----:B------:R0:W1:Y:S02]  /*2e5f0*/  SHFL.IDX P6, R14, R13, R12, R11 ;  /* 0x0000000c0d0e7389 */ /* 0x00006400000c000b */
[----:B01----:R-:W-:Y:S01]  /*2e600*/  ENDCOLLECTIVE ;  /* 0x000000000000791b */ /* 0x003fe20003800000 */
.L_x_1805:
[----:B------:R-:W-:Y:S05]  /*2e610*/  BRA `(.L_x_1806) ;  /* 0xffffff3800887947 */ /* 0x000fea000383ffff */
.L_x_1534:
[----:B------:R-:W-:Y:S01]  /*2e620*/  BSSY B1, `(.L_x_1807) ;  /* 0x0000008000017945 */ /* 0x000fe20003800000 */
[----:B------:R-:W-:Y:S02]  /*2e630*/  IMAD.MOV.U32 R13, RZ, RZ, R27 ;  /* 0x000000ffff0d7224 */ /* 0x000fe400078e001b */
[----:B------:R-:W-:Y:S02]  /*2e640*/  IMAD.MOV.U32 R12, RZ, RZ, 0x1 ;  /* 0x00000001ff0c7424 */ /* 0x000fe400078e00ff */
[----:B------:R-:W-:Y:S02]  /*2e650*/  IMAD.MOV.U32 R11, RZ, RZ, 0x1c1f ;  /* 0x00001c1fff0b7424 */ /* 0x000fe400078e00ff */
[----:B------:R-:W-:-:S07]  /*2e660*/  IMAD.MOV.U32 R15, RZ, RZ, -0x1 ;  /* 0xffffffffff0f7424 */ /* 0x000fce00078e00ff */
[----:B0123--:R-:W-:Y:S05]  /*2e670*/  WARPSYNC.COLLECTIVE R15, `(.L_x_1808) ;  /* 0x000000000f087348 */ /* 0x00ffea0003c00000 */
[----:B--2---:R2:W4:Y:S02]  /*2e680*/  SHFL.IDX P6, R14, R13, R12, R11 ;  /* 0x0000000c0d0e7389 */ /* 0x00452400000c000b */
[----:B01234-:R-:W-:Y:S01]  /*2e690*/  ENDCOLLECTIVE ;  /* 0x000000000000791b */ /* 0x01ffe20003800000 */
.L_x_1808:
[----:B------:R-:W-:Y:S05]  /*2e6a0*/  BSYNC B1 ;  /* 0x0000000000017941 */ /* 0x000fea0003800000 */
.L_x_1807:
        /* <DEDUP_REMOVED lines=8> */
.L_x_1809:
[----:B------:R-:W-:Y:S05]  /*2e730*/  BRA `(.L_x_1810) ;  /* 0xffffff3c00e87947 */ /* 0x000fea000383ffff */
.L_x_1538:
[----:B------:R-:W-:Y:S02]  /*2e740*/  IMAD.MOV.U32 R13, RZ, RZ, R3 ;  /* 0x000000ffff0d7224 */ /* 0x000fe400078e0003 */
[----:B------:R-:W-:Y:S02]  /*2e750*/  IMAD.MOV.U32 R12, RZ, RZ, RZ ;  /* 0x000000ffff0c7224 */ /* 0x000fe400078e00ff */
[----:B------:R-:W-:Y:S02]  /*2e760*/  IMAD.MOV.U32 R11, RZ, RZ, 0x181f ;  /* 0x0000181fff0b7424 */ /* 0x000fe400078e00ff */
[----:B------:R-:W-:-:S07]  /*2e770*/  IMAD.MOV.U32 R15, RZ, RZ, -0x1 ;  /* 0xffffffffff0f7424 */ /* 0x000fce00078e00ff */
[----:B---3--:R-:W-:Y:S05]  /*2e780*/  WARPSYNC.COLLECTIVE R15, `(.L_x_1811) ;  /* 0x000000000f087348 */ /* 0x008fea0003c00000 */
[----:B------:R0:W1:Y:S02]  /*2e790*/  SHFL.IDX P6, R14, R13, R12, R11 ;  /* 0x0000000c0d0e7389 */ /* 0x00006400000c000b */
[----:B01-3--:R-:W-:Y:S01]  /*2e7a0*/  ENDCOLLECTIVE ;  /* 0x000000000000791b */ /* 0x00bfe20003800000 */
.L_x_1811:
[----:B------:R-:W-:Y:S02]  /*2e7b0*/  IMAD.MOV.U32 R13, RZ, RZ, R2 ;  /* 0x000000ffff0d7224 */ /* 0x000fe400078e0002 */
[----:B------:R-:W-:-:S07]  /*2e7c0*/  IMAD.MOV.U32 R0, RZ, RZ, R14 ;  /* 0x000000ffff007224 */ /* 0x000fce00078e000e */
[----:B------:R-:W-:Y:S05]  /*2e7d0*/  WARPSYNC.COLLECTIVE R15, `(.L_x_1812) ;  /* 0x000000000f087348 */ /* 0x000fea0003c00000 */
[----:B------:R0:W1:Y:S02]  /*2e7e0*/  SHFL.IDX P6, R14, R13, R12, R11 ;  /* 0x0000000c0d0e7389 */ /* 0x00006400000c000b */
[----:B01----:R-:W-:Y:S01]  /*2e7f0*/  ENDCOLLECTIVE ;  /* 0x000000000000791b */ /* 0x003fe20003800000 */
.L_x_1812:
[----:B------:R-:W-:Y:S05]  /*2e800*/  BRA `(.L_x_1813) ;  /* 0xffffff4c00107947 */ /* 0x000fea000383ffff */
.L_x_1541:
[----:B------:R-:W-:Y:S01]  /*2e810*/  BSSY B1, `(.L_x_1814) ;  /* 0x0000008000017945 */ /* 0x000fe20003800000 */
[----:B------:R-:W-:Y:S02]  /*2e820*/  IMAD.MOV.U32 R13, RZ, RZ, R3 ;  /* 0x000000ffff0d7224 */ /* 0x000fe400078e0003 */
[----:B------:R-:W-:Y:S02]  /*2e830*/  IMAD.MOV.U32 R12, RZ, RZ, 0x1 ;  /* 0x00000001ff0c7424 */ /* 0x000fe400078e00ff */
[----:B------:R-:W-:Y:S02]  /*2e840*/  IMAD.MOV.U32 R11, RZ, RZ, 0x181f ;  /* 0x0000181fff0b7424 */ /* 0x000fe400078e00ff */
[----:B----4-:R-:W-:-:S07]  /*2e850*/  IMAD.MOV.U32 R15, RZ, RZ, -0x1 ;  /* 0xffffffffff0f7424 */ /* 0x010fce00078e00ff */
[----:B0123--:R-:W-:Y:S05]  /*2e860*/  WARPSYNC.COLLECTIVE R15, `(.L_x_1815) ;  /* 0x000000000f087348 */ /* 0x00ffea0003c00000 */
[----:B--2---:R2:W4:Y:S02]  /*2e870*/  SHFL.IDX P6, R14, R13, R12, R11 ;  /* 0x0000000c0d0e7389 */ /* 0x00452400000c000b */
[----:B01234-:R-:W-:Y:S01]  /*2e880*/  ENDCOLLECTIVE ;  /* 0x000000000000791b */ /* 0x01ffe20003800000 */
.L_x_1815:
[----:B------:R-:W-:Y:S05]  /*2e890*/  BSYNC B1 ;  /* 0x0000000000017941 */ /* 0x000fea0003800000 */
.L_x_1814:
        /* <DEDUP_REMOVED lines=8> */
.L_x_1816:
[----:B------:R-:W-:Y:S05]  /*2e920*/  BRA `(.L_x_1817) ;  /* 0xffffff4c001c7947 */ /* 0x000fea000383ffff */
.L_x_1544:
        /* <DEDUP_REMOVED lines=8> */
.L_x_1819:
[----:B------:R-:W-:Y:S05]  /*2e9b0*/  BSYNC B1 ;  /* 0x0000000000017941 */ /* 0x000fea0003800000 */
.L_x_1818:
        /* <DEDUP_REMOVED lines=8> */
.L_x_1820:
[----:B------:R-:W-:Y:S05]  /*2ea40*/  BRA `(.L_x_1821) ;  /* 0xffffff4c00247947 */ /* 0x000fea000383ffff */
.L_x_1547:
[----:B------:R-:W-:Y:S01]  /*2ea50*/  BSSY B1, `(.L_x_1822) ;  /* 0x0000008000017945 */ /* 0x000fe20003800000 */
[----:B------:R-:W-:Y:S02]  /*2ea60*/  IMAD.MOV.U32 R13, RZ, RZ, R3 ;  /* 0x000000ffff0d7224 */ /* 0x000fe400078e0003 */
[----:B------:R-:W-:Y:S02]  /*2ea70*/  IMAD.MOV.U32 R12, RZ, RZ, 0x3 ;  /* 0x00000003ff0c7424 */ /* 0x000fe400078e00ff */
[----:B------:R-:W-:Y:S02]  /*2ea80*/  IMAD.MOV.U32 R11, RZ, RZ, 0x181f ;  /* 0x0000181fff0b7424 */ /* 0x000fe400078e00ff */
[----:B0-----:R-:W-:-:S07]  /*2ea90*/  IMAD.MOV.U32 R15, RZ, RZ, -0x1 ;  /* 0xffffffffff0f7424 */ /* 0x001fce00078e00ff */
[----:B-1234-:R-:W-:Y:S05]  /*2eaa0*/  WARPSYNC.COLLECTIVE R15, `(.L_x_1823) ;  /* 0x000000000f087348 */ /* 0x01efea0003c00000 */
[----:B----4-:R0:W4:Y:S02]  /*2eab0*/  SHFL.IDX P6, R14, R13, R12, R11 ;  /* 0x0000000c0d0e7389 */ /* 0x01012400000c000b */
[----:B01234-:R-:W-:Y:S01]  /*2eac0*/  ENDCOLLECTIVE ;  /* 0x000000000000791b */ /* 0x01ffe20003800000 */
.L_x_1823:
[----:B------:R-:W-:Y:S05]  /*2ead0*/  BSYNC B1 ;  /* 0x0000000000017941 */ /* 0x000fea0003800000 */
.L_x_1822:
        /* <DEDUP_REMOVED lines=8> */
.L_x_1824:
[----:B------:R-:W-:Y:S05]  /*2eb60*/  BRA `(.L_x_1825) ;  /* 0xffffff4c002c7947 */ /* 0x000fea000383ffff */
.L_x_1574:
[----:B------:R-:W1:Y:S01]  /*2eb70*/  S2R R5, SR_TID.X ;  /* 0x0000000000057919 */ /* 0x000e620000002100 */
[----:B------:R-:W-:Y:S01]  /*2eb80*/  BSSY B1, `(.L_x_1826) ;  /* 0x000000a000017945 */ /* 0x000fe20003800000 */
[----:B------:R-:W-:Y:S02]  /*2eb90*/  IMAD.MOV.U32 R12, RZ, RZ, RZ ;  /* 0x000000ffff0c7224 */ /* 0x000fe400078e00ff */
[----:B------:R-:W-:Y:S02]  /*2eba0*/  IMAD.MOV.U32 R11, RZ, RZ, 0x1f ;  /* 0x0000001fff0b7424 */ /* 0x000fe400078e00ff */
[----:B0-----:R-:W-:Y:S01]  /*2ebb0*/  IMAD.MOV.U32 R15, RZ, RZ, -0x1 ;  /* 0xffffffffff0f7424 */ /* 0x001fe200078e00ff */
[----:B-1----:R-:W-:-:S04]  /*2ebc0*/  SHF.R.U32.HI R5, RZ, 0x5, R5 ;  /* 0x00000005ff057819 */ /* 0x002fc80000011605 */
[----:B------:R-:W-:-:S05]  /*2ebd0*/  LOP3.LUT R5, R5, 0x3, RZ, 0xc0, !PT ;  /* 0x0000000305057812 */ /* 0x000fca00078ec0ff */
[----:B------:R-:W-:-:S07]  /*2ebe0*/  IMAD.MOV.U32 R13, RZ, RZ, R5 ;  /* 0x000000ffff0d7224 */ /* 0x000fce00078e0005 */
[----:B------:R-:W-:Y:S05]  /*2ebf0*/  WARPSYNC.COLLECTIVE R15, `(.L_x_1827) ;  /* 0x000000000f087348 */ /* 0x000fea0003c00000 */
[----:B------:R0:W1:Y:S02]  /*2ec00*/  SHFL.IDX P6, R14, R13, R12, R11 ;  /* 0x0000000c0d0e7389 */ /* 0x00006400000c000b */
[----:B01----:R-:W-:Y:S01]  /*2ec10*/  ENDCOLLECTIVE ;  /* 0x000000000000791b */ /* 0x003fe20003800000 */
.L_x_1827:
[----:B------:R-:W-:Y:S05]  /*2ec20*/  BSYNC B1 ;  /* 0x0000000000017941 */ /* 0x000fea0003800000 */
.L_x_1826:
[----:B------:R-:W-:Y:S05]  /*2ec30*/  BRA `(.L_x_1828) ;  /* 0xffffff6c00a47947 */ /* 0x000fea000383ffff */
.L_x_1576:
[----:B------:R-:W-:Y:S01]  /*2ec40*/  BSSY B1, `(.L_x_1829) ;  /* 0x0000006000017945 */ /* 0x000fe20003800000 */
[----:B0-----:R-:W-:-:S07]  /*2ec50*/  IMAD.MOV.U32 R15, RZ, RZ, -0x1 ;  /* 0xffffffffff0f7424 */ /* 0x001fce00078e00ff */
[----:B-1----:R-:W-:Y:S05]  /*2ec60*/  WARPSYNC.COLLECTIVE R15, `(.L_x_1830) ;  /* 0x000000000f0c7348 */ /* 0x002fea0003c00000 */
[----:B------:R-:W-:Y:S02]  /*2ec70*/  ELECT P6, UR62, PT ;  /* 0x00000000003e782f */ /* 0x000fe400038c0000 */
[----:B------:R-:W-:Y:S01]  /*2ec80*/  MOV R14, UR62 ;  /* 0x0000003e000e7c02 */ /* 0x000fe20008000f00 */
[----:B-1----:R-:W-:Y:S10]  /*2ec90*/  ENDCOLLECTIVE ;  /* 0x000000000000791b */ /* 0x002ff40003800000 */
.L_x_1830:
[----:B------:R-:W-:Y:S05]  /*2eca0*/  BSYNC B1 ;  /* 0x0000000000017941 */ /* 0x000fea0003800000 */
.L_x_1829:
[----:B------:R-:W-:Y:S05]  /*2ecb0*/  BRA `(.L_x_1575) ;  /* 0xffffff6c009c7947 */ /* 0x000fea000383ffff */
.L_x_1578:
[----:B-1----:R1:W2:Y:S02]  /*2ecc0*/  SYNCS.PHASECHK.TRANS64.TRYWAIT P0, [R18+URZ+0x22820], R4 ;  /* 0x02282004120075a7 */ /* 0x0022a4000800017f */
[----:B--2---:R-:W-:Y:S05]  /*2ecd0*/  @!P0 NANOSLEEP.SYNCS 0x989680 ;  /* 0x009896800000895d */ /* 0x004fea0003900000 */
[----:B------:R-:W2:Y:S02]  /*2ece0*/  @!P0 SYNCS.PHASECHK.TRANS64 P0, [R18+URZ+0x22820], R4 ;  /* 0x02282004120085a7 */ /* 0x000ea4000800007f */
[----:B--2---:R-:W-:Y:S05]  /*2ecf0*/  @!P0 BRA `(.L_x_1578) ;  /* 0xfffffffc00f08947 */ /* 0x004fea000383ffff */
[----:B------:R-:W-:Y:S05]  /*2ed00*/  BRA `(.L_x_1831) ;  /* 0xffffff6c00ac7947 */ /* 0x000fea000383ffff */
.L_x_1582:
[----:B--2---:R2:W3:Y:S02]  /*2ed10*/  SYNCS.PHASECHK.TRANS64.TRYWAIT P0, [R7+URZ+0x228a0], R10 ;  /* 0x0228a00a070075a7 */ /* 0x0044e4000800017f */
[----:B---3--:R-:W-:Y:S05]  /*2ed20*/  @!P0 NANOSLEEP.SYNCS 0x989680 ;  /* 0x009896800000895d */ /* 0x008fea0003900000 */
[----:B------:R-:W3:Y:S02]  /*2ed30*/  @!P0 SYNCS.PHASECHK.TRANS64 P0, [R7+URZ+0x228a0], R10 ;  /* 0x0228a00a070085a7 */ /* 0x000ee4000800007f */
[----:B---3--:R-:W-:Y:S05]  /*2ed40*/  @!P0 BRA `(.L_x_1582) ;  /* 0xfffffffc00f08947 */ /* 0x008fea000383ffff */
[----:B------:R-:W-:Y:S05]  /*2ed50*/  BRA `(.L_x_1832) ;  /* 0xffffff6c00cc7947 */ /* 0x000fea000383ffff */
.L_x_1589:
[----:B-1----:R1:W3:Y:S02]  /*2ed60*/  SYNCS.PHASECHK.TRANS64.TRYWAIT P0, [R7+URZ+0x228c0], R10 ;  /* 0x0228c00a070075a7 */ /* 0x0022e4000800017f */
[----:B---3--:R-:W-:Y:S05]  /*2ed70*/  @!P0 NANOSLEEP.SYNCS 0x989680 ;  /* 0x009896800000895d */ /* 0x008fea0003900000 */
[----:B------:R-:W3:Y:S02]  /*2ed80*/  @!P0 SYNCS.PHASECHK.TRANS64 P0, [R7+URZ+0x228c0], R10 ;  /* 0x0228c00a070085a7 */ /* 0x000ee4000800007f */
[----:B---3--:R-:W-:Y:S05]  /*2ed90*/  @!P0 BRA `(.L_x_1589) ;  /* 0xfffffffc00f08947 */ /* 0x008fea000383ffff */
[----:B------:R-:W-:Y:S05]  /*2eda0*/  BRA `(.L_x_1833) ;  /* 0xffffff7000c47947 */ /* 0x000fea000383ffff */
.L_x_1596:
[----:B-1----:R1:W2:Y:S02]  /*2edb0*/  SYNCS.PHASECHK.TRANS64.TRYWAIT P1, [R8+URZ+0x228a0], R7 ;  /* 0x0228a007080075a7 */ /* 0x0022a4000802017f */
[----:B--2---:R-:W-:Y:S05]  /*2edc0*/  @!P1 NANOSLEEP.SYNCS 0x989680 ;  /* 0x009896800000995d */ /* 0x004fea0003900000 */
[----:B------:R-:W2:Y:S02]  /*2edd0*/  @!P1 SYNCS.PHASECHK.TRANS64 P1, [R8+URZ+0x228a0], R7 ;  /* 0x0228a007080095a7 */ /* 0x000ea4000802007f */
[----:B--2---:R-:W-:Y:S05]  /*2ede0*/  @!P1 BRA `(.L_x_1596) ;  /* 0xfffffffc00f09947 */ /* 0x004fea000383ffff */
[----:B------:R-:W-:Y:S05]  /*2edf0*/  BRA `(.L_x_1834) ;  /* 0xffffff7400a07947 */ /* 0x000fea000383ffff */
.L_x_1603:
[----:B--2---:R2:W3:Y:S02]  /*2ee00*/  SYNCS.PHASECHK.TRANS64.TRYWAIT P1, [R8+URZ+0x228c0], R7 ;  /* 0x0228c007080075a7 */ /* 0x0044e4000802017f */
[----:B---3--:R-:W-:Y:S05]  /*2ee10*/  @!P1 NANOSLEEP.SYNCS 0x989680 ;  /* 0x009896800000995d */ /* 0x008fea0003900000 */
[----:B------:R-:W3:Y:S02]  /*2ee20*/  @!P1 SYNCS.PHASECHK.TRANS64 P1, [R8+URZ+0x228c0], R7 ;  /* 0x0228c007080095a7 */ /* 0x000ee4000802007f */
[----:B---3--:R-:W-:Y:S05]  /*2ee30*/  @!P1 BRA `(.L_x_1603) ;  /* 0xfffffffc00f09947 */ /* 0x008fea000383ffff */
[----:B------:R-:W-:Y:S05]  /*2ee40*/  BRA `(.L_x_1835) ;  /* 0xffffff7800947947 */ /* 0x000fea000383ffff */
.L_x_1628:
[----:B------:R-:W2:Y:S01]  /*2ee50*/  S2R R0, SR_TID.X ;  /* 0x0000000000007919 */ /* 0x000ea20000002100 */
[----:B------:R-:W-:Y:S01]  /*2ee60*/  BSSY B0, `(.L_x_1836) ;  /* 0x000000a000007945 */ /* 0x000fe20003800000 */
[----:B------:R-:W-:Y:S02]  /*2ee70*/  IMAD.MOV.U32 R12, RZ, RZ, RZ ;  /* 0x000000ffff0c7224 */ /* 0x000fe400078e00ff */
[----:B------:R-:W-:Y:S02]  /*2ee80*/  IMAD.MOV.U32 R11, RZ, RZ, 0x1f ;  /* 0x0000001fff0b7424 */ /* 0x000fe400078e00ff */
[----:B0-----:R-:W-:Y:S01]  /*2ee90*/  IMAD.MOV.U32 R15, RZ, RZ, -0x1 ;  /* 0xffffffffff0f7424 */ /* 0x001fe200078e00ff */
[----:B--2---:R-:W-:-:S04]  /*2eea0*/  SHF.R.U32.HI R0, RZ, 0x5, R0 ;  /* 0x00000005ff007819 */ /* 0x004fc80000011600 */
[----:B------:R-:W-:-:S05]  /*2eeb0*/  LOP3.LUT R0, R0, 0x3, RZ, 0xc0, !PT ;  /* 0x0000000300007812 */ /* 0x000fca00078ec0ff */
[----:B------:R-:W-:-:S07]  /*2eec0*/  IMAD.MOV.U32 R13, RZ, RZ, R0 ;  /* 0x000000ffff0d7224 */ /* 0x000fce00078e0000 */
[----:B-1----:R-:W-:Y:S05]  /*2eed0*/  WARPSYNC.COLLECTIVE R15, `(.L_x_1837) ;  /* 0x000000000f087348 */ /* 0x002fea0003c00000 */
[----:B------:R0:W2:Y:S02]  /*2eee0*/  SHFL.IDX P6, R14, R13, R12, R11 ;  /* 0x0000000c0d0e7389 */ /* 0x0000a400000c000b */
[----:B012---:R-:W-:Y:S01]  /*2eef0*/  ENDCOLLECTIVE ;  /* 0x000000000000791b */ /* 0x007fe20003800000 */
.L_x_1837:
[----:B------:R-:W-:Y:S05]  /*2ef00*/  BSYNC B0 ;  /* 0x0000000000007941 */ /* 0x000fea0003800000 */
.L_x_1836:
[----:B------:R-:W-:Y:S05]  /*2ef10*/  BRA `(.L_x_1838) ;  /* 0xffffff8800d07947 */ /* 0x000fea000383ffff */
.L_x_1630:
[----:B------:R-:W-:Y:S01]  /*2ef20*/  BSSY B0, `(.L_x_1839) ;  /* 0x0000006000007945 */ /* 0x000fe20003800000 */
[----:B0-----:R-:W-:-:S07]  /*2ef30*/  IMAD.MOV.U32 R15, RZ, RZ, -0x1 ;  /* 0xffffffffff0f7424 */ /* 0x001fce00078e00ff */
[----:B-12---:R-:W-:Y:S05]  /*2ef40*/  WARPSYNC.COLLECTIVE R15, `(.L_x_1840) ;  /* 0x000000000f0c7348 */ /* 0x006fea0003c00000 */
[----:B------:R-:W-:Y:S02]  /*2ef50*/  ELECT P6, UR62, PT ;  /* 0x00000000003e782f */ /* 0x000fe400038c0000 */
[----:B------:R-:W-:Y:S01]  /*2ef60*/  MOV R14, UR62 ;  /* 0x0000003e000e7c02 */ /* 0x000fe20008000f00 */
[----:B-12---:R-:W-:Y:S10]  /*2ef70*/  ENDCOLLECTIVE ;  /* 0x000000000000791b */ /* 0x006ff40003800000 */
.L_x_1840:
[----:B------:R-:W-:Y:S05]  /*2ef80*/  BSYNC B0 ;  /* 0x0000000000007941 */ /* 0x000fea0003800000 */
.L_x_1839:
[----:B------:R-:W-:Y:S05]  /*2ef90*/  BRA `(.L_x_1841) ;  /* 0xffffff8800d87947 */ /* 0x000fea000383ffff */
.L_x_1632:
[----:B-1----:R1:W2:Y:S02]  /*2efa0*/  SYNCS.PHASECHK.TRANS64.TRYWAIT P0, [R2+URZ+0x22880], R3 ;  /* 0x02288003020075a7 */ /* 0x0022a4000800017f */
[----:B--2---:R-:W-:Y:S05]  /*2efb0*/  @!P0 NANOSLEEP.SYNCS 0x989680 ;  /* 0x009896800000895d */ /* 0x004fea0003900000 */
[----:B------:R-:W2:Y:S02]  /*2efc0*/  @!P0 SYNCS.PHASECHK.TRANS64 P0, [R2+URZ+0x22880], R3 ;  /* 0x02288003020085a7 */ /* 0x000ea4000800007f */
[----:B--2---:R-:W-:Y:S05]  /*2efd0*/  @!P0 BRA `(.L_x_1632) ;  /* 0xfffffffc00f08947 */ /* 0x004fea000383ffff */
[----:B------:R-:W-:Y:S05]  /*2efe0*/  BRA `(.L_x_1842) ;  /* 0xffffff8c00447947 */ /* 0x000fea000383ffff */
.L_x_1634:
[----:B--2---:R2:W3:Y:S02]  /*2eff0*/  SYNCS.PHASECHK.TRANS64.TRYWAIT P0, [R2+URZ+0x22840], R3 ;  /* 0x02284003020075a7 */ /* 0x0044e4000800017f */
[----:B---3--:R-:W-:Y:S05]  /*2f000*/  @!P0 NANOSLEEP.SYNCS 0x989680 ;  /* 0x009896800000895d */ /* 0x008fea0003900000 */
[----:B------:R-:W3:Y:S02]  /*2f010*/  @!P0 SYNCS.PHASECHK.TRANS64 P0, [R2+URZ+0x22840], R3 ;  /* 0x02284003020085a7 */ /* 0x000ee4000800007f */
[----:B---3--:R-:W-:Y:S05]  /*2f020*/  @!P0 BRA `(.L_x_1634) ;  /* 0xfffffffc00f08947 */ /* 0x008fea000383ffff */
[----:B------:R-:W-:Y:S05]  /*2f030*/  BRA `(.L_x_1843) ;  /* 0xffffff8c009c7947 */ /* 0x000fea000383ffff */
.L_x_1638:
[----:B------:R-:W2:Y:S01]  /*2f040*/  LDL.LU R11, [R1+0x40] ;  /* 0x00004000010b7983 */ /* 0x000ea20000300800 */
[----:B------:R-:W-:Y:S01]  /*2f050*/  IMAD.MOV.U32 R13, RZ, RZ, R2 ;  /* 0x000000ffff0d7224 */ /* 0x000fe200078e0002 */
[----:B------:R-:W-:Y:S01]  /*2f060*/  LOP3.LUT R5, R5, 0x7f, RZ, 0xc0, !PT ;  /* 0x0000007f05057812 */ /* 0x000fe200078ec0ff */
[----:B------:R-:W-:Y:S02]  /*2f070*/  IMAD.MOV.U32 R12, RZ, RZ, RZ ;  /* 0x000000ffff0c7224 */ /* 0x000fe400078e00ff */
[----:B------:R-:W-:Y:S01]  /*2f080*/  IMAD.MOV.U32 R15, RZ, RZ, -0x1 ;  /* 0xffffffffff0f7424 */ /* 0x000fe200078e00ff */
[----:B------:R-:W-:-:S05]  /*2f090*/  SHF.R.U32.HI R7, RZ, 0x2, R5 ;  /* 0x00000002ff077819 */ /* 0x000fca0000011605 */
        /* <DEDUP_REMOVED lines=8> */
.L_x_1844:
[----:B------:R-:W-:Y:S02]  /*2f120*/  IMAD.MOV.U32 R13, RZ, RZ, R3 ;  /* 0x000000ffff0d7224 */ /* 0x000fe400078e0003 */
[----:B------:R-:W-:-:S07]  /*2f130*/  IMAD.MOV.U32 R4, RZ, RZ, R14 ;  /* 0x000000ffff047224 */ /* 0x000fce00078e000e */
[----:B------:R-:W-:Y:S05]  /*2f140*/  WARPSYNC.COLLECTIVE R15, `(.L_x_1845) ;  /* 0x000000000f087348 */ /* 0x000fea0003c00000 */
[----:B------:R0:W1:Y:S02]  /*2f150*/  SHFL.IDX P6, R14, R13, R12, R11 ;  /* 0x0000000c0d0e7389 */ /* 0x00006400000c000b */
[----:B01----:R-:W-:Y:S01]  /*2f160*/  ENDCOLLECTIVE ;  /* 0x000000000000791b */ /* 0x003fe20003800000 */
.L_x_1845:
[----:B------:R-:W-:Y:S02]  /*2f170*/  IMAD.MOV.U32 R13, RZ, RZ, R2 ;  /* 0x000000ffff0d7224 */ /* 0x000fe400078e0002 */
[----:B------:R-:W-:Y:S02]  /*2f180*/  IMAD.MOV.U32 R12, RZ, RZ, 0x1 ;  /* 0x00000001ff0c7424 */ /* 0x000fe400078e00ff */
[----:B------:R-:W-:-:S07]  /*2f190*/  IMAD.MOV.U32 R5, RZ, RZ, R14 ;  /* 0x000000ffff057224 */ /* 0x000fce00078e000e */
[----:B------:R-:W-:Y:S05]  /*2f1a0*/  WARPSYNC.COLLECTIVE R15, `(.L_x_1846) ;  /* 0x000000000f087348 */ /* 0x000fea0003c00000 */
[----:B------:R0:W1:Y:S02]  /*2f1b0*/  SHFL.IDX P6, R14, R13, R12, R11 ;  /* 0x0000000c0d0e7389 */ /* 0x00006400000c000b */
[----:B01----:R-:W-:Y:S01]  /*2f1c0*/  ENDCOLLECTIVE ;  /* 0x000000000000791b */ /* 0x003fe20003800000 */
.L_x_1846:
        /* <DEDUP_REMOVED lines=11> */
.L_x_1847:
        /* <DEDUP_REMOVED lines=12> */
.L_x_1848:
[----:B------:R-:W-:-:S05]  /*2f340*/  @!P3 IADD3 R5, P4, R10, R4, RZ ;  /* 0x000000040a05b210 */ /* 0x000fca0007f9e0ff */
[----:B------:R-:W-:-:S05]  /*2f350*/  @!P3 IMAD.X R4, RZ, RZ, R6, P4 ;  /* 0x000000ffff04b224 */ /* 0x000fca00020e0606 */
        /* <DEDUP_REMOVED lines=8> */
.L_x_1849:
        /* <DEDUP_REMOVED lines=8> */
[----:B0-----:R-:W-:-:S05]  /*2f460*/  VIADD R4, R19, 0x40 ;  /* 0x0000004013047836 */ /* 0x001fca0000000000 */
[----:B------:R-:W-:Y:S01]  /*2f470*/  ISETP.GE.AND P3, PT, R4, R0, PT ;  /* 0x000000000400720c */ /* 0x000fe20003f66270 */
[----:B------:R-:W-:-:S12]  /*2f480*/  IMAD.MOV.U32 R4, RZ, RZ, R14 ;  /* 0x000000ffff047224 */ /* 0x000fd800078e000e */
[----:B------:R-:W-:Y:S05]  /*2f490*/  WARPSYNC.COLLECTIVE R15, `(.L_x_1850) ;  /* 0x000000000f087348 */ /* 0x000fea0003c00000 */
[----:B------:R0:W1:Y:S02]  /*2f4a0*/  SHFL.IDX P6, R14, R13, R12, R11 ;  /* 0x0000000c0d0e7389 */ /* 0x00006400000c000b */
[----:B01----:R-:W-:Y:S01]  /*2f4b0*/  ENDCOLLECTIVE ;  /* 0x000000000000791b */ /* 0x003fe20003800000 */
.L_x_1850:
[----:B------:R-:W-:Y:S01]  /*2f4c0*/  @!P3 IADD3 R5, P4, R10, R4, RZ ;  /* 0x000000040a05b210 */ /* 0x000fe20007f9e0ff */
[----:B------:R-:W-:-:S04]  /*2f4d0*/  IMAD.MOV.U32 R13, RZ, RZ, R3 ;  /* 0x000000ffff0d7224 */ /* 0x000fc800078e0003 */
[----:B------:R-:W-:-:S05]  /*2f4e0*/  @!P3 IMAD.X R4, RZ, RZ, R6, P4 ;  /* 0x000000ffff04b224 */ /* 0x000fca00020e0606 */
[----:B------:R-:W-:-:S04]  /*2f4f0*/  @!P3 LOP3.LUT R5, R5, R4, RZ, 0x3c, !PT ;  /* 0x000000040505b212 */ /* 0x000fc800078e3cff */
        /* <DEDUP_REMOVED lines=12> */
.L_x_1851:
[----:B------:R-:W-:Y:S01]  /*2f5c0*/  IMAD.MOV.U32 R3, RZ, RZ, R14 ;  /* 0x000000ffff037224 */ /* 0x000fe200078e000e */
[----:B------:R-:W-:Y:S06]  /*2f5d0*/  BRA `(.L_x_1852) ;  /* 0xffffff9000fc7947 */ /* 0x000fec000383ffff */
.L_x_1643:
[----:B0-----:R0:W1:Y:S02]  /*2f5e0*/  SYNCS.PHASECHK.TRANS64.TRYWAIT P0, [R18+URZ+0x22820], R0 ;  /* 0x02282000120075a7 */ /* 0x001064000800017f */
[----:B-1----:R-:W-:Y:S05]  /*2f5f0*/  @!P0 NANOSLEEP.SYNCS 0x989680 ;  /* 0x009896800000895d */ /* 0x002fea0003900000 */
[----:B------:R-:W1:Y:S02]  /*2f600*/  @!P0 SYNCS.PHASECHK.TRANS64 P0, [R18+URZ+0x22820], R0 ;  /* 0x02282000120085a7 */ /* 0x000e64000800007f */
[----:B-1----:R-:W-:Y:S05]  /*2f610*/  @!P0 BRA `(.L_x_1643) ;  /* 0xfffffffc00f08947 */ /* 0x002fea000383ffff */
[----:B------:R-:W-:Y:S05]  /*2f620*/  BRA `(.L_x_1853) ;  /* 0xffffff94006c7947 */ /* 0x000fea000383ffff */
.L_x_1649:
[----:B--2---:R2:W3:Y:S02]  /*2f630*/  SYNCS.PHASECHK.TRANS64.TRYWAIT P0, [R3+URZ+0x22880], R2 ;  /* 0x02288002030075a7 */ /* 0x0044e4000800017f */
[----:B---3--:R-:W-:Y:S05]  /*2f640*/  @!P0 NANOSLEEP.SYNCS 0x989680 ;  /* 0x009896800000895d */ /* 0x008fea0003900000 */
[----:B------:R-:W3:Y:S02]  /*2f650*/  @!P0 SYNCS.PHASECHK.TRANS64 P0, [R3+URZ+0x22880], R2 ;  /* 0x02288002030085a7 */ /* 0x000ee4000800007f */
[----:B---3--:R-:W-:Y:S05]  /*2f660*/  @!P0 BRA `(.L_x_1649) ;  /* 0xfffffffc00f08947 */ /* 0x008fea000383ffff */
[----:B------:R-:W-:Y:S05]  /*2f670*/  BRA `(.L_x_1854) ;  /* 0xffffff9800287947 */ /* 0x000fea000383ffff */
.L_x_1654:
[----:B-1----:R1:W3:Y:S02]  /*2f680*/  SYNCS.PHASECHK.TRANS64.TRYWAIT P0, [R3+URZ+0x22840], R2 ;  /* 0x02284002030075a7 */ /* 0x0022e4000800017f */
[----:B---3--:R-:W-:Y:S05]  /*2f690*/  @!P0 NANOSLEEP.SYNCS 0x989680 ;  /* 0x009896800000895d */ /* 0x008fea0003900000 */
[----:B------:R-:W3:Y:S02]  /*2f6a0*/  @!P0 SYNCS.PHASECHK.TRANS64 P0, [R3+URZ+0x22840], R2 ;  /* 0x02284002030085a7 */ /* 0x000ee4000800007f */
[----:B---3--:R-:W-:Y:S05]  /*2f6b0*/  @!P0 BRA `(.L_x_1654) ;  /* 0xfffffffc00f08947 */ /* 0x008fea000383ffff */
[----:B------:R-:W-:Y:S05]  /*2f6c0*/  BRA `(.L_x_1855) ;  /* 0xffffff9800a87947 */ /* 0x000fea000383ffff */
.L_x_1662:
[----:B---3--:R3:W4:Y:S02]  /*2f6d0*/  SYNCS.PHASECHK.TRANS64.TRYWAIT P0, [R20+URZ+0x22870], R2 ;  /* 0x02287002140075a7 */ /* 0x008724000800017f */
[----:B----4-:R-:W-:Y:S05]  /*2f6e0*/  @!P0 NANOSLEEP.SYNCS 0x989680 ;  /* 0x009896800000895d */ /* 0x010fea0003900000 */
[----:B------:R-:W4:Y:S02]  /*2f6f0*/  @!P0 SYNCS.PHASECHK.TRANS64 P0, [R20+URZ+0x22870], R2 ;  /* 0x02287002140085a7 */ /* 0x000f24000800007f */
[----:B----4-:R-:W-:Y:S05]  /*2f700*/  @!P0 BRA `(.L_x_1662) ;  /* 0xfffffffc00f08947 */ /* 0x010fea000383ffff */
[----:B------:R-:W-:Y:S05]  /*2f710*/  BRA `(.L_x_1856) ;  /* 0xffffff9c00c47947 */ /* 0x000fea000383ffff */
.L_x_1664:
[----:B---3--:R3:W4:Y:S02]  /*2f720*/  SYNCS.PHASECHK.TRANS64.TRYWAIT P0, [R20+URZ+0x22860], R2 ;  /* 0x02286002140075a7 */ /* 0x008724000800017f */
[----:B----4-:R-:W-:Y:S05]  /*2f730*/  @!P0 NANOSLEEP.SYNCS 0x989680 ;  /* 0x009896800000895d */ /* 0x010fea0003900000 */
[----:B------:R-:W4:Y:S02]  /*2f740*/  @!P0 SYNCS.PHASECHK.TRANS64 P0, [R20+URZ+0x22860], R2 ;  /* 0x02286002140085a7 */ /* 0x000f24000800007f */
[----:B----4-:R-:W-:Y:S05]  /*2f750*/  @!P0 BRA `(.L_x_1664) ;  /* 0xfffffffc00f08947 */ /* 0x010fea000383ffff */
[----:B------:R-:W-:Y:S05]  /*2f760*/  BRA `(.L_x_1857) ;  /* 0xffffff9c00cc7947 */ /* 0x000fea000383ffff */
.L_x_1671:
[----:B-1----:R1:W3:Y:S02]  /*2f770*/  SYNCS.PHASECHK.TRANS64.TRYWAIT P1, [R16+URZ+0x22870], R0 ;  /* 0x02287000100075a7 */ /* 0x0022e4000802017f */
[----:B---3--:R-:W-:Y:S05]  /*2f780*/  @!P1 NANOSLEEP.SYNCS 0x989680 ;  /* 0x009896800000995d */ /* 0x008fea0003900000 */
[----:B------:R-:W3:Y:S02]  /*2f790*/  @!P1 SYNCS.PHASECHK.TRANS64 P1, [R16+URZ+0x22870], R0 ;  /* 0x02287000100095a7 */ /* 0x000ee4000802007f */
[----:B---3--:R-:W-:Y:S05]  /*2f7a0*/  @!P1 BRA `(.L_x_1671) ;  /* 0xfffffffc00f09947 */ /* 0x008fea000383ffff */
[----:B------:R-:W-:Y:S05]  /*2f7b0*/  BRA `(.L_x_1858) ;  /* 0xffffffa400a07947 */ /* 0x000fea000383ffff */
.L_x_1673:
[----:B-1----:R1:W3:Y:S02]  /*2f7c0*/  SYNCS.PHASECHK.TRANS64.TRYWAIT P1, [R16+URZ+0x22860], R0 ;  /* 0x02286000100075a7 */ /* 0x0022e4000802017f */
[----:B---3--:R-:W-:Y:S05]  /*2f7d0*/  @!P1 NANOSLEEP.SYNCS 0x989680 ;  /* 0x009896800000995d */ /* 0x008fea0003900000 */
[----:B------:R-:W3:Y:S02]  /*2f7e0*/  @!P1 SYNCS.PHASECHK.TRANS64 P1, [R16+URZ+0x22860], R0 ;  /* 0x02286000100095a7 */ /* 0x000ee4000802007f */
[----:B---3--:R-:W-:Y:S05]  /*2f7f0*/  @!P1 BRA `(.L_x_1673) ;  /* 0xfffffffc00f09947 */ /* 0x008fea000383ffff */
[----:B------:R-:W-:Y:S05]  /*2f800*/  BRA `(.L_x_1859) ;  /* 0xffffffa400a87947 */ /* 0x000fea000383ffff */
.L_x_1677:
[----:B------:R-:W2:Y:S01]  /*2f810*/  LDL R3, [R1] ;  /* 0x0000000001037983 */ /* 0x000ea20000100800 */
[----:B------:R-:W-:Y:S01]  /*2f820*/  BSSY B0, `(.L_x_1860) ;  /* 0x0000008000007945 */ /* 0x000fe20003800000 */
[----:B------:R-:W-:Y:S02]  /*2f830*/  IMAD.MOV.U32 R12, RZ, RZ, RZ ;  /* 0x000000ffff0c7224 */ /* 0x000fe400078e00ff */
[----:B------:R-:W-:Y:S02]  /*2f840*/  IMAD.MOV.U32 R11, RZ, RZ, 0x1f ;  /* 0x0000001fff0b7424 */ /* 0x000fe400078e00ff */
[----:B0-----:R-:W-:Y:S02]  /*2f850*/  IMAD.MOV.U32 R15, RZ, RZ, -0x1 ;  /* 0xffffffffff0f7424 */ /* 0x001fe400078e00ff */
[----:B--2---:R-:W-:-:S07]  /*2f860*/  IMAD.MOV.U32 R13, RZ, RZ, R3 ;  /* 0x000000ffff0d7224 */ /* 0x004fce00078e0003 */
[----:B-1----:R-:W-:Y:S05]  /*2f870*/  WARPSYNC.COLLECTIVE R15, `(.L_x_1861) ;  /* 0x000000000f087348 */ /* 0x002fea0003c00000 */
[----:B------:R0:W2:Y:S02]  /*2f880*/  SHFL.IDX P6, R14, R13, R12, R11 ;  /* 0x0000000c0d0e7389 */ /* 0x0000a400000c000b */
[----:B012---:R-:W-:Y:S01]  /*2f890*/  ENDCOLLECTIVE ;  /* 0x000000000000791b */ /* 0x007fe20003800000 */
.L_x_1861:
[----:B------:R-:W-:Y:S05]  /*2f8a0*/  BSYNC B0 ;  /* 0x0000000000007941 */ /* 0x000fea0003800000 */
.L_x_1860:
[----:B------:R0:W5:Y:S01]  /*2f8b0*/  LDL R2, [R1+0xc] ;  /* 0x00000c0001027983 */ /* 0x0001620000100800 */
[----:B------:R-:W-:Y:S01]  /*2f8c0*/  IMAD.MOV.U32 R13, RZ, RZ, R3 ;  /* 0x000000ffff0d7224 */ /* 0x000fe200078e0003 */
[----:B------:R-:W-:Y:S01]  /*2f8d0*/  MOV R0, R14 ;  /* 0x0000000e00007202 */ /* 0x000fe20000000f00 */
[----:B------:R-:W-:Y:S02]  /*2f8e0*/  IMAD.MOV.U32 R12, RZ, RZ, 0x1 ;  /* 0x00000001ff0c7424 */ /* 0x000fe400078e00ff */
[----:B------:R-:W-:Y:S02]  /*2f8f0*/  IMAD.MOV.U32 R11, RZ, RZ, 0x1f ;  /* 0x0000001fff0b7424 */ /* 0x000fe400078e00ff */
[----:B------:R-:W-:-:S07]  /*2f900*/  IMAD.MOV.U32 R15, RZ, RZ, -0x1 ;  /* 0xffffffffff0f7424 */ /* 0x000fce00078e00ff */
[----:B0----5:R-:W-:Y:S05]  /*2f910*/  WARPSYNC.COLLECTIVE R15, `(.L_x_1862) ;  /* 0x000000000f087348 */ /* 0x021fea0003c00000 */
[----:B------:R1:W2:Y:S02]  /*2f920*/  SHFL.IDX P6, R14, R13, R12, R11 ;  /* 0x0000000c0d0e7389 */ /* 0x0002a400000c000b */
[----:B012--5:R-:W-:Y:S01]  /*2f930*/  ENDCOLLECTIVE ;  /* 0x000000000000791b */ /* 0x027fe20003800000 */
.L_x_1862:
        /* <DEDUP_REMOVED lines=11> */
[----:B------:R-:W-:Y:S01]  /*2f9f0*/  IMAD.MOV.U32 R5, RZ, RZ, RZ ;  /* 0x000000ffff057224 */ /* 0x000fe200078e00ff */
[C---:B------:R-:W-:Y:S01]  /*2fa00*/  ISETP.GE.U32.AND P2, PT, R16.reuse, 0x2, PT ;  /* 0x000000021000780c */ /* 0x040fe20003f46070 */
[----:B------:R-:W-:Y:S01]  /*2fa10*/  IMAD.MOV.U32 R8, RZ, RZ, RZ ;  /* 0x000000ffff087224 */ /* 0x000fe200078e00ff */
[C---:B------:R-:W-:Y:S02]  /*2fa20*/  ISETP.GE.U32.AND P3, PT, R16.reuse, 0x4, PT ;  /* 0x000000041000780c */ /* 0x040fe40003f66070 */
[C---:B------:R-:W-:Y:S02]  /*2fa30*/  ISETP.GE.U32.AND P4, PT, R16.reuse, 0x8, PT ;  /* 0x000000081000780c */ /* 0x040fe40003f86070 */
[----:B------:R-:W-:Y:S01]  /*2fa40*/  ISETP.GE.U32.AND P5, PT, R16, 0x10, PT ;  /* 0x000000101000780c */ /* 0x000fe20003fa6070 */
[----:B--2---:R-:W-:Y:S02]  /*2fa50*/  @!P1 IMAD.MOV.U32 R5, RZ, RZ, R6 ;  /* 0x000000ffff059224 */ /* 0x004fe400078e0006 */
[----:B------:R-:W-:-:S02]  /*2fa60*/  IMAD.MOV.U32 R6, RZ, RZ, RZ ;  /* 0x000000ffff067224 */ /* 0x000fc400078e00ff */
[----:B---3--:R-:W-:Y:S01]  /*2fa70*/  @!P1 IMAD.MOV.U32 R6, RZ, RZ, R2 ;  /* 0x000000ffff069224 */ /* 0x008fe200078e0002 */
[----:B------:R-:W-:-:S03]  /*2fa80*/  ISETP.NE.AND P1, PT, R16, RZ, PT ;  /* 0x000000ff1000720c */ /* 0x000fc60003f25270 */
[----:B------:R-:W-:-:S04]  /*2fa90*/  IMAD R2, R6, R5, RZ ;  /* 0x0000000506027224 */ /* 0x000fc800078e02ff */
[----:B------:R-:W-:-:S07]  /*2faa0*/  IMAD.MOV.U32 R13, RZ, RZ, R2 ;  /* 0x000000ffff0d7224 */ /* 0x000fce00078e0002 */
[----:B------:R-:W-:Y:S05]  /*2fab0*/  WARPSYNC.COLLECTIVE R15, `(.L_x_1863) ;  /* 0x000000000f087348 */ /* 0x000fea0003c00000 */
[----:B------:R0:W1:Y:S02]  /*2fac0*/  SHFL.UP P6, R14, R13, R12, R11 ;  /* 0x0400000c0d0e7389 */ /* 0x00006400000c000b */
[----:B01----:R-:W-:Y:S01]  /*2fad0*/  ENDCOLLECTIVE ;  /* 0x000000000000791b */ /* 0x003fe20003800000 */
.L_x_1863:
[----:B------:R-:W-:Y:S02]  /*2fae0*/  IMAD.MOV.U32 R12, RZ, RZ, 0x2 ;  /* 0x00000002ff0c7424 */ /* 0x000fe400078e00ff */
[----:B------:R-:W-:-:S05]  /*2faf0*/  IMAD.MOV.U32 R3, RZ, RZ, R14 ;  /* 0x000000ffff037224 */ /* 0x000fca00078e000e */
[----:B------:R-:W-:-:S05]  /*2fb00*/  SEL R3, R3, RZ, P1 ;  /* 0x000000ff03037207 */ /* 0x000fca0000800000 */
[----:B------:R-:W-:-:S04]  /*2fb10*/  IMAD.IADD R2, R2, 0x1, R3 ;  /* 0x0000000102027824 */ /* 0x000fc800078e0203 */
[----:B------:R-:W-:-:S07]  /*2fb20*/  IMAD.MOV.U32 R13, RZ, RZ, R2 ;  /* 0x000000ffff0d7224 */ /* 0x000fce00078e0002 */
[----:B------:R-:W-:Y:S05]  /*2fb30*/  WARPSYNC.COLLECTIVE R15, `(.L_x_1864) ;  /* 0x000000000f087348 */ /* 0x000fea0003c00000 */
[----:B------:R0:W1:Y:S02]  /*2fb40*/  SHFL.UP P6, R14, R13, R12, R11 ;  /* 0x0400000c0d0e7389 */ /* 0x00006400000c000b */
[----:B01----:R-:W-:Y:S01]  /*2fb50*/  ENDCOLLECTIVE ;  /* 0x000000000000791b */ /* 0x003fe20003800000 */
.L_x_1864:
        /* <DEDUP_REMOVED lines=8> */
.L_x_1865:
        /* <DEDUP_REMOVED lines=8> */
.L_x_1866:
        /* <DEDUP_REMOVED lines=8> */
.L_x_1867:
[----:B------:R-:W-:Y:S02]  /*2fce0*/  IMAD.MOV.U32 R12, RZ, RZ, 0x1f ;  /* 0x0000001fff0c7424 */ /* 0x000fe400078e00ff */
[----:B------:R-:W-:Y:S02]  /*2fcf0*/  IMAD.MOV.U32 R11, RZ, RZ, 0x1f ;  /* 0x0000001fff0b7424 */ /* 0x000fe400078e00ff */
[----:B------:R-:W-:-:S05]  /*2fd00*/  IMAD.MOV.U32 R3, RZ, RZ, R14 ;  /* 0x000000ffff037224 */ /* 0x000fca00078e000e */
[----:B------:R-:W-:-:S05]  /*2fd10*/  SEL R3, R3, RZ, P5 ;  /* 0x000000ff03037207 */ /* 0x000fca0002800000 */
[----:B------:R-:W-:-:S04]  /*2fd20*/  IMAD.IADD R3, R2, 0x1, R3 ;  /* 0x0000000102037824 */ /* 0x000fc800078e0203 */
[----:B------:R-:W-:-:S07]  /*2fd30*/  IMAD.MOV.U32 R13, RZ, RZ, R3 ;  /* 0x000000ffff0d7224 */ /* 0x000fce00078e0003 */
[----:B------:R-:W-:Y:S05]  /*2fd40*/  WARPSYNC.COLLECTIVE R15, `(.L_x_1868) ;  /* 0x000000000f087348 */ /* 0x000fea0003c00000 */
[----:B------:R0:W1:Y:S02]  /*2fd50*/  SHFL.IDX P6, R14, R13, R12, R11 ;  /* 0x0000000c0d0e7389 */ /* 0x00006400000c000b */
[----:B01----:R-:W-:Y:S01]  /*2fd60*/  ENDCOLLECTIVE ;  /* 0x000000000000791b */ /* 0x003fe20003800000 */
.L_x_1868:
[----:B------:R-:W-:Y:S01]  /*2fd70*/  IMAD.MOV.U32 R9, RZ, RZ, R14 ;  /* 0x000000ffff097224 */ /* 0x000fe200078e000e */
[----:B------:R-:W-:Y:S06]  /*2fd80*/  BRA `(.L_x_1869) ;  /* 0xffffffa800987947 */ /* 0x000fec000383ffff */
.L_x_1680:
[----:B------:R-:W-:Y:S01]  /*2fd90*/  BSSY B0, `(.L_x_1870) ;  /* 0x0000008000007945 */ /* 0x000fe20003800000 */
[----:B------:R-:W-:Y:S02]  /*2fda0*/  IMAD.MOV.U32 R13, RZ, RZ, R2 ;  /* 0x000000ffff0d7224 */ /* 0x000fe400078e0002 */
[----:B------:R-:W-:Y:S02]  /*2fdb0*/  IMAD.MOV.U32 R12, RZ, RZ, 0x1 ;  /* 0x00000001ff0c7424 */ /* 0x000fe400078e00ff */
[----:B------:R-:W-:Y:S02]  /*2fdc0*/  IMAD.MOV.U32 R11, RZ, RZ, RZ ;  /* 0x000000ffff0b7224 */ /* 0x000fe400078e00ff */
[----:B0-----:R-:W-:-:S07]  /*2fdd0*/  IMAD.MOV.U32 R15, RZ, RZ, -0x1 ;  /* 0xffffffffff0f7424 */ /* 0x001fce00078e00ff */
[----:B-1----:R-:W-:Y:S05]  /*2fde0*/  WARPSYNC.COLLECTIVE R15, `(.L_x_1871) ;  /* 0x000000000f087348 */ /* 0x002fea0003c00000 */
[----:B------:R0:W2:Y:S02]  /*2fdf0*/  SHFL.UP P6, R14, R13, R12, R11 ;  /* 0x0400000c0d0e7389 */ /* 0x0000a400000c000b */
[----:B012---:R-:W-:Y:S01]  /*2fe00*/  ENDCOLLECTIVE ;  /* 0x000000000000791b */ /* 0x007fe20003800000 */
.L_x_1871:
[----:B------:R-:W-:Y:S05]  /*2fe10*/  BSYNC B0 ;  /* 0x0000000000007941 */ /* 0x000fea0003800000 */
.L_x_1870:
[----:B------:R-:W-:Y:S02]  /*2fe20*/  IMAD.MOV.U32 R3, RZ, RZ, R14 ;  /* 0x000000ffff037224 */ /* 0x000fe400078e000e */
[----:B------:R-:W-:Y:S02]  /*2fe30*/  IMAD.MOV.U32 R12, RZ, RZ, 0x2 ;  /* 0x00000002ff0c7424 */ /* 0x000fe400078e00ff */
[----:B------:R-:W-:Y:S01]  /*2fe40*/  IMAD.MOV.U32 R11, RZ, RZ, RZ ;  /* 0x000000ffff0b7224 */ /* 0x000fe200078e00ff */
[----:B------:R-:W-:Y:S01]  /*2fe50*/  SEL R3, R3, RZ, P1 ;  /* 0x000000ff03037207 */ /* 0x000fe20000800000 */
[----:B------:R-:W-:-:S04]  /*2fe60*/  IMAD.MOV.U32 R15, RZ, RZ, -0x1 ;  /* 0xffffffffff0f7424 */ /* 0x000fc800078e00ff */
[----:B------:R-:W-:-:S04]  /*2fe70*/  IMAD.IADD R2, R2, 0x1, R3 ;  /* 0x0000000102027824 */ /* 0x000fc800078e0203 */
[----:B------:R-:W-:-:S07]  /*2fe80*/  IMAD.MOV.U32 R13, RZ, RZ, R2 ;  /* 0x000000ffff0d7224 */ /* 0x000fce00078e0002 */
[----:B------:R-:W-:Y:S05]  /*2fe90*/  WARPSYNC.COLLECTIVE R15, `(.L_x_1872) ;  /* 0x000000000f087348 */ /* 0x000fea0003c00000 */
[----:B------:R0:W1:Y:S02]  /*2fea0*/  SHFL.UP P6, R14, R13, R12, R11 ;  /* 0x0400000c0d0e7389 */ /* 0x00006400000c000b */
[----:B01----:R-:W-:Y:S01]  /*2feb0*/  ENDCOLLECTIVE ;  /* 0x000000000000791b */ /* 0x003fe20003800000 */
.L_x_1872:
        /* <DEDUP_REMOVED lines=8> */
.L_x_1873:
        /* <DEDUP_REMOVED lines=8> */
.L_x_1874:
        /* <DEDUP_REMOVED lines=8> */
.L_x_1875:
        /* <DEDUP_REMOVED lines=9> */
.L_x_1876:
[----:B------:R-:W-:Y:S01]  /*300d0*/  IMAD.MOV.U32 R9, RZ, RZ, R14 ;  /* 0x000000ffff097224 */ /* 0x000fe200078e000e */
[----:B------:R-:W-:Y:S06]  /*300e0*/  BRA `(.L_x_1877) ;  /* 0xffffffa800707947 */ /* 0x000fec000383ffff */
.L_x_1682:
[----:B------:R-:W-:Y:S01]  /*300f0*/  BSSY B0, `(.L_x_1878) ;  /* 0x0000006000007945 */ /* 0x000fe20003800000 */
[----:B------:R-:W-:Y:S01]  /*30100*/  PLOP3.LUT P6, PT, P6, PT, PT, 0x8, 0x0 ;  /* 0x000000000000781c */ /* 0x000fe200037ce170 */
[----:B0-----:R-:W-:-:S12]  /*30110*/  IMAD.MOV.U32 R15, RZ, RZ, -0x1 ;  /* 0xffffffffff0f7424 */ /* 0x001fd800078e00ff */
[----:B-1----:R-:W-:Y:S05]  /*30120*/  WARPSYNC.COLLECTIVE R15, `(.L_x_1879) ;  /* 0x000000000f087348 */ /* 0x002fea0003c00000 */
[----:B------:R-:W-:Y:S01]  /*30130*/  VOTE.ANY R14, PT, P6 ;  /* 0x00000000000e7806 */ /* 0x000fe200030e0100 */
[----:B-1----:R-:W-:Y:S06]  /*30140*/  ENDCOLLECTIVE ;  /* 0x000000000000791b */ /* 0x002fec0003800000 */
.L_x_1879:
[----:B------:R-:W-:Y:S05]  /*30150*/  BSYNC B0 ;  /* 0x0000000000007941 */ /* 0x000fea0003800000 */
.L_x_1878:
[----:B------:R0:W5:Y:S01]  /*30160*/  LDL.LU R10, [R1+0xc] ;  /* 0x00000c00010a7983 */ /* 0x0001620000300800 */
[----:B------:R-:W-:Y:S02]  /*30170*/  IMAD.MOV.U32 R4, RZ, RZ, R14 ;  /* 0x000000ffff047224 */ /* 0x000fe400078e000e */
[----:B------:R-:W-:Y:S02]  /*30180*/  IMAD.MOV.U32 R13, RZ, RZ, R5 ;  /* 0x000000ffff0d7224 */ /* 0x000fe400078e0005 */
[----:B------:R-:W1:Y:S01]  /*30190*/  POPC R3, R4 ;  /* 0x0000000400037309 */ /* 0x000e620000000000 */
[----:B------:R-:W-:Y:S02]  /*301a0*/  IMAD.MOV.U32 R11, RZ, RZ, 0x1f ;  /* 0x0000001fff0b7424 */ /* 0x000fe400078e00ff */
[----:B------:R-:W-:Y:S02]  /*301b0*/  IMAD.MOV.U32 R15, RZ, RZ, -0x1 ;  /* 0xffffffffff0f7424 */ /* 0x000fe400078e00ff */
[----:B01----:R-:W-:-:S07]  /*301c0*/  IMAD.MOV.U32 R12, RZ, RZ, R3 ;  /* 0x000000ffff0c7224 */ /* 0x003fce00078e0003 */
[----:B-----5:R-:W-:Y:S05]  /*301d0*/  WARPSYNC.COLLECTIVE R15, `(.L_x_1880) ;  /* 0x000000000f087348 */ /* 0x020fea0003c00000 */
[----:B------:R0:W1:Y:S02]  /*301e0*/  SHFL.IDX P6, R14, R13, R12, R11 ;  /* 0x0000000c0d0e7389 */ /* 0x00006400000c000b */
[----:B01---5:R-:W-:Y:S01]  /*301f0*/  ENDCOLLECTIVE ;  /* 0x000000000000791b */ /* 0x023fe20003800000 */
.L_x_1880:
[----:B------:R-:W-:Y:S02]  /*30200*/  IMAD.MOV.U32 R13, RZ, RZ, R6 ;  /* 0x000000ffff0d7224 */ /* 0x000fe400078e0006 */
[----:B------:R-:W-:-:S07]  /*30210*/  IMAD.MOV.U32 R5, RZ, RZ, R14 ;  /* 0x000000ffff057224 */ /* 0x000fce00078e000e */
[----:B------:R-:W-:Y:S05]  /*30220*/  WARPSYNC.COLLECTIVE R15, `(.L_x_1881) ;  /* 0x000000000f087348 */ /* 0x000fea0003c00000 */
[----:B------:R0:W1:Y:S02]  /*30230*/  SHFL.IDX P6, R14, R13, R12, R11 ;  /* 0x0000000c0d0e7389 */ /* 0x00006400000c000b */
[----:B01----:R-:W-:Y:S01]  /*30240*/  ENDCOLLECTIVE ;  /* 0x000000000000791b */ /* 0x003fe20003800000 */
.L_x_1881:
[----:B------:R-:W-:Y:S02]  /*30250*/  IMAD.MOV.U32 R6, RZ, RZ, R14 ;  /* 0x000000ffff067224 */ /* 0x000fe400078e000e */
[----:B------:R-:W-:-:S05]  /*30260*/  IMAD.IADD R10, R3, 0x1, R10 ;  /* 0x00000001030a7824 */ /* 0x000fca00078e020a */
[----:B------:R0:W-:Y:S01]  /*30270*/  STL [R1+0xc], R10 ;  /* 0x00000c0a01007387 */ /* 0x0001e20000100800 */
[----:B------:R-:W-:Y:S05]  /*30280*/  BRA `(.L_x_1882) ;  /* 0xffffffa800547947 */ /* 0x000fea000383ffff */
.L_x_1684:
[----:B------:R-:W-:Y:S01]  /*30290*/  BSSY B0, `(.L_x_1883) ;  /* 0x0000008000007945 */ /* 0x000fe20003800000 */
[----:B------:R-:W-:Y:S02]  /*302a0*/  IMAD.MOV.U32 R13, RZ, RZ, R7 ;  /* 0x000000ffff0d7224 */ /* 0x000fe400078e0007 */
[----:B------:R-:W-:Y:S02]  /*302b0*/  IMAD.MOV.U32 R12, RZ, RZ, R3 ;  /* 0x000000ffff0c7224 */ /* 0x000fe400078e0003 */
[----:B------:R-:W-:Y:S02]  /*302c0*/  IMAD.MOV.U32 R11, RZ, RZ, 0x1f ;  /* 0x0000001fff0b7424 */ /* 0x000fe400078e00ff */
[----:B------:R-:W-:-:S07]  /*302d0*/  IMAD.MOV.U32 R15, RZ, RZ, -0x1 ;  /* 0xffffffffff0f7424 */ /* 0x000fce00078e00ff */
[----:B01----:R-:W-:Y:S05]  /*302e0*/  WARPSYNC.COLLECTIVE R15, `(.L_x_1884) ;  /* 0x000000000f087348 */ /* 0x003fea0003c00000 */
[----:B------:R2:W3:Y:S02]  /*302f0*/  SHFL.IDX P6, R14, R13, R12, R11 ;  /* 0x0000000c0d0e7389 */ /* 0x0004e400000c000b */
[----:B0123--:R-:W-:Y:S01]  /*30300*/  ENDCOLLECTIVE ;  /* 0x000000000000791b */ /* 0x00ffe20003800000 */
.L_x_1884:
[----:B------:R-:W-:Y:S05]  /*30310*/  BSYNC B0 ;  /* 0x0000000000007941 */ /* 0x000fea0003800000 */
.L_x_1883:
[----:B------:R-:W-:Y:S01]  /*30320*/  IMAD.MOV.U32 R3, RZ, RZ, R14 ;  /* 0x000000ffff037224 */ /* 0x000fe200078e000e */
[----:B------:R-:W-:Y:S06]  /*30330*/  BRA `(.L_x_1885) ;  /* 0xffffffa800407947 */ /* 0x000fec000383ffff */
.L_x_1690:
[----:B0-----:R0:W1:Y:S02]  /*30340*/  SYNCS.PHASECHK.TRANS64.TRYWAIT P0, [R0+URZ+0x22820], R3 ;  /* 0x02282003000075a7 */ /* 0x001064000800017f */
[----:B-1----:R-:W-:Y:S05]  /*30350*/  @!P0 NANOSLEEP.SYNCS 0x989680 ;  /* 0x009896800000895d */ /* 0x002fea0003900000 */
[----:B------:R-:W1:Y:S02]  /*30360*/  @!P0 SYNCS.PHASECHK.TRANS64 P0, [R0+URZ+0x22820], R3 ;  /* 0x02282003000085a7 */ /* 0x000e64000800007f */
[----:B-1----:R-:W-:Y:S05]  /*30370*/  @!P0 BRA `(.L_x_1690) ;  /* 0xfffffffc00f08947 */ /* 0x002fea000383ffff */
[----:B------:R-:W-:Y:S05]  /*30380*/  BRA `(.L_x_1886) ;  /* 0xffffffb000e47947 */ /* 0x000fea000383ffff */
.L_x_1691:
        /* <DEDUP_REMOVED lines=11> */
.L_x_1888:
[----:B------:R-:W-:Y:S05]  /*30440*/  BSYNC B0 ;  /* 0x0000000000007941 */ /* 0x000fea0003800000 */
.L_x_1887:
[----:B------:R-:W-:Y:S05]  /*30450*/  BRA `(.L_x_1889) ;  /* 0xffffffb000cc7947 */ /* 0x000fea000383ffff */
.L_x_1692:
[----:B------:R-:W-:Y:S01]  /*30460*/  BSSY B0, `(.L_x_1890) ;  /* 0x0000006000007945 */ /* 0x000fe20003800000 */
[----:B------:R-:W-:-:S07]  /*30470*/  IMAD.MOV.U32 R15, RZ, RZ, -0x1 ;  /* 0xffffffffff0f7424 */ /* 0x000fce00078e00ff */
[----:B01----:R-:W-:Y:S05]  /*30480*/  WARPSYNC.COLLECTIVE R15, `(.L_x_1891) ;  /* 0x000000000f0c7348 */ /* 0x003fea0003c00000 */
[----:B------:R-:W-:Y:S02]  /*30490*/  ELECT P6, UR62, PT ;  /* 0x00000000003e782f */ /* 0x000fe400038c0000 */
[----:B------:R-:W-:Y:S01]  /*304a0*/  MOV R14, UR62 ;  /* 0x0000003e000e7c02 */ /* 0x000fe20008000f00 */
[----:B01----:R-:W-:Y:S10]  /*304b0*/  ENDCOLLECTIVE ;  /* 0x000000000000791b */ /* 0x003ff40003800000 */
.L_x_1891:
[----:B------:R-:W-:Y:S05]  /*304c0*/  BSYNC B0 ;  /* 0x0000000000007941 */ /* 0x000fea0003800000 */
.L_x_1890:
[----:B------:R-:W-:Y:S05]  /*304d0*/  BRA `(.L_x_1892) ;  /* 0xffffffb000c07947 */ /* 0x000fea000383ffff */
.L_x_1694:
[----:B0-----:R0:W1:Y:S02]  /*304e0*/  SYNCS.PHASECHK.TRANS64.TRYWAIT P1, [R6+URZ], R5 ;  /* 0x00000005060075a7 */ /* 0x001064000802017f */
[----:B-1----:R-:W-:Y:S05]  /*304f0*/  @!P1 NANOSLEEP.SYNCS 0x989680 ;  /* 0x009896800000995d */ /* 0x002fea0003900000 */
[----:B------:R-:W1:Y:S02]  /*30500*/  @!P1 SYNCS.PHASECHK.TRANS64 P1, [R6+URZ], R5 ;  /* 0x00000005060095a7 */ /* 0x000e64000802007f */
[----:B-1----:R-:W-:Y:S05]  /*30510*/  @!P1 BRA `(.L_x_1694) ;  /* 0xfffffffc00f09947 */ /* 0x002fea000383ffff */
[----:B------:R-:W-:Y:S05]  /*30520*/  BRA `(.L_x_1893) ;  /* 0xffffffb000fc7947 */ /* 0x000fea000383ffff */
.L_x_1695:
[----:B-1----:R1:W2:Y:S02]  /*30530*/  SYNCS.PHASECHK.TRANS64.TRYWAIT P1, [R7+URZ], R2 ;  /* 0x00000002070075a7 */ /* 0x0022a4000802017f */
[----:B--2---:R-:W-:Y:S05]  /*30540*/  @!P1 NANOSLEEP.SYNCS 0x989680 ;  /* 0x009896800000995d */ /* 0x004fea0003900000 */
[----:B------:R-:W2:Y:S02]  /*30550*/  @!P1 SYNCS.PHASECHK.TRANS64 P1, [R7+URZ], R2 ;  /* 0x00000002070095a7 */ /* 0x000ea4000802007f */
[----:B--2---:R-:W-:Y:S05]  /*30560*/  @!P1 BRA `(.L_x_1695) ;  /* 0xfffffffc00f09947 */ /* 0x004fea000383ffff */
[----:B------:R-:W-:Y:S05]  /*30570*/  BRA `(.L_x_1894) ;  /* 0xffffffb000f07947 */ /* 0x000fea000383ffff */
.L_x_1697:
[----:B--2---:R2:W3:Y:S02]  /*30580*/  SYNCS.PHASECHK.TRANS64.TRYWAIT P1, [R4+URZ+0x22860], R5 ;  /* 0x02286005040075a7 */ /* 0x0044e4000802017f */
[----:B---3--:R-:W-:Y:S05]  /*30590*/  @!P1 NANOSLEEP.SYNCS 0x989680 ;  /* 0x009896800000995d */ /* 0x008fea0003900000 */
[----:B------:R-:W3:Y:S02]  /*305a0*/  @!P1 SYNCS.PHASECHK.TRANS64 P1, [R4+URZ+0x22860], R5 ;  /* 0x02286005040095a7 */ /* 0x000ee4000802007f */
[----:B---3--:R-:W-:Y:S05]  /*305b0*/  @!P1 BRA `(.L_x_1697) ;  /* 0xfffffffc00f09947 */ /* 0x008fea000383ffff */
[----:B------:R-:W-:Y:S05]  /*305c0*/  BRA `(.L_x_1895) ;  /* 0xffffffb000f47947 */ /* 0x000fea000383ffff */
.L_x_1699:
[----:B---3--:R3:W4:Y:S02]  /*305d0*/  SYNCS.PHASECHK.TRANS64.TRYWAIT P1, [R3+URZ+0x22860], R2 ;  /* 0x02286002030075a7 */ /* 0x008724000802017f */
[----:B----4-:R-:W-:Y:S05]  /*305e0*/  @!P1 NANOSLEEP.SYNCS 0x989680 ;  /* 0x009896800000995d */ /* 0x010fea0003900000 */
[----:B------:R-:W4:Y:S02]  /*305f0*/  @!P1 SYNCS.PHASECHK.TRANS64 P1, [R3+URZ+0x22860], R2 ;  /* 0x02286002030095a7 */ /* 0x000f24000802007f */
[----:B----4-:R-:W-:Y:S05]  /*30600*/  @!P1 BRA `(.L_x_1699) ;  /* 0xfffffffc00f09947 */ /* 0x010fea000383ffff */
[----:B------:R-:W-:Y:S05]  /*30610*/  BRA `(.L_x_1896) ;  /* 0xffffffb000f47947 */ /* 0x000fea000383ffff */
.L_x_1701:
[----:B----4-:R4:W0:Y:S02]  /*30620*/  SYNCS.PHASECHK.TRANS64.TRYWAIT P0, [R4+URZ+0x22880], R5 ;  /* 0x02288005040075a7 */ /* 0x010824000800017f */
[----:B0-----:R-:W-:Y:S05]  /*30630*/  @!P0 NANOSLEEP.SYNCS 0x989680 ;  /* 0x009896800000895d */ /* 0x001fea0003900000 */
[----:B------:R-:W0:Y:S02]  /*30640*/  @!P0 SYNCS.PHASECHK.TRANS64 P0, [R4+URZ+0x22880], R5 ;  /* 0x02288005040085a7 */ /* 0x000e24000800007f */
[----:B0-----:R-:W-:Y:S05]  /*30650*/  @!P0 BRA `(.L_x_1701) ;  /* 0xfffffffc00f08947 */ /* 0x001fea000383ffff */
[----:B------:R-:W-:Y:S05]  /*30660*/  BRA `(.L_x_1702) ;  /* 0xffffffb000f07947 */ /* 0x000fea000383ffff */
.L_x_1897:
        /* <DEDUP_REMOVED lines=9> */
.L_x_2805:


//--------------------- .text._ZN7cutlass13device_kernelIN5flash11enable_sm90INS1_16FlashAttnFwdSm90INS1_25CollectiveMainloopFwdSm90ILi2EN4cute5tupleIJNS5_1CILi1EEES8_S8_EEENS6_IJNS7_ILi128EEENS7_ILi160EEENS7_ILi192EEEEEELi128ENS_12float_e4m3_tEfNS_4arch4Sm90ELb1ELb0ELb1ELb0ELb0ELb0ELb0ELb1ELb1ELb1ELb1ELb0EEENS1_21CollectiveEpilogueFwdINS6_IJSA_SA_SB_EEES9_NS_10bfloat16_tESG_Li256ELb0ELb1ELb1ELb1EEENS1_19SingleTileSchedulerILb0ELb1ELb1ELi128EEEEEEEEEvNT_6ParamsE --------------------------
	.section	.text._ZN7cutlass13device_kernelIN5flash11enable_sm90INS1_16FlashAttnFwdSm90INS1_25CollectiveMainloopFwdSm90ILi2EN4cute5tupleIJNS5_1CILi1EEES8_S8_EEENS6_IJNS7_ILi128EEENS7_ILi160EEENS7_ILi192EEEEEELi128ENS_12float_e4m3_tEfNS_4arch4Sm90ELb1ELb0ELb1ELb0ELb0ELb0ELb0ELb1ELb1ELb1ELb1ELb0EEENS1_21CollectiveEpilogueFwdINS6_IJSA_SA_SB_EEES9_NS_10bfloat16_tESG_Li256ELb0ELb1ELb1ELb1EEENS1_19SingleTileSchedulerILb0ELb1ELb1ELi128EEEEEEEEEvNT_6ParamsE,"ax",@progbits
	.align	128
.text._ZN7cutlass13device_kernelIN5flash11enable_sm90INS1_16FlashAttnFwdSm90INS1_25CollectiveMainloopFwdSm90ILi2EN4cute5tupleIJNS5_1CILi1EEES8_S8_EEENS6_IJNS7_ILi128EEENS7_ILi160EEENS7_ILi192EEEEEELi128ENS_12float_e4m3_tEfNS_4arch4Sm90ELb1ELb0ELb1ELb0ELb0ELb0ELb0ELb1ELb1ELb1ELb1ELb0EEENS1_21CollectiveEpilogueFwdINS6_IJSA_SA_SB_EEES9_NS_10bfloat16_tESG_Li256ELb0ELb1ELb1ELb1EEENS1_19SingleTileSchedulerILb0ELb1ELb1ELi128EEEEEEEEEvNT_6ParamsE:
        .type           _ZN7cutlass13device_kernelIN5flash11enable_sm90INS1_16FlashAttnFwdSm90INS1_25CollectiveMainloopFwdSm90ILi2EN4cute5tupleIJNS5_1CILi1EEES8_S8_EEENS6_IJNS7_ILi128EEENS7_ILi160EEENS7_ILi192EEEEEELi128ENS_12float_e4m3_tEfNS_4arch4Sm90ELb1ELb0ELb1ELb0ELb0ELb0ELb0ELb1ELb1ELb1ELb1ELb0EEENS1_21CollectiveEpilogueFwdINS6_IJSA_SA_SB_EEES9_NS_10bfloat16_tESG_Li256ELb0ELb1ELb1ELb1EEENS1_19SingleTileSchedulerILb0ELb1ELb1ELi128EEEEEEEEEvNT_6ParamsE,@function
        .size           _ZN7cutlass13device_kernelIN5flash11enable_sm90INS1_16FlashAttnFwdSm90INS1_25CollectiveMainloopFwdSm90ILi2EN4cute5tupleIJNS5_1CILi1EEES8_S8_EEENS6_IJNS7_ILi128EEENS7_ILi160EEENS7_ILi192EEEEEELi128ENS_12float_e4m3_tEfNS_4arch4Sm90ELb1ELb0ELb1ELb0ELb0ELb0ELb0ELb1ELb1ELb1ELb1ELb0EEENS1_21CollectiveEpilogueFwdINS6_IJSA_SA_SB_EEES9_NS_10bfloat16_tESG_Li256ELb0ELb1ELb1ELb1EEENS1_19SingleTileSchedulerILb0ELb1ELb1ELi128EEEEEEEEEvNT_6ParamsE,(.L_x_2806 - _ZN7cutlass13device_kernelIN5flash11enable_sm90INS1_16FlashAttnFwdSm90INS1_25CollectiveMainloopFwdSm90ILi2EN4cute5tupleIJNS5_1CILi1EEES8_S8_EEENS6_IJNS7_ILi128EEENS7_ILi160EEENS7_ILi192EEEEEELi128ENS_12float_e4m3_tEfNS_4arch4Sm90ELb1ELb0ELb1ELb0ELb0ELb0ELb0ELb1ELb1ELb1ELb1ELb0EEENS1_21CollectiveEpilogueFwdINS6_IJSA_SA_SB_EEES9_NS_10bfloat16_tESG_Li256ELb0ELb1ELb1ELb1EEENS1_19SingleTileSchedulerILb0ELb1ELb1ELi128EEEEEEEEEvNT_6ParamsE)
        .other          _ZN7cutlass13device_kernelIN5flash11enable_sm90INS1_16FlashAttnFwdSm90INS1_25CollectiveMainloopFwdSm90ILi2EN4cute5tupleIJNS5_1CILi1EEES8_S8_EEENS6_IJNS7_ILi128EEENS7_ILi160EEENS7_ILi192EEEEEELi128ENS_12float_e4m3_tEfNS_4arch4Sm90ELb1ELb0ELb1ELb0ELb0ELb0ELb0ELb1ELb1ELb1ELb1ELb0EEENS1_21CollectiveEpilogueFwdINS6_IJSA_SA_SB_EEES9_NS_10bfloat16_tESG_Li256ELb0ELb1ELb1ELb1EEENS1_19SingleTileSchedulerILb0ELb1ELb1ELi128EEEEEEEEEvNT_6ParamsE,@"STO_CUDA_ENTRY STV_DEFAULT"
_ZN7cutlass13device_kernelIN5flash11enable_sm90INS1_16FlashAttnFwdSm90INS1_25CollectiveMainloopFwdSm90ILi2EN4cute5tupleIJNS5_1CILi1EEES8_S8_EEENS6_IJNS7_ILi128EEENS7_ILi160EEENS7_ILi192EEEEEELi128ENS_12float_e4m3_tEfNS_4arch4Sm90ELb1ELb0ELb1ELb0ELb0ELb0ELb0ELb1ELb1ELb1ELb1ELb0EEENS1_21CollectiveEpilogueFwdINS6_IJSA_SA_SB_EEES9_NS_10bfloat16_tESG_Li256ELb0ELb1ELb1ELb1EEENS1_19SingleTileSchedulerILb0ELb1ELb1ELi128EEEEEEEEEvNT_6ParamsE:
        /* <DEDUP_REMOVED lines=17> */
.L_x_1899:
[----:B------:R-:W-:Y:S05]  /*0110*/  BSYNC B0 ;  /* 0x0000000000007941 */ /* 0x000fea0003800000 */
.L_x_1898:
        /* <DEDUP_REMOVED lines=40> */
.L_x_1900:
        /* <DEDUP_REMOVED lines=22> */
.L_x_1901:
        /* <DEDUP_REMOVED lines=18> */
.L_x_1902:
        /* <DEDUP_REMOVED lines=22> */
.L_x_1903:
        /* <DEDUP_REMOVED lines=22> */
.L_x_1904:
        /* <DEDUP_REMOVED lines=9> */
.L_x_1907:
[----:B------:R-:W-:-:S08]  /*0970*/  NOP ;  /* 0x0000000000007918 */ /* 0x000fd00000000000 */
[----:B------:R-:W0:Y:S02]  /*0980*/  USETMAXREG.TRY_ALLOC.CTAPOOL UP0, 0xf0 ;  /* 0x000000f0000079c8 */ /* 0x000e240008000600 */
[----:B0-----:R-:W-:-:S13]  /*0990*/  PLOP3.LUT P0, PT, PT, PT, UP0, 0x80, 0x0 ;  /* 0x000000000000781c */ /* 0x001fda0003f0f008 */
[----:B------:R-:W-:Y:S05]  /*09a0*/  @!P0 BRA `(.L_x_1907) ;  /* 0xfffffffc00f08947 */ /* 0x000fea000383ffff */
[----:B--2---:R-:W0:Y:S01]  /*09b0*/  LDC R2, c[0x0][0xc50] ;  /* 0x00031400ff027b82 */ /* 0x004e220000000800 */
[----:B------:R-:W1:Y:S07]  /*09c0*/  S2R R12, SR_TID.X ;  /* 0x00000000000c7919 */ /* 0x000e6e0000002100 */
[----:B------:R-:W2:Y:S08]  /*09d0*/  S2UR UR4, SR_CTAID.Y ;  /* 0x00000000000479c3 */ /* 0x000eb00000002600 */
[----:B------:R-:W3:Y:S08]  /*09e0*/  S2UR UR36, SR_CTAID.Z ;  /* 0x00000000002479c3 */ /* 0x000ef00000002700 */
[----:B------:R-:W-:Y:S06]  /*09f0*/  BAR.ARV 0x8, 0x180 ;  /* 0x0206000000007b1d */ /* 0x000fec0000002000 */
[----:B0-----:R-:W-:Y:S01]  /*0a00*/  ISETP.NE.AND P1, PT, R2, 0x1, PT ;  /* 0x000000010200780c */ /* 0x001fe20003f25270 */
[----:B--2---:R-:W-:Y:S01]  /*0a10*/  IMAD.U32 R17, RZ, RZ, UR4 ;  /* 0x00000004ff117e24 */ /* 0x004fe2000f8e00ff */
[----:B-1----:R-:W-:-:S11]  /*0a20*/  LOP3.LUT R4, R12, 0xffffff80, RZ, 0xc0, !PT ;  /* 0xffffff800c047812 */ /* 0x002fd600078ec0ff */
[----:B------:R-:W0:Y:S01]  /*0a30*/  @P1 LDC R0, c[0x0][0xc54] ;  /* 0x00031500ff001b82 */ /* 0x000e220000000800 */
[----:B------:R-:W-:-:S07]  /*0a40*/  ISETP.NE.AND P0, PT, R4, 0x80, PT ;  /* 0x000000800400780c */ /* 0x000fce0003f05270 */
[----:B------:R-:W1:Y:S08]  /*0a50*/  @P1 LDC R3, c[0x0][0xc58] ;  /* 0x00031600ff031b82 */ /* 0x000e700000000800 */
[----:B------:R-:W-:Y:S06]  /*0a60*/  @!P0 BAR.ARV 0x9, 0x100 ;  /* 0x0244000000008b1d */ /* 0x000fec0000002000 */
[----:B---3--:R-:W-:Y:S01]  /*0a70*/  ISETP.LE.AND P0, PT, RZ, UR36, PT ;  /* 0x00000024ff007c0c */ /* 0x008fe2000bf03270 */
[----:B0-----:R-:W-:-:S05]  /*0a80*/  @P1 IMAD.HI.U32 R0, R0, UR4, RZ ;  /* 0x0000000400001c27 */ /* 0x001fca000f8e00ff */
[----:B-1----:R-:W-:-:S05]  /*0a90*/  @P1 SHF.R.U32.HI R17, RZ, R3, R0 ;  /* 0x00000003ff111219 */ /* 0x002fca0000011600 */
[----:B------:R-:W-:-:S04]  /*0aa0*/  IMAD.MOV R3, RZ, RZ, -R17 ;  /* 0x000000ffff037224 */ /* 0x000fc800078e0a11 */
[----:B------:R-:W-:Y:S01]  /*0ab0*/  IMAD R18, R2, R3, UR4 ;  /* 0x0000000402127e24 */ /* 0x000fe2000f8e0203 */
[----:B------:R-:W-:Y:S06]  /*0ac0*/  @!P0 BRA `(.L_x_1908) ;  /* 0x0000012800e08947 */ /* 0x000fec0003800000 */
[----:B------:R-:W0:Y:S01]  /*0ad0*/  LDC R0, c[0x0][0x448] ;  /* 0x00011200ff007b82 */ /* 0x000e220000000800 */
[----:B------:R-:W1:Y:S01]  /*0ae0*/  S2R R22, SR_CTAID.X ;  /* 0x0000000000167919 */ /* 0x000e620000002500 */
[----:B------:R-:W-:Y:S01]  /*0af0*/  SHF.R.U32.HI R4, RZ, 0x10, R18 ;  /* 0x00000010ff047819 */ /* 0x000fe20000011612 */
[----:B------:R-:W-:Y:S01]  /*0b00*/  IMAD.MOV.U32 R23, RZ, RZ, RZ ;  /* 0x000000ffff177224 */ /* 0x000fe200078e00ff */
[----:B------:R-:W-:-:S04]  /*0b10*/  LOP3.LUT R18, R18, 0xffff, RZ, 0xc0, !PT ;  /* 0x0000ffff12127812 */ /* 0x000fc800078ec0ff */
[----:B------:R-:W2:Y:S08]  /*0b20*/  LDC.64 R10, c[0x0][0x418] ;  /* 0x00010600ff0a7b82 */ /* 0x000eb00000000a00 */
[----:B------:R-:W3:Y:S01]  /*0b30*/  LDC R3, c[0x0][0x288] ;  /* 0x0000a200ff037b82 */ /* 0x000ee20000000800 */
[----:B0-----:R-:W-:-:S07]  /*0b40*/  ISETP.NE.AND P1, PT, R0, 0x1, PT ;  /* 0x000000010000780c */ /* 0x001fce0003f25270 */
[----:B------:R-:W0:Y:S01]  /*0b50*/  LDC R16, c[0x0][0x424] ;  /* 0x00010900ff107b82 */ /* 0x000e220000000800 */
[----:B--2---:R-:W-:-:S07]  /*0b60*/  ISETP.NE.U32.AND P0, PT, R10, RZ, PT ;  /* 0x000000ff0a00720c */ /* 0x004fce0003f05070 */
[----:B------:R-:W2:Y:S01]  /*0b70*/  LDC R7, c[0x0][0x2f0] ;  /* 0x0000bc00ff077b82 */ /* 0x000ea20000000800 */
[----:B-1----:R-:W-:Y:S01]  /*0b80*/  IMAD.SHL.U32 R22, R22, 0x80, RZ ;  /* 0x0000008016167824 */ /* 0x002fe200078e00ff */
[----:B------:R-:W-:-:S03]  /*0b90*/  ISETP.NE.AND.EX P0, PT, R11, RZ, PT, P0 ;  /* 0x000000ff0b00720c */ /* 0x000fc60003f05300 */
[----:B------:R-:W-:Y:S01]  /*0ba0*/  @P1 VIADD R0, R22, 0x7f ;  /* 0x0000007f16001836 */ /* 0x000fe20000000000 */
[----:B---3--:R-:W-:Y:S02]  /*0bb0*/  IADD3 R3, -R3, 0xa0, RZ ;  /* 0x000000a003037810 */ /* 0x008fe40007ffe1ff */
[----:B------:R-:W1:Y:S08]  /*0bc0*/  @P1 LDC R5, c[0x0][0x44c] ;  /* 0x00011300ff051b82 */ /* 0x000e700000000800 */
[----:B------:R-:W3:Y:S01]  /*0bd0*/  @P1 LDC R9, c[0x0][0x450] ;  /* 0x00011400ff091b82 */ /* 0x000ee20000000800 */
[----:B0-----:R-:W-:-:S02]  /*0be0*/  SEL R16, R16, 0x1, P0 ;  /* 0x0000000110107807 */ /* 0x001fc40000000000 */
[----:B------:R-:W-:-:S03]  /*0bf0*/  ISETP.NE.AND P0, PT, R4, RZ, PT ;  /* 0x000000ff0400720c */ /* 0x000fc60003f05270 */
[----:B--2---:R-:W-:Y:S02]  /*0c00*/  IMAD R3, R16, R7, R3 ;  /* 0x0000000710037224 */ /* 0x004fe400078e0203 */
[----:B-1----:R-:W-:-:S08]  /*0c10*/  @P1 IMAD.HI.U32 R2, R0, R5, RZ ;  /* 0x0000000500021227 */ /* 0x002fd000078e00ff */
[----:B------:R-:W0:Y:S01]  /*0c20*/  @!P0 LDC R4, c[0x0][0x9f0] ;  /* 0x00027c00ff048b82 */ /* 0x000e220000000800 */
[----:B------:R-:W-:Y:S01]  /*0c30*/  VIADD R0, R22, 0x7f ;  /* 0x0000007f16007836 */ /* 0x000fe20000000000 */
[----:B---3--:R-:W-:Y:S01]  /*0c40*/  @P1 SHF.R.U32.HI R0, RZ, R9, R2 ;  /* 0x00000009ff001219 */ /* 0x008fe20000011602 */
[----:B------:R-:W-:-:S04]  /*0c50*/  IMAD R2, R16, R7, 0x9f ;  /* 0x0000009f10027424 */ /* 0x000fc800078e0207 */
[----:B------:R-:W-:Y:S02]  /*0c60*/  IMAD.IADD R0, R3, 0x1, R0 ;  /* 0x0000000103007824 */ /* 0x000fe400078e0200 */
[----:B------:R-:W-:-:S04]  /*0c70*/  IMAD.HI R2, R2, 0x66666667, RZ ;  /* 0x6666666702027827 */ /* 0x000fc800078e02ff */
[----:B------:R-:W-:Y:S01]  /*0c80*/  IMAD.HI R0, R0, 0x66666667, RZ ;  /* 0x6666666700007827 */ /* 0x000fe200078e02ff */
[----:B------:R-:W-:-:S04]  /*0c90*/  SHF.R.U32.HI R3, RZ, 0x1f, R2 ;  /* 0x0000001fff037819 */ /* 0x000fc80000011602 */
[----:B------:R-:W-:Y:S02]  /*0ca0*/  SHF.R.U32.HI R5, RZ, 0x1f, R0 ;  /* 0x0000001fff057819 */ /* 0x000fe40000011600 */
[----:B------:R-:W-:Y:S02]  /*0cb0*/  LEA.HI.SX32 R3, R2, R3, 0x1a ;  /* 0x0000000302037211 */ /* 0x000fe400078fd2ff */
[----:B------:R-:W-:-:S04]  /*0cc0*/  LEA.HI.SX32 R0, R0, R5, 0x1a ;  /* 0x0000000500007211 */ /* 0x000fc800078fd2ff */
[----:B------:R-:W-:-:S04]  /*0cd0*/  VIMNMX R13, R3, R0, PT ;  /* 0x00000000030d7248 */ /* 0x000fc80003fe0100 */
[----:B------:R-:W-:-:S13]  /*0ce0*/  ISETP.GE.AND P1, PT, R13, 0x1, PT ;  /* 0x000000010d00780c */ /* 0x000fda0003f26270 */
[----:B0-----:R-:W-:Y:S05]  /*0cf0*/  @!P1 BRA `(.L_x_1909) ;  /* 0x00000000006c9947 */ /* 0x001fea0003800000 */
[-C--:B------:R-:W-:Y:S02]  /*0d00*/  IABS R9, R4.reuse ;  /* 0x0000000400097213 */ /* 0x080fe40000000000 */
        /* <DEDUP_REMOVED lines=26> */
.L_x_1909:
        /* <DEDUP_REMOVED lines=40> */
[----:B------:R-:W-:Y:S01]  /*1130*/  IMAD R104, R16, R7, RZ ;  /* 0x0000000710687224 */ /* 0x000fe200078e02ff */
        /* <DEDUP_REMOVED lines=35> */
.L_x_1911:
        /* <DEDUP_REMOVED lines=45> */
.L_x_2006:
[----:B------:R-:W-:Y:S05]  /*1640*/  @!P1 BRA `(.L_x_1913) ;  /* 0x0000000000049947 */ /* 0x000fea0003800000 */
[----:B------:R-:W-:Y:S01]  /*1650*/  BPT.TRAP 0x1 ;  /* 0x000000040000795c */ /* 0x000fe20000300000 */
.L_x_1913:
[----:B------:R1:W2:Y:S01]  /*1660*/  SYNCS.PHASECHK.TRANS64.TRYWAIT P2, [UR39+0x29830], R6 ;  /* 0x02983006ff0075a7 */ /* 0x0002a20008040167 */
[----:B------:R-:W-:Y:S05]  /*1670*/  @!P1 BRA `(.L_x_1914) ;  /* 0x0000000000049947 */ /* 0x000fea0003800000 */
[----:B------:R-:W-:Y:S01]  /*1680*/  BPT.TRAP 0x1 ;  /* 0x000000040000795c */ /* 0x000fe20000300000 */
.L_x_1914:
[----:B------:R-:W3:Y:S02]  /*1690*/  S2R R2, SR_TID.X ;  /* 0x0000000000027919 */ /* 0x000ee40000002100 */
[----:B---3--:R-:W-:-:S04]  /*16a0*/  LOP3.LUT R2, R2, 0x7f, RZ, 0xc0, !PT ;  /* 0x0000007f02027812 */ /* 0x008fc800078ec0ff */
[----:B------:R-:W-:Y:S01]  /*16b0*/  ISETP.NE.AND P0, PT, R2, RZ, PT ;  /* 0x000000ff0200720c */ /* 0x000fe20003f05270 */
[----:B------:R-:W-:-:S05]  /*16c0*/  IMAD.U32 R2, RZ, RZ, UR40 ;  /* 0x00000028ff027e24 */ /* 0x000fca000f8e00ff */
[----:B------:R-:W-:Y:S01]  /*16d0*/  LOP3.LUT R2, R2, 0x10000, RZ, 0xfc, !PT ;  /* 0x0001000002027812 */ /* 0x000fe200078efcff */
[----:B--2---:R-:W-:Y:S06]  /*16e0*/  @P2 BRA `(.L_x_1915) ;  /* 0x0000000000082947 */ /* 0x004fec0003800000 */
[----:B------:R-:W2:Y:S02]  /*16f0*/  SYNCS.PHASECHK.TRANS64.TRYWAIT P2, [UR39+0x29830], R6 ;  /* 0x02983006ff0075a7 */ /* 0x000ea40008040167 */
[----:B--2---:R-:W-:Y:S05]  /*1700*/  @!P2 BRA `(.L_x_1916) ;  /* 0x0000011c00f0a947 */ /* 0x004fea0003800000 */
.L_x_1915:
[----:B------:R-:W-:Y:S05]  /*1710*/  WARPSYNC.ALL ;  /* 0x0000000000007948 */ /* 0x000fea0003800000 */
[----:B0-----:R-:W-:Y:S01]  /*1720*/  IMAD.MOV.U32 R3, RZ, RZ, -0x7fffffe0 ;  /* 0x80000020ff037424 */ /* 0x001fe200078e00ff */
[----:B------:R-:W-:Y:S01]  /*1730*/  UIADD3 UR4, UR39, 0x1a400, URZ ;  /* 0x0001a40027047890 */ /* 0x000fe2000fffe03f */
[C---:B------:R-:W-:Y:S01]  /*1740*/  R2UR UR8, R2.reuse ;  /* 0x00000000020872ca */ /* 0x040fe200000e0000 */
[----:B------:R-:W-:Y:S02]  /*1750*/  WARPGROUP.ARRIVE ;  /* 0x00000000000079c5 */ /* 0x000fe40000000000 */
        /* <DEDUP_REMOVED lines=23> */
[----:B------:R-:W0:Y:S01]  /*18d0*/  LDC R8, c[0x0][0x448] ;  /* 0x00011200ff087b82 */ /* 0x000e220000000800 */
[----:B------:R-:W-:Y:S01]  /*18e0*/  UIADD3 UR4, UR52, 0x200, URZ ;  /* 0x0000020034047890 */ /* 0x000fe2000fffe03f */
[----:B------:R-:W-:Y:S01]  /*18f0*/  LEA.HI R108, R108, R105, RZ, 0x2 ;  /* 0x000000696c6c7211 */ /* 0x000fe200078f10ff */
[----:B------:R-:W-:Y:S01]  /*1900*/  UMOV UR22, UR8 ;  /* 0x0000000800167c82 */ /* 0x000fe20008000000 */
[----:B------:R-:W-:Y:S01]  /*1910*/  UMOV UR15, 0x80000020 ;  /* 0x80000020000f7882 */ /* 0x000fe20000000000 */
[----:B------:R-:W-:Y:S01]  /*1920*/  UMOV UR5, 0x80000020 ;  /* 0x8000002000057882 */ /* 0x000fe20000000000 */
[----:B------:R-:W-:Y:S01]  /*1930*/  UMOV UR18, UR10 ;  /* 0x0000000a00127c82 */ /* 0x000fe20008000000 */
[----:B------:R-:W-:Y:S01]  /*1940*/  UIADD3 UR10, UR52, 0x2, URZ ;  /* 0x00000002340a7890 */ /* 0x000fe2000fffe03f */
[----:B------:R-:W-:Y:S01]  /*1950*/  LOP3.LUT R108, R108, 0xfffffffc, RZ, 0xc0, !PT ;  /* 0xfffffffc6c6c7812 */ /* 0x000fe200078ec0ff */
[----:B------:R-:W-:Y:S01]  /*1960*/  UMOV UR14, UR4 ;  /* 0x00000004000e7c82 */ /* 0x000fe20008000000 */
[----:B------:R-:W-:Y:S01]  /*1970*/  UIADD3 UR7, UR6, 0x2, URZ ;  /* 0x0000000206077890 */ /* 0x000fe2000fffe03f */
[----:B------:R-:W3:Y:S01]  /*1980*/  S2UR UR50, SR_CgaCtaId ;  /* 0x00000000003279c3 */ /* 0x000ee20000008800 */
[----:B------:R-:W-:Y:S01]  /*1990*/  UMOV UR9, UR5 ;  /* 0x0000000500097c82 */ /* 0x000fe20008000000 */
[----:B------:R-:W-:Y:S01]  /*19a0*/  UMOV UR11, 0x80000020 ;  /* 0x80000020000b7882 */ /* 0x000fe20000000000 */
[----:B------:R-:W-:Y:S01]  /*19b0*/  IMAD.IADD R108, R105, 0x1, -R108 ;  /* 0x00000001696c7824 */ /* 0x000fe200078e0a6c */
[----:B------:R-:W-:-:S02]  /*19c0*/  UMOV UR54, URZ ;  /* 0x0000003f00367c82 */ /* 0x000fc40008000000 */
[----:B------:R-:W-:Y:S01]  /*19d0*/  UMOV UR4, UR7 ;  /* 0x0000000700047c82 */ /* 0x000fe20008000000 */
[----:B------:R-:W-:Y:S01]  /*19e0*/  UIADD3 UR7, UR52, 0x102, URZ ;  /* 0x0000010234077890 */ /* 0x000fe2000fffe03f */
[----:B------:R-:W-:Y:S01]  /*19f0*/  UMOV UR8, UR4 ;  /* 0x0000000400087c82 */ /* 0x000fe20008000000 */
[----:B0-----:R-:W-:Y:S02]  /*1a00*/  ISETP.NE.AND P2, PT, R8, 0x1, PT ;  /* 0x000000010800780c */ /* 0x001fe40003f45270 */
[----:B------:R-:W-:Y:S01]  /*1a10*/  LOP3.LUT R8, R107, 0xffffff80, RZ, 0xc0, !PT ;  /* 0xffffff806b087812 */ /* 0x000fe200078ec0ff */
[----:B------:R-:W-:Y:S02]  /*1a20*/  WARPGROUP.DEPBAR.LE gsb0, 0x0 ;  /* 0x00008000000079c5 */ /* 0x000fe40000010000 */
[----:B------:R-:W-:-:S06]  /*1a30*/  WARPGROUP.ARRIVE ;  /* 0x00000000000079c5 */ /* 0x000fcc0000000000 */
[----:B------:R-:W-:Y:S03]  /*1a40*/  QGMMA.64x32x32.F32.E4M3.E4M3 R72, gdesc[UR24], RZ, !UPT, gsb0 ;  /* 0x00600000184879f3 */ /* 0x000fe6000c0008ff */
[----:B------:R-:W-:Y:S02]  /*1a50*/  WARPGROUP.DEPBAR.LE gsb0, 0x0 ;  /* 0x00008000000079c5 */ /* 0x000fe40000010000 */
[----:B------:R-:W-:-:S06]  /*1a60*/  WARPGROUP.ARRIVE ;  /* 0x00000000000079c5 */ /* 0x000fcc0000000000 */
[----:B------:R-:W-:Y:S01]  /*1a70*/  QGMMA.64x32x32.F32.E4M3.E4M3 R56, gdesc[UR20], RZ, !UPT, gsb0 ;  /* 0x00600000143879f3 */ /* 0x000fe2000c0008ff */
[----:B------:R-:W-:Y:S02]  /*1a80*/  UIADD3 UR20, UR6, 0x402, URZ ;  /* 0x0000040206147890 */ /* 0x000fe4000fffe03f */
[----:B------:R-:W-:Y:S01]  /*1a90*/  UIADD3 UR22, UR52, 0x502, URZ ;  /* 0x0000050234167890 */ /* 0x000fe2000fffe03f */
[----:B------:R-:W-:Y:S01]  /*1aa0*/  UMOV UR21, 0x80000020 ;  /* 0x8000002000157882 */ /* 0x000fe20000000000 */
[----:B------:R-:W-:Y:S01]  /*1ab0*/  UMOV UR23, 0x80000020 ;  /* 0x8000002000177882 */ /* 0x000fe20000000000 */
        /* <DEDUP_REMOVED lines=11> */
[----:B------:R-:W-:Y:S02]  /*1b70*/  UIADD3 UR13, UR6, 0x200, URZ ;  /* 0x00000200060d7890 */ /* 0x000fe4000fffe03f */
        /* <DEDUP_REMOVED lines=38> */
[----:B------:R-:W-:Y:S01]  /*1de0*/  UMOV UR10, UR12 ;  /* 0x0000000c000a7c82 */ /* 0x000fe20008000000 */
[----:B------:R-:W-:Y:S01]  /*1df0*/  UMOV UR11, 0x80000020 ;  /* 0x80000020000b7882 */ /* 0x000fe20000000000 */
        /* <DEDUP_REMOVED lines=19> */
[----:B------:R-:W-:Y:S01]  /*1f30*/  UMOV UR14, UR16 ;  /* 0x00000010000e7c82 */ /* 0x000fe20008000000 */
[----:B------:R-:W-:Y:S02]  /*1f40*/  UIADD3 UR16, UR6, 0x400, URZ ;  /* 0x0000040006107890 */ /* 0x000fe4000fffe03f */
        /* <DEDUP_REMOVED lines=69> */
[C---:B--2---:R-:W-:Y:S01]  /*23a0*/  FMUL.FTZ R5, R0.reuse, R88 ;  /* 0x0000005800057220 */ /* 0x044fe20000410000 */
[C---:B-1----:R-:W-:Y:S01]  /*23b0*/  FMUL.FTZ R6, R0.reuse, R92 ;  /* 0x0000005c00067220 */ /* 0x042fe20000410000 */
[----:B------:R-:W0:Y:S01]  /*23c0*/  @P2 LDC R88, c[0x0][0x44c] ;  /* 0x00011300ff582b82 */ /* 0x000e220000000800 */
[C---:B------:R-:W-:Y:S01]  /*23d0*/  FMUL.FTZ R9, R0.reuse, R93 ;  /* 0x0000005d00097220 */ /* 0x040fe20000410000 */
[----:B------:R-:W-:Y:S01]  /*23e0*/  QGMMA.64x32x32.F32.E4M3.E4M3 R72, gdesc[UR20], R72, gsb0 ;  /* 0x00600000144879f3 */ /* 0x000fe20008000848 */
[----:B------:R-:W-:Y:S01]  /*23f0*/  UIADD3 UR22, UR52, 0x602, URZ ;  /* 0x0000060234167890 */ /* 0x000fe2000fffe03f */
[C---:B------:R-:W-:Y:S01]  /*2400*/  FMUL.FTZ R4, R0.reuse, R89 ;  /* 0x0000005900047220 */ /* 0x040fe20000410000 */
[----:B------:R-:W-:Y:S01]  /*2410*/  UMOV UR23, 0x80000020 ;  /* 0x8000002000177882 */ /* 0x000fe20000000000 */
[C---:B------:R-:W-:Y:S01]  /*2420*/  FMUL.FTZ R90, R0.reuse, R90 ;  /* 0x0000005a005a7220 */ /* 0x040fe20000410000 */
[C---:B------:R-:W-:Y:S01]  /*2430*/  FMUL.FTZ R91, R0.reuse, R91 ;  /* 0x0000005b005b7220 */ /* 0x040fe20000410000 */
[----:B------:R-:W1:Y:S01]  /*2440*/  @P2 LDC R92, c[0x0][0x450] ;  /* 0x00011400ff5c2b82 */ /* 0x000e620000000800 */
        /* <DEDUP_REMOVED lines=9> */
[----:B------:R-:W-:-:S02]  /*24e0*/  FMUL.FTZ R12, R0, R100 ;  /* 0x00000064000c7220 */ /* 0x000fc40000410000 */
[----:B------:R-:W4:Y:S08]  /*24f0*/  MUFU.TANH R91, R91 ;  /* 0x0000005b005b7308 */ /* 0x000f300000002400 */
[----:B------:R-:W5:Y:S08]  /*2500*/  MUFU.TANH R94, R94 ;  /* 0x0000005e005e7308 */ /* 0x000f700000002400 */
[----:B------:R-:W3:Y:S08]  /*2510*/  MUFU.TANH R95, R95 ;  /* 0x0000005f005f7308 */ /* 0x000ef00000002400 */
[----:B------:R-:W3:Y:S08]  /*2520*/  MUFU.TANH R98, R98 ;  /* 0x0000006200627308 */ /* 0x000ef00000002400 */
[----:B------:R-:W3:Y:S08]  /*2530*/  MUFU.TANH R99, R99 ;  /* 0x0000006300637308 */ /* 0x000ef00000002400 */
[----:B------:R-:W3:Y:S01]  /*2540*/  MUFU.TANH R102, R102 ;  /* 0x0000006600667308 */ /* 0x000ee20000002400 */
[----:B------:R-:W-:-:S02]  /*2550*/  WARPGROUP.DEPBAR.LE gsb0, 0x0 ;  /* 0x00008000000079c5 */ /* 0x000fc40000010000 */
[----:B------:R-:W-:Y:S01]  /*2560*/  WARPGROUP.ARRIVE ;  /* 0x00000000000079c5 */ /* 0x000fe20000000000 */
[C---:B------:R-:W-:Y:S01]  /*2570*/  FMUL.FTZ R20, R0.reuse, R76 ;  /* 0x0000004c00147220 */ /* 0x040fe20000410000 */
[----:B------:R-:W-:Y:S02]  /*2580*/  IMAD.IADD R76, R105, 0x1, -R8 ;  /* 0x00000001694c7824 */ /* 0x000fe400078e0a08 */
[C---:B------:R-:W-:Y:S01]  /*2590*/  FMUL.FTZ R15, R0.reuse, R73 ;  /* 0x00000049000f7220 */ /* 0x040fe20000410000 */
[C---:B------:R-:W-:Y:S01]  /*25a0*/  FMUL.FTZ R73, R0.reuse, R81 ;  /* 0x0000005100497220 */ /* 0x040fe20000410000 */
[C---:B------:R-:W-:Y:S01]  /*25b0*/  FMUL.FTZ R21, R0.reuse, R77 ;  /* 0x0000004d00157220 */ /* 0x040fe20000410000 */
[----:B------:R-:W-:Y:S01]  /*25c0*/  QGMMA.64x32x32.F32.E4M3.E4M3 R56, gdesc[UR20], R56, gsb0 ;  /* 0x00600000143879f3 */ /* 0x000fe20008000838 */
[----:B------:R-:W-:Y:S01]  /*25d0*/  FMUL.FTZ R79, R0, R79 ;  /* 0x0000004f004f7220 */ /* 0x000fe20000410000 */
[----:B------:R-:W-:Y:S01]  /*25e0*/  LEA.HI R77, R106, R106, RZ, 0x1 ;  /* 0x0000006a6a4d7211 */ /* 0x000fe200078f08ff */
[C---:B------:R-:W-:Y:S01]  /*25f0*/  FMUL.FTZ R78, R0.reuse, R78 ;  /* 0x0000004e004e7220 */ /* 0x040fe20000410000 */
[C---:B------:R-:W-:Y:S01]  /*2600*/  FMUL.FTZ R14, R0.reuse, R72 ;  /* 0x00000048000e7220 */ /* 0x040fe20000410000 */
[----:B------:R2:W-:Y:S01]  /*2610*/  MUFU.TANH R117, R79 ;  /* 0x0000004f00757308 */ /* 0x0005e20000002400 */
[C---:B------:R-:W-:Y:S01]  /*2620*/  FMUL.FTZ R72, R0.reuse, R80 ;  /* 0x0000005000487220 */ /* 0x040fe20000410000 */
[----:B------:R-:W-:Y:S01]  /*2630*/  UIADD3 UR22, UR52, 0x682, URZ ;  /* 0x0000068234167890 */ /* 0x000fe2000fffe03f */
[C---:B------:R-:W-:Y:S01]  /*2640*/  FMUL.FTZ R74, R0.reuse, R74 ;  /* 0x0000004a004a7220 */ /* 0x040fe20000410000 */
[----:B------:R-:W-:Y:S01]  /*2650*/  UMOV UR23, 0x80000020 ;  /* 0x8000002000177882 */ /* 0x000fe20000000000 */
[C---:B------:R-:W-:Y:S01]  /*2660*/  FMUL.FTZ R75, R0.reuse, R75 ;  /* 0x0000004b004b7220 */ /* 0x040fe20000410000 */
[C---:B------:R-:W-:Y:S01]  /*2670*/  FMUL.FTZ R82, R0.reuse, R82 ;  /* 0x0000005200527220 */ /* 0x040fe20000410000 */
[C---:B------:R-:W-:Y:S01]  /*2680*/  FMUL.FTZ R83, R0.reuse, R83 ;  /* 0x0000005300537220 */ /* 0x040fe20000410000 */
[----:B------:R4:W-:Y:S01]  /*2690*/  MUFU.TANH R123, R78 ;  /* 0x0000004e007b7308 */ /* 0x0009e20000002400 */
[----:B--2---:R-:W-:Y:S01]  /*26a0*/  LOP3.LUT R79, R77, 0x3fffffe, RZ, 0xc0, !PT ;  /* 0x03fffffe4d4f7812 */ /* 0x004fe200078ec0ff */
[C---:B------:R-:W-:Y:S01]  /*26b0*/  FMUL.FTZ R86, R0.reuse, R86 ;  /* 0x0000005600567220 */ /* 0x040fe20000410000 */
[----:B------:R-:W-:-:S03]  /*26c0*/  FMUL.FTZ R87, R0, R87 ;  /* 0x0000005700577220 */ /* 0x000fc60000410000 */
[----:B------:R-:W-:Y:S02]  /*26d0*/  IMAD.IADD R79, R106, 0x1, -R79 ;  /* 0x000000016a4f7824 */ /* 0x000fe400078e0a4f */
[----:B------:R2:W-:Y:S01]  /*26e0*/  MUFU.TANH R119, R74 ;  /* 0x0000004a00777308 */ /* 0x0005e20000002400 */
[----:B----4-:R-:W-:-:S07]  /*26f0*/  LEA.HI R78, R108, R108, RZ, 0x1 ;  /* 0x0000006c6c4e7211 */ /* 0x010fce00078f08ff */
[----:B------:R4:W-:Y:S01]  /*2700*/  MUFU.TANH R125, R75 ;  /* 0x0000004b007d7308 */ /* 0x0009e20000002400 */
[----:B--2---:R-:W-:-:S07]  /*2710*/  FMUL.FTZ R74, R0, R84 ;  /* 0x00000054004a7220 */ /* 0x004fce0000410000 */
[----:B------:R-:W2:Y:S01]  /*2720*/  MUFU.TANH R103, R103 ;  /* 0x0000006700677308 */ /* 0x000ea20000002400 */
[----:B----4-:R-:W-:-:S07]  /*2730*/  FMUL.FTZ R75, R0, R85 ;  /* 0x00000055004b7220 */ /* 0x010fce0000410000 */
[----:B------:R-:W4:Y:S08]  /*2740*/  MUFU.TANH R82, R82 ;  /* 0x0000005200527308 */ /* 0x000f300000002400 */
[----:B------:R-:W4:Y:S01]  /*2750*/  MUFU.TANH R83, R83 ;  /* 0x0000005300537308 */ /* 0x000f220000002400 */
[----:B------:R-:W-:Y:S02]  /*2760*/  WARPGROUP.DEPBAR.LE gsb0, 0x0 ;  /* 0x00008000000079c5 */ /* 0x000fe40000010000 */
[C---:B------:R-:W-:Y:S01]  /*2770*/  FMUL.FTZ R7, R0.reuse, R58 ;  /* 0x0000003a00077220 */ /* 0x040fe20000410000 */
[C---:B------:R-:W-:Y:S01]  /*2780*/  FMUL.FTZ R59, R0.reuse, R59 ;  /* 0x0000003b003b7220 */ /* 0x040fe20000410000 */
[----:B------:R-:W-:Y:S01]  /*2790*/  WARPGROUP.ARRIVE ;  /* 0x00000000000079c5 */ /* 0x000fe20000000000 */
[----:B------:R-:W-:-:S02]  /*27a0*/  FMUL.FTZ R63, R0, R63 ;  /* 0x0000003f003f7220 */ /* 0x000fc40000410000 */
[----:B------:R5:W-:Y:S01]  /*27b0*/  MUFU.TANH R81, R7 ;  /* 0x0000000700517308 */ /* 0x000be20000002400 */
[C---:B------:R-:W-:Y:S01]  /*27c0*/  FMUL.FTZ R62, R0.reuse, R62 ;  /* 0x0000003e003e7220 */ /* 0x040fe20000410000 */
[C---:B------:R-:W-:Y:S01]  /*27d0*/  FMUL.FTZ R67, R0.reuse, R67 ;  /* 0x0000004300437220 */ /* 0x040fe20000410000 */
[C---:B------:R-:W-:Y:S01]  /*27e0*/  FMUL.FTZ R70, R0.reuse, R70 ;  /* 0x0000004600467220 */ /* 0x040fe20000410000 */
[----:B------:R-:W-:Y:S01]  /*27f0*/  QGMMA.64x32x32.F32.E4M3.E4M3 R40, gdesc[UR20], R40, gsb0 ;  /* 0x00600000142879f3 */ /* 0x000fe20008000828 */
[----:B------:R-:W-:Y:S01]  /*2800*/  UIADD3 UR22, UR52, 0x702, URZ ;  /* 0x0000070234167890 */ /* 0x000fe2000fffe03f */
[C---:B------:R-:W-:Y:S01]  /*2810*/  FMUL.FTZ R71, R0.reuse, R71 ;  /* 0x0000004700477220 */ /* 0x040fe20000410000 */
[----:B------:R-:W-:Y:S01]  /*2820*/  UMOV UR23, 0x80000020 ;  /* 0x8000002000177882 */ /* 0x000fe20000000000 */
[----:B------:R0:W-:Y:S01]  /*2830*/  MUFU.TANH R97, R59 ;  /* 0x0000003b00617308 */ /* 0x0001e20000002400 */
[----:B-----5:R-:W-:Y:S01]  /*2840*/  SHF.R.S32.HI R7, RZ, 0x1f, R76 ;  /* 0x0000001fff077819 */ /* 0x020fe2000001144c */
[C---:B------:R-:W-:Y:S01]  /*2850*/  FMUL.FTZ R58, R0.reuse, R60 ;  /* 0x0000003c003a7220 */ /* 0x040fe20000410000 */
[C---:B------:R-:W-:Y:S01]  /*2860*/  FMUL.FTZ R60, R0.reuse, R61 ;  /* 0x0000003d003c7220 */ /* 0x040fe20000410000 */
[C---:B------:R-:W-:Y:S01]  /*2870*/  FMUL.FTZ R61, R0.reuse, R64 ;  /* 0x00000040003d7220 */ /* 0x040fe20000410000 */
[CC--:B------:R-:W-:Y:S01]  /*2880*/  LEA.HI R8, R7.reuse, R76.reuse, RZ, 0x5 ;  /* 0x0000004c07087211 */ /* 0x0c0fe200078f28ff */
[C---:B------:R-:W-:Y:S01]  /*2890*/  FMUL.FTZ R64, R0.reuse, R69 ;  /* 0x0000004500407220 */ /* 0x040fe20000410000 */
[----:B------:R-:W-:Y:S01]  /*28a0*/  LEA.HI R77, R7, R76, RZ, 0x2 ;  /* 0x0000004c074d7211 */ /* 0x000fe200078f10ff */
[----:B------:R5:W-:Y:S01]  /*28b0*/  MUFU.TANH R93, R63 ;  /* 0x0000003f005d7308 */ /* 0x000be20000002400 */
[----:B0-----:R-:W-:Y:S01]  /*28c0*/  SHF.R.S32.HI R59, RZ, 0x5, R8 ;  /* 0x00000005ff3b7819 */ /* 0x001fe20000011408 */
[C---:B------:R-:W-:Y:S01]  /*28d0*/  FMUL.FTZ R56, R0.reuse, R56 ;  /* 0x0000003800387220 */ /* 0x040fe20000410000 */
[--C-:B------:R-:W-:Y:S01]  /*28e0*/  SHF.R.S32.HI R7, RZ, 0x2, R77.reuse ;  /* 0x00000002ff077819 */ /* 0x100fe2000001144d */
[----:B------:R-:W-:Y:S01]  /*28f0*/  FMUL.FTZ R57, R0, R57 ;  /* 0x0000003900397220 */ /* 0x000fe20000410000 */
[----:B------:R-:W-:Y:S01]  /*2900*/  SHF.R.S32.HI R8, RZ, 0x1f, R77 ;  /* 0x0000001fff087819 */ /* 0x000fe2000001144d */
[----:B------:R-:W-:Y:S01]  /*2910*/  IMAD R80, R59, 0x10, R22 ;  /* 0x000000103b507824 */ /* 0x000fe200078e0216 */
[----:B------:R-:W-:Y:S01]  /*2920*/  LOP3.LUT R59, R78, 0x1ffffffe, RZ, 0xc0, !PT ;  /* 0x1ffffffe4e3b7812 */ /* 0x000fe200078ec0ff */
[----:B------:R0:W-:Y:S01]  /*2930*/  MUFU.TANH R84, R62 ;  /* 0x0000003e00547308 */ /* 0x0001e20000002400 */
[----:B------:R-:W-:Y:S01]  /*2940*/  LEA.HI R8, R8, R7, RZ, 0x3 ;  /* 0x0000000708087211 */ /* 0x000fe200078f18ff */
[----:B-----5:R-:W-:Y:S01]  /*2950*/  FMUL.FTZ R63, R0, R68 ;  /* 0x00000044003f7220 */ /* 0x020fe20000410000 */
[----:B------:R-:W-:Y:S01]  /*2960*/  LOP3.LUT R77, R77, 0x7ffffffc, RZ, 0xc0, !PT ;  /* 0x7ffffffc4d4d7812 */ /* 0x000fe200078ec0ff */
[----:B------:R-:W-:Y:S01]  /*2970*/  IMAD.MOV.U32 R68, RZ, RZ, -0xa0 ;  /* 0xffffff60ff447424 */ /* 0x000fe200078e00ff */
[----:B------:R-:W-:-:S03]  /*2980*/  LOP3.LUT R8, R8, 0xfffffff8, RZ, 0xc0, !PT ;  /* 0xfffffff808087812 */ /* 0x000fc600078ec0ff */
[----:B------:R-:W-:Y:S01]  /*2990*/  MUFU.TANH R85, R70 ;  /* 0x0000004600557308 */ /* 0x000fe20000002400 */
[----:B------:R-:W-:Y:S01]  /*29a0*/  IADD3 R8, R80, R7, -R8 ;  /* 0x0000000750087210 */ /* 0x000fe20007ffe808 */
[----:B------:R-:W-:Y:S02]  /*29b0*/  IMAD.IADD R7, R108, 0x1, -R59 ;  /* 0x000000016c077824 */ /* 0x000fe400078e0a3b */
[----:B0-----:R-:W-:Y:S01]  /*29c0*/  FMUL.FTZ R62, R0, R65 ;  /* 0x00000041003e7220 */ /* 0x001fe20000410000 */
[----:B------:R-:W-:Y:S02]  /*29d0*/  IMAD R65, R23, -0xa0, R104 ;  /* 0xffffff6017417824 */ /* 0x000fe400078e0268 */
[----:B------:R-:W-:Y:S02]  /*29e0*/  IMAD R8, R79, 0x40, R8 ;  /* 0x000000404f087824 */ /* 0x000fe400078e0208 */
[----:B------:R0:W-:Y:S01]  /*29f0*/  MUFU.TANH R79, R67 ;  /* 0x00000043004f7308 */ /* 0x0001e20000002400 */
[----:B------:R-:W-:-:S02]  /*2a00*/  VIADD R65, R65, 0xa0 ;  /* 0x000000a041417836 */ /* 0x000fc40000000000 */
[----:B------:R-:W-:Y:S02]  /*2a10*/  IMAD R7, R7, 0x8, R8 ;  /* 0x0000000807077824 */ /* 0x000fe400078e0208 */
[----:B------:R-:W-:Y:S02]  /*2a20*/  FMUL.FTZ R8, R0, R66 ;  /* 0x0000004200087220 */ /* 0x000fe40000410000 */
[----:B------:R-:W-:Y:S02]  /*2a30*/  @P2 IMAD.HI.U32 R59, R7, R88, RZ ;  /* 0x00000058073b2227 */ /* 0x000fe400078e00ff */
[----:B------:R5:W-:Y:S02]  /*2a40*/  MUFU.TANH R89, R8 ;  /* 0x0000000800597308 */ /* 0x000be40000002400 */
[----:B------:R-:W-:Y:S01]  /*2a50*/  IMAD.MOV.U32 R66, RZ, RZ, R7 ;  /* 0x000000ffff427224 */ /* 0x000fe200078e0007 */
[----:B-1----:R-:W-:Y:S01]  /*2a60*/  @P2 SHF.R.U32.HI R66, RZ, R92, R59 ;  /* 0x0000005cff422219 */ /* 0x002fe2000001163b */
[----:B0-----:R-:W-:Y:S01]  /*2a70*/  IMAD R67, R23, R68, 0xa1 ;  /* 0x000000a117437424 */ /* 0x001fe200078e0244 */
[----:B------:R-:W0:Y:S01]  /*2a80*/  LDC R59, c[0x0][0x288] ;  /* 0x0000a200ff3b7b82 */ /* 0x000e220000000800 */
[----:B------:R-:W-:-:S02]  /*2a90*/  IMAD.U32 R88, RZ, RZ, UR6 ;  /* 0x00000006ff587e24 */ /* 0x000fc4000f8e00ff */
[----:B------:R-:W1:Y:S01]  /*2aa0*/  MUFU.TANH R86, R86 ;  /* 0x0000005600567308 */ /* 0x000e620000002400 */
[----:B------:R-:W3:Y:S01]  /*2ab0*/  SHFL.IDX PT, R78, R66, 0x1, 0x1c1f ;  /* 0x003c1f00424e7f89 */ /* 0x000ee200000e0000 */
[----:B-----5:R-:W-:-:S04]  /*2ac0*/  IMAD.IADD R8, R76, 0x1, -R77 ;  /* 0x000000014c087824 */ /* 0x020fc800078e0a4d */
[C---:B------:R-:W-:Y:S02]  /*2ad0*/  IMAD R67, R8.reuse, -0x2, R67 ;  /* 0xfffffffe08437824 */ /* 0x040fe400078e0243 */
[----:B------:R-:W-:Y:S01]  /*2ae0*/  IMAD R68, R8, -0x2, R65 ;  /* 0xfffffffe08447824 */ /* 0x000fe200078e0241 */
[----:B------:R-:W-:Y:S02]  /*2af0*/  WARPGROUP.DEPBAR.LE gsb0, 0x0 ;  /* 0x00008000000079c5 */ /* 0x000fe40000010000 */
[----:B------:R-:W-:Y:S01]  /*2b00*/  WARPGROUP.ARRIVE ;  /* 0x00000000000079c5 */ /* 0x000fe20000000000 */
[----:B------:R-:W5:Y:S01]  /*2b10*/  MUFU.TANH R87, R87 ;  /* 0x0000005700577308 */ /* 0x000f620000002400 */
[C---:B------:R-:W-:Y:S01]  /*2b20*/  FMUL.FTZ R42, R0.reuse, R42 ;  /* 0x0000002a002a7220 */ /* 0x040fe20000410000 */
[C---:B------:R-:W-:Y:S01]  /*2b30*/  FMUL.FTZ R43, R0.reuse, R43 ;  /* 0x0000002b002b7220 */ /* 0x040fe20000410000 */
[C---:B------:R-:W-:Y:S01]  /*2b40*/  FMUL.FTZ R46, R0.reuse, R46 ;  /* 0x0000002e002e7220 */ /* 0x040fe20000410000 */
[C---:B------:R-:W-:Y:S01]  /*2b50*/  FMUL.FTZ R47, R0.reuse, R47 ;  /* 0x0000002f002f7220 */ /* 0x040fe20000410000 */
[----:B------:R-:W-:Y:S01]  /*2b60*/  QGMMA.64x32x32.F32.E4M3.E4M3 R24, gdesc[UR20], R24, gsb0 ;  /* 0x00600000141879f3 */ /* 0x000fe20008000818 */
[C---:B------:R-:W-:Y:S01]  /*2b70*/  FMUL.FTZ R50, R0.reuse, R50 ;  /* 0x0000003200327220 */ /* 0x040fe20000410000 */
[C---:B------:R-:W-:Y:S01]  /*2b80*/  FMUL.FTZ R51, R0.reuse, R51 ;  /* 0x0000003300337220 */ /* 0x040fe20000410000 */
[----:B------:R-:W5:Y:S01]  /*2b90*/  MUFU.TANH R71, R71 ;  /* 0x0000004700477308 */ /* 0x000f620000002400 */
[C---:B------:R-:W-:Y:S01]  /*2ba0*/  FMUL.FTZ R65, R0.reuse, R40 ;  /* 0x0000002800417220 */ /* 0x040fe20000410000 */
[----:B0-----:R-:W-:Y:S01]  /*2bb0*/  IADD3 R107, R67, -R59, R104 ;  /* 0x8000003b436b7210 */ /* 0x001fe20007ffe068 */
[C---:B------:R-:W-:Y:S01]  /*2bc0*/  FMUL.FTZ R54, R0.reuse, R54 ;  /* 0x0000003600367220 */ /* 0x040fe20000410000 */
[C---:B------:R-:W-:Y:S01]  /*2bd0*/  FMUL.FTZ R40, R0.reuse, R41 ;  /* 0x0000002900287220 */ /* 0x040fe20000410000 */
[----:B------:R-:W-:Y:S01]  /*2be0*/  FMUL.FTZ R55, R0, R55 ;  /* 0x0000003700377220 */ /* 0x000fe20000410000 */
[----:B---3--:R-:W-:Y:S01]  /*2bf0*/  VIADDMNMX R78, R78, R107, R68, PT ;  /* 0x0000006b4e4e7246 */ /* 0x008fe20003800144 */
[C---:B------:R-:W-:Y:S01]  /*2c00*/  FMUL.FTZ R52, R0.reuse, R52 ;  /* 0x0000003400347220 */ /* 0x040fe20000410000 */
[----:B------:R-:W0:Y:S01]  /*2c10*/  MUFU.TANH R42, R42 ;  /* 0x0000002a002a7308 */ /* 0x000e220000002400 */
[----:B------:R-:W-:Y:S01]  /*2c20*/  FMUL.FTZ R44, R0, R44 ;  /* 0x0000002c002c7220 */ /* 0x000fe20000410000 */
[----:B------:R-:W-:Y:S01]  /*2c30*/  ISETP.GT.AND P5, PT, R78, RZ, PT ;  /* 0x000000ff4e00720c */ /* 0x000fe20003fa4270 */
[----:B------:R-:W-:Y:S01]  /*2c40*/  FMUL.FTZ R48, R0, R48 ;  /* 0x0000003000307220 */ /* 0x000fe20000410000 */
[----:B------:R-:W-:Y:S01]  /*2c50*/  ISETP.GT.AND P6, PT, R78, 0x1, PT ;  /* 0x000000014e00780c */ /* 0x000fe20003fc4270 */
[----:B------:R-:W-:Y:S01]  /*2c60*/  FMUL.FTZ R49, R0, R49 ;  /* 0x0000003100317220 */ /* 0x000fe20000410000 */
[----:B------:R-:W-:Y:S01]  /*2c70*/  ISETP.GT.AND P3, PT, R78, 0x8, PT ;  /* 0x000000084e00780c */ /* 0x000fe20003f64270 */
[----:B------:R-:W-:Y:S01]  /*2c80*/  FMUL.FTZ R53, R0, R53 ;  /* 0x0000003500357220 */ /* 0x000fe20000410000 */
[----:B------:R-:W-:Y:S01]  /*2c90*/  FSEL R129, R90, -INF , P5 ;  /* 0xff8000005a817808 */ /* 0x000fe20002800000 */
[----:B------:R-:W3:Y:S01]  /*2ca0*/  MUFU.TANH R43, R43 ;  /* 0x0000002b002b7308 */ /* 0x000ee20000002400 */
[----:B------:R-:W-:-:S02]  /*2cb0*/  FSEL R111, R91, -INF , P6 ;  /* 0xff8000005b6f7808 */ /* 0x000fc40003000000 */
[----:B------:R-:W-:Y:S02]  /*2cc0*/  ISETP.GT.AND P4, PT, R78, 0x9, PT ;  /* 0x000000094e00780c */ /* 0x000fe40003f84270 */
[----:B------:R-:W-:Y:S02]  /*2cd0*/  FSEL R121, R94, -INF , P3 ;  /* 0xff8000005e797808 */ /* 0x000fe40001800000 */
[----:B------:R-:W-:Y:S01]  /*2ce0*/  FMNMX.FTZ R70, R129, R111, !PT ;  /* 0x0000006f81467209 */ /* 0x000fe20007810000 */
[----:B------:R-:W3:Y:S01]  /*2cf0*/  MUFU.TANH R46, R46 ;  /* 0x0000002e002e7308 */ /* 0x000ee20000002400 */
[----:B------:R-:W-:Y:S02]  /*2d00*/  ISETP.GT.AND P5, PT, R78, 0x10, PT ;  /* 0x000000104e00780c */ /* 0x000fe40003fa4270 */
[----:B------:R-:W-:Y:S02]  /*2d10*/  FSEL R113, R95, -INF , P4 ;  /* 0xff8000005f717808 */ /* 0x000fe40002000000 */
[----:B------:R-:W-:-:S02]  /*2d20*/  FMNMX.FTZ R70, R121, R70, !PT ;  /* 0x0000004679467209 */ /* 0x000fc40007810000 */
[----:B------:R-:W-:Y:S01]  /*2d30*/  ISETP.GT.AND P3, PT, R78, 0x11, PT ;  /* 0x000000114e00780c */ /* 0x000fe20003f64270 */
[----:B------:R-:W3:Y:S01]  /*2d40*/  MUFU.TANH R47, R47 ;  /* 0x0000002f002f7308 */ /* 0x000ee20000002400 */
[----:B------:R-:W-:Y:S02]  /*2d50*/  FSEL R127, R98, -INF , P5 ;  /* 0xff800000627f7808 */ /* 0x000fe40002800000 */
[----:B------:R-:W-:Y:S02]  /*2d60*/  FMNMX.FTZ R70, R113, R70, !PT ;  /* 0x0000004671467209 */ /* 0x000fe40007810000 */
[----:B------:R-:W-:Y:S02]  /*2d70*/  ISETP.GT.AND P4, PT, R78, 0x18, PT ;  /* 0x000000184e00780c */ /* 0x000fe40003f84270 */
[----:B------:R-:W-:Y:S01]  /*2d80*/  FSEL R133, R99, -INF , P3 ;  /* 0xff80000063857808 */ /* 0x000fe20001800000 */
[----:B------:R-:W3:Y:S01]  /*2d90*/  MUFU.TANH R50, R50 ;  /* 0x0000003200327308 */ /* 0x000ee20000002400 */
[----:B------:R-:W-:-:S02]  /*2da0*/  FMNMX.FTZ R70, R127, R70, !PT ;  /* 0x000000467f467209 */ /* 0x000fc40007810000 */
[----:B------:R-:W-:Y:S02]  /*2db0*/  ISETP.GT.AND P3, PT, R78, 0x19, PT ;  /* 0x000000194e00780c */ /* 0x000fe40003f64270 */
[----:B------:R-:W-:Y:S02]  /*2dc0*/  FSEL R131, R102, -INF , P4 ;  /* 0xff80000066837808 */ /* 0x000fe40002000000 */
[----:B------:R-:W-:Y:S01]  /*2dd0*/  FMNMX.FTZ R70, R133, R70, !PT ;  /* 0x0000004685467209 */ /* 0x000fe20007810000 */
[----:B------:R-:W3:Y:S01]  /*2de0*/  MUFU.TANH R67, R51 ;  /* 0x0000003300437308 */ /* 0x000ee20000002400 */
[----:B------:R-:W-:Y:S02]  /*2df0*/  ISETP.GT.AND P4, PT, R78, 0x20, PT ;  /* 0x000000204e00780c */ /* 0x000fe40003f84270 */
[----:B--2---:R-:W-:Y:S02]  /*2e00*/  FSEL R115, R103, -INF , P3 ;  /* 0xff80000067737808 */ /* 0x004fe40001800000 */
[----:B------:R-:W-:-:S02]  /*2e10*/  FMNMX.FTZ R70, R131, R70, !PT ;  /* 0x0000004683467209 */ /* 0x000fc40007810000 */
[----:B------:R-:W-:Y:S01]  /*2e20*/  ISETP.GT.AND P3, PT, R78, 0x21, PT ;  /* 0x000000214e00780c */ /* 0x000fe20003f64270 */
[----:B------:R-:W-:Y:S02]  /*2e30*/  WARPGROUP.DEPBAR.LE gsb0, 0x0 ;  /* 0x00008000000079c5 */ /* 0x000fe40000010000 */
[----:B------:R-:W-:Y:S01]  /*2e40*/  FSEL R119, R119, -INF , P4 ;  /* 0xff80000077777808 */ /* 0x000fe20002000000 */
[C---:B------:R-:W-:Y:S01]  /*2e50*/  FMUL.FTZ R26, R0.reuse, R26 ;  /* 0x0000001a001a7220 */ /* 0x040fe20000410000 */
[----:B------:R-:W-:Y:S01]  /*2e60*/  FMNMX.FTZ R70, R115, R70, !PT ;  /* 0x0000004673467209 */ /* 0x000fe20007810000 */
[----:B------:R-:W-:Y:S01]  /*2e70*/  FMUL.FTZ R41, R0, R27 ;  /* 0x0000001b00297220 */ /* 0x000fe20000410000 */
[----:B------:R-:W-:Y:S01]  /*2e80*/  ISETP.GT.AND P4, PT, R78, 0x28, PT ;  /* 0x000000284e00780c */ /* 0x000fe20003f84270 */
[----:B------:R2:W-:Y:S01]  /*2e90*/  MUFU.TANH R69, R26 ;  /* 0x0000001a00457308 */ /* 0x0005e20000002400 */
[----:B------:R-:W-:Y:S01]  /*2ea0*/  FSEL R125, R125, -INF , P3 ;  /* 0xff8000007d7d7808 */ /* 0x000fe20001800000 */
[C---:B------:R-:W-:Y:S01]  /*2eb0*/  FMUL.FTZ R30, R0.reuse, R30 ;  /* 0x0000001e001e7220 */ /* 0x040fe20000410000 */
[----:B------:R-:W-:Y:S01]  /*2ec0*/  FMNMX.FTZ R70, R119, R70, !PT ;  /* 0x0000004677467209 */ /* 0x000fe20007810000 */
[----:B------:R-:W-:Y:S01]  /*2ed0*/  FMUL.FTZ R34, R0, R34 ;  /* 0x0000002200227220 */ /* 0x000fe20000410000 */
[----:B------:R-:W-:Y:S01]  /*2ee0*/  ISETP.GT.AND P3, PT, R78, 0x29, PT ;  /* 0x000000294e00780c */ /* 0x000fe20003f64270 */
[C---:B------:R-:W-:Y:S01]  /*2ef0*/  FMUL.FTZ R38, R0.reuse, R38 ;  /* 0x0000002600267220 */ /* 0x040fe20000410000 */
[----:B------:R-:W-:Y:S01]  /*2f00*/  FSEL R123, R123, -INF , P4 ;  /* 0xff8000007b7b7808 */ /* 0x000fe20002000000 */
[----:B------:R-:W3:Y:S01]  /*2f10*/  MUFU.TANH R54, R54 ;  /* 0x0000003600367308 */ /* 0x000ee20000002400 */
[----:B------:R-:W-:Y:S01]  /*2f20*/  FMNMX.FTZ R70, R125, R70, !PT ;  /* 0x000000467d467209 */ /* 0x000fe20007810000 */
[----:B--2---:R-:W-:Y:S01]  /*2f30*/  FMUL.FTZ R26, R0, R31 ;  /* 0x0000001f001a7220 */ /* 0x004fe20000410000 */
[----:B------:R-:W-:Y:S01]  /*2f40*/  ISETP.GT.AND P4, PT, R78, 0x30, PT ;  /* 0x000000304e00780c */ /* 0x000fe20003f84270 */
[C---:B------:R-:W-:Y:S01]  /*2f50*/  FMUL.FTZ R32, R0.reuse, R32 ;  /* 0x0000002000207220 */ /* 0x040fe20000410000 */
[----:B------:R-:W-:Y:S01]  /*2f60*/  FSEL R117, R117, -INF , P3 ;  /* 0xff80000075757808 */ /* 0x000fe20001800000 */
[----:B------:R-:W-:Y:S01]  /*2f70*/  FMUL.FTZ R29, R0, R29 ;  /* 0x0000001d001d7220 */ /* 0x000fe20000410000 */
[----:B------:R-:W-:Y:S01]  /*2f80*/  FMNMX.FTZ R70, R123, R70, !PT ;  /* 0x000000467b467209 */ /* 0x000fe20007810000 */
[----:B------:R-:W2:Y:S01]  /*2f90*/  MUFU.TANH R55, R55 ;  /* 0x0000003700377308 */ /* 0x000ea20000002400 */
[----:B------:R-:W-:Y:S01]  /*2fa0*/  ISETP.GT.AND P3, PT, R78, 0x31, PT ;  /* 0x000000314e00780c */ /* 0x000fe20003f64270 */
[----:B------:R-:W-:Y:S01]  /*2fb0*/  FMUL.FTZ R25, R0, R25 ;  /* 0x0000001900197220 */ /* 0x000fe20000410000 */
[----:B----4-:R-:W-:Y:S01]  /*2fc0*/  FSEL R109, R82, -INF , P4 ;  /* 0xff800000526d7808 */ /* 0x010fe20002000000 */
[C---:B------:R-:W-:Y:S01]  /*2fd0*/  FMUL.FTZ R28, R0.reuse, R28 ;  /* 0x0000001c001c7220 */ /* 0x040fe20000410000 */
[----:B------:R-:W-:Y:S01]  /*2fe0*/  FMNMX.FTZ R70, R117, R70, !PT ;  /* 0x0000004675467209 */ /* 0x000fe20007810000 */
[----:B------:R-:W-:Y:S01]  /*2ff0*/  FMUL.FTZ R24, R0, R24 ;  /* 0x0000001800187220 */ /* 0x000fe20000410000 */
[----:B------:R-:W-:Y:S01]  /*3000*/  ISETP.GT.AND P4, PT, R78, 0x38, PT ;  /* 0x000000384e00780c */ /* 0x000fe20003f84270 */
[----:B------:R-:W4:Y:S01]  /*3010*/  MUFU.TANH R76, R41 ;  /* 0x00000029004c7308 */ /* 0x000f220000002400 */
[----:B------:R-:W-:Y:S01]  /*3020*/  FSEL R105, R83, -INF , P3 ;  /* 0xff80000053697808 */ /* 0x000fe20001800000 */
[C---:B------:R-:W-:Y:S01]  /*3030*/  FMUL.FTZ R36, R0.reuse, R36 ;  /* 0x0000002400247220 */ /* 0x040fe20000410000 */
[----:B------:R-:W-:Y:S01]  /*3040*/  FMNMX.FTZ R70, R109, R70, !PT ;  /* 0x000000466d467209 */ /* 0x000fe20007810000 */
[----:B------:R-:W-:Y:S01]  /*3050*/  FMUL.FTZ R33, R0, R33 ;  /* 0x0000002100217220 */ /* 0x000fe20000410000 */
[----:B------:R-:W-:Y:S01]  /*3060*/  ISETP.GT.AND P3, PT, R78, 0x39, PT ;  /* 0x000000394e00780c */ /* 0x000fe20003f64270 */
[----:B------:R-:W-:Y:S01]  /*3070*/  FMUL.FTZ R37, R0, R37 ;  /* 0x0000002500257220 */ /* 0x000fe20000410000 */
[----:B-1----:R-:W-:Y:S01]  /*3080*/  FSEL R103, R86, -INF , P4 ;  /* 0xff80000056677808 */ /* 0x002fe20002000000 */
[----:B------:R-:W1:Y:S01]  /*3090*/  MUFU.TANH R30, R30 ;  /* 0x0000001e001e7308 */ /* 0x000e620000002400 */
[----:B------:R-:W-:-:S02]  /*30a0*/  FMNMX.FTZ R70, R105, R70, !PT ;  /* 0x0000004669467209 */ /* 0x000fc40007810000 */
[C---:B------:R-:W-:Y:S02]  /*30b0*/  ISETP.GT.AND P4, PT, R78.reuse, 0x40, PT ;  /* 0x000000404e00780c */ /* 0x040fe40003f84270 */
[----:B-----5:R-:W-:Y:S02]  /*30c0*/  FSEL R101, R87, -INF , P3 ;  /* 0xff80000057657808 */ /* 0x020fe40001800000 */
[----:B------:R-:W-:Y:S01]  /*30d0*/  FMNMX.FTZ R70, R103, R70, !PT ;  /* 0x0000004667467209 */ /* 0x000fe20007810000 */
[----:B------:R-:W-:Y:S01]  /*30e0*/  MUFU.TANH R34, R34 ;  /* 0x0000002200227308 */ /* 0x000fe20000002400 */
[----:B------:R-:W-:Y:S02]  /*30f0*/  ISETP.GT.AND P3, PT, R78, 0x41, PT ;  /* 0x000000414e00780c */ /* 0x000fe40003f64270 */
[----:B------:R-:W-:Y:S02]  /*3100*/  FSEL R99, R81, -INF , P4 ;  /* 0xff80000051637808 */ /* 0x000fe40002000000 */
[----:B------:R-:W-:-:S02]  /*3110*/  FMNMX.FTZ R70, R101, R70, !PT ;  /* 0x0000004665467209 */ /* 0x000fc40007810000 */
[C---:B------:R-:W-:Y:S01]  /*3120*/  ISETP.GT.AND P4, PT, R78.reuse, 0x48, PT ;  /* 0x000000484e00780c */ /* 0x040fe20003f84270 */
[----:B------:R-:W-:Y:S01]  /*3130*/  MUFU.TANH R38, R38 ;  /* 0x0000002600267308 */ /* 0x000fe20000002400 */
[----:B------:R-:W-:Y:S02]  /*3140*/  FSEL R97, R97, -INF , P3 ;  /* 0xff80000061617808 */ /* 0x000fe40001800000 */
[----:B------:R-:W-:Y:S02]  /*3150*/  FMNMX.FTZ R70, R99, R70, !PT ;  /* 0x0000004663467209 */ /* 0x000fe40007810000 */
[----:B------:R-:W-:Y:S02]  /*3160*/  ISETP.GT.AND P3, PT, R78, 0x49, PT ;  /* 0x000000494e00780c */ /* 0x000fe40003f64270 */
[----:B------:R-:W-:Y:S01]  /*3170*/  FSEL R95, R84, -INF , P4 ;  /* 0xff800000545f7808 */ /* 0x000fe20002000000 */
[----:B------:R5:W-:Y:S01]  /*3180*/  MUFU.TANH R145, R32 ;  /* 0x0000002000917308 */ /* 0x000be20000002400 */
[----:B------:R-:W-:-:S02]  /*3190*/  FMNMX.FTZ R70, R97, R70, !PT ;  /* 0x0000004661467209 */ /* 0x000fc40007810000 */
[C---:B------:R-:W-:Y:S02]  /*31a0*/  ISETP.GT.AND P4, PT, R78.reuse, 0x50, PT ;  /* 0x000000504e00780c */ /* 0x040fe40003f84270 */
[----:B------:R-:W-:Y:S02]  /*31b0*/  FSEL R93, R93, -INF , P3 ;  /* 0xff8000005d5d7808 */ /* 0x000fe40001800000 */
[----:B------:R-:W-:Y:S01]  /*31c0*/  FMNMX.FTZ R70, R95, R70, !PT ;  /* 0x000000465f467209 */ /* 0x000fe20007810000 */
[----:B------:R-:W-:Y:S01]  /*31d0*/  MUFU.TANH R5, R5 ;  /* 0x0000000500057308 */ /* 0x000fe20000002400 */
[----:B------:R-:W-:Y:S01]  /*31e0*/  ISETP.GT.AND P3, PT, R78, 0x51, PT ;  /* 0x000000514e00780c */ /* 0x000fe20003f64270 */
[----:B-----5:R-:W5:Y:S01]  /*31f0*/  SHFL.IDX PT, R32, R66, RZ, 0x1c1f ;  /* 0x001c1fff42207589 */ /* 0x020f6200000e0000 */
        /* <DEDUP_REMOVED lines=8> */
[----:B------:R-:W-:Y:S01]  /*3280*/  MUFU.TANH R6, R6 ;  /* 0x0000000600067308 */ /* 0x000fe20000002400 */
[----:B------:R-:W-:-:S02]  /*3290*/  FMNMX.FTZ R70, R87, R70, !PT ;  /* 0x0000004657467209 */ /* 0x000fc40007810000 */
[C---:B------:R-:W-:Y:S02]  /*32a0*/  ISETP.GT.AND P4, PT, R78.reuse, 0x60, PT ;  /* 0x000000604e00780c */ /* 0x040fe40003f84270 */
[----:B------:R-:W-:Y:S02]  /*32b0*/  FSEL R81, R71, -INF , P3 ;  /* 0xff80000047517808 */ /* 0x000fe40001800000 */
[----:B------:R-:W-:Y:S01]  /*32c0*/  FMNMX.FTZ R70, R85, R70, !PT ;  /* 0x0000004655467209 */ /* 0x000fe20007810000 */
[----:B------:R2:W5:Y:S01]  /*32d0*/  MUFU.TANH R71, R26 ;  /* 0x0000001a00477308 */ /* 0x0005620000002400 */
[----:B------:R-:W-:Y:S02]  /*32e0*/  ISETP.GT.AND P3, PT, R78, 0x61, PT ;  /* 0x000000614e00780c */ /* 0x000fe40003f64270 */
[----:B0-----:R-:W-:Y:S02]  /*32f0*/  FSEL R51, R42, -INF , P4 ;  /* 0xff8000002a337808 */ /* 0x001fe40002000000 */
[----:B------:R-:W-:-:S02]  /*3300*/  FMNMX.FTZ R70, R81, R70, !PT ;  /* 0x0000004651467209 */ /* 0x000fc40007810000 */
[----:B------:R-:W-:Y:S01]  /*3310*/  ISETP.GT.AND P4, PT, R78, 0x68, PT ;  /* 0x000000684e00780c */ /* 0x000fe20003f84270 */
[----:B------:R-:W-:Y:S01]  /*3320*/  MUFU.TANH R9, R9 ;  /* 0x0000000900097308 */ /* 0x000fe20000002400 */
[----:B---3--:R-:W-:Y:S01]  /*3330*/  FSEL R27, R43, -INF , P3 ;  /* 0xff8000002b1b7808 */ /* 0x008fe20001800000 */
[----:B--2---:R-:W-:Y:S01]  /*3340*/  FMUL.FTZ R26, R0, R35 ;  /* 0x00000023001a7220 */ /* 0x004fe20000410000 */
[----:B------:R-:W-:Y:S02]  /*3350*/  FMNMX.FTZ R70, R51, R70, !PT ;  /* 0x0000004633467209 */ /* 0x000fe40007810000 */
[----:B------:R-:W-:Y:S02]  /*3360*/  ISETP.GT.AND P3, PT, R78, 0x69, PT ;  /* 0x000000694e00780c */ /* 0x000fe40003f64270 */
[----:B------:R-:W-:Y:S01]  /*3370*/  FSEL R31, R46, -INF , P4 ;  /* 0xff8000002e1f7808 */ /* 0x000fe20002000000 */
[----:B------:R0:W2:Y:S01]  /*3380*/  MUFU.TANH R79, R26 ;  /* 0x0000001a004f7308 */ /* 0x0000a20000002400 */
[----:B------:R-:W-:-:S02]  /*3390*/  FMNMX.FTZ R70, R27, R70, !PT ;  /* 0x000000461b467209 */ /* 0x000fc40007810000 */
[C---:B------:R-:W-:Y:S02]  /*33a0*/  ISETP.GT.AND P4, PT, R78.reuse, 0x70, PT ;  /* 0x000000704e00780c */ /* 0x040fe40003f84270 */
[----:B------:R-:W-:Y:S02]  /*33b0*/  FSEL R41, R47, -INF , P3 ;  /* 0xff8000002f297808 */ /* 0x000fe40001800000 */
[----:B------:R-:W-:Y:S01]  /*33c0*/  FMNMX.FTZ R70, R31, R70, !PT ;  /* 0x000000461f467209 */ /* 0x000fe20007810000 */
[----:B------:R-:W-:Y:S01]  /*33d0*/  MUFU.TANH R10, R10 ;  /* 0x0000000a000a7308 */ /* 0x000fe20000002400 */
[----:B------:R-:W-:Y:S01]  /*33e0*/  ISETP.GT.AND P3, PT, R78, 0x71, PT ;  /* 0x000000714e00780c */ /* 0x000fe20003f64270 */
[----:B0-----:R-:W-:Y:S01]  /*33f0*/  FMUL.FTZ R26, R0, R39 ;  /* 0x00000027001a7220 */ /* 0x001fe20000410000 */
[----:B------:R-:W-:Y:S02]  /*3400*/  FSEL R43, R50, -INF , P4 ;  /* 0xff800000322b7808 */ /* 0x000fe40002000000 */
[----:B------:R-:W-:-:S02]  /*3410*/  FMNMX.FTZ R70, R41, R70, !PT ;  /* 0x0000004629467209 */ /* 0x000fc40007810000 */
[C---:B------:R-:W-:Y:S01]  /*3420*/  ISETP.GT.AND P4, PT, R78.reuse, 0x78, PT ;  /* 0x000000784e00780c */ /* 0x040fe20003f84270 */
[----:B------:R0:W3:Y:S01]  /*3430*/  MUFU.TANH R83, R26 ;  /* 0x0000001a00537308 */ /* 0x0000e20000002400 */
[----:B------:R-:W-:Y:S02]  /*3440*/  FSEL R47, R67, -INF , P3 ;  /* 0xff800000432f7808 */ /* 0x000fe40001800000 */
[----:B------:R-:W-:Y:S02]  /*3450*/  FMNMX.FTZ R70, R43, R70, !PT ;  /* 0x000000462b467209 */ /* 0x000fe40007810000 */
[----:B------:R-:W-:Y:S02]  /*3460*/  ISETP.GT.AND P3, PT, R78, 0x79, PT ;  /* 0x000000794e00780c */ /* 0x000fe40003f64270 */
[----:B------:R-:W-:Y:S01]  /*3470*/  FSEL R35, R54, -INF , P4 ;  /* 0xff80000036237808 */ /* 0x000fe20002000000 */
[----:B------:R-:W-:Y:S01]  /*3480*/  MUFU.TANH R50, R29 ;  /* 0x0000001d00327308 */ /* 0x000fe20000002400 */
[----:B------:R-:W-:Y:S01]  /*3490*/  FMNMX.FTZ R70, R47, R70, !PT ;  /* 0x000000462f467209 */ /* 0x000fe20007810000 */
[----:B0-----:R-:W-:Y:S01]  /*34a0*/  FMUL.FTZ R26, R0, R45 ;  /* 0x0000002d001a7220 */ /* 0x001fe20000410000 */
[----:B------:R-:W-:-:S02]  /*34b0*/  ISETP.GT.AND P4, PT, R78, 0x80, PT ;  /* 0x000000804e00780c */ /* 0x000fc40003f84270 */
[----:B------:R-:W-:Y:S02]  /*34c0*/  FSEL R55, R55, -INF , P3 ;  /* 0xff80000037377808 */ /* 0x000fe40001800000 */
[----:B------:R-:W-:Y:S01]  /*34d0*/  FMNMX.FTZ R70, R35, R70, !PT ;  /* 0x0000004623467209 */ /* 0x000fe20007810000 */
[----:B------:R-:W-:Y:S01]  /*34e0*/  MUFU.TANH R42, R26 ;  /* 0x0000001a002a7308 */ /* 0x000fe20000002400 */
[C---:B------:R-:W-:Y:S02]  /*34f0*/  ISETP.GT.AND P3, PT, R78.reuse, 0x81, PT ;  /* 0x000000814e00780c */ /* 0x040fe40003f64270 */
[----:B------:R-:W-:Y:S02]  /*3500*/  FSEL R67, R69, -INF , P4 ;  /* 0xff80000045437808 */ /* 0x000fe40002000000 */
[----:B------:R-:W-:Y:S02]  /*3510*/  FMNMX.FTZ R70, R55, R70, !PT ;  /* 0x0000004637467209 */ /* 0x000fe40007810000 */
[----:B------:R-:W-:Y:S01]  /*3520*/  ISETP.GT.AND P4, PT, R78, 0x88, PT ;  /* 0x000000884e00780c */ /* 0x000fe20003f84270 */
[----:B------:R-:W0:Y:S01]  /*3530*/  MUFU.TANH R11, R11 ;  /* 0x0000000b000b7308 */ /* 0x000e220000002400 */
[----:B----4-:R-:W-:-:S02]  /*3540*/  FSEL R69, R76, -INF , P3 ;  /* 0xff8000004c457808 */ /* 0x010fc40001800000 */
[----:B------:R-:W-:Y:S02]  /*3550*/  FMNMX.FTZ R70, R67, R70, !PT ;  /* 0x0000004643467209 */ /* 0x000fe40007810000 */
[----:B------:R-:W-:Y:S02]  /*3560*/  ISETP.GT.AND P3, PT, R78, 0x89, PT ;  /* 0x000000894e00780c */ /* 0x000fe40003f64270 */
[----:B-1----:R-:W-:Y:S01]  /*3570*/  FSEL R39, R30, -INF , P4 ;  /* 0xff8000001e277808 */ /* 0x002fe20002000000 */
[----:B------:R1:W-:Y:S01]  /*3580*/  MUFU.TANH R139, R52 ;  /* 0x00000034008b7308 */ /* 0x0003e20000002400 */
[----:B------:R-:W-:Y:S02]  /*3590*/  FMNMX.FTZ R70, R69, R70, !PT ;  /* 0x0000004645467209 */ /* 0x000fe40007810000 */
[----:B------:R-:W-:Y:S02]  /*35a0*/  ISETP.GT.AND P4, PT, R78, 0x90, PT ;  /* 0x000000904e00780c */ /* 0x000fe40003f84270 */
[----:B-----5:R-:W-:-:S02]  /*35b0*/  FSEL R71, R71, -INF , P3 ;  /* 0xff80000047477808 */ /* 0x020fc40001800000 */
[----:B------:R-:W-:Y:S01]  /*35c0*/  FMNMX.FTZ R70, R39, R70, !PT ;  /* 0x0000004627467209 */ /* 0x000fe20007810000 */
[----:B------:R-:W4:Y:S01]  /*35d0*/  MUFU.TANH R12, R12 ;  /* 0x0000000c000c7308 */ /* 0x000f220000002400 */
[----:B------:R-:W-:Y:S02]  /*35e0*/  ISETP.GT.AND P3, PT, R78, 0x91, PT ;  /* 0x000000914e00780c */ /* 0x000fe40003f64270 */
[----:B------:R-:W-:Y:S02]  /*35f0*/  FSEL R77, R34, -INF , P4 ;  /* 0xff800000224d7808 */ /* 0x000fe40002000000 */
[----:B------:R-:W-:Y:S02]  /*3600*/  FMNMX.FTZ R70, R71, R70, !PT ;  /* 0x0000004647467209 */ /* 0x000fe40007810000 */
[----:B------:R-:W-:Y:S01]  /*3610*/  ISETP.GT.AND P4, PT, R78, 0x98, PT ;  /* 0x000000984e00780c */ /* 0x000fe20003f84270 */
[----:B------:R5:W-:Y:S01]  /*3620*/  MUFU.TANH R46, R25 ;  /* 0x00000019002e7308 */ /* 0x000be20000002400 */
[----:B--2---:R-:W-:-:S02]  /*3630*/  FSEL R79, R79, -INF , P3 ;  /* 0xff8000004f4f7808 */ /* 0x004fc40001800000 */
[----:B------:R-:W-:Y:S02]  /*3640*/  FMNMX.FTZ R70, R77, R70, !PT ;  /* 0x000000464d467209 */ /* 0x000fe40007810000 */
[----:B------:R-:W-:Y:S02]  /*3650*/  ISETP.GT.AND P3, PT, R78, 0x99, PT ;  /* 0x000000994e00780c */ /* 0x000fe40003f64270 */
[----:B------:R-:W-:Y:S01]  /*3660*/  FSEL R45, R38, -INF , P4 ;  /* 0xff800000262d7808 */ /* 0x000fe20002000000 */
[----:B------:R-:W2:Y:S01]  /*3670*/  MUFU.TANH R13, R13 ;  /* 0x0000000d000d7308 */ /* 0x000ea20000002400 */
[----:B------:R-:W-:Y:S02]  /*3680*/  FMNMX.FTZ R70, R79, R70, !PT ;  /* 0x000000464f467209 */ /* 0x000fe40007810000 */
[----:B---3--:R-:W-:Y:S02]  /*3690*/  FSEL R83, R83, -INF , P3 ;  /* 0xff80000053537808 */ /* 0x008fe40001800000 */
[----:B------:R-:W-:-:S02]  /*36a0*/  FMNMX.FTZ R70, R45, R70, !PT ;  /* 0x000000462d467209 */ /* 0x000fc40007810000 */
[----:B------:R-:W-:Y:S01]  /*36b0*/  VIADDMNMX R68, R32, R107, R68, PT ;  /* 0x0000006b20447246 */ /* 0x000fe20003800144 */
[----:B------:R-:W3:Y:S01]  /*36c0*/  MUFU.TANH R14, R14 ;  /* 0x0000000e000e7308 */ /* 0x000ee20000002400 */
[----:B------:R-:W-:Y:S02]  /*36d0*/  FMNMX.FTZ R70, R83, R70, !PT ;  /* 0x0000004653467209 */ /* 0x000fe40007810000 */
[C---:B------:R-:W-:Y:S02]  /*36e0*/  ISETP.GT.AND P4, PT, R68.reuse, 0x1, PT ;  /* 0x000000014400780c */ /* 0x040fe40003f84270 */
[----:B------:R-:W-:Y:S01]  /*36f0*/  ISETP.GT.AND P5, PT, R68, 0x8, PT ;  /* 0x000000084400780c */ /* 0x000fe20003fa4270 */
[----:B------:R-:W0:Y:S01]  /*3700*/  SHFL.BFLY PT, R91, R70, 0x2, 0x1f ;  /* 0x0c401f00465b7f89 */ /* 0x000e2200000e0000 */
[----:B-1----:R-:W-:Y:S01]  /*3710*/  FSEL R52, R4, -INF , P4 ;  /* 0xff80000004347808 */ /* 0x002fe20002000000 */
[----:B------:R-:W1:Y:S01]  /*3720*/  MUFU.TANH R15, R15 ;  /* 0x0000000f000f7308 */ /* 0x000e620000002400 */
[----:B------:R-:W-:-:S02]  /*3730*/  FSEL R107, R6, -INF , P5 ;  /* 0xff800000066b7808 */ /* 0x000fc40002800000 */
[----:B------:R-:W-:-:S05]  /*3740*/  ISETP.GT.AND P4, PT, R68, 0x10, PT ;  /* 0x000000104400780c */ /* 0x000fca0003f84270 */
[----:B------:R-:W1:Y:S08]  /*3750*/  MUFU.TANH R20, R20 ;  /* 0x0000001400147308 */ /* 0x000e700000002400 */
[----:B------:R-:W1:Y:S01]  /*3760*/  MUFU.TANH R21, R21 ;  /* 0x0000001500157308 */ /* 0x000e620000002400 */
[----:B0-----:R-:W-:-:S07]  /*3770*/  FMNMX.FTZ R26, R70, R91, !PT ;  /* 0x0000005b461a7209 */ /* 0x001fce0007810000 */
[----:B------:R0:W-:Y:S01]  /*3780*/  MUFU.TANH R143, R28 ;  /* 0x0000001c008f7308 */ /* 0x0001e20000002400 */
[----:B------:R-:W4:Y:S07]  /*3790*/  SHFL.BFLY PT, R91, R26, 0x1, 0x1f ;  /* 0x0c201f001a5b7f89 */ /* 0x000f2e00000e0000 */
[----:B------:R-:W1:Y:S08]  /*37a0*/  MUFU.TANH R72, R72 ;  /* 0x0000004800487308 */ /* 0x000e700000002400 */
[----:B------:R-:W1:Y:S08]  /*37b0*/  MUFU.TANH R73, R73 ;  /* 0x0000004900497308 */ /* 0x000e700000002400 */
[----:B------:R2:W-:Y:S01]  /*37c0*/  MUFU.TANH R141, R24 ;  /* 0x00000018008d7308 */ /* 0x0005e20000002400 */
[----:B----4-:R-:W-:-:S04]  /*37d0*/  FMNMX.FTZ R91, R26, R91, !PT ;  /* 0x0000005b1a5b7209 */ /* 0x010fc80007810000 */
[C---:B------:R-:W-:Y:S01]  /*37e0*/  FSETP.NEU.FTZ.AND P3, PT, R91.reuse, -INF , PT ;  /* 0xff8000005b00780b */ /* 0x040fe20003f7d000 */
[----:B------:R-:W-:Y:S02]  /*37f0*/  FFMA.FTZ R30, R91, R88, -8 ;  /* 0xc10000005b1e7423 */ /* 0x000fe40000010058 */
[----:B------:R-:W4:Y:S03]  /*3800*/  MUFU.TANH R74, R74 ;  /* 0x0000004a004a7308 */ /* 0x000f260000002400 */
[----:B------:R-:W-:Y:S02]  /*3810*/  FSEL R30, R30, RZ, P3 ;  /* 0x000000ff1e1e7208 */ /* 0x000fe40001800000 */
[----:B------:R-:W-:-:S03]  /*3820*/  ISETP.GT.AND P3, PT, R68, RZ, PT ;  /* 0x000000ff4400720c */ /* 0x000fc60003f64270 */
[----:B------:R-:W4:Y:S01]  /*3830*/  MUFU.TANH R75, R75 ;  /* 0x0000004b004b7308 */ /* 0x000f220000002400 */
[-CC-:B------:R-:W-:Y:S01]  /*3840*/  FFMA.FTZ R29, R113, R88.reuse, -R30.reuse ;  /* 0x00000058711d7223 */ /* 0x180fe2000001081e */
[----:B------:R-:W-:Y:S01]  /*3850*/  FSEL R113, R5, -INF , P3 ;  /* 0xff80000005717808 */ /* 0x000fe20001800000 */
[-CC-:B-----5:R-:W-:Y:S01]  /*3860*/  FFMA.FTZ R25, R111, R88.reuse, -R30.reuse ;  /* 0x000000586f197223 */ /* 0x1a0fe2000001081e */
[----:B------:R-:W-:Y:S01]  /*3870*/  ISETP.GT.AND P3, PT, R68, 0x9, PT ;  /* 0x000000094400780c */ /* 0x000fe20003f64270 */
[--C-:B------:R-:W-:Y:S01]  /*3880*/  FFMA.FTZ R4, R115, R88, -R30.reuse ;  /* 0x0000005873047223 */ /* 0x100fe2000001081e */
[----:B------:R-:W-:Y:S01]  /*3890*/  FMNMX.FTZ R6, R113, R52, !PT ;  /* 0x0000003471067209 */ /* 0x000fe20007810000 */
[-CC-:B------:R-:W-:Y:S01]  /*38a0*/  FFMA.FTZ R32, R119, R88.reuse, -R30.reuse ;  /* 0x0000005877207223 */ /* 0x180fe2000001081e */
[----:B------:R-:W-:Y:S01]  /*38b0*/  FSEL R111, R9, -INF , P3 ;  /* 0xff800000096f7808 */ /* 0x000fe20001800000 */
[--C-:B------:R-:W-:Y:S01]  /*38c0*/  FFMA.FTZ R26, R121, R88, -R30.reuse ;  /* 0x00000058791a7223 */ /* 0x100fe2000001081e */
[----:B------:R-:W-:Y:S01]  /*38d0*/  FMNMX.FTZ R6, R107, R6, !PT ;  /* 0x000000066b067209 */ /* 0x000fe20007810000 */
[-CC-:B------:R-:W-:Y:S01]  /*38e0*/  FFMA.FTZ R9, R125, R88.reuse, -R30.reuse ;  /* 0x000000587d097223 */ /* 0x180fe2000001081e */
[----:B------:R-:W-:Y:S01]  /*38f0*/  FSEL R115, R10, -INF , P4 ;  /* 0xff8000000a737808 */ /* 0x000fe20002000000 */
[-CC-:B0-----:R-:W-:Y:S01]  /*3900*/  FFMA.FTZ R28, R127, R88.reuse, -R30.reuse ;  /* 0x000000587f1c7223 */ /* 0x181fe2000001081e */
[C---:B------:R-:W-:Y:S01]  /*3910*/  ISETP.GT.AND P3, PT, R68.reuse, 0x11, PT ;  /* 0x000000114400780c */ /* 0x040fe20003f64270 */
[--C-:B--2---:R-:W-:Y:S01]  /*3920*/  FFMA.FTZ R24, R129, R88, -R30.reuse ;  /* 0x0000005881187223 */ /* 0x104fe2000001081e */
[----:B------:R-:W-:Y:S01]  /*3930*/  FMNMX.FTZ R10, R111, R6, !PT ;  /* 0x000000066f0a7209 */ /* 0x000fe20007810000 */
[-CC-:B------:R-:W-:Y:S01]  /*3940*/  FFMA.FTZ R131, R131, R88.reuse, -R30.reuse ;  /* 0x0000005883837223 */ /* 0x180fe2000001081e */
[C---:B------:R-:W-:Y:S01]  /*3950*/  ISETP.GT.AND P4, PT, R68.reuse, 0x18, PT ;  /* 0x000000184400780c */ /* 0x040fe20003f84270 */
[----:B------:R-:W0:Y:S01]  /*3960*/  MUFU.TANH R56, R56 ;  /* 0x0000003800387308 */ /* 0x000e220000002400 */
[----:B------:R-:W-:Y:S01]  /*3970*/  FSEL R119, R11, -INF , P3 ;  /* 0xff8000000b777808 */ /* 0x000fe20001800000 */
[--C-:B------:R-:W-:Y:S01]  /*3980*/  FFMA.FTZ R11, R117, R88, -R30.reuse ;  /* 0x00000058750b7223 */ /* 0x100fe2000001081e */
[----:B------:R-:W-:Y:S01]  /*3990*/  FMNMX.FTZ R10, R115, R10, !PT ;  /* 0x0000000a730a7209 */ /* 0x000fe20007810000 */
[-CC-:B------:R-:W-:Y:S01]  /*39a0*/  FFMA.FTZ R38, R95, R88.reuse, -R30.reuse ;  /* 0x000000585f267223 */ /* 0x180fe2000001081e */
[----:B------:R-:W-:Y:S01]  /*39b0*/  ISETP.GT.AND P3, PT, R68, 0x19, PT ;  /* 0x000000194400780c */ /* 0x000fe20003f64270 */
[--C-:B------:R-:W-:Y:S01]  /*39c0*/  FFMA.FTZ R51, R51, R88, -R30.reuse ;  /* 0x0000005833337223 */ /* 0x100fe2000001081e */
[----:B------:R-:W-:Y:S01]  /*39d0*/  FSEL R121, R12, -INF , P4 ;  /* 0xff8000000c797808 */ /* 0x000fe20002000000 */
[----:B------:R2:W-:Y:S01]  /*39e0*/  MUFU.EX2 R5, R131 ;  /* 0x0000008300057308 */ /* 0x0005e20000000800 */
[----:B------:R-:W-:Y:S01]  /*39f0*/  FMNMX.FTZ R10, R119, R10, !PT ;  /* 0x0000000a770a7209 */ /* 0x000fe20007810000 */
[-CC-:B------:R-:W-:Y:S01]  /*3a00*/  FFMA.FTZ R89, R89, R88.reuse, -R30.reuse ;  /* 0x0000005859597223 */ /* 0x180fe2000001081e */
[C---:B------:R-:W-:Y:S01]  /*3a10*/  ISETP.GT.AND P4, PT, R68.reuse, 0x20, PT ;  /* 0x000000204400780c */ /* 0x040fe20003f84270 */
[-CC-:B------:R-:W-:Y:S01]  /*3a20*/  FFMA.FTZ R27, R27, R88.reuse, -R30.reuse ;  /* 0x000000581b1b7223 */ /* 0x180fe2000001081e */
[----:B------:R-:W-:Y:S01]  /*3a30*/  FSEL R125, R13, -INF , P3 ;  /* 0xff8000000d7d7808 */ /* 0x000fe20001800000 */
[--C-:B------:R-:W-:Y:S01]  /*3a40*/  FFMA.FTZ R13, R123, R88, -R30.reuse ;  /* 0x000000587b0d7223 */ /* 0x100fe2000001081e */
[----:B------:R-:W-:Y:S01]  /*3a50*/  FMNMX.FTZ R10, R121, R10, !PT ;  /* 0x0000000a790a7209 */ /* 0x000fe20007810000 */
[----:B------:R-:W5:Y:S01]  /*3a60*/  MUFU.TANH R57, R57 ;  /* 0x0000003900397308 */ /* 0x000f620000002400 */
[----:B------:R-:W-:Y:S01]  /*3a70*/  ISETP.GT.AND P3, PT, R68, 0x21, PT ;  /* 0x000000214400780c */ /* 0x000fe20003f64270 */
[-CC-:B------:R-:W-:Y:S01]  /*3a80*/  FFMA.FTZ R31, R31, R88.reuse, -R30.reuse ;  /* 0x000000581f1f7223 */ /* 0x180fe2000001081e */
[----:B---3--:R-:W-:Y:S01]  /*3a90*/  FSEL R127, R14, -INF , P4 ;  /* 0xff8000000e7f7808 */ /* 0x008fe20002000000 */
[--C-:B------:R-:W-:Y:S01]  /*3aa0*/  FFMA.FTZ R35, R35, R88, -R30.reuse ;  /* 0x0000005823237223 */ /* 0x100fe2000001081e */
[----:B------:R-:W-:Y:S01]  /*3ab0*/  FMNMX.FTZ R12, R125, R10, !PT ;  /* 0x0000000a7d0c7209 */ /* 0x000fe20007810000 */
[-CC-:B------:R-:W-:Y:S01]  /*3ac0*/  FFMA.FTZ R39, R39, R88.reuse, -R30.reuse ;  /* 0x0000005827277223 */ /* 0x180fe2000001081e */
[C---:B------:R-:W-:Y:S01]  /*3ad0*/  ISETP.GT.AND P4, PT, R68.reuse, 0x28, PT ;  /* 0x000000284400780c */ /* 0x040fe20003f84270 */
[----:B------:R-:W3:Y:S01]  /*3ae0*/  MUFU.TANH R58, R58 ;  /* 0x0000003a003a7308 */ /* 0x000ee20000002400 */
[----:B-1----:R-:W-:Y:S01]  /*3af0*/  FSEL R123, R15, -INF , P3 ;  /* 0xff8000000f7b7808 */ /* 0x002fe20001800000 */
[--C-:B------:R-:W-:Y:S01]  /*3b00*/  FFMA.FTZ R15, R109, R88, -R30.reuse ;  /* 0x000000586d0f7223 */ /* 0x100fe2000001081e */
[----:B------:R-:W-:Y:S01]  /*3b10*/  FMNMX.FTZ R12, R127, R12, !PT ;  /* 0x0000000c7f0c7209 */ /* 0x000fe20007810000 */
[-CC-:B------:R-:W-:Y:S01]  /*3b20*/  FFMA.FTZ R79, R79, R88.reuse, -R30.reuse ;  /* 0x000000584f4f7223 */ /* 0x180fe2000001081e */
[----:B------:R-:W-:Y:S01]  /*3b30*/  ISETP.GT.AND P3, PT, R68, 0x29, PT ;  /* 0x000000294400780c */ /* 0x000fe20003f64270 */
[----:B------:R-:W-:Y:S01]  /*3b40*/  FFMA.FTZ R45, R45, R88, -R30 ;  /* 0x000000582d2d7223 */ /* 0x000fe2000001081e */
[----:B------:R-:W-:Y:S01]  /*3b50*/  FSEL R129, R20, -INF , P4 ;  /* 0xff80000014817808 */ /* 0x000fe20002000000 */
[----:B------:R-:W1:Y:S01]  /*3b60*/  MUFU.TANH R60, R60 ;  /* 0x0000003c003c7308 */ /* 0x000e620000002400 */
[----:B------:R-:W-:-:S02]  /*3b70*/  FMNMX.FTZ R12, R123, R12, !PT ;  /* 0x0000000c7b0c7209 */ /* 0x000fc40007810000 */
[C---:B------:R-:W-:Y:S02]  /*3b80*/  ISETP.GT.AND P4, PT, R68.reuse, 0x30, PT ;  /* 0x000000304400780c */ /* 0x040fe40003f84270 */
[----:B------:R-:W-:Y:S01]  /*3b90*/  FSEL R117, R21, -INF , P3 ;  /* 0xff80000015757808 */ /* 0x000fe20001800000 */
[----:B------:R-:W-:Y:S01]  /*3ba0*/  FFMA.FTZ R21, R101, R88, -R30 ;  /* 0x0000005865157223 */ /* 0x000fe2000001081e */
[----:B------:R-:W-:Y:S01]  /*3bb0*/  FMNMX.FTZ R12, R129, R12, !PT ;  /* 0x0000000c810c7209 */ /* 0x000fe20007810000 */
[----:B------:R4:W-:Y:S01]  /*3bc0*/  MUFU.EX2 R10, R13 ;  /* 0x0000000d000a7308 */ /* 0x0009e20000000800 */
[----:B------:R-:W-:Y:S02]  /*3bd0*/  ISETP.GT.AND P3, PT, R68, 0x31, PT ;  /* 0x000000314400780c */ /* 0x000fe40003f64270 */
[----:B--2---:R-:W-:Y:S02]  /*3be0*/  FSEL R131, R72, -INF , P4 ;  /* 0xff80000048837808 */ /* 0x004fe40002000000 */
[----:B------:R-:W-:-:S02]  /*3bf0*/  FMNMX.FTZ R14, R117, R12, !PT ;  /* 0x0000000c750e7209 */ /* 0x000fc40007810000 */
[C---:B------:R-:W-:Y:S01]  /*3c00*/  ISETP.GT.AND P4, PT, R68.reuse, 0x38, PT ;  /* 0x000000384400780c */ /* 0x040fe20003f84270 */
[----:B------:R-:W2:Y:S01]  /*3c10*/  MUFU.TANH R61, R61 ;  /* 0x0000003d003d7308 */ /* 0x000ea20000002400 */
[----:B------:R-:W-:Y:S01]  /*3c20*/  FSEL R73, R73, -INF , P3 ;  /* 0xff80000049497808 */ /* 0x000fe20001800000 */
[----:B----4-:R-:W-:Y:S01]  /*3c30*/  FFMA.FTZ R13, R105, R88, -R30 ;  /* 0x00000058690d7223 */ /* 0x010fe2000001081e */
        /* <DEDUP_REMOVED lines=8> */
[----:B------:R4:W-:Y:S01]  /*3cc0*/  MUFU.EX2 R12, R15 ;  /* 0x0000000f000c7308 */ /* 0x0009e20000000800 */
[----:B------:R-:W-:Y:S02]  /*3cd0*/  ISETP.GT.AND P3, PT, R68, 0x41, PT ;  /* 0x000000414400780c */ /* 0x000fe40003f64270 */
[----:B0-----:R-:W-:Y:S01]  /*3ce0*/  FSEL R105, R56, -INF , P4 ;  /* 0xff80000038697808 */ /* 0x001fe20002000000 */
[----:B------:R-:W-:Y:S01]  /*3cf0*/  IMAD.U32 R56, RZ, RZ, UR39 ;  /* 0x00000027ff387e24 */ /* 0x000fe2000f8e00ff */
[----:B------:R-:W-:-:S02]  /*3d00*/  FMNMX.FTZ R20, R75, R14, !PT ;  /* 0x0000000e4b147209 */ /* 0x000fc40007810000 */
[----:B------:R-:W-:Y:S01]  /*3d10*/  ISETP.GT.AND P4, PT, R68, 0x48, PT ;  /* 0x000000484400780c */ /* 0x000fe20003f84270 */
[----:B------:R-:W0:Y:S01]  /*3d20*/  MUFU.TANH R63, R63 ;  /* 0x0000003f003f7308 */ /* 0x000e220000002400 */
[----:B-----5:R-:W-:Y:S01]  /*3d30*/  FSEL R57, R57, -INF , P3 ;  /* 0xff80000039397808 */ /* 0x020fe20001800000 */
[----:B----4-:R-:W-:Y:S01]  /*3d40*/  FFMA.FTZ R15, R103, R88, -R30 ;  /* 0x00000058670f7223 */ /* 0x010fe2000001081e */
[----:B------:R-:W-:Y:S01]  /*3d50*/  FMNMX.FTZ R20, R105, R20, !PT ;  /* 0x0000001469147209 */ /* 0x000fe20007810000 */
[----:B------:R-:W-:Y:S01]  /*3d60*/  @!P0 VIADD R56, R56, 0x29840 ;  /* 0x0002984038388836 */ /* 0x000fe20000000000 */
[----:B------:R-:W-:Y:S02]  /*3d70*/  ISETP.GT.AND P3, PT, R68, 0x49, PT ;  /* 0x000000494400780c */ /* 0x000fe40003f64270 */
[----:B---3--:R-:W-:Y:S01]  /*3d80*/  FSEL R103, R58, -INF , P4 ;  /* 0xff8000003a677808 */ /* 0x008fe20002000000 */
[----:B------:R-:W-:Y:S01]  /*3d90*/  MUFU.TANH R64, R64 ;  /* 0x0000004000407308 */ /* 0x000fe20000002400 */
[----:B------:R-:W-:-:S02]  /*3da0*/  FMNMX.FTZ R20, R57, R20, !PT ;  /* 0x0000001439147209 */ /* 0x000fc40007810000 */
[----:B------:R-:W-:Y:S02]  /*3db0*/  ISETP.GT.AND P4, PT, R68, 0x50, PT ;  /* 0x000000504400780c */ /* 0x000fe40003f84270 */
[----:B-1----:R-:W-:Y:S02]  /*3dc0*/  FSEL R101, R60, -INF , P3 ;  /* 0xff8000003c657808 */ /* 0x002fe40001800000 */
[----:B------:R-:W-:Y:S01]  /*3dd0*/  FMNMX.FTZ R20, R103, R20, !PT ;  /* 0x0000001467147209 */ /* 0x000fe20007810000 */
[----:B------:R-:W1:Y:S01]  /*3de0*/  MUFU.TANH R65, R65 ;  /* 0x0000004100417308 */ /* 0x000e620000002400 */
[----:B------:R-:W-:Y:S02]  /*3df0*/  ISETP.GT.AND P3, PT, R68, 0x51, PT ;  /* 0x000000514400780c */ /* 0x000fe40003f64270 */
[----:B--2---:R-:W-:Y:S02]  /*3e00*/  FSEL R61, R61, -INF , P4 ;  /* 0xff8000003d3d7808 */ /* 0x004fe40002000000 */
[----:B------:R-:W-:-:S02]  /*3e10*/  FMNMX.FTZ R20, R101, R20, !PT ;  /* 0x0000001465147209 */ /* 0x000fc40007810000 */
[C---:B------:R-:W-:Y:S01]  /*3e20*/  ISETP.GT.AND P4, PT, R68.reuse, 0x58, PT ;  /* 0x000000584400780c */ /* 0x040fe20003f84270 */
[----:B------:R2:W-:Y:S01]  /*3e30*/  MUFU.EX2 R14, R15 ;  /* 0x0000000f000e7308 */ /* 0x0005e20000000800 */
[----:B------:R-:W-:Y:S02]  /*3e40*/  FMNMX.FTZ R20, R61, R20, !PT ;  /* 0x000000143d147209 */ /* 0x000fe40007810000 */
[----:B0-----:R-:W-:Y:S02]  /*3e50*/  FSEL R63, R63, -INF , P4 ;  /* 0xff8000003f3f7808 */ /* 0x001fe40002000000 */
[----:B------:R-:W-:Y:S02]  /*3e60*/  ISETP.GT.AND P4, PT, R68, 0x60, PT ;  /* 0x000000604400780c */ /* 0x000fe40003f84270 */
[----:B------:R-:W-:Y:S01]  /*3e70*/  @!P0 PRMT R56, RZ, 0x654, R56 ;  /* 0x00000654ff388816 */ /* 0x000fe20000000038 */
[----:B------:R-:W0:Y:S01]  /*3e80*/  MUFU.TANH R40, R40 ;  /* 0x0000002800287308 */ /* 0x000e220000002400 */
[----:B--2---:R-:W-:Y:S01]  /*3e90*/  FFMA.FTZ R15, R99, R88, -R30 ;  /* 0x00000058630f7223 */ /* 0x004fe2000001081e */
[----:B------:R-:W-:Y:S01]  /*3ea0*/  FSEL R99, R62, -INF , P3 ;  /* 0xff8000003e637808 */ /* 0x000fe20001800000 */
[----:B------:R2:W-:Y:S01]  /*3eb0*/  @!P0 SYNCS.ARRIVE.TRANS64.RED.A1T0 RZ, [R56+URZ], RZ ;  /* 0x000000ff38ff89a7 */ /* 0x0005e2000810043f */
[----:B------:R-:W-:-:S02]  /*3ec0*/  ISETP.GT.AND P3, PT, R68, 0x59, PT ;  /* 0x000000594400780c */ /* 0x000fc40003f64270 */
[----:B-1----:R-:W-:Y:S02]  /*3ed0*/  FSEL R65, R65, -INF , P4 ;  /* 0xff80000041417808 */ /* 0x002fe40002000000 */
[----:B------:R-:W1:Y:S01]  /*3ee0*/  MUFU.TANH R44, R44 ;  /* 0x0000002c002c7308 */ /* 0x000e620000002400 */
[----:B------:R-:W-:-:S07]  /*3ef0*/  ISETP.GT.AND P4, PT, R68, 0x68, PT ;  /* 0x000000684400780c */ /* 0x000fce0003f84270 */
[----:B------:R3:W-:Y:S08]  /*3f00*/  MUFU.EX2 R6, R32 ;  /* 0x0000002000067308 */ /* 0x0007f00000000800 */
[----:B------:R4:W-:Y:S01]  /*3f10*/  MUFU.TANH R149, R36 ;  /* 0x0000002400957308 */ /* 0x0009e20000002400 */
[----:B---3--:R-:W-:-:S04]  /*3f20*/  FMNMX.FTZ R32, R99, R20, !PT ;  /* 0x0000001463207209 */ /* 0x008fc80007810000 */
[----:B------:R-:W-:-:S03]  /*3f30*/  FMNMX.FTZ R32, R63, R32, !PT ;  /* 0x000000203f207209 */ /* 0x000fc60007810000 */
[----:B------:R-:W3:Y:S01]  /*3f40*/  MUFU.TANH R48, R48 ;  /* 0x0000003000307308 */ /* 0x000ee20000002400 */
[--C-:B----4-:R-:W-:Y:S01]  /*3f50*/  FFMA.FTZ R36, R97, R88, -R30.reuse ;  /* 0x0000005861247223 */ /* 0x110fe2000001081e */
[----:B------:R-:W-:Y:S02]  /*3f60*/  FSEL R97, R64, -INF , P3 ;  /* 0xff80000040617808 */ /* 0x000fe40001800000 */
[----:B------:R-:W-:Y:S02]  /*3f70*/  ISETP.GT.AND P3, PT, R68, 0x61, PT ;  /* 0x000000614400780c */ /* 0x000fe40003f64270 */
[----:B------:R-:W-:Y:S02]  /*3f80*/  FMNMX.FTZ R34, R97, R32, !PT ;  /* 0x0000002061227209 */ /* 0x000fe40007810000 */
[----:B------:R-:W4:Y:S01]  /*3f90*/  MUFU.TANH R49, R49 ;  /* 0x0000003100317308 */ /* 0x000f220000002400 */
[----:B0-----:R-:W-:Y:S01]  /*3fa0*/  FSEL R95, R40, -INF , P3 ;  /* 0xff800000285f7808 */ /* 0x001fe20001800000 */
[----:B------:R-:W-:Y:S01]  /*3fb0*/  FFMA.FTZ R40, R85, R88, -R30 ;  /* 0x0000005855287223 */ /* 0x000fe2000001081e */
[----:B------:R-:W-:-:S02]  /*3fc0*/  FMNMX.FTZ R34, R65, R34, !PT ;  /* 0x0000002241227209 */ /* 0x000fc40007810000 */
[----:B------:R-:W-:Y:S02]  /*3fd0*/  ISETP.GT.AND P3, PT, R68, 0x69, PT ;  /* 0x000000694400780c */ /* 0x000fe40003f64270 */
[----:B------:R-:W-:Y:S01]  /*3fe0*/  FMNMX.FTZ R34, R95, R34, !PT ;  /* 0x000000225f227209 */ /* 0x000fe20007810000 */
[----:B------:R0:W-:Y:S08]  /*3ff0*/  MUFU.TANH R147, R33 ;  /* 0x0000002100937308 */ /* 0x0001f00000002400 */
[----:B------:R5:W-:Y:S01]  /*4000*/  MUFU.TANH R151, R37 ;  /* 0x0000002500977308 */ /* 0x000be20000002400 */
[-CC-:B0-----:R-:W-:Y:S01]  /*4010*/  FFMA.FTZ R33, R133, R88.reuse, -R30.reuse ;  /* 0x0000005885217223 */ /* 0x181fe2000001081e */
[----:B-1----:R-:W-:Y:S01]  /*4020*/  FSEL R133, R44, -INF , P4 ;  /* 0xff8000002c857808 */ /* 0x002fe20002000000 */
[----:B------:R-:W-:Y:S01]  /*4030*/  FFMA.FTZ R44, R55, R88, -R30 ;  /* 0x00000058372c7223 */ /* 0x000fe2000001081e */
[----:B------:R-:W-:-:S02]  /*4040*/  ISETP.GT.AND P4, PT, R68, 0x70, PT ;  /* 0x000000704400780c */ /* 0x000fc40003f84270 */
[----:B------:R-:W-:Y:S02]  /*4050*/  FMNMX.FTZ R34, R133, R34, !PT ;  /* 0x0000002285227209 */ /* 0x000fe40007810000 */
[----:B------:R-:W0:Y:S01]  /*4060*/  MUFU.TANH R53, R53 ;  /* 0x0000003500357308 */ /* 0x000e220000002400 */
[-CC-:B-----5:R-:W-:Y:S01]  /*4070*/  FFMA.FTZ R37, R93, R88.reuse, -R30.reuse ;  /* 0x000000585d257223 */ /* 0x1a0fe2000001081e */
[----:B------:R-:W-:Y:S01]  /*4080*/  FSEL R93, R42, -INF , P3 ;  /* 0xff8000002a5d7808 */ /* 0x000fe20001800000 */
[-CC-:B------:R-:W-:Y:S01]  /*4090*/  FFMA.FTZ R42, R47, R88.reuse, -R30.reuse ;  /* 0x000000582f2a7223 */ /* 0x180fe2000001081e */
[----:B------:R-:W-:Y:S01]  /*40a0*/  ISETP.GT.AND P3, PT, R68, 0x71, PT ;  /* 0x000000714400780c */ /* 0x000fe20003f64270 */
[-CC-:B------:R-:W-:Y:S01]  /*40b0*/  FFMA.FTZ R47, R77, R88.reuse, -R30.reuse ;  /* 0x000000584d2f7223 */ /* 0x180fe2000001081e */
[----:B---3--:R-:W-:Y:S01]  /*40c0*/  FSEL R135, R48, -INF , P4 ;  /* 0xff80000030877808 */ /* 0x008fe20002000000 */
[----:B------:R-:W-:Y:S01]  /*40d0*/  FFMA.FTZ R48, R71, R88, -R30 ;  /* 0x0000005847307223 */ /* 0x000fe2000001081e */
[----:B------:R1:W-:Y:S01]  /*40e0*/  MUFU.EX2 R20, R36 ;  /* 0x0000002400147308 */ /* 0x0003e20000000800 */
[----:B------:R-:W-:-:S02]  /*40f0*/  ISETP.GT.AND P4, PT, R68, 0x78, PT ;  /* 0x000000784400780c */ /* 0x000fc40003f84270 */
[----:B----4-:R-:W-:Y:S01]  /*4100*/  FSEL R137, R49, -INF , P3 ;  /* 0xff80000031897808 */ /* 0x010fe20001800000 */
[----:B------:R-:W-:Y:S01]  /*4110*/  FFMA.FTZ R49, R87, R88, -R30 ;  /* 0x0000005857317223 */ /* 0x000fe2000001081e */
[C---:B------:R-:W-:Y:S02]  /*4120*/  ISETP.GT.AND P3, PT, R68.reuse, 0x79, PT ;  /* 0x000000794400780c */ /* 0x040fe40003f64270 */
[----:B------:R-:W-:Y:S01]  /*4130*/  FSEL R139, R139, -INF , P4 ;  /* 0xff8000008b8b7808 */ /* 0x000fe20002000000 */
[----:B------:R3:W-:Y:S01]  /*4140*/  MUFU.EX2 R32, R38 ;  /* 0x0000002600207308 */ /* 0x0007e20000000800 */
[----:B-1----:R-:W-:Y:S02]  /*4150*/  FMNMX.FTZ R36, R93, R34, !PT ;  /* 0x000000225d247209 */ /* 0x002fe40007810000 */
[----:B------:R-:W-:Y:S02]  /*4160*/  ISETP.GT.AND P4, PT, R68, 0x80, PT ;  /* 0x000000804400780c */ /* 0x000fe40003f84270 */
[----:B------:R-:W-:-:S02]  /*4170*/  FMNMX.FTZ R36, R135, R36, !PT ;  /* 0x0000002487247209 */ /* 0x000fc40007810000 */
[----:B0-----:R-:W-:Y:S01]  /*4180*/  FSEL R87, R53, -INF , P3 ;  /* 0xff80000035577808 */ /* 0x001fe20001800000 */
[----:B------:R-:W-:Y:S01]  /*4190*/  FFMA.FTZ R53, R81, R88, -R30 ;  /* 0x0000005851357223 */ /* 0x000fe2000001081e */
[----:B------:R-:W-:Y:S01]  /*41a0*/  FMNMX.FTZ R36, R137, R36, !PT ;  /* 0x0000002489247209 */ /* 0x000fe20007810000 */
[----:B------:R-:W-:Y:S01]  /*41b0*/  MUFU.EX2 R34, R89 ;  /* 0x0000005900227308 */ /* 0x000fe20000000800 */
[C---:B------:R-:W-:Y:S02]  /*41c0*/  ISETP.GT.AND P3, PT, R68.reuse, 0x81, PT ;  /* 0x000000814400780c */ /* 0x040fe40003f64270 */
[----:B------:R-:W-:Y:S02]  /*41d0*/  FMNMX.FTZ R36, R139, R36, !PT ;  /* 0x000000248b247209 */ /* 0x000fe40007810000 */
[----:B------:R-:W-:Y:S02]  /*41e0*/  FSEL R141, R141, -INF , P4 ;  /* 0xff8000008d8d7808 */ /* 0x000fe40002000000 */
[----:B---3--:R-:W-:Y:S01]  /*41f0*/  FMNMX.FTZ R38, R87, R36, !PT ;  /* 0x0000002457267209 */ /* 0x008fe20007810000 */
[----:B------:R-:W-:Y:S01]  /*4200*/  MUFU.EX2 R24, R24 ;  /* 0x0000001800187308 */ /* 0x000fe20000000800 */
[----:B------:R-:W-:-:S02]  /*4210*/  ISETP.GT.AND P4, PT, R68, 0x88, PT ;  /* 0x000000884400780c */ /* 0x000fc40003f84270 */
[----:B------:R-:W-:Y:S02]  /*4220*/  FSEL R85, R46, -INF , P3 ;  /* 0xff8000002e557808 */ /* 0x000fe40001800000 */
[----:B------:R-:W-:Y:S02]  /*4230*/  FMNMX.FTZ R38, R141, R38, !PT ;  /* 0x000000268d267209 */ /* 0x000fe40007810000 */
[C---:B------:R-:W-:Y:S01]  /*4240*/  ISETP.GT.AND P3, PT, R68.reuse, 0x89, PT ;  /* 0x000000894400780c */ /* 0x040fe20003f64270 */
[----:B------:R0:W-:Y:S01]  /*4250*/  MUFU.EX2 R36, R40 ;  /* 0x0000002800247308 */ /* 0x0001e20000000800 */
[----:B------:R-:W-:Y:S02]  /*4260*/  FSEL R143, R143, -INF , P4 ;  /* 0xff8000008f8f7808 */ /* 0x000fe40002000000 */
[----:B------:R-:W-:Y:S02]  /*4270*/  FMNMX.FTZ R38, R85, R38, !PT ;  /* 0x0000002655267209 */ /* 0x000fe40007810000 */
[----:B------:R-:W-:-:S02]  /*4280*/  ISETP.GT.AND P4, PT, R68, 0x90, PT ;  /* 0x000000904400780c */ /* 0x000fc40003f84270 */
[----:B------:R-:W-:Y:S01]  /*4290*/  FSEL R81, R50, -INF , P3 ;  /* 0xff80000032517808 */ /* 0x000fe20001800000 */
[----:B------:R-:W-:Y:S01]  /*42a0*/  MUFU.EX2 R25, R25 ;  /* 0x0000001900197308 */ /* 0x000fe20000000800 */
[----:B------:R-:W-:Y:S02]  /*42b0*/  FMNMX.FTZ R38, R143, R38, !PT ;  /* 0x000000268f267209 */ /* 0x000fe40007810000 */
[C---:B------:R-:W-:Y:S02]  /*42c0*/  ISETP.GT.AND P3, PT, R68.reuse, 0x91, PT ;  /* 0x000000914400780c */ /* 0x040fe40003f64270 */
[----:B------:R-:W-:Y:S02]  /*42d0*/  FSEL R145, R145, -INF , P4 ;  /* 0xff80000091917808 */ /* 0x000fe40002000000 */
[----:B0-----:R-:W-:Y:S01]  /*42e0*/  FMNMX.FTZ R40, R81, R38, !PT ;  /* 0x0000002651287209 */ /* 0x001fe20007810000 */
[----:B------:R-:W-:Y:S01]  /*42f0*/  MUFU.EX2 R26, R26 ;  /* 0x0000001a001a7308 */ /* 0x000fe20000000800 */
[----:B------:R-:W-:-:S02]  /*4300*/  ISETP.GT.AND P4, PT, R68, 0x98, PT ;  /* 0x000000984400780c */ /* 0x000fc40003f84270 */
[----:B------:R-:W-:Y:S02]  /*4310*/  FSEL R147, R147, -INF , P3 ;  /* 0xff80000093937808 */ /* 0x000fe40001800000 */
[----:B------:R-:W-:Y:S02]  /*4320*/  FMNMX.FTZ R40, R145, R40, !PT ;  /* 0x0000002891287209 */ /* 0x000fe40007810000 */
[----:B------:R-:W-:Y:S01]  /*4330*/  ISETP.GT.AND P3, PT, R68, 0x99, PT ;  /* 0x000000994400780c */ /* 0x000fe20003f64270 */
[----:B------:R0:W-:Y:S01]  /*4340*/  MUFU.EX2 R38, R51 ;  /* 0x0000003300267308 */ /* 0x0001e20000000800 */
[----:B------:R-:W-:Y:S02]  /*4350*/  FSEL R149, R149, -INF , P4 ;  /* 0xff80000095957808 */ /* 0x000fe40002000000 */
[----:B------:R-:W-:Y:S02]  /*4360*/  FMNMX.FTZ R40, R147, R40, !PT ;  /* 0x0000002893287209 */ /* 0x000fe40007810000 */
[----:B------:R-:W-:-:S02]  /*4370*/  FSEL R151, R151, -INF , P3 ;  /* 0xff80000097977808 */ /* 0x000fc40001800000 */
[----:B------:R-:W-:Y:S01]  /*4380*/  FMNMX.FTZ R40, R149, R40, !PT ;  /* 0x0000002895287209 */ /* 0x000fe20007810000 */
[----:B------:R-:W1:Y:S03]  /*4390*/  MUFU.EX2 R29, R29 ;  /* 0x0000001d001d7308 */ /* 0x000e660000000800 */
[----:B------:R-:W-:Y:S01]  /*43a0*/  FMNMX.FTZ R46, R151, R40, !PT ;  /* 0x00000028972e7209 */ /* 0x000fe20007810000 */
[-CC-:B------:R-:W-:Y:S01]  /*43b0*/  FFMA.FTZ R40, R41, R88.reuse, -R30.reuse ;  /* 0x0000005829287223 */ /* 0x180fe2000001081e */
[-CC-:B------:R-:W-:Y:S01]  /*43c0*/  FFMA.FTZ R41, R43, R88.reuse, -R30.reuse ;  /* 0x000000582b297223 */ /* 0x180fe2000001081e */
[----:B------:R-:W-:Y:S02]  /*43d0*/  FFMA.FTZ R43, R67, R88, -R30 ;  /* 0x00000058432b7223 */ /* 0x000fe4000001081e */
[----:B0-----:R-:W0:Y:S01]  /*43e0*/  SHFL.BFLY PT, R51, R46, 0x2, 0x1f ;  /* 0x0c401f002e337f89 */ /* 0x001e2200000e0000 */
[----:B------:R-:W-:Y:S08]  /*43f0*/  MUFU.EX2 R28, R28 ;  /* 0x0000001c001c7308 */ /* 0x000ff00000000800 */
[----:B------:R-:W-:Y:S01]  /*4400*/  MUFU.EX2 R33, R33 ;  /* 0x0000002100217308 */ /* 0x000fe20000000800 */
[----:B-1----:R-:W-:-:S04]  /*4410*/  F2FP.SATFINITE.E4M3.F32.PACK_AB_MERGE_C R185, R29, R26, RZ ;  /* 0x0000001a1db9723e */ /* 0x002fc800048070ff */
[----:B------:R-:W-:-:S03]  /*4420*/  F2FP.SATFINITE.E4M3.F32.PACK_AB_MERGE_C R185, R25, R24, R185 ;  /* 0x0000001819b9723e */ /* 0x000fc600048070b9 */
[----:B------:R-:W1:Y:S01]  /*4430*/  MUFU.EX2 R4, R4 ;  /* 0x0000000400047308 */ /* 0x000e620000000800 */
[----:B0-----:R-:W-:-:S07]  /*4440*/  FMNMX.FTZ R51, R46, R51, !PT ;  /* 0x000000332e337209 */ /* 0x001fce0007810000 */
[----:B------:R-:W-:Y:S01]  /*4450*/  MUFU.EX2 R9, R9 ;  /* 0x0000000900097308 */ /* 0x000fe20000000800 */
[-CC-:B------:R-:W-:Y:S01]  /*4460*/  FFMA.FTZ R46, R69, R88.reuse, -R30.reuse ;  /* 0x00000058452e7223 */ /* 0x180fe2000001081e */
[----:B------:R-:W-:Y:S01]  /*4470*/  FFMA.FTZ R30, R83, R88, -R30 ;  /* 0x00000058531e7223 */ /* 0x000fe2000001081e */
[----:B------:R-:W0:Y:S05]  /*4480*/  SHFL.BFLY PT, R50, R51, 0x1, 0x1f ;  /* 0x0c201f0033327f89 */ /* 0x000e2a00000e0000 */
[----:B------:R-:W-:Y:S01]  /*4490*/  MUFU.EX2 R11, R11 ;  /* 0x0000000b000b7308 */ /* 0x000fe20000000800 */
[----:B-1----:R-:W-:-:S04]  /*44a0*/  F2FP.SATFINITE.E4M3.F32.PACK_AB_MERGE_C R187, R4, R5, RZ ;  /* 0x0000000504bb723e */ /* 0x002fc800048070ff */
[----:B------:R-:W-:-:S03]  /*44b0*/  F2FP.SATFINITE.E4M3.F32.PACK_AB_MERGE_C R187, R33, R28, R187 ;  /* 0x0000001c21bb723e */ /* 0x000fc600048070bb */
[----:B------:R-:W-:Y:S08]  /*44c0*/  MUFU.EX2 R13, R13 ;  /* 0x0000000d000d7308 */ /* 0x000ff00000000800 */
[----:B------:R-:W-:Y:S01]  /*44d0*/  MUFU.EX2 R21, R21 ;  /* 0x0000001500157308 */ /* 0x000fe20000000800 */
[----:B0-----:R-:W-:-:S04]  /*44e0*/  FMNMX.FTZ R89, R51, R50, !PT ;  /* 0x0000003233597209 */ /* 0x001fc80007810000 */
        /* <DEDUP_REMOVED lines=20> */
[----:B------:R-:W0:Y:S01]  /*4630*/  MUFU.EX2 R52, R52 ;  /* 0x0000003400347308 */ /* 0x000e220000000800 */
        /* <DEDUP_REMOVED lines=14> */
[-C--:B------:R-:W-:Y:S01]  /*4720*/  FFMA.FTZ R93, R93, R88.reuse, -R58 ;  /* 0x000000585d5d7223 */ /* 0x080fe2000001083a */
[----:B------:R-:W3:Y:S01]  /*4730*/  MUFU.EX2 R60, R111 ;  /* 0x0000006f003c7308 */ /* 0x000ee20000000800 */
[----:B0-----:R-:W-:Y:S01]  /*4740*/  FADD.FTZ R78, R51, R52 ;  /* 0x00000034334e7221 */ /* 0x001fe20000010000 */
        /* <DEDUP_REMOVED lines=12> */
[----:B------:R-:W-:-:S02]  /*4810*/  FFMA.FTZ R58, R151, R88, -R58 ;  /* 0x00000058973a7223 */ /* 0x000fc4000001083a */
[----:B------:R-:W4:Y:S01]  /*4820*/  MUFU.EX2 R115, R115 ;  /* 0x0000007300737308 */ /* 0x000f220000000800 */
[----:B0-----:R-:W-:Y:S02]  /*4830*/  FADD.FTZ R57, R24, R25 ;  /* 0x0000001918397221 */ /* 0x001fe40000010000 */
[----:B------:R-:W0:Y:S02]  /*4840*/  @P2 LDC R24, c[0x0][0x450] ;  /* 0x00011400ff182b82 */ /* 0x000e240000000800 */
[----:B--2---:R-:W-:Y:S01]  /*4850*/  FADD.FTZ R56, R26, R57 ;  /* 0x000000391a387221 */ /* 0x004fe20000010000 */
[----:B-1----:R-:W-:Y:S02]  /*4860*/  FADD.FTZ R57, R107, R78 ;  /* 0x0000004e6b397221 */ /* 0x002fe40000010000 */
[----:B------:R-:W1:Y:S01]  /*4870*/  MUFU.EX2 R62, R119 ;  /* 0x00000077003e7308 */ /* 0x000e620000000800 */
[----:B------:R-:W-:Y:S01]  /*4880*/  FADD.FTZ R67, R29, R56 ;  /* 0x000000381d437221 */ /* 0x000fe20000010000 */
[C---:B---3--:R-:W-:Y:S01]  /*4890*/  FADD.FTZ R78, R60.reuse, R57 ;  /* 0x000000393c4e7221 */ /* 0x048fe20000010000 */
[----:B------:R-:W-:-:S02]  /*48a0*/  F2FP.SATFINITE.E4M3.F32.PACK_AB_MERGE_C R60, R60, R107, RZ ;  /* 0x0000006b3c3c723e */ /* 0x000fc400048070ff */
[----:B------:R-:W-:Y:S02]  /*48b0*/  FADD.FTZ R80, R28, R67 ;  /* 0x000000431c507221 */ /* 0x000fe40000010000 */
[----:B------:R-:W-:Y:S01]  /*48c0*/  F2FP.SATFINITE.E4M3.F32.PACK_AB_MERGE_C R184, R52, R51, R60 ;  /* 0x0000003334b8723e */ /* 0x000fe2000480703c */
[----:B------:R-:W2:Y:S01]  /*48d0*/  MUFU.EX2 R121, R121 ;  /* 0x0000007900797308 */ /* 0x000ea20000000800 */
[----:B------:R-:W-:Y:S01]  /*48e0*/  FADD.FTZ R80, R33, R80 ;  /* 0x0000005021507221 */ /* 0x000fe20000010000 */
[----:B----4-:R-:W-:-:S03]  /*48f0*/  FADD.FTZ R57, R115, R78 ;  /* 0x0000004e73397221 */ /* 0x010fc60000010000 */
[----:B------:R-:W-:-:S03]  /*4900*/  FADD.FTZ R67, R5, R80 ;  /* 0x0000005005437221 */ /* 0x000fc60000010000 */
[----:B------:R-:W3:Y:S01]  /*4910*/  MUFU.EX2 R64, R125 ;  /* 0x0000007d00407308 */ /* 0x000ee20000000800 */
[----:B-1----:R-:W-:Y:S01]  /*4920*/  FADD.FTZ R80, R62, R57 ;  /* 0x000000393e507221 */ /* 0x002fe20000010000 */
[----:B------:R-:W-:-:S06]  /*4930*/  FADD.FTZ R67, R4, R67 ;  /* 0x0000004304437221 */ /* 0x000fcc0000010000 */
[----:B------:R-:W1:Y:S01]  /*4940*/  MUFU.EX2 R54, R54 ;  /* 0x0000003600367308 */ /* 0x000e620000000800 */
[----:B--2---:R-:W-:Y:S01]  /*4950*/  FADD.FTZ R57, R121, R80 ;  /* 0x0000005079397221 */ /* 0x004fe20000010000 */
[----:B------:R-:W-:-:S04]  /*4960*/  FADD.FTZ R80, R6, R67 ;  /* 0x0000004306507221 */ /* 0x000fc80000010000 */
[----:B------:R-:W-:Y:S02]  /*4970*/  FADD.FTZ R67, R9, R80 ;  /* 0x0000005009437221 */ /* 0x000fe40000010000 */
[----:B------:R-:W2:Y:S01]  /*4980*/  MUFU.EX2 R55, R55 ;  /* 0x0000003700377308 */ /* 0x000ea20000000800 */
[----:B---3--:R-:W-:Y:S01]  /*4990*/  FADD.FTZ R57, R64, R57 ;  /* 0x0000003940397221 */ /* 0x008fe20000010000 */
[----:B------:R-:W-:Y:S01]  /*49a0*/  FADD.FTZ R84, R10, R67 ;  /* 0x000000430a547221 */ /* 0x000fe20000010000 */
[----:B------:R-:W-:-:S03]  /*49b0*/  F2FP.SATFINITE.E4M3.F32.PACK_AB_MERGE_C R64, R64, R121, RZ ;  /* 0x000000794040723e */ /* 0x000fc600048070ff */
[----:B------:R-:W-:Y:S01]  /*49c0*/  FADD.FTZ R67, R11, R84 ;  /* 0x000000540b437221 */ /* 0x000fe20000010000 */
[----:B------:R-:W-:Y:S01]  /*49d0*/  F2FP.SATFINITE.E4M3.F32.PACK_AB_MERGE_C R186, R62, R115, R64 ;  /* 0x000000733eba723e */ /* 0x000fe20004807040 */
[----:B------:R-:W3:Y:S01]  /*49e0*/  MUFU.EX2 R129, R129 ;  /* 0x0000008100817308 */ /* 0x000ee20000000800 */
[----:B-1----:R-:W-:-:S07]  /*49f0*/  FADD.FTZ R80, R54, R57 ;  /* 0x0000003936507221 */ /* 0x002fce0000010000 */
[----:B------:R-:W1:Y:S01]  /*4a00*/  MUFU.EX2 R66, R117 ;  /* 0x0000007500427308 */ /* 0x000e620000000800 */
[----:B--2---:R-:W-:-:S07]  /*4a10*/  FADD.FTZ R82, R55, R80 ;  /* 0x0000005037527221 */ /* 0x004fce0000010000 */
[----:B------:R-:W2:Y:S01]  /*4a20*/  MUFU.EX2 R131, R131 ;  /* 0x0000008300837308 */ /* 0x000ea20000000800 */
[----:B---3--:R-:W-:Y:S01]  /*4a30*/  FADD.FTZ R57, R129, R82 ;  /* 0x0000005281397221 */ /* 0x008fe20000010000 */
[----:B------:R-:W-:-:S04]  /*4a40*/  FADD.FTZ R82, R12, R67 ;  /* 0x000000430c527221 */ /* 0x000fc80000010000 */
[----:B------:R-:W-:Y:S01]  /*4a50*/  FADD.FTZ R29, R13, R82 ;  /* 0x000000520d1d7221 */ /* 0x000fe20000010000 */
[----:B------:R-:W-:Y:S01]  /*4a60*/  CS2R R82, SRZ ;  /* 0x0000000000527805 */ /* 0x000fe2000001ff00 */
[----:B------:R-:W3:Y:S01]  /*4a70*/  MUFU.EX2 R68, R73 ;  /* 0x0000004900447308 */ /* 0x000ee20000000800 */
[----:B-1----:R-:W-:Y:S01]  /*4a80*/  FADD.FTZ R26, R66, R57 ;  /* 0x00000039421a7221 */ /* 0x002fe20000010000 */
[----:B------:R-:W-:Y:S01]  /*4a90*/  FADD.FTZ R4, R14, R29 ;  /* 0x0000001d0e047221 */ /* 0x000fe20000010000 */
[C---:B------:R-:W-:Y:S02]  /*4aa0*/  F2FP.SATFINITE.E4M3.F32.PACK_AB_MERGE_C R29, R21.reuse, R14, RZ ;  /* 0x0000000e151d723e */ /* 0x040fe400048070ff */
[----:B------:R-:W-:Y:S01]  /*4ab0*/  F2FP.SATFINITE.E4M3.F32.PACK_AB_MERGE_C R66, R66, R129, RZ ;  /* 0x000000814242723e */ /* 0x000fe200048070ff */
[----:B------:R-:W-:Y:S01]  /*4ac0*/  FADD.FTZ R14, R21, R4 ;  /* 0x00000004150e7221 */ /* 0x000fe20000010000 */
[----:B------:R-:W-:Y:S01]  /*4ad0*/  F2FP.SATFINITE.E4M3.F32.PACK_AB_MERGE_C R183, R13, R12, R29 ;  /* 0x0000000c0db7723e */ /* 0x000fe2000480701d */
[----:B------:R-:W1:Y:S01]  /*4ae0*/  MUFU.EX2 R109, R109 ;  /* 0x0000006d006d7308 */ /* 0x000e620000000800 */
[----:B--2---:R-:W-:Y:S01]  /*4af0*/  FADD.FTZ R5, R131, R26 ;  /* 0x0000001a83057221 */ /* 0x004fe20000010000 */
[----:B------:R-:W-:Y:S01]  /*4b00*/  F2FP.SATFINITE.E4M3.F32.PACK_AB_MERGE_C R26, R11, R10, RZ ;  /* 0x0000000a0b1a723e */ /* 0x000fe200048070ff */
[----:B------:R-:W-:Y:S01]  /*4b10*/  FADD.FTZ R11, R15, R14 ;  /* 0x0000000e0f0b7221 */ /* 0x000fe20000010000 */
[----:B------:R-:W2:Y:S01]  /*4b20*/  @P2 LDC R13, c[0x0][0x44c] ;  /* 0x00011300ff0d2b82 */ /* 0x000ea20000000800 */
[----:B------:R-:W-:-:S02]  /*4b30*/  F2FP.SATFINITE.E4M3.F32.PACK_AB_MERGE_C R180, R55, R54, R66 ;  /* 0x0000003637b4723e */ /* 0x000fc40004807042 */
[----:B------:R-:W-:Y:S01]  /*4b40*/  CS2R R28, SRZ ;  /* 0x00000000001c7805 */ /* 0x000fe2000001ff00 */
[----:B------:R-:W-:Y:S01]  /*4b50*/  FADD.FTZ R11, R20, R11 ;  /* 0x0000000b140b7221 */ /* 0x000fe20000010000 */
[----:B------:R-:W4:Y:S01]  /*4b60*/  MUFU.EX2 R70, R75 ;  /* 0x0000004b00467308 */ /* 0x000f220000000800 */
[----:B---3--:R-:W-:Y:S01]  /*4b70*/  FADD.FTZ R10, R68, R5 ;  /* 0x00000005440a7221 */ /* 0x008fe20000010000 */
[----:B------:R-:W-:Y:S02]  /*4b80*/  F2FP.SATFINITE.E4M3.F32.PACK_AB_MERGE_C R181, R9, R6, R26 ;  /* 0x0000000609b5723e */ /* 0x000fe4000480701a */
[----:B------:R-:W-:Y:S02]  /*4b90*/  CS2R R54, SRZ ;  /* 0x0000000000367805 */ /* 0x000fe4000001ff00 */
[----:B------:R-:W-:Y:S02]  /*4ba0*/  CS2R R66, SRZ ;  /* 0x0000000000427805 */ /* 0x000fe4000001ff00 */
[----:B------:R-:W3:Y:S01]  /*4bb0*/  MUFU.EX2 R105, R105 ;  /* 0x0000006900697308 */ /* 0x000ee20000000800 */
[----:B-1----:R-:W-:-:S07]  /*4bc0*/  FADD.FTZ R5, R109, R10 ;  /* 0x0000000a6d057221 */ /* 0x002fce0000010000 */
[----:B------:R-:W1:Y:S01]  /*4bd0*/  MUFU.EX2 R103, R103 ;  /* 0x0000006700677308 */ /* 0x000e620000000800 */
[C---:B----4-:R-:W-:Y:S01]  /*4be0*/  FADD.FTZ R10, R70.reuse, R5 ;  /* 0x00000005460a7221 */ /* 0x050fe20000010000 */
[----:B------:R-:W-:-:S04]  /*4bf0*/  F2FP.SATFINITE.E4M3.F32.PACK_AB_MERGE_C R70, R70, R109, RZ ;  /* 0x0000006d4646723e */ /* 0x000fc800048070ff */
[----:B------:R-:W-:Y:S02]  /*4c00*/  F2FP.SATFINITE.E4M3.F32.PACK_AB_MERGE_C R182, R68, R131, R70 ;  /* 0x0000008344b6723e */ /* 0x000fe40004807046 */
[----:B------:R-:W-:Y:S01]  /*4c10*/  CS2R R68, SRZ ;  /* 0x0000000000447805 */ /* 0x000fe2000001ff00 */
[----:B------:R-:W4:Y:S01]  /*4c20*/  MUFU.EX2 R74, R101 ;  /* 0x00000065004a7308 */ /* 0x000f220000000800 */
[----:B---3--:R-:W-:Y:S01]  /*4c30*/  FADD.FTZ R5, R105, R10 ;  /* 0x0000000a69057221 */ /* 0x008fe20000010000 */
[----:B------:R-:W-:Y:S01]  /*4c40*/  FADD.FTZ R10, R32, R11 ;  /* 0x0000000b200a7221 */ /* 0x000fe20000010000 */
[C---:B------:R-:W-:Y:S02]  /*4c50*/  F2FP.SATFINITE.E4M3.F32.PACK_AB_MERGE_C R32, R37.reuse, R32, RZ ;  /* 0x000000202520723e */ /* 0x040fe400048070ff */
[----:B------:R-:W-:Y:S01]  /*4c60*/  CS2R R70, SRZ ;  /* 0x0000000000467805 */ /* 0x000fe2000001ff00 */
[----:B------:R-:W-:Y:S01]  /*4c70*/  FADD.FTZ R14, R72, R5 ;  /* 0x00000005480e7221 */ /* 0x000fe20000010000 */
[----:B------:R-:W-:Y:S01]  /*4c80*/  FADD.FTZ R37, R37, R10 ;  /* 0x0000000a25257221 */ /* 0x000fe20000010000 */
[----:B------:R-:W-:Y:S01]  /*4c90*/  F2FP.SATFINITE.E4M3.F32.PACK_AB_MERGE_C R177, R20, R15, R32 ;  /* 0x0000000f14b1723e */ /* 0x000fe20004807020 */
[----:B------:R-:W3:Y:S01]  /*4ca0*/  MUFU.EX2 R49, R49 ;  /* 0x0000003100317308 */ /* 0x000ee20000000800 */
[----:B-1----:R-:W-:Y:S01]  /*4cb0*/  FADD.FTZ R5, R103, R14 ;  /* 0x0000000e67057221 */ /* 0x002fe20000010000 */
[----:B------:R-:W-:Y:S01]  /*4cc0*/  FADD.FTZ R14, R34, R37 ;  /* 0x00000025220e7221 */ /* 0x000fe20000010000 */
[----:B------:R-:W-:-:S05]  /*4cd0*/  CS2R R32, SRZ ;  /* 0x0000000000207805 */ /* 0x000fca000001ff00 */
[----:B------:R-:W1:Y:S01]  /*4ce0*/  MUFU.EX2 R61, R61 ;  /* 0x0000003d003d7308 */ /* 0x000e620000000800 */
[C---:B----4-:R-:W-:Y:S01]  /*4cf0*/  F2FP.SATFINITE.E4M3.F32.PACK_AB_MERGE_C R103, R74.reuse, R103, RZ ;  /* 0x000000674a67723e */ /* 0x050fe200048070ff */
[----:B------:R-:W-:-:S03]  /*4d00*/  FADD.FTZ R74, R74, R5 ;  /* 0x000000054a4a7221 */ /* 0x000fc60000010000 */
[----:B------:R-:W-:Y:S02]  /*4d10*/  F2FP.SATFINITE.E4M3.F32.PACK_AB_MERGE_C R176, R72, R105, R103 ;  /* 0x0000006948b0723e */ /* 0x000fe40004807067 */
[----:B------:R-:W-:Y:S01]  /*4d20*/  CS2R R72, SRZ ;  /* 0x0000000000487805 */ /* 0x000fe2000001ff00 */
[----:B------:R-:W4:Y:S01]  /*4d30*/  MUFU.EX2 R53, R53 ;  /* 0x0000003500357308 */ /* 0x000f220000000800 */
[----:B---3--:R-:W-:-:S04]  /*4d40*/  FADD.FTZ R9, R49, R14 ;  /* 0x0000000e31097221 */ /* 0x008fc80000010000 */
[----:B------:R-:W-:-:S03]  /*4d50*/  FADD.FTZ R6, R36, R9 ;  /* 0x0000000924067221 */ /* 0x000fc60000010000 */
[----:B------:R-:W3:Y:S01]  /*4d60*/  MUFU.EX2 R76, R99 ;  /* 0x00000063004c7308 */ /* 0x000ee20000000800 */
[----:B-1----:R-:W-:Y:S01]  /*4d70*/  FADD.FTZ R5, R61, R74 ;  /* 0x0000004a3d057221 */ /* 0x002fe20000010000 */
[----:B------:R-:W-:-:S06]  /*4d80*/  CS2R R74, SRZ ;  /* 0x00000000004a7805 */ /* 0x000fcc000001ff00 */
[----:B------:R-:W1:Y:S01]  /*4d90*/  MUFU.EX2 R63, R63 ;  /* 0x0000003f003f7308 */ /* 0x000e620000000800 */
[C---:B----4-:R-:W-:Y:S01]  /*4da0*/  F2FP.SATFINITE.E4M3.F32.PACK_AB_MERGE_C R36, R53.reuse, R36, RZ ;  /* 0x000000243524723e */ /* 0x050fe200048070ff */
[----:B------:R-:W-:-:S03]  /*4db0*/  FADD.FTZ R53, R53, R6 ;  /* 0x0000000635357221 */ /* 0x000fc60000010000 */
[----:B------:R-:W-:Y:S02]  /*4dc0*/  F2FP.SATFINITE.E4M3.F32.PACK_AB_MERGE_C R179, R49, R34, R36 ;  /* 0x0000002231b3723e */ /* 0x000fe40004807024 */
[----:B------:R-:W-:Y:S01]  /*4dd0*/  CS2R R36, SRZ ;  /* 0x0000000000247805 */ /* 0x000fe2000001ff00 */
[----:B------:R-:W4:Y:S01]  /*4de0*/  MUFU.EX2 R27, R27 ;  /* 0x0000001b001b7308 */ /* 0x000f220000000800 */
[----:B---3--:R-:W-:-:S07]  /*4df0*/  FADD.FTZ R12, R76, R5 ;  /* 0x000000054c0c7221 */ /* 0x008fce0000010000 */
[----:B------:R-:W3:Y:S01]  /*4e00*/  MUFU.EX2 R56, R97 ;  /* 0x0000006100387308 */ /* 0x000ee20000000800 */
[----:B-1----:R-:W-:Y:S01]  /*4e10*/  FADD.FTZ R5, R63, R12 ;  /* 0x0000000c3f057221 */ /* 0x002fe20000010000 */
[----:B------:R-:W-:Y:S01]  /*4e20*/  FADD.FTZ R12, R38, R53 ;  /* 0x00000035260c7221 */ /* 0x000fe20000010000 */
[----:B------:R-:W-:-:S05]  /*4e30*/  CS2R R52, SRZ ;  /* 0x0000000000347805 */ /* 0x000fca000001ff00 */
[----:B------:R-:W-:Y:S01]  /*4e40*/  MUFU.EX2 R31, R31 ;  /* 0x0000001f001f7308 */ /* 0x000fe20000000800 */
[----:B----4-:R-:W-:-:S07]  /*4e50*/  FADD.FTZ R12, R27, R12 ;  /* 0x0000000c1b0c7221 */ /* 0x010fce0000010000 */
[----:B------:R-:W1:Y:S01]  /*4e60*/  MUFU.EX2 R40, R40 ;  /* 0x0000002800287308 */ /* 0x000e620000000800 */
[C---:B---3--:R-:W-:Y:S01]  /*4e70*/  F2FP.SATFINITE.E4M3.F32.PACK_AB_MERGE_C R63, R56.reuse, R63, RZ ;  /* 0x0000003f383f723e */ /* 0x048fe200048070ff */
[----:B------:R-:W-:-:S03]  /*4e80*/  FADD.FTZ R56, R56, R5 ;  /* 0x0000000538387221 */ /* 0x000fc60000010000 */
[----:B------:R-:W-:Y:S02]  /*4e90*/  F2FP.SATFINITE.E4M3.F32.PACK_AB_MERGE_C R178, R76, R61, R63 ;  /* 0x0000003d4cb2723e */ /* 0x000fe4000480703f */
[----:B------:R-:W-:Y:S02]  /*4ea0*/  CS2R R60, SRZ ;  /* 0x00000000003c7805 */ /* 0x000fe4000001ff00 */
[----:B------:R-:W-:Y:S01]  /*4eb0*/  CS2R R62, SRZ ;  /* 0x00000000003e7805 */ /* 0x000fe2000001ff00 */
[----:B------:R-:W3:Y:S01]  /*4ec0*/  MUFU.EX2 R65, R65 ;  /* 0x0000004100417308 */ /* 0x000ee20000000800 */
[----:B------:R-:W-:-:S07]  /*4ed0*/  CS2R R76, SRZ ;  /* 0x00000000004c7805 */ /* 0x000fce000001ff00 */
[----:B------:R-:W4:Y:S01]  /*4ee0*/  MUFU.EX2 R78, R95 ;  /* 0x0000005f004e7308 */ /* 0x000f220000000800 */
[----:B-1----:R-:W-:Y:S01]  /*4ef0*/  F2FP.SATFINITE.E4M3.F32.PACK_AB_MERGE_C R9, R40, R31, RZ ;  /* 0x0000001f2809723e */ /* 0x002fe200048070ff */
[----:B------:R-:W-:-:S03]  /*4f00*/  FADD.FTZ R31, R31, R12 ;  /* 0x0000000c1f1f7221 */ /* 0x000fc60000010000 */
[----:B------:R-:W-:Y:S01]  /*4f10*/  F2FP.SATFINITE.E4M3.F32.PACK_AB_MERGE_C R173, R27, R38, R9 ;  /* 0x000000261bad723e */ /* 0x000fe20004807009 */
[----:B------:R-:W-:Y:S01]  /*4f20*/  FADD.FTZ R40, R40, R31 ;  /* 0x0000001f28287221 */ /* 0x000fe20000010000 */
[----:B------:R-:W-:Y:S01]  /*4f30*/  CS2R R26, SRZ ;  /* 0x00000000001a7805 */ /* 0x000fe2000001ff00 */
[----:B------:R-:W-:Y:S01]  /*4f40*/  MUFU.EX2 R35, R35 ;  /* 0x0000002300237308 */ /* 0x000fe20000000800 */
[----:B---3--:R-:W-:Y:S01]  /*4f50*/  FADD.FTZ R5, R65, R56 ;  /* 0x0000003841057221 */ /* 0x008fe20000010000 */
[----:B------:R-:W-:-:S06]  /*4f60*/  CS2R R56, SRZ ;  /* 0x0000000000387805 */ /* 0x000fcc000001ff00 */
[----:B------:R-:W1:Y:S01]  /*4f70*/  MUFU.EX2 R44, R44 ;  /* 0x0000002c002c7308 */ /* 0x000e620000000800 */
[----:B----4-:R-:W-:-:S07]  /*4f80*/  FADD.FTZ R14, R78, R5 ;  /* 0x000000054e0e7221 */ /* 0x010fce0000010000 */
[----:B------:R-:W3:Y:S08]  /*4f90*/  MUFU.EX2 R41, R41 ;  /* 0x0000002900297308 */ /* 0x000ef00000000800 */
[----:B------:R-:W4:Y:S01]  /*4fa0*/  MUFU.EX2 R133, R133 ;  /* 0x0000008500857308 */ /* 0x000f220000000800 */
[----:B-1----:R-:W-:-:S07]  /*4fb0*/  F2FP.SATFINITE.E4M3.F32.PACK_AB_MERGE_C R11, R44, R35, RZ ;  /* 0x000000232c0b723e */ /* 0x002fce00048070ff */
[----:B------:R-:W1:Y:S01]  /*4fc0*/  MUFU.EX2 R42, R42 ;  /* 0x0000002a002a7308 */ /* 0x000e620000000800 */
[----:B---3--:R-:W-:-:S07]  /*4fd0*/  FADD.FTZ R9, R41, R40 ;  /* 0x0000002829097221 */ /* 0x008fce0000010000 */
[----:B------:R-:W3:Y:S01]  /*4fe0*/  MUFU.EX2 R80, R93 ;  /* 0x0000005d00507308 */ /* 0x000ee20000000800 */
[----:B----4-:R-:W-:-:S07]  /*4ff0*/  FADD.FTZ R5, R133, R14 ;  /* 0x0000000e85057221 */ /* 0x010fce0000010000 */
[----:B------:R-:W4:Y:S01]  /*5000*/  MUFU.EX2 R135, R135 ;  /* 0x0000008700877308 */ /* 0x000f220000000800 */
[C---:B-1----:R-:W-:Y:S01]  /*5010*/  F2FP.SATFINITE.E4M3.F32.PACK_AB_MERGE_C R175, R42.reuse, R41, R11 ;  /* 0x000000292aaf723e */ /* 0x042fe2000480700b */
[----:B------:R-:W-:Y:S01]  /*5020*/  FADD.FTZ R42, R42, R9 ;  /* 0x000000092a2a7221 */ /* 0x000fe20000010000 */
[----:B------:R-:W-:-:S03]  /*5030*/  CS2R R40, SRZ ;  /* 0x0000000000287805 */ /* 0x000fc6000001ff00 */
[----:B------:R-:W-:Y:S02]  /*5040*/  FADD.FTZ R35, R35, R42 ;  /* 0x0000002a23237221 */ /* 0x000fe40000010000 */
[----:B------:R-:W1:Y:S01]  /*5050*/  MUFU.EX2 R4, R137 ;  /* 0x0000008900047308 */ /* 0x000e620000000800 */
[C---:B---3--:R-:W-:Y:S01]  /*5060*/  F2FP.SATFINITE.E4M3.F32.PACK_AB_MERGE_C R133, R80.reuse, R133, RZ ;  /* 0x000000855085723e */ /* 0x048fe200048070ff */
[----:B------:R-:W-:Y:S01]  /*5070*/  FADD.FTZ R80, R80, R5 ;  /* 0x0000000550507221 */ /* 0x000fe20000010000 */
[----:B------:R-:W-:Y:S01]  /*5080*/  FADD.FTZ R44, R44, R35 ;  /* 0x000000232c2c7221 */ /* 0x000fe20000010000 */
[----:B------:R-:W-:Y:S02]  /*5090*/  CS2R R34, SRZ ;  /* 0x0000000000227805 */ /* 0x000fe4000001ff00 */
[----:B------:R-:W-:Y:S02]  /*50a0*/  F2FP.SATFINITE.E4M3.F32.PACK_AB_MERGE_C R172, R78, R65, R133 ;  /* 0x000000414eac723e */ /* 0x000fe40004807085 */
[----:B------:R-:W-:Y:S01]  /*50b0*/  CS2R R64, SRZ ;  /* 0x0000000000407805 */ /* 0x000fe2000001ff00 */
[----:B------:R-:W-:Y:S01]  /*50c0*/  MUFU.EX2 R39, R39 ;  /* 0x0000002700277308 */ /* 0x000fe20000000800 */
[----:B----4-:R-:W-:-:S07]  /*50d0*/  FADD.FTZ R5, R135, R80 ;  /* 0x0000005087057221 */ /* 0x010fce0000010000 */
[----:B------:R-:W3:Y:S01]  /*50e0*/  MUFU.EX2 R48, R48 ;  /* 0x0000003000307308 */ /* 0x000ee20000000800 */
[----:B-1----:R-:W-:-:S07]  /*50f0*/  FADD.FTZ R20, R4, R5 ;  /* 0x0000000504147221 */ /* 0x002fce0000010000 */
[----:B------:R-:W1:Y:S08]  /*5100*/  MUFU.EX2 R43, R43 ;  /* 0x0000002b002b7308 */ /* 0x000e700000000800 */
[----:B------:R-:W4:Y:S01]  /*5110*/  MUFU.EX2 R139, R139 ;  /* 0x0000008b008b7308 */ /* 0x000f220000000800 */
[----:B---3--:R-:W-:-:S07]  /*5120*/  F2FP.SATFINITE.E4M3.F32.PACK_AB_MERGE_C R11, R48, R39, RZ ;  /* 0x00000027300b723e */ /* 0x008fce00048070ff */
[----:B------:R-:W3:Y:S01]  /*5130*/  MUFU.EX2 R46, R46 ;  /* 0x0000002e002e7308 */ /* 0x000ee20000000800 */
[----:B-1----:R-:W-:-:S07]  /*5140*/  FADD.FTZ R9, R43, R44 ;  /* 0x0000002c2b097221 */ /* 0x002fce0000010000 */
[----:B------:R1:W5:Y:S01]  /*5150*/  MUFU.EX2 R10, R87 ;  /* 0x00000057000a7308 */ /* 0x0003620000000800 */
[----:B----4-:R-:W-:-:S07]  /*5160*/  FADD.FTZ R5, R139, R20 ;  /* 0x000000148b057221 */ /* 0x010fce0000010000 */
[----:B------:R-:W4:Y:S01]  /*5170*/  MUFU.EX2 R141, R141 ;  /* 0x0000008d008d7308 */ /* 0x000f220000000800 */
[C---:B---3--:R-:W-:Y:S01]  /*5180*/  F2FP.SATFINITE.E4M3.F32.PACK_AB_MERGE_C R169, R46.reuse, R43, R11 ;  /* 0x0000002b2ea9723e */ /* 0x048fe2000480700b */
[----:B------:R-:W-:Y:S01]  /*5190*/  FADD.FTZ R46, R46, R9 ;  /* 0x000000092e2e7221 */ /* 0x000fe20000010000 */
[----:B--2---:R-:W-:Y:S01]  /*51a0*/  @P2 IMAD.HI.U32 R9, R22, R13, RZ ;  /* 0x0000000d16092227 */ /* 0x004fe200078e00ff */
[----:B------:R-:W-:Y:S02]  /*51b0*/  CS2R R42, SRZ ;  /* 0x00000000002a7805 */ /* 0x000fe4000001ff00 */
[----:B-1----:R-:W-:Y:S01]  /*51c0*/  CS2R R86, SRZ ;  /* 0x0000000000567805 */ /* 0x002fe2000001ff00 */
[----:B------:R-:W-:Y:S01]  /*51d0*/  FADD.FTZ R39, R39, R46 ;  /* 0x0000002e27277221 */ /* 0x000fe20000010000 */
[----:B------:R1:W2:Y:S01]  /*51e0*/  MUFU.EX2 R6, R85 ;  /* 0x0000005500067308 */ /* 0x0002a20000000800 */
[C---:B-----5:R-:W-:Y:S01]  /*51f0*/  F2FP.SATFINITE.E4M3.F32.PACK_AB_MERGE_C R139, R10.reuse, R139, RZ ;  /* 0x0000008b0a8b723e */ /* 0x060fe200048070ff */
[----:B------:R-:W-:Y:S01]  /*5200*/  FADD.FTZ R10, R10, R5 ;  /* 0x000000050a0a7221 */ /* 0x000fe20000010000 */
[----:B0-----:R-:W-:Y:S01]  /*5210*/  @P2 SHF.R.U32.HI R22, RZ, R24, R9 ;  /* 0x00000018ff162219 */ /* 0x001fe20000011609 */
[----:B------:R-:W-:Y:S01]  /*5220*/  FADD.FTZ R48, R48, R39 ;  /* 0x0000002730307221 */ /* 0x000fe20000010000 */
[----:B------:R-:W-:-:S02]  /*5230*/  F2FP.SATFINITE.E4M3.F32.PACK_AB_MERGE_C R174, R4, R135, R139 ;  /* 0x0000008704ae723e */ /* 0x000fc4000480708b */
[----:B------:R-:W-:Y:S02]  /*5240*/  CS2R R24, SRZ ;  /* 0x0000000000187805 */ /* 0x000fe4000001ff00 */
[----:B------:R-:W-:Y:S01]  /*5250*/  IADD3 R22, R22, -R59, R104 ;  /* 0x8000003b16167210 */ /* 0x000fe20007ffe068 */
[----:B------:R-:W0:Y:S01]  /*5260*/  MUFU.EX2 R143, R143 ;  /* 0x0000008f008f7308 */ /* 0x000e220000000800 */
[----:B----4-:R-:W-:Y:S01]  /*5270*/  FADD.FTZ R5, R141, R10 ;  /* 0x0000000a8d057221 */ /* 0x010fe20000010000 */
[----:B------:R-:W-:Y:S02]  /*5280*/  CS2R R38, SRZ ;  /* 0x0000000000267805 */ /* 0x000fe4000001ff00 */
[----:B-1----:R-:W-:Y:S01]  /*5290*/  CS2R R84, SRZ ;  /* 0x0000000000547805 */ /* 0x002fe2000001ff00 */
[----:B------:R-:W-:-:S03]  /*52a0*/  IMAD.HI R22, R22, 0x66666667, RZ ;  /* 0x6666666716167827 */ /* 0x000fc600078e02ff */
[----:B------:R-:W-:Y:S01]  /*52b0*/  MUFU.EX2 R45, R45 ;  /* 0x0000002d002d7308 */ /* 0x000fe20000000800 */
[----:B--2---:R-:W-:-:S07]  /*52c0*/  FADD.FTZ R10, R6, R5 ;  /* 0x00000005060a7221 */ /* 0x004fce0000010000 */
[----:B------:R-:W1:Y:S01]  /*52d0*/  MUFU.EX2 R30, R30 ;  /* 0x0000001e001e7308 */ /* 0x000e620000000800 */
[----:B0-----:R-:W-:-:S07]  /*52e0*/  FADD.FTZ R5, R143, R10 ;  /* 0x0000000a8f057221 */ /* 0x001fce0000010000 */
[----:B------:R-:W0:Y:S08]  /*52f0*/  MUFU.EX2 R47, R47 ;  /* 0x0000002f002f7308 */ /* 0x000e300000000800 */
[----:B------:R2:W3:Y:S01]  /*5300*/  MUFU.EX2 R50, R79 ;  /* 0x0000004f00327308 */ /* 0x0004e20000000800 */
[----:B-1----:R-:W-:-:S07]  /*5310*/  F2FP.SATFINITE.E4M3.F32.PACK_AB_MERGE_C R10, R30, R45, RZ ;  /* 0x0000002d1e0a723e */ /* 0x002fce00048070ff */
[----:B------:R1:W4:Y:S01]  /*5320*/  MUFU.EX2 R12, R81 ;  /* 0x00000051000c7308 */ /* 0x0003220000000800 */
[----:B0-----:R-:W-:Y:S01]  /*5330*/  FADD.FTZ R9, R47, R48 ;  /* 0x000000302f097221 */ /* 0x001fe20000010000 */
[----:B------:R-:W-:Y:S02]  /*5340*/  CS2R R48, SRZ ;  /* 0x0000000000307805 */ /* 0x000fe4000001ff00 */
[----:B--2---:R-:W-:-:S04]  /*5350*/  CS2R R78, SRZ ;  /* 0x00000000004e7805 */ /* 0x004fc8000001ff00 */
[----:B------:R-:W0:Y:S01]  /*5360*/  MUFU.EX2 R145, R145 ;  /* 0x0000009100917308 */ /* 0x000e220000000800 */
[C---:B---3--:R-:W-:Y:S01]  /*5370*/  F2FP.SATFINITE.E4M3.F32.PACK_AB_MERGE_C R171, R50.reuse, R47, R10 ;  /* 0x0000002f32ab723e */ /* 0x048fe2000480700a */
[----:B------:R-:W-:Y:S01]  /*5380*/  FADD.FTZ R50, R50, R9 ;  /* 0x0000000932327221 */ /* 0x000fe20000010000 */
[----:B------:R-:W-:Y:S02]  /*5390*/  SHF.R.U32.HI R9, RZ, 0x1f, R22 ;  /* 0x0000001fff097819 */ /* 0x000fe40000011616 */
[----:B------:R-:W-:Y:S02]  /*53a0*/  CS2R R46, SRZ ;  /* 0x00000000002e7805 */ /* 0x000fe4000001ff00 */
[----:B-1----:R-:W-:Y:S02]  /*53b0*/  CS2R R80, SRZ ;  /* 0x0000000000507805 */ /* 0x002fe4000001ff00 */
[----:B------:R-:W-:Y:S01]  /*53c0*/  LEA.HI.SX32 R9, R22, R9, 0x1a ;  /* 0x0000000916097211 */ /* 0x000fe200078fd2ff */
[----:B------:R-:W1:Y:S01]  /*53d0*/  MUFU.EX2 R14, R147 ;  /* 0x00000093000e7308 */ /* 0x000e620000000800 */
[C---:B----4-:R-:W-:Y:S01]  /*53e0*/  F2FP.SATFINITE.E4M3.F32.PACK_AB_MERGE_C R143, R12.reuse, R143, RZ ;  /* 0x0000008f0c8f723e */ /* 0x050fe200048070ff */
[----:B------:R-:W-:Y:S01]  /*53f0*/  FADD.FTZ R12, R12, R5 ;  /* 0x000000050c0c7221 */ /* 0x000fe20000010000 */
[----:B------:R-:W-:-:S02]  /*5400*/  VIMNMX R11, R18, R9, !PT ;  /* 0x00000009120b7248 */ /* 0x000fc40007fe0100 */
[----:B------:R-:W-:-:S03]  /*5410*/  F2FP.SATFINITE.E4M3.F32.PACK_AB_MERGE_C R168, R6, R141, R143 ;  /* 0x0000008d06a8723e */ /* 0x000fc6000480708f */
[----:B------:R-:W-:Y:S01]  /*5420*/  MUFU.EX2 R149, R149 ;  /* 0x0000009500957308 */ /* 0x000fe20000000800 */
[----:B0-----:R-:W-:Y:S01]  /*5430*/  FADD.FTZ R5, R145, R12 ;  /* 0x0000000c91057221 */ /* 0x001fe20000010000 */
[----:B------:R-:W-:-:S05]  /*5440*/  VIADD R12, R23, 0xfffffffe ;  /* 0xfffffffe170c7836 */ /* 0x000fca0000000000 */
[----:B------:R-:W-:Y:S01]  /*5450*/  ISETP.GE.AND P3, PT, R12, R11, PT ;  /* 0x0000000b0c00720c */ /* 0x000fe20003f66270 */
[----:B------:R-:W0:Y:S01]  /*5460*/  MUFU.EX2 R58, R58 ;  /* 0x0000003a003a7308 */ /* 0x000e220000000800 */
[----:B-1----:R-:W-:Y:S01]  /*5470*/  FADD.FTZ R4, R14, R5 ;  /* 0x000000050e047221 */ /* 0x002fe20000010000 */
[----:B------:R-:W-:Y:S01]  /*5480*/  FADD.FTZ R5, R45, R50 ;  /* 0x000000322d057221 */ /* 0x000fe20000010000 */
[----:B------:R-:W-:Y:S02]  /*5490*/  CS2R R44, SRZ ;  /* 0x00000000002c7805 */ /* 0x000fe4000001ff00 */
[----:B------:R-:W-:Y:S01]  /*54a0*/  CS2R R50, SRZ ;  /* 0x0000000000327805 */ /* 0x000fe2000001ff00 */
[----:B------:R-:W-:Y:S01]  /*54b0*/  FADD.FTZ R5, R30, R5 ;  /* 0x000000051e057221 */ /* 0x000fe20000010000 */
[----:B------:R-:W-:Y:S02]  /*54c0*/  CS2R R30, SRZ ;  /* 0x00000000001e7805 */ /* 0x000fe4000001ff00 */
[----:B0-----:R-:W-:Y:S01]  /*54d0*/  F2FP.SATFINITE.E4M3.F32.PACK_AB_MERGE_C R6, R58, R149, RZ ;  /* 0x000000953a06723e */ /* 0x001fe200048070ff */
[----:B------:R-:W-:Y:S01]  /*54e0*/  FADD.FTZ R149, R149, R4 ;  /* 0x0000000495957221 */ /* 0x000fe20000010000 */
[----:B------:R-:W-:-:S02]  /*54f0*/  IMAD.MOV.U32 R4, RZ, RZ, RZ ;  /* 0x000000ffff047224 */ /* 0x000fc400078e00ff */
[----:B------:R-:W-:Y:S01]  /*5500*/  F2FP.SATFINITE.E4M3.F32.PACK_AB_MERGE_C R170, R14, R145, R6 ;  /* 0x000000910eaa723e */ /* 0x000fe20004807006 */
[----:B------:R-:W-:Y:S01]  /*5510*/  FADD.FTZ R6, R58, R149 ;  /* 0x000000953a067221 */ /* 0x000fe20000010000 */
[----:B------:R-:W-:Y:S01]  /*5520*/  CS2R R58, SRZ ;  /* 0x00000000003a7805 */ /* 0x000fe2000001ff00 */
        /* <DEDUP_REMOVED lines=38> */
[----:B------:R-:W-:-:S05]  /*5790*/  ULDC UR53, c[0x0][0x2f0] ;  /* 0x0000bc0000357ab9 */ /* 0x000fca0000000800 */
.L_x_1927:
[----:B------:R-:W-:Y:S01]  /*57a0*/  ISETP.NE.AND P4, PT, RZ, UR38, PT ;  /* 0x00000026ff007c0c */ /* 0x000fe2000bf85270 */
[----:B------:R-:W-:-:S04]  /*57b0*/  UISETP.NE.AND UP0, UPT, UR55, 0x1, UPT ;  /* 0x000000013700788c */ /* 0x000fc8000bf05270 */
[----:B------:R-:W-:-:S06]  /*57c0*/  USEL UR6, URZ, 0x1, UP0 ;  /* 0x000000013f067887 */ /* 0x000fcc0008000000 */
[----:B------:R-:W-:Y:S02]  /*57d0*/  LOP3.LUT R4, R13, UR6, RZ, 0x3c, !PT ;  /* 0x000000060d047c12 */ /* 0x000fe4000f8e3cff */
[----:B------:R-:W-:Y:S05]  /*57e0*/  @P4 BRA `(.L_x_1918) ;  /* 0x0000000000344947 */ /* 0x000fea0003800000 */
[----:B------:R-:W-:Y:S05]  /*57f0*/  @!P1 BRA `(.L_x_1919) ;  /* 0x0000000000049947 */ /* 0x000fea0003800000 */
[----:B------:R-:W-:Y:S01]  /*5800*/  BPT.TRAP 0x1 ;  /* 0x000000040000795c */ /* 0x000fe20000300000 */
.L_x_1919:
        /* <DEDUP_REMOVED lines=8> */
.L_x_1920:
[----:B-1----:R-:W-:Y:S05]  /*5890*/  @P3 BRA `(.L_x_1918) ;  /* 0x0000000000083947 */ /* 0x002fea0003800000 */
[----:B------:R-:W1:Y:S02]  /*58a0*/  SYNCS.PHASECHK.TRANS64.TRYWAIT P3, [UR6+0x29830], R14 ;  /* 0x0298300eff0075a7 */ /* 0x000e640008060146 */
[----:B-1----:R-:W-:Y:S05]  /*58b0*/  @!P3 BRA `(.L_x_1921) ;  /* 0x000000dc009cb947 */ /* 0x002fea0003800000 */
.L_x_1918:
        /* <DEDUP_REMOVED lines=35> */
[----:B------:R-:W-:Y:S02]  /*5af0*/  UIADD3 UR11, UR56, 0x182, URZ ;  /* 0x00000182380b7890 */ /* 0x000fe4000fffe03f */
        /* <DEDUP_REMOVED lines=128> */
[----:B------:R-:W-:Y:S02]  /*6300*/  UIADD3 UR6, UR56, 0x582, URZ ;  /* 0x0000058238067890 */ /* 0x000fe4000fffe03f */
        /* <DEDUP_REMOVED lines=29> */
.L_x_1923:
[----:B------:R-:W-:Y:S01]  /*64e0*/  ULEA UR6, UR55, UR39, 0x3 ;  /* 0x0000002737067291 */ /* 0x000fe2000f8e183f */
[----:B------:R-:W-:-:S08]  /*64f0*/  SHF.L.U32 R13, R13, 0x1f, RZ ;  /* 0x0000001f0d0d7819 */ /* 0x000fd000000006ff */
[----:B------:R0:W1:Y:S01]  /*6500*/  SYNCS.PHASECHK.TRANS64.TRYWAIT P3, [UR6+0x29850], R13 ;  /* 0x0298500dff0075a7 */ /* 0x0000620008060146 */
[----:B------:R-:W-:Y:S05]  /*6510*/  @!P1 BRA `(.L_x_1924) ;  /* 0x0000000000049947 */ /* 0x000fea0003800000 */
[----:B------:R-:W-:Y:S01]  /*6520*/  BPT.TRAP 0x1 ;  /* 0x000000040000795c */ /* 0x000fe20000300000 */
.L_x_1924:
[----:B-1----:R-:W-:Y:S05]  /*6530*/  @P3 BRA `(.L_x_1922) ;  /* 0x0000000000083947 */ /* 0x002fea0003800000 */
[----:B------:R-:W1:Y:S02]  /*6540*/  SYNCS.PHASECHK.TRANS64.TRYWAIT P3, [UR6+0x29850], R13 ;  /* 0x0298500dff0075a7 */ /* 0x000e640008060146 */
[----:B-1----:R-:W-:Y:S05]  /*6550*/  @!P3 BRA `(.L_x_1925) ;  /* 0x000000d0008cb947 */ /* 0x002fea0003800000 */
.L_x_1922:
[C---:B------:R-:W-:Y:S01]  /*6560*/  FMUL.FTZ R199, R0.reuse, R140 ;  /* 0x0000008c00c77220 */ /* 0x040fe20000410000 */
[C---:B------:R-:W-:Y:S01]  /*6570*/  FMUL.FTZ R140, R0.reuse, R146 ;  /* 0x00000092008c7220 */ /* 0x040fe20000410000 */
[C---:B------:R-:W-:Y:S01]  /*6580*/  FMUL.FTZ R146, R0.reuse, R120 ;  /* 0x0000007800927220 */ /* 0x040fe20000410000 */
[C---:B------:R-:W-:Y:S01]  /*6590*/  FMUL.FTZ R120, R0.reuse, R122 ;  /* 0x0000007a00787220 */ /* 0x040fe20000410000 */
[C---:B------:R-:W-:Y:S01]  /*65a0*/  FMUL.FTZ R122, R0.reuse, R126 ;  /* 0x0000007e007a7220 */ /* 0x040fe20000410000 */
[C---:B------:R-:W-:Y:S01]  /*65b0*/  FMUL.FTZ R197, R0.reuse, R141 ;  /* 0x0000008d00c57220 */ /* 0x040fe20000410000 */
[----:B------:R-:W2:Y:S01]  /*65c0*/  @P2 LDC R126, c[0x0][0x44c] ;  /* 0x00011300ff7e2b82 */ /* 0x000ea20000000800 */
[C---:B------:R-:W-:Y:S01]  /*65d0*/  FMUL.FTZ R141, R0.reuse, R147 ;  /* 0x00000093008d7220 */ /* 0x040fe20000410000 */
[C---:B------:R-:W-:Y:S01]  /*65e0*/  FMUL.FTZ R147, R0.reuse, R121 ;  /* 0x0000007900937220 */ /* 0x040fe20000410000 */
[C---:B------:R-:W-:Y:S01]  /*65f0*/  FMUL.FTZ R121, R0.reuse, R123 ;  /* 0x0000007b00797220 */ /* 0x040fe20000410000 */
[C---:B------:R-:W-:Y:S01]  /*6600*/  FMUL.FTZ R123, R0.reuse, R127 ;  /* 0x0000007f007b7220 */ /* 0x040fe20000410000 */
[C---:B------:R-:W-:Y:S01]  /*6610*/  FMUL.FTZ R203, R0.reuse, R136 ;  /* 0x0000008800cb7220 */ /* 0x040fe20000410000 */
[C---:B------:R-:W-:Y:S01]  /*6620*/  FMUL.FTZ R136, R0.reuse, R138 ;  /* 0x0000008a00887220 */ /* 0x040fe20000410000 */
[C---:B------:R-:W-:Y:S01]  /*6630*/  FMUL.FTZ R138, R0.reuse, R142 ;  /* 0x0000008e008a7220 */ /* 0x040fe20000410000 */
[----:B------:R-:W3:Y:S01]  /*6640*/  @P2 LDC R127, c[0x0][0x450] ;  /* 0x00011400ff7f2b82 */ /* 0x000ee20000000800 */
[C---:B------:R-:W-:Y:S01]  /*6650*/  FMUL.FTZ R142, R0.reuse, R150 ;  /* 0x00000096008e7220 */ /* 0x040fe20000410000 */
[----:B------:R-:W-:Y:S01]  /*6660*/  FMUL.FTZ R150, R0, R128 ;  /* 0x0000008000967220 */ /* 0x000fe20000410000 */
[----:B------:R-:W-:-:S02]  /*6670*/  IMAD.MOV.U32 R128, RZ, RZ, R7 ;  /* 0x000000ffff807224 */ /* 0x000fc400078e0007 */
        /* <DEDUP_REMOVED lines=11> */
[----:B------:R-:W4:Y:S01]  /*6730*/  MUFU.TANH R188, R188 ;  /* 0x000000bc00bc7308 */ /* 0x000f220000002400 */
[----:B--2---:R-:W-:-:S04]  /*6740*/  @P2 IMAD.HI.U32 R126, R7, R126, RZ ;  /* 0x0000007e077e2227 */ /* 0x004fc800078e00ff */
[C---:B------:R-:W-:Y:S01]  /*6750*/  FMUL.FTZ R195, R0.reuse, R144 ;  /* 0x0000009000c37220 */ /* 0x040fe20000410000 */
[C---:B------:R-:W-:Y:S01]  /*6760*/  FMUL.FTZ R144, R0.reuse, R148 ;  /* 0x0000009400907220 */ /* 0x040fe20000410000 */
[C---:B------:R-:W-:Y:S01]  /*6770*/  FMUL.FTZ R207, R0.reuse, R156 ;  /* 0x0000009c00cf7220 */ /* 0x040fe20000410000 */
[C---:B------:R-:W-:Y:S01]  /*6780*/  FMUL.FTZ R148, R0.reuse, R124 ;  /* 0x0000007c00947220 */ /* 0x040fe20000410000 */
[C---:B------:R-:W-:Y:S01]  /*6790*/  FMUL.FTZ R124, R0.reuse, R130 ;  /* 0x00000082007c7220 */ /* 0x040fe20000410000 */
[C---:B------:R-:W-:Y:S01]  /*67a0*/  FMUL.FTZ R211, R0.reuse, R157 ;  /* 0x0000009d00d37220 */ /* 0x040fe20000410000 */
[----:B------:R-:W2:Y:S01]  /*67b0*/  MUFU.TANH R205, R205 ;  /* 0x000000cd00cd7308 */ /* 0x000ea20000002400 */
[----:B---3--:R-:W-:Y:S01]  /*67c0*/  @P2 SHF.R.U32.HI R128, RZ, R127, R126 ;  /* 0x0000007fff802219 */ /* 0x008fe2000001167e */
[----:B------:R-:W-:Y:S01]  /*67d0*/  IMAD.MOV.U32 R127, RZ, RZ, -0xa0 ;  /* 0xffffff60ff7f7424 */ /* 0x000fe200078e00ff */
[----:B------:R-:W-:Y:S01]  /*67e0*/  UIADD3 UR6, UR39, 0x400, URZ ;  /* 0x0000040027067890 */ /* 0x000fe2000fffe03f */
[C---:B------:R-:W-:Y:S01]  /*67f0*/  FMUL.FTZ R126, R0.reuse, R134 ;  /* 0x00000086007e7220 */ /* 0x040fe20000410000 */
[----:B------:R-:W-:Y:S01]  /*6800*/  FMUL.FTZ R213, R0, R160 ;  /* 0x000000a000d57220 */ /* 0x000fe20000410000 */
[----:B------:R-:W3:Y:S01]  /*6810*/  SHFL.IDX PT, R131, R128, RZ, 0x1c1f ;  /* 0x001c1fff80837589 */ /* 0x000ee200000e0000 */
[----:B------:R-:W-:Y:S01]  /*6820*/  IMAD R127, R12, R127, 0x1 ;  /* 0x000000010c7f7424 */ /* 0x000fe200078e027f */
[----:B------:R-:W5:Y:S01]  /*6830*/  MUFU.TANH R207, R207 ;  /* 0x000000cf00cf7308 */ /* 0x000f620000002400 */
[----:B------:R-:W-:Y:S01]  /*6840*/  USHF.R.U32.HI UR6, URZ, 0x4, UR6 ;  /* 0x000000043f067899 */ /* 0x000fe20008011606 */
[----:B------:R-:W-:Y:S01]  /*6850*/  FMUL.FTZ R215, R0, R161 ;  /* 0x000000a100d77220 */ /* 0x000fe20000410000 */
[----:B------:R-:W-:-:S02]  /*6860*/  IMAD R129, R8, -0x2, R127 ;  /* 0xfffffffe08817824 */ /* 0x000fc400078e027f */
[C---:B01----:R-:W-:Y:S01]  /*6870*/  FMUL.FTZ R13, R0.reuse, R154 ;  /* 0x0000009a000d7220 */ /* 0x043fe20000410000 */
[----:B------:R-:W-:Y:S01]  /*6880*/  ULOP3.LUT UR6, UR6, 0x3fff, URZ, 0xc0, !UPT ;  /* 0x00003fff06067892 */ /* 0x000fe2000f8ec03f */
[----:B------:R-:W-:Y:S01]  /*6890*/  FMUL.FTZ R154, R0, R132 ;  /* 0x00000084009a7220 */ /* 0x000fe20000410000 */
[----:B------:R-:W-:Y:S01]  /*68a0*/  IMAD R130, R16, UR53, R129 ;  /* 0x0000003510827c24 */ /* 0x000fe2000f8e0281 */
[----:B------:R-:W0:Y:S01]  /*68b0*/  MUFU.TANH R211, R211 ;  /* 0x000000d300d37308 */ /* 0x000e220000002400 */
[C---:B------:R-:W-:Y:S01]  /*68c0*/  FMUL.FTZ R217, R0.reuse, R164 ;  /* 0x000000a400d97220 */ /* 0x040fe20000410000 */
[----:B------:R-:W-:Y:S01]  /*68d0*/  ULOP3.LUT UR6, UR6, 0x10000, URZ, 0xfc, !UPT ;  /* 0x0001000006067892 */ /* 0x000fe2000f8efc3f */
[C---:B------:R-:W-:Y:S01]  /*68e0*/  FMUL.FTZ R209, R0.reuse, R165 ;  /* 0x000000a500d17220 */ /* 0x040fe20000410000 */
[----:B------:R-:W-:Y:S01]  /*68f0*/  WARPGROUP.ARRIVE ;  /* 0x00000000000079c5 */ /* 0x000fe20000000000 */
[----:B------:R-:W-:Y:S01]  /*6900*/  UMOV UR7, 0xc0000010 ;  /* 0xc000001000077882 */ /* 0x000fe20000000000 */
[----:B------:R-:W-:Y:S01]  /*6910*/  UIMAD UR6, UR55, 0x500, UR6 ;  /* 0x00000500370678a4 */ /* 0x000fe2000f8e0206 */
[C---:B------:R-:W-:Y:S01]  /*6920*/  FMUL.FTZ R105, R0.reuse, R105 ;  /* 0x0000006900697220 */ /* 0x040fe20000410000 */
[----:B------:R-:W1:Y:S01]  /*6930*/  MUFU.TANH R213, R213 ;  /* 0x000000d500d57308 */ /* 0x000e620000002400 */
[C---:B------:R-:W-:Y:S01]  /*6940*/  FMUL.FTZ R14, R0.reuse, R155 ;  /* 0x0000009b000e7220 */ /* 0x040fe20000410000 */
[C---:B------:R-:W-:Y:S01]  /*6950*/  FMUL.FTZ R107, R0.reuse, R107 ;  /* 0x0000006b006b7220 */ /* 0x040fe20000410000 */
[C---:B------:R-:W-:Y:S01]  /*6960*/  FMUL.FTZ R155, R0.reuse, R104 ;  /* 0x00000068009b7220 */ /* 0x040fe20000410000 */
[C---:B------:R-:W-:Y:S01]  /*6970*/  FMUL.FTZ R104, R0.reuse, R106 ;  /* 0x0000006a00687220 */ /* 0x040fe20000410000 */
[C---:B------:R-:W-:Y:S01]  /*6980*/  FMUL.FTZ R109, R0.reuse, R109 ;  /* 0x0000006d006d7220 */ /* 0x040fe20000410000 */
[----:B---3--:R-:W-:Y:S01]  /*6990*/  IADD3 R134, R131, -UR51, R130 ;  /* 0x8000003383867c10 */ /* 0x008fe2000fffe082 */
[----:B------:R-:W-:Y:S01]  /*69a0*/  QGMMA.64x128x32.F32.E4M3.E4M3 R24, R184, gdesc[UR4], R24, gsb0 ;  /* 0x01e00004b8187df3 */ /* 0x000fe20008000818 */
[----:B------:R-:W3:Y:S01]  /*69b0*/  MUFU.TANH R215, R215 ;  /* 0x000000d700d77308 */ /* 0x000ee20000002400 */
[----:B------:R-:W-:Y:S01]  /*69c0*/  FMUL.FTZ R129, R0, R113 ;  /* 0x0000007100817220 */ /* 0x000fe20000410000 */
[----:B------:R-:W-:Y:S01]  /*69d0*/  ISETP.GT.AND P3, PT, R134, RZ, PT ;  /* 0x000000ff8600720c */ /* 0x000fe20003f64270 */
[----:B------:R-:W-:Y:S01]  /*69e0*/  FMUL.FTZ R112, R0, R112 ;  /* 0x0000007000707220 */ /* 0x000fe20000410000 */
[----:B------:R-:W-:Y:S01]  /*69f0*/  ISETP.GT.AND P4, PT, R134, 0x1, PT ;  /* 0x000000018600780c */ /* 0x000fe20003f84270 */
[----:B------:R-:W-:Y:S01]  /*6a00*/  FMUL.FTZ R15, R0, R158 ;  /* 0x0000009e000f7220 */ /* 0x000fe20000410000 */
[----:B----4-:R-:W-:Y:S01]  /*6a10*/  FSEL R132, R188, -INF , P3 ;  /* 0xff800000bc847808 */ /* 0x010fe20001800000 */
[----:B------:R-:W-:Y:S01]  /*6a20*/  FMUL.FTZ R153, R0, R133 ;  /* 0x0000008500997220 */ /* 0x000fe20000410000 */
[----:B------:R-:W-:Y:S01]  /*6a30*/  ISETP.GT.AND P3, PT, R134, 0x8, PT ;  /* 0x000000088600780c */ /* 0x000fe20003f64270 */
[----:B------:R-:W4:Y:S01]  /*6a40*/  MUFU.TANH R217, R217 ;  /* 0x000000d900d97308 */ /* 0x000f220000002400 */
[----:B--2---:R-:W-:Y:S01]  /*6a50*/  FSEL R205, R205, -INF , P4 ;  /* 0xff800000cdcd7808 */ /* 0x004fe20002000000 */
[----:B------:R-:W-:Y:S01]  /*6a60*/  FMUL.FTZ R20, R0, R159 ;  /* 0x0000009f00147220 */ /* 0x000fe20000410000 */
[----:B------:R-:W-:Y:S01]  /*6a70*/  FMNMX.FTZ R156, R132, R9, !PT ;  /* 0x00000009849c7209 */ /* 0x000fe20007810000 */
[----:B------:R-:W-:Y:S01]  /*6a80*/  FMUL.FTZ R108, R0, R108 ;  /* 0x0000006c006c7220 */ /* 0x000fe20000410000 */
[----:B------:R-:W-:Y:S01]  /*6a90*/  ISETP.GT.AND P4, PT, R134, 0x9, PT ;  /* 0x000000098600780c */ /* 0x000fe20003f84270 */
[C---:B------:R-:W-:Y:S01]  /*6aa0*/  FMUL.FTZ R127, R0.reuse, R135 ;  /* 0x00000087007f7220 */ /* 0x040fe20000410000 */
[----:B-----5:R-:W-:Y:S01]  /*6ab0*/  FSEL R207, R207, -INF , P3 ;  /* 0xff800000cfcf7808 */ /* 0x020fe20001800000 */
[----:B------:R-:W2:Y:S01]  /*6ac0*/  MUFU.TANH R209, R209 ;  /* 0x000000d100d17308 */ /* 0x000ea20000002400 */
[----:B------:R-:W-:Y:S01]  /*6ad0*/  FMNMX.FTZ R156, R205, R156, !PT ;  /* 0x0000009ccd9c7209 */ /* 0x000fe20007810000 */
[----:B------:R-:W-:Y:S01]  /*6ae0*/  FMUL.FTZ R116, R0, R116 ;  /* 0x0000007400747220 */ /* 0x000fe20000410000 */
[----:B------:R-:W-:Y:S01]  /*6af0*/  ISETP.GT.AND P3, PT, R134, 0x10, PT ;  /* 0x000000108600780c */ /* 0x000fe20003f64270 */
[C---:B------:R-:W-:Y:S01]  /*6b00*/  FMUL.FTZ R88, R0.reuse, R88 ;  /* 0x0000005800587220 */ /* 0x040fe20000410000 */
[----:B0-----:R-:W-:Y:S01]  /*6b10*/  FSEL R211, R211, -INF , P4 ;  /* 0xff800000d3d37808 */ /* 0x001fe20002000000 */
[----:B------:R-:W-:Y:S01]  /*6b20*/  FMUL.FTZ R89, R0, R89 ;  /* 0x0000005900597220 */ /* 0x000fe20000410000 */
[----:B------:R-:W-:Y:S01]  /*6b30*/  FMNMX.FTZ R156, R207, R156, !PT ;  /* 0x0000009ccf9c7209 */ /* 0x000fe20007810000 */
[----:B------:R-:W0:Y:S01]  /*6b40*/  MUFU.TANH R203, R203 ;  /* 0x000000cb00cb7308 */ /* 0x000e220000002400 */
[----:B------:R-:W-:Y:S01]  /*6b50*/  ISETP.GT.AND P4, PT, R134, 0x11, PT ;  /* 0x000000118600780c */ /* 0x000fe20003f84270 */
[----:B------:R-:W-:Y:S01]  /*6b60*/  UIADD3 UR10, UR6, 0x100, URZ ;  /* 0x00000100060a7890 */ /* 0x000fe2000fffe03f */
[----:B-1----:R-:W-:Y:S01]  /*6b70*/  FSEL R213, R213, -INF , P3 ;  /* 0xff800000d5d57808 */ /* 0x002fe20001800000 */
[----:B------:R-:W-:Y:S01]  /*6b80*/  FMUL.FTZ R92, R0, R92 ;  /* 0x0000005c005c7220 */ /* 0x000fe20000410000 */
[----:B------:R-:W-:Y:S01]  /*6b90*/  FMNMX.FTZ R156, R211, R156, !PT ;  /* 0x0000009cd39c7209 */ /* 0x000fe20007810000 */
[----:B------:R-:W-:Y:S01]  /*6ba0*/  UMOV UR11, 0xc0000010 ;  /* 0xc0000010000b7882 */ /* 0x000fe20000000000 */
[----:B------:R-:W-:Y:S01]  /*6bb0*/  ISETP.GT.AND P3, PT, R134, 0x18, PT ;  /* 0x000000188600780c */ /* 0x000fe20003f64270 */
[----:B------:R-:W1:Y:S01]  /*6bc0*/  MUFU.TANH R201, R201 ;  /* 0x000000c900c97308 */ /* 0x000e620000002400 */
[----:B---3--:R-:W-:Y:S01]  /*6bd0*/  FSEL R215, R215, -INF , P4 ;  /* 0xff800000d7d77808 */ /* 0x008fe20002000000 */
[C---:B------:R-:W-:Y:S01]  /*6be0*/  FMUL.FTZ R96, R0.reuse, R96 ;  /* 0x0000006000607220 */ /* 0x040fe20000410000 */
[----:B------:R-:W-:Y:S01]  /*6bf0*/  FMNMX.FTZ R156, R213, R156, !PT ;  /* 0x0000009cd59c7209 */ /* 0x000fe20007810000 */
[----:B------:R-:W-:Y:S01]  /*6c00*/  FMUL.FTZ R100, R0, R100 ;  /* 0x0000006400647220 */ /* 0x000fe20000410000 */
[----:B------:R-:W-:Y:S01]  /*6c10*/  ISETP.GT.AND P4, PT, R134, 0x19, PT ;  /* 0x000000198600780c */ /* 0x000fe20003f84270 */
[C---:B------:R-:W-:Y:S01]  /*6c20*/  FMUL.FTZ R152, R0.reuse, R167 ;  /* 0x000000a700987220 */ /* 0x040fe20000410000 */
[----:B----4-:R-:W-:Y:S01]  /*6c30*/  FSEL R217, R217, -INF , P3 ;  /* 0xff800000d9d97808 */ /* 0x010fe20001800000 */
[----:B------:R-:W3:Y:S01]  /*6c40*/  MUFU.TANH R199, R199 ;  /* 0x000000c700c77308 */ /* 0x000ee20000002400 */
[----:B------:R-:W-:Y:S01]  /*6c50*/  FMNMX.FTZ R156, R215, R156, !PT ;  /* 0x0000009cd79c7209 */ /* 0x000fe20007810000 */
[----:B------:R-:W-:Y:S01]  /*6c60*/  FMUL.FTZ R101, R0, R101 ;  /* 0x0000006500657220 */ /* 0x000fe20000410000 */
[----:B------:R-:W-:Y:S01]  /*6c70*/  ISETP.GT.AND P3, PT, R134, 0x20, PT ;  /* 0x000000208600780c */ /* 0x000fe20003f64270 */
[C---:B------:R-:W-:Y:S01]  /*6c80*/  FMUL.FTZ R22, R0.reuse, R163 ;  /* 0x000000a300167220 */ /* 0x040fe20000410000 */
[----:B--2---:R-:W-:Y:S01]  /*6c90*/  FSEL R209, R209, -INF , P4 ;  /* 0xff800000d1d17808 */ /* 0x004fe20002000000 */
[----:B------:R-:W-:Y:S01]  /*6ca0*/  FMUL.FTZ R21, R0, R162 ;  /* 0x000000a200157220 */ /* 0x000fe20000410000 */
[----:B------:R-:W-:Y:S01]  /*6cb0*/  FMNMX.FTZ R156, R217, R156, !PT ;  /* 0x0000009cd99c7209 */ /* 0x000fe20007810000 */
[----:B------:R-:W2:Y:S01]  /*6cc0*/  MUFU.TANH R197, R197 ;  /* 0x000000c500c57308 */ /* 0x000ea20000002400 */
[----:B------:R-:W-:Y:S01]  /*6cd0*/  ISETP.GT.AND P4, PT, R134, 0x21, PT ;  /* 0x000000218600780c */ /* 0x000fe20003f84270 */
[C---:B------:R-:W-:Y:S01]  /*6ce0*/  FMUL.FTZ R23, R0.reuse, R166 ;  /* 0x000000a600177220 */ /* 0x040fe20000410000 */
[----:B0-----:R-:W-:Y:S01]  /*6cf0*/  FSEL R203, R203, -INF , P3 ;  /* 0xff800000cbcb7808 */ /* 0x001fe20001800000 */
[C---:B------:R-:W-:Y:S01]  /*6d00*/  FMUL.FTZ R110, R0.reuse, R110 ;  /* 0x0000006e006e7220 */ /* 0x040fe20000410000 */
[----:B------:R-:W-:Y:S01]  /*6d10*/  FMNMX.FTZ R156, R209, R156, !PT ;  /* 0x0000009cd19c7209 */ /* 0x000fe20007810000 */
[----:B------:R-:W-:Y:S01]  /*6d20*/  FMUL.FTZ R90, R0, R90 ;  /* 0x0000005a005a7220 */ /* 0x000fe20000410000 */
[----:B------:R-:W-:Y:S01]  /*6d30*/  ISETP.GT.AND P3, PT, R134, 0x28, PT ;  /* 0x000000288600780c */ /* 0x000fe20003f64270 */
[----:B------:R-:W0:Y:S01]  /*6d40*/  MUFU.TANH R195, R195 ;  /* 0x000000c300c37308 */ /* 0x000e220000002400 */
[----:B-1----:R-:W-:Y:S01]  /*6d50*/  FSEL R201, R201, -INF , P4 ;  /* 0xff800000c9c97808 */ /* 0x002fe20002000000 */
[C---:B------:R-:W-:Y:S01]  /*6d60*/  FMUL.FTZ R91, R0.reuse, R91 ;  /* 0x0000005b005b7220 */ /* 0x040fe20000410000 */
[----:B------:R-:W-:Y:S01]  /*6d70*/  FMNMX.FTZ R156, R203, R156, !PT ;  /* 0x0000009ccb9c7209 */ /* 0x000fe20007810000 */
[----:B------:R-:W-:Y:S01]  /*6d80*/  FMUL.FTZ R94, R0, R94 ;  /* 0x0000005e005e7220 */ /* 0x000fe20000410000 */
[----:B------:R-:W-:Y:S01]  /*6d90*/  ISETP.GT.AND P4, PT, R134, 0x29, PT ;  /* 0x000000298600780c */ /* 0x000fe20003f84270 */
[C---:B------:R-:W-:Y:S01]  /*6da0*/  FMUL.FTZ R95, R0.reuse, R95 ;  /* 0x0000005f005f7220 */ /* 0x040fe20000410000 */
[----:B---3--:R-:W-:Y:S01]  /*6db0*/  FSEL R199, R199, -INF , P3 ;  /* 0xff800000c7c77808 */ /* 0x008fe20001800000 */
[----:B------:R-:W1:Y:S01]  /*6dc0*/  MUFU.TANH R193, R193 ;  /* 0x000000c100c17308 */ /* 0x000e620000002400 */
[----:B------:R-:W-:Y:S01]  /*6dd0*/  FMNMX.FTZ R156, R201, R156, !PT ;  /* 0x0000009cc99c7209 */ /* 0x000fe20007810000 */
[----:B------:R-:W-:Y:S01]  /*6de0*/  FMUL.FTZ R98, R0, R98 ;  /* 0x0000006200627220 */ /* 0x000fe20000410000 */
[----:B------:R-:W-:Y:S01]  /*6df0*/  ISETP.GT.AND P3, PT, R134, 0x30, PT ;  /* 0x000000308600780c */ /* 0x000fe20003f64270 */
[C---:B------:R-:W-:Y:S01]  /*6e00*/  FMUL.FTZ R99, R0.reuse, R99 ;  /* 0x0000006300637220 */ /* 0x040fe20000410000 */
[----:B--2---:R-:W-:Y:S01]  /*6e10*/  FSEL R197, R197, -INF , P4 ;  /* 0xff800000c5c57808 */ /* 0x004fe20002000000 */
[----:B------:R-:W-:Y:S01]  /*6e20*/  FMUL.FTZ R103, R0, R103 ;  /* 0x0000006700677220 */ /* 0x000fe20000410000 */
[----:B------:R-:W-:Y:S01]  /*6e30*/  FMNMX.FTZ R156, R199, R156, !PT ;  /* 0x0000009cc79c7209 */ /* 0x000fe20007810000 */
[----:B------:R-:W-:Y:S01]  /*6e40*/  MUFU.TANH R144, R144 ;  /* 0x0000009000907308 */ /* 0x000fe20000002400 */
[----:B------:R-:W-:Y:S01]  /*6e50*/  ISETP.GT.AND P4, PT, R134, 0x31, PT ;  /* 0x000000318600780c */ /* 0x000fe20003f84270 */
[----:B------:R-:W-:Y:S01]  /*6e60*/  UMOV UR7, 0xc0000010 ;  /* 0xc000001000077882 */ /* 0x000fe20000000000 */
[----:B0-----:R-:W-:-:S02]  /*6e70*/  FSEL R195, R195, -INF , P3 ;  /* 0xff800000c3c37808 */ /* 0x001fc40001800000 */
[----:B------:R-:W-:Y:S02]  /*6e80*/  FMNMX.FTZ R156, R197, R156, !PT ;  /* 0x0000009cc59c7209 */ /* 0x000fe40007810000 */
[C---:B------:R-:W-:Y:S01]  /*6e90*/  ISETP.GT.AND P3, PT, R134.reuse, 0x38, PT ;  /* 0x000000388600780c */ /* 0x040fe20003f64270 */
[----:B------:R-:W0:Y:S01]  /*6ea0*/  MUFU.TANH R145, R145 ;  /* 0x0000009100917308 */ /* 0x000e220000002400 */
[----:B-1----:R-:W-:Y:S02]  /*6eb0*/  FSEL R193, R193, -INF , P4 ;  /* 0xff800000c1c17808 */ /* 0x002fe40002000000 */
[----:B------:R-:W-:Y:S02]  /*6ec0*/  FMNMX.FTZ R156, R195, R156, !PT ;  /* 0x0000009cc39c7209 */ /* 0x000fe40007810000 */
[C---:B------:R-:W-:Y:S02]  /*6ed0*/  ISETP.GT.AND P4, PT, R134.reuse, 0x39, PT ;  /* 0x000000398600780c */ /* 0x040fe40003f84270 */
[----:B------:R-:W-:Y:S01]  /*6ee0*/  FMNMX.FTZ R156, R193, R156, !PT ;  /* 0x0000009cc19c7209 */ /* 0x000fe20007810000 */
[----:B------:R-:W1:Y:S01]  /*6ef0*/  MUFU.TANH R146, R146 ;  /* 0x0000009200927308 */ /* 0x000e620000002400 */
[----:B------:R-:W-:-:S02]  /*6f00*/  ISETP.GT.AND P5, PT, R134, 0x89, PT ;  /* 0x000000898600780c */ /* 0x000fc40003fa4270 */
[----:B------:R-:W-:-:S05]  /*6f10*/  ISETP.GT.AND P6, PT, R134, 0x99, PT ;  /* 0x000000998600780c */ /* 0x000fca0003fc4270 */
[----:B------:R-:W2:Y:S01]  /*6f20*/  MUFU.TANH R147, R147 ;  /* 0x0000009300937308 */ /* 0x000ea20000002400 */
[----:B0-----:R-:W-:Y:S02]  /*6f30*/  FSEL R113, R145, -INF , P4 ;  /* 0xff80000091717808 */ /* 0x001fe40002000000 */
[----:B------:R-:W-:-:S05]  /*6f40*/  ISETP.GT.AND P4, PT, R134, 0x41, PT ;  /* 0x000000418600780c */ /* 0x000fca0003f84270 */
[----:B------:R-:W-:Y:S08]  /*6f50*/  MUFU.TANH R106, R105 ;  /* 0x00000069006a7308 */ /* 0x000ff00000002400 */
[----:B------:R-:W-:Y:S08]  /*6f60*/  MUFU.TANH R148, R148 ;  /* 0x0000009400947308 */ /* 0x000ff00000002400 */
[----:B------:R0:W-:Y:S08]  /*6f70*/  MUFU.TANH R105, R107 ;  /* 0x0000006b00697308 */ /* 0x0001f00000002400 */
[----:B------:R-:W3:Y:S01]  /*6f80*/  MUFU.TANH R149, R149 ;  /* 0x0000009500957308 */ /* 0x000ee20000002400 */
[----:B0-----:R-:W-:-:S02]  /*6f90*/  FSEL R107, R144, -INF , P3 ;  /* 0xff800000906b7808 */ /* 0x001fc40001800000 */
[----:B------:R-:W-:Y:S02]  /*6fa0*/  ISETP.GT.AND P3, PT, R134, 0x40, PT ;  /* 0x000000408600780c */ /* 0x000fe40003f64270 */
[----:B------:R-:W-:-:S03]  /*6fb0*/  FMNMX.FTZ R156, R107, R156, !PT ;  /* 0x0000009c6b9c7209 */ /* 0x000fc60007810000 */
[----:B------:R-:W-:Y:S01]  /*6fc0*/  MUFU.TANH R150, R150 ;  /* 0x0000009600967308 */ /* 0x000fe20000002400 */
[----:B------:R-:W-:Y:S01]  /*6fd0*/  FMNMX.FTZ R156, R113, R156, !PT ;  /* 0x0000009c719c7209 */ /* 0x000fe20007810000 */
[----:B------:R-:W-:Y:S02]  /*6fe0*/  WARPGROUP.DEPBAR.LE gsb0, 0x0 ;  /* 0x00008000000079c5 */ /* 0x000fe40000010000 */
[----:B------:R-:W-:Y:S01]  /*6ff0*/  WARPGROUP.ARRIVE ;  /* 0x00000000000079c5 */ /* 0x000fe20000000000 */
[----:B------:R-:W0:Y:S03]  /*7000*/  SHFL.IDX PT, R185, R128, 0x1, 0x1c1f ;  /* 0x003c1f0080b97f89 */ /* 0x000e2600000e0000 */
[----:B------:R1:W-:Y:S02]  /*7010*/  MUFU.TANH R157, R109 ;  /* 0x0000006d009d7308 */ /* 0x0003e40000002400 */
[----:B------:R-:W-:Y:S01]  /*7020*/  QGMMA.64x128x32.F32.E4M3.E4M3 R24, R180, gdesc[UR8], R24, gsb0 ;  /* 0x01e00008b4187df3 */ /* 0x000fe20008000818 */
[----:B------:R-:W-:Y:S01]  /*7030*/  UIADD3 UR10, UR6, 0x200, URZ ;  /* 0x00000200060a7890 */ /* 0x000fe2000fffe03f */
[----:B------:R-:W-:-:S04]  /*7040*/  UMOV UR11, 0xc0000010 ;  /* 0xc0000010000b7882 */ /* 0x000fc80000000000 */
[----:B------:R4:W-:Y:S01]  /*7050*/  MUFU.TANH R158, R112 ;  /* 0x00000070009e7308 */ /* 0x0009e20000002400 */
[----:B-1----:R-:W-:Y:S02]  /*7060*/  FSEL R109, R146, -INF , P3 ;  /* 0xff800000926d7808 */ /* 0x002fe40001800000 */
[----:B------:R-:W-:Y:S02]  /*7070*/  ISETP.GT.AND P3, PT, R134, 0x48, PT ;  /* 0x000000488600780c */ /* 0x000fe40003f64270 */
[----:B------:R-:W-:-:S03]  /*7080*/  FMNMX.FTZ R156, R109, R156, !PT ;  /* 0x0000009c6d9c7209 */ /* 0x000fc60007810000 */
[----:B------:R-:W1:Y:S01]  /*7090*/  MUFU.TANH R151, R151 ;  /* 0x0000009700977308 */ /* 0x000e620000002400 */
[----:B----4-:R-:W-:Y:S01]  /*70a0*/  FMUL.FTZ R112, R0, R117 ;  /* 0x0000007500707220 */ /* 0x010fe20000410000 */
[----:B--2---:R-:W-:Y:S02]  /*70b0*/  FSEL R117, R147, -INF , P4 ;  /* 0xff80000093757808 */ /* 0x004fe40002000000 */
[C---:B------:R-:W-:Y:S02]  /*70c0*/  ISETP.GT.AND P4, PT, R134.reuse, 0x49, PT ;  /* 0x000000498600780c */ /* 0x040fe40003f84270 */
[----:B------:R-:W-:Y:S02]  /*70d0*/  FMNMX.FTZ R156, R117, R156, !PT ;  /* 0x0000009c759c7209 */ /* 0x000fe40007810000 */
[----:B------:R-:W2:Y:S01]  /*70e0*/  MUFU.TANH R154, R154 ;  /* 0x0000009a009a7308 */ /* 0x000ea20000002400 */
[----:B---3--:R-:W-:Y:S02]  /*70f0*/  FSEL R133, R149, -INF , P4 ;  /* 0xff80000095857808 */ /* 0x008fe40002000000 */
[----:B------:R-:W-:-:S02]  /*7100*/  ISETP.GT.AND P4, PT, R134, 0x51, PT ;  /* 0x000000518600780c */ /* 0x000fc40003f84270 */
[----:B0-----:R-:W-:-:S03]  /*7110*/  IADD3 R130, R185, -UR51, R130 ;  /* 0x80000033b9827c10 */ /* 0x001fc6000fffe082 */
[----:B------:R0:W-:Y:S01]  /*7120*/  MUFU.TANH R159, R129 ;  /* 0x00000081009f7308 */ /* 0x0001e20000002400 */
[----:B-1----:R-:W-:Y:S02]  /*7130*/  FSEL R145, R151, -INF , P4 ;  /* 0xff80000097917808 */ /* 0x002fe40002000000 */
[----:B------:R-:W-:-:S05]  /*7140*/  ISETP.GT.AND P4, PT, R134, 0x59, PT ;  /* 0x000000598600780c */ /* 0x000fca0003f84270 */
[----:B------:R-:W1:Y:S01]  /*7150*/  MUFU.TANH R153, R153 ;  /* 0x0000009900997308 */ /* 0x000e620000002400 */
[----:B0-----:R-:W-:Y:S02]  /*7160*/  FSEL R129, R148, -INF , P3 ;  /* 0xff80000094817808 */ /* 0x001fe40001800000 */
[----:B------:R-:W-:Y:S02]  /*7170*/  ISETP.GT.AND P3, PT, R134, 0x50, PT ;  /* 0x000000508600780c */ /* 0x000fe40003f64270 */
[----:B------:R-:W-:Y:S02]  /*7180*/  FMNMX.FTZ R156, R129, R156, !PT ;  /* 0x0000009c819c7209 */ /* 0x000fe40007810000 */
[----:B------:R-:W-:Y:S01]  /*7190*/  FSEL R131, R150, -INF , P3 ;  /* 0xff80000096837808 */ /* 0x000fe20001800000 */
[----:B------:R-:W0:Y:S01]  /*71a0*/  MUFU.TANH R155, R155 ;  /* 0x0000009b009b7308 */ /* 0x000e220000002400 */
[----:B------:R-:W-:Y:S02]  /*71b0*/  FMNMX.FTZ R156, R133, R156, !PT ;  /* 0x0000009c859c7209 */ /* 0x000fe40007810000 */
[----:B------:R-:W-:-:S02]  /*71c0*/  ISETP.GT.AND P3, PT, R134, 0x58, PT ;  /* 0x000000588600780c */ /* 0x000fc40003f64270 */
[----:B------:R-:W-:Y:S02]  /*71d0*/  FMNMX.FTZ R156, R131, R156, !PT ;  /* 0x0000009c839c7209 */ /* 0x000fe40007810000 */
[----:B--2---:R-:W-:Y:S01]  /*71e0*/  FSEL R135, R154, -INF , P3 ;  /* 0xff8000009a877808 */ /* 0x004fe20001800000 */
[----:B------:R-:W2:Y:S01]  /*71f0*/  MUFU.TANH R108, R108 ;  /* 0x0000006c006c7308 */ /* 0x000ea20000002400 */
[----:B------:R-:W-:Y:S02]  /*7200*/  FMNMX.FTZ R156, R145, R156, !PT ;  /* 0x0000009c919c7209 */ /* 0x000fe40007810000 */
[C---:B------:R-:W-:Y:S02]  /*7210*/  ISETP.GT.AND P3, PT, R134.reuse, 0x60, PT ;  /* 0x000000608600780c */ /* 0x040fe40003f64270 */
[----:B-1----:R-:W-:Y:S02]  /*7220*/  FSEL R147, R153, -INF , P4 ;  /* 0xff80000099937808 */ /* 0x002fe40002000000 */
[----:B------:R-:W-:Y:S01]  /*7230*/  FMNMX.FTZ R156, R135, R156, !PT ;  /* 0x0000009c879c7209 */ /* 0x000fe20007810000 */
[----:B------:R1:W-:Y:S01]  /*7240*/  MUFU.TANH R144, R88 ;  /* 0x0000005800907308 */ /* 0x0003e20000002400 */
[----:B------:R-:W-:-:S02]  /*7250*/  ISETP.GT.AND P4, PT, R134, 0x61, PT ;  /* 0x000000618600780c */ /* 0x000fc40003f84270 */
[----:B0-----:R-:W-:Y:S02]  /*7260*/  FSEL R149, R155, -INF , P3 ;  /* 0xff8000009b957808 */ /* 0x001fe40001800000 */
[----:B------:R-:W-:Y:S02]  /*7270*/  FMNMX.FTZ R156, R147, R156, !PT ;  /* 0x0000009c939c7209 */ /* 0x000fe40007810000 */
[----:B------:R-:W-:Y:S01]  /*7280*/  ISETP.GT.AND P3, PT, R134, 0x68, PT ;  /* 0x000000688600780c */ /* 0x000fe20003f64270 */
[----:B------:R-:W0:Y:S01]  /*7290*/  MUFU.TANH R116, R116 ;  /* 0x0000007400747308 */ /* 0x000e220000002400 */
[----:B------:R-:W-:Y:S01]  /*72a0*/  FSEL R151, R106, -INF , P4 ;  /* 0xff8000006a977808 */ /* 0x000fe20002000000 */
[C---:B-1----:R-:W-:Y:S01]  /*72b0*/  FMUL.FTZ R88, R0.reuse, R93 ;  /* 0x0000005d00587220 */ /* 0x042fe20000410000 */
[----:B------:R-:W-:Y:S01]  /*72c0*/  FMNMX.FTZ R156, R149, R156, !PT ;  /* 0x0000009c959c7209 */ /* 0x000fe20007810000 */
[----:B------:R-:W-:Y:S01]  /*72d0*/  FMUL.FTZ R106, R0, R115 ;  /* 0x00000073006a7220 */ /* 0x000fe20000410000 */
[----:B------:R-:W-:-:S02]  /*72e0*/  ISETP.GT.AND P4, PT, R134, 0x69, PT ;  /* 0x000000698600780c */ /* 0x000fc40003f84270 */
[----:B--2---:R-:W-:Y:S01]  /*72f0*/  FSEL R93, R108, -INF , P3 ;  /* 0xff8000006c5d7808 */ /* 0x004fe20001800000 */
[----:B------:R-:W1:Y:S01]  /*7300*/  MUFU.TANH R112, R112 ;  /* 0x0000007000707308 */ /* 0x000e620000002400 */
[----:B------:R-:W-:Y:S01]  /*7310*/  FMNMX.FTZ R156, R151, R156, !PT ;  /* 0x0000009c979c7209 */ /* 0x000fe20007810000 */
[----:B------:R-:W-:Y:S01]  /*7320*/  FMUL.FTZ R108, R0, R118 ;  /* 0x00000076006c7220 */ /* 0x000fe20000410000 */
[C---:B------:R-:W-:Y:S02]  /*7330*/  ISETP.GT.AND P3, PT, R134.reuse, 0x70, PT ;  /* 0x000000708600780c */ /* 0x040fe40003f64270 */
[----:B------:R-:W-:Y:S02]  /*7340*/  FSEL R155, R157, -INF , P4 ;  /* 0xff8000009d9b7808 */ /* 0x000fe40002000000 */
[----:B------:R-:W-:Y:S01]  /*7350*/  FMNMX.FTZ R156, R93, R156, !PT ;  /* 0x0000009c5d9c7209 */ /* 0x000fe20007810000 */
[----:B------:R2:W-:Y:S01]  /*7360*/  MUFU.TANH R189, R88 ;  /* 0x0000005800bd7308 */ /* 0x0005e20000002400 */
[----:B------:R-:W-:-:S02]  /*7370*/  ISETP.GT.AND P4, PT, R134, 0x71, PT ;  /* 0x000000718600780c */ /* 0x000fc40003f84270 */
[----:B------:R-:W-:Y:S02]  /*7380*/  FSEL R153, R158, -INF , P3 ;  /* 0xff8000009e997808 */ /* 0x000fe40001800000 */
[----:B------:R-:W-:Y:S02]  /*7390*/  FMNMX.FTZ R156, R155, R156, !PT ;  /* 0x0000009c9b9c7209 */ /* 0x000fe40007810000 */
[----:B------:R-:W-:Y:S01]  /*73a0*/  ISETP.GT.AND P3, PT, R134, 0x78, PT ;  /* 0x000000788600780c */ /* 0x000fe20003f64270 */
[----:B------:R-:W3:Y:S01]  /*73b0*/  MUFU.TANH R89, R89 ;  /* 0x0000005900597308 */ /* 0x000ee20000002400 */
[----:B--2---:R-:W-:Y:S01]  /*73c0*/  FMUL.FTZ R88, R0, R97 ;  /* 0x0000006100587220 */ /* 0x004fe20000410000 */
[----:B------:R-:W-:Y:S02]  /*73d0*/  FSEL R97, R159, -INF , P4 ;  /* 0xff8000009f617808 */ /* 0x000fe40002000000 */
[----:B------:R-:W-:Y:S02]  /*73e0*/  FMNMX.FTZ R156, R153, R156, !PT ;  /* 0x0000009c999c7209 */ /* 0x000fe40007810000 */
[----:B------:R-:W-:-:S02]  /*73f0*/  ISETP.GT.AND P4, PT, R134, 0x79, PT ;  /* 0x000000798600780c */ /* 0x000fc40003f84270 */
[----:B------:R-:W2:Y:S01]  /*7400*/  MUFU.TANH R92, R92 ;  /* 0x0000005c005c7308 */ /* 0x000ea20000002400 */
[----:B0-----:R-:W-:Y:S02]  /*7410*/  FSEL R157, R116, -INF , P3 ;  /* 0xff800000749d7808 */ /* 0x001fe40001800000 */
[----:B------:R-:W-:Y:S02]  /*7420*/  FMNMX.FTZ R156, R97, R156, !PT ;  /* 0x0000009c619c7209 */ /* 0x000fe40007810000 */
[----:B------:R-:W-:Y:S02]  /*7430*/  ISETP.GT.AND P3, PT, R134, 0x80, PT ;  /* 0x000000808600780c */ /* 0x000fe40003f64270 */
[----:B-1----:R-:W-:Y:S01]  /*7440*/  FSEL R161, R112, -INF , P4 ;  /* 0xff80000070a17808 */ /* 0x002fe20002000000 */
[----:B------:R-:W0:Y:S01]  /*7450*/  MUFU.TANH R96, R96 ;  /* 0x0000006000607308 */ /* 0x000e220000002400 */
[----:B------:R-:W-:Y:S02]  /*7460*/  FMNMX.FTZ R156, R157, R156, !PT ;  /* 0x0000009c9d9c7209 */ /* 0x000fe40007810000 */
[----:B------:R-:W-:-:S02]  /*7470*/  ISETP.GT.AND P4, PT, R134, 0x81, PT ;  /* 0x000000818600780c */ /* 0x000fc40003f84270 */
[----:B------:R-:W-:Y:S02]  /*7480*/  FSEL R159, R144, -INF , P3 ;  /* 0xff800000909f7808 */ /* 0x000fe40001800000 */
[----:B------:R-:W-:Y:S01]  /*7490*/  FMNMX.FTZ R156, R161, R156, !PT ;  /* 0x0000009ca19c7209 */ /* 0x000fe20007810000 */
[----:B------:R-:W1:Y:S01]  /*74a0*/  MUFU.TANH R88, R88 ;  /* 0x0000005800587308 */ /* 0x000e620000002400 */
[----:B------:R-:W-:Y:S02]  /*74b0*/  ISETP.GT.AND P3, PT, R134, 0x88, PT ;  /* 0x000000888600780c */ /* 0x000fe40003f64270 */
[----:B---3--:R-:W-:Y:S02]  /*74c0*/  FSEL R191, R89, -INF , P4 ;  /* 0xff80000059bf7808 */ /* 0x008fe40002000000 */
[----:B------:R-:W-:Y:S02]  /*74d0*/  FMNMX.FTZ R156, R159, R156, !PT ;  /* 0x0000009c9f9c7209 */ /* 0x000fe40007810000 */
[----:B--2---:R-:W-:Y:S01]  /*74e0*/  FSEL R167, R92, -INF , P3 ;  /* 0xff8000005ca77808 */ /* 0x004fe20001800000 */
[----:B------:R-:W2:Y:S01]  /*74f0*/  MUFU.TANH R100, R100 ;  /* 0x0000006400647308 */ /* 0x000ea20000002400 */
[----:B------:R-:W-:-:S02]  /*7500*/  FMNMX.FTZ R156, R191, R156, !PT ;  /* 0x0000009cbf9c7209 */ /* 0x000fc40007810000 */
[C---:B------:R-:W-:Y:S02]  /*7510*/  ISETP.GT.AND P4, PT, R134.reuse, 0x90, PT ;  /* 0x000000908600780c */ /* 0x040fe40003f84270 */
[----:B------:R-:W-:Y:S02]  /*7520*/  FSEL R189, R189, -INF , P5 ;  /* 0xff800000bdbd7808 */ /* 0x000fe40002800000 */
[----:B------:R-:W-:Y:S01]  /*7530*/  FMNMX.FTZ R156, R167, R156, !PT ;  /* 0x0000009ca79c7209 */ /* 0x000fe20007810000 */
[----:B------:R2:W3:Y:S01]  /*7540*/  MUFU.TANH R89, R101 ;  /* 0x0000006500597308 */ /* 0x0004e20000002400 */
[----:B------:R-:W-:Y:S02]  /*7550*/  ISETP.GT.AND P3, PT, R134, 0x91, PT ;  /* 0x000000918600780c */ /* 0x000fe40003f64270 */
[----:B0-----:R-:W-:Y:S01]  /*7560*/  FSEL R163, R96, -INF , P4 ;  /* 0xff80000060a37808 */ /* 0x001fe20002000000 */
[----:B------:R-:W-:Y:S01]  /*7570*/  FMUL.FTZ R96, R0, R111 ;  /* 0x0000006f00607220 */ /* 0x000fe20000410000 */
[----:B------:R-:W-:-:S02]  /*7580*/  FMNMX.FTZ R156, R189, R156, !PT ;  /* 0x0000009cbd9c7209 */ /* 0x000fc40007810000 */
[----:B------:R-:W-:Y:S01]  /*7590*/  ISETP.GT.AND P5, PT, R134, 0x98, PT ;  /* 0x000000988600780c */ /* 0x000fe20003fa4270 */
[----:B------:R-:W0:Y:S01]  /*75a0*/  MUFU.TANH R13, R13 ;  /* 0x0000000d000d7308 */ /* 0x000e220000002400 */
[----:B-1----:R-:W-:Y:S01]  /*75b0*/  FSEL R165, R88, -INF , P3 ;  /* 0xff80000058a57808 */ /* 0x002fe20001800000 */
[----:B------:R-:W-:Y:S02]  /*75c0*/  WARPGROUP.DEPBAR.LE gsb0, 0x0 ;  /* 0x00008000000079c5 */ /* 0x000fe40000010000 */
[----:B------:R-:W-:Y:S01]  /*75d0*/  FMNMX.FTZ R156, R163, R156, !PT ;  /* 0x0000009ca39c7209 */ /* 0x000fe20007810000 */
[----:B------:R-:W1:Y:S01]  /*75e0*/  LDC R88, c[0x0][0x988] ;  /* 0x00026200ff587b82 */ /* 0x000e620000000800 */
[----:B--2---:R-:W-:Y:S01]  /*75f0*/  FSEL R101, R100, -INF , P5 ;  /* 0xff80000064657808 */ /* 0x004fe20002800000 */
[----:B------:R-:W-:Y:S01]  /*7600*/  FMUL.FTZ R100, R0, R114 ;  /* 0x0000007200647220 */ /* 0x000fe20000410000 */
[----:B------:R-:W-:Y:S01]  /*7610*/  FMNMX.FTZ R156, R165, R156, !PT ;  /* 0x0000009ca59c7209 */ /* 0x000fe20007810000 */
[----:B------:R-:W2:Y:S01]  /*7620*/  MUFU.TANH R14, R14 ;  /* 0x0000000e000e7308 */ /* 0x000ea20000002400 */
[----:B---3--:R-:W-:Y:S01]  /*7630*/  FSEL R111, R89, -INF , P6 ;  /* 0xff800000596f7808 */ /* 0x008fe20003000000 */
[----:B------:R-:W-:Y:S01]  /*7640*/  WARPGROUP.ARRIVE ;  /* 0x00000000000079c5 */ /* 0x000fe20000000000 */
[----:B------:R-:W-:-:S02]  /*7650*/  FMNMX.FTZ R156, R101, R156, !PT ;  /* 0x0000009c659c7209 */ /* 0x000fc40007810000 */
[C---:B------:R-:W-:Y:S02]  /*7660*/  ISETP.GT.AND P4, PT, R130.reuse, RZ, PT ;  /* 0x000000ff8200720c */ /* 0x040fe40003f84270 */
[----:B------:R-:W-:Y:S01]  /*7670*/  FMNMX.FTZ R156, R111, R156, !PT ;  /* 0x0000009c6f9c7209 */ /* 0x000fe20007810000 */
[----:B------:R-:W3:Y:S01]  /*7680*/  MUFU.TANH R15, R15 ;  /* 0x0000000f000f7308 */ /* 0x000ee20000002400 */
[C---:B------:R-:W-:Y:S01]  /*7690*/  ISETP.GT.AND P5, PT, R130.reuse, 0x1, PT ;  /* 0x000000018200780c */ /* 0x040fe20003fa4270 */
[----:B------:R-:W-:Y:S01]  /*76a0*/  QGMMA.64x128x32.F32.E4M3.E4M3 R24, R176, gdesc[UR8], R24, gsb0 ;  /* 0x01e00008b0187df3 */ /* 0x000fe20008000818 */
[----:B0-----:R-:W-:Y:S01]  /*76b0*/  FSEL R13, R13, -INF , P4 ;  /* 0xff8000000d0d7808 */ /* 0x001fe20002000000 */
[----:B------:R-:W0:Y:S01]  /*76c0*/  SHFL.BFLY PT, R89, R156, 0x2, 0x1f ;  /* 0x0c401f009c597f89 */ /* 0x000e2200000e0000 */
[----:B------:R-:W-:Y:S01]  /*76d0*/  ISETP.GT.AND P4, PT, R130, 0x8, PT ;  /* 0x000000088200780c */ /* 0x000fe20003f84270 */
[----:B------:R-:W-:Y:S02]  /*76e0*/  UIADD3 UR10, UR6, 0x300, URZ ;  /* 0x00000300060a7890 */ /* 0x000fe4000fffe03f */
[----:B------:R-:W4:Y:S01]  /*76f0*/  MUFU.TANH R20, R20 ;  /* 0x0000001400147308 */ /* 0x000f220000002400 */
[----:B--2---:R-:W-:Y:S01]  /*7700*/  FSEL R181, R14, -INF , P5 ;  /* 0xff8000000eb57808 */ /* 0x004fe20002800000 */
[----:B------:R-:W-:Y:S01]  /*7710*/  UMOV UR11, 0xc0000010 ;  /* 0xc0000010000b7882 */ /* 0x000fe20000000000 */
[----:B------:R-:W-:Y:S01]  /*7720*/  FMNMX.FTZ R14, R13, R10, !PT ;  /* 0x0000000a0d0e7209 */ /* 0x000fe20007810000 */
[----:B------:R-:W-:Y:S01]  /*7730*/  UIADD3 UR6, UR6, 0x400, URZ ;  /* 0x0000040006067890 */ /* 0x000fe2000fffe03f */
[----:B------:R-:W-:-:S02]  /*7740*/  ISETP.GT.AND P5, PT, R130, 0x9, PT ;  /* 0x000000098200780c */ /* 0x000fc40003fa4270 */
[----:B------:R-:W-:Y:S01]  /*7750*/  FMNMX.FTZ R14, R181, R14, !PT ;  /* 0x0000000eb50e7209 */ /* 0x000fe20007810000 */
[----:B------:R-:W2:Y:S01]  /*7760*/  MUFU.TANH R21, R21 ;  /* 0x0000001500157308 */ /* 0x000ea20000002400 */
[----:B---3--:R-:W-:Y:S02]  /*7770*/  FSEL R183, R15, -INF , P4 ;  /* 0xff8000000fb77808 */ /* 0x008fe40002000000 */
[----:B------:R-:W-:-:S05]  /*7780*/  ISETP.GT.AND P4, PT, R130, 0x10, PT ;  /* 0x000000108200780c */ /* 0x000fca0003f84270 */
[----:B------:R-:W3:Y:S01]  /*7790*/  MUFU.TANH R22, R22 ;  /* 0x0000001600167308 */ /* 0x000ee20000002400 */
[----:B----4-:R-:W-:Y:S02]  /*77a0*/  FSEL R187, R20, -INF , P5 ;  /* 0xff80000014bb7808 */ /* 0x010fe40002800000 */
[----:B------:R-:W-:Y:S02]  /*77b0*/  FMNMX.FTZ R20, R183, R14, !PT ;  /* 0x0000000eb7147209 */ /* 0x000fe40007810000 */
[----:B0-----:R-:W-:Y:S02]  /*77c0*/  FMNMX.FTZ R112, R156, R89, !PT ;  /* 0x000000599c707209 */ /* 0x001fe40007810000 */
[----:B------:R-:W-:Y:S01]  /*77d0*/  ISETP.GT.AND P5, PT, R130, 0x11, PT ;  /* 0x000000118200780c */ /* 0x000fe20003fa4270 */
[----:B------:R-:W0:Y:S01]  /*77e0*/  MUFU.TANH R23, R23 ;  /* 0x0000001700177308 */ /* 0x000e220000002400 */
[----:B--2---:R-:W-:Y:S01]  /*77f0*/  FSEL R21, R21, -INF , P4 ;  /* 0xff80000015157808 */ /* 0x004fe20002000000 */
[----:B------:R-:W2:Y:S01]  /*7800*/  SHFL.BFLY PT, R89, R112, 0x1, 0x1f ;  /* 0x0c201f0070597f89 */ /* 0x000ea200000e0000 */
[----:B------:R-:W-:-:S02]  /*7810*/  FMNMX.FTZ R20, R187, R20, !PT ;  /* 0x00000014bb147209 */ /* 0x000fc40007810000 */
[----:B------:R-:W-:Y:S02]  /*7820*/  ISETP.GT.AND P4, PT, R130, 0x18, PT ;  /* 0x000000188200780c */ /* 0x000fe40003f84270 */
[----:B------:R-:W-:Y:S01]  /*7830*/  FMNMX.FTZ R20, R21, R20, !PT ;  /* 0x0000001415147209 */ /* 0x000fe20007810000 */
[----:B------:R-:W4:Y:S08]  /*7840*/  MUFU.TANH R152, R152 ;  /* 0x0000009800987308 */ /* 0x000f300000002400 */
[----:B------:R-:W5:Y:S08]  /*7850*/  MUFU.TANH R136, R136 ;  /* 0x0000008800887308 */ /* 0x000f700000002400 */
[----:B------:R-:W5:Y:S01]  /*7860*/  MUFU.TANH R137, R137 ;  /* 0x0000008900897308 */ /* 0x000f620000002400 */
[----:B--2---:R-:W-:Y:S01]  /*7870*/  FMNMX.FTZ R89, R112, R89, !PT ;  /* 0x0000005970597209 */ /* 0x004fe20007810000 */
[----:B------:R-:W-:-:S03]  /*7880*/  FMUL.FTZ R112, R0, R102 ;  /* 0x0000006600707220 */ /* 0x000fc60000410000 */
[C---:B------:R-:W-:Y:S01]  /*7890*/  FSETP.NEU.FTZ.AND P3, PT, R89.reuse, -INF , PT ;  /* 0xff8000005900780b */ /* 0x040fe20003f7d000 */
[----:B-1----:R-:W-:-:S02]  /*78a0*/  FFMA.FTZ R102, R89, R88, -8 ;  /* 0xc100000059667423 */ /* 0x002fc40000010058 */
[----:B------:R-:W1:Y:S01]  /*78b0*/  MUFU.TANH R138, R138 ;  /* 0x0000008a008a7308 */ /* 0x000e620000002400 */
[----:B------:R-:W-:Y:S02]  /*78c0*/  FSEL R144, R89, RZ, P3 ;  /* 0x000000ff59907208 */ /* 0x000fe40001800000 */
[----:B------:R-:W-:-:S05]  /*78d0*/  FSEL R102, R102, RZ, P3 ;  /* 0x000000ff66667208 */ /* 0x000fca0001800000 */
[----:B------:R-:W2:Y:S01]  /*78e0*/  MUFU.TANH R139, R139 ;  /* 0x0000008b008b7308 */ /* 0x000ea20000002400 */
[----:B------:R-:W-:-:S01]  /*78f0*/  FFMA.FTZ R115, R132, R88, -R102 ;  /* 0x0000005884737223 */ /* 0x000fc20000010866 */
[-CC-:B------:R-:W-:Y:S01]  /*7900*/  FFMA.FTZ R132, R203, R88.reuse, -R102.reuse ;  /* 0x00000058cb847223 */ /* 0x180fe20000010866 */
[----:B---3--:R-:W-:Y:S01]  /*7910*/  FSEL R203, R22, -INF , P5 ;  /* 0xff80000016cb7808 */ /* 0x008fe20002800000 */
[-CC-:B------:R-:W-:Y:S01]  /*7920*/  FFMA.FTZ R134, R201, R88.reuse, -R102.reuse ;  /* 0x00000058c9867223 */ /* 0x180fe20000010866 */
[C---:B------:R-:W-:Y:S01]  /*7930*/  ISETP.GT.AND P5, PT, R130.reuse, 0x19, PT ;  /* 0x000000198200780c */ /* 0x040fe20003fa4270 */
[--C-:B------:R-:W-:Y:S01]  /*7940*/  FFMA.FTZ R114, R205, R88, -R102.reuse ;  /* 0x00000058cd727223 */ /* 0x100fe20000010866 */
[----:B0-----:R-:W-:Y:S01]  /*7950*/  FSEL R201, R23, -INF , P4 ;  /* 0xff80000017c97808 */ /* 0x001fe20002000000 */
[----:B------:R0:W-:Y:S01]  /*7960*/  MUFU.EX2 R14, R132 ;  /* 0x00000084000e7308 */ /* 0x0001e20000000800 */
[----:B------:R-:W-:Y:S01]  /*7970*/  FMNMX.FTZ R20, R203, R20, !PT ;  /* 0x00000014cb147209 */ /* 0x000fe20007810000 */
[-CC-:B------:R-:W-:Y:S01]  /*7980*/  FFMA.FTZ R116, R207, R88.reuse, -R102.reuse ;  /* 0x00000058cf747223 */ /* 0x180fe20000010866 */
[----:B------:R-:W-:Y:S01]  /*7990*/  ISETP.GT.AND P4, PT, R130, 0x20, PT ;  /* 0x000000208200780c */ /* 0x000fe20003f84270 */
[-CC-:B------:R-:W-:Y:S01]  /*79a0*/  FFMA.FTZ R209, R209, R88.reuse, -R102.reuse ;  /* 0x00000058d1d17223 */ /* 0x180fe20000010866 */
[----:B----4-:R-:W-:Y:S01]  /*79b0*/  FSEL R205, R152, -INF , P5 ;  /* 0xff80000098cd7808 */ /* 0x010fe20002800000 */
[--C-:B------:R-:W-:Y:S01]  /*79c0*/  FFMA.FTZ R118, R213, R88, -R102.reuse ;  /* 0x00000058d5767223 */ /* 0x100fe20000010866 */
[----:B------:R-:W-:Y:S01]  /*79d0*/  FMNMX.FTZ R22, R201, R20, !PT ;  /* 0x00000014c9167209 */ /* 0x000fe20007810000 */
[----:B------:R-:W-:Y:S01]  /*79e0*/  MUFU.TANH R140, R140 ;  /* 0x0000008c008c7308 */ /* 0x000fe20000002400 */
[----:B0-----:R-:W-:-:S01]  /*79f0*/  FFMA.FTZ R132, R199, R88, -R102 ;  /* 0x00000058c7847223 */ /* 0x001fc20000010866 */
[----:B------:R-:W-:Y:S01]  /*7a00*/  ISETP.GT.AND P5, PT, R130, 0x21, PT ;  /* 0x000000218200780c */ /* 0x000fe20003fa4270 */
[----:B------:R-:W-:-:S01]  /*7a10*/  FFMA.FTZ R185, R215, R88, -R102 ;  /* 0x00000058d7b97223 */ /* 0x000fc20000010866 */
[----:B-----5:R-:W-:Y:S01]  /*7a20*/  FSEL R199, R136, -INF , P4 ;  /* 0xff80000088c77808 */ /* 0x020fe20002000000 */
[----:B------:R-:W-:-:S01]  /*7a30*/  FFMA.FTZ R128, R217, R88, -R102 ;  /* 0x00000058d9807223 */ /* 0x000fc20000010866 */
[----:B------:R-:W-:Y:S01]  /*7a40*/  FMNMX.FTZ R22, R205, R22, !PT ;  /* 0x00000016cd167209 */ /* 0x000fe20007810000 */
[----:B------:R-:W-:-:S01]  /*7a50*/  FFMA.FTZ R197, R197, R88, -R102 ;  /* 0x00000058c5c57223 */ /* 0x000fc20000010866 */
[----:B------:R-:W0:Y:S01]  /*7a60*/  MUFU.TANH R141, R141 ;  /* 0x0000008d008d7308 */ /* 0x000e220000002400 */
[C---:B------:R-:W-:Y:S01]  /*7a70*/  ISETP.GT.AND P4, PT, R130.reuse, 0x28, PT ;  /* 0x000000288200780c */ /* 0x040fe20003f84270 */
[-CC-:B------:R-:W-:Y:S01]  /*7a80*/  FFMA.FTZ R193, R193, R88.reuse, -R102.reuse ;  /* 0x00000058c1c17223 */ /* 0x180fe20000010866 */
[----:B------:R-:W-:Y:S01]  /*7a90*/  FSEL R137, R137, -INF , P5 ;  /* 0xff80000089897808 */ /* 0x000fe20002800000 */
[--C-:B------:R-:W-:Y:S01]  /*7aa0*/  FFMA.FTZ R107, R107, R88, -R102.reuse ;  /* 0x000000586b6b7223 */ /* 0x100fe20000010866 */
[----:B------:R-:W-:Y:S01]  /*7ab0*/  FMNMX.FTZ R22, R199, R22, !PT ;  /* 0x00000016c7167209 */ /* 0x000fe20007810000 */
[-CC-:B------:R-:W-:Y:S01]  /*7ac0*/  FFMA.FTZ R109, R109, R88.reuse, -R102.reuse ;  /* 0x000000586d6d7223 */ /* 0x180fe20000010866 */
[----:B------:R-:W-:Y:S01]  /*7ad0*/  ISETP.GT.AND P5, PT, R130, 0x29, PT ;  /* 0x000000298200780c */ /* 0x000fe20003fa4270 */
[----:B------:R-:W-:Y:S01]  /*7ae0*/  MUFU.TANH R142, R142 ;  /* 0x0000008e008e7308 */ /* 0x000fe20000002400 */
[----:B-1----:R-:W-:Y:S01]  /*7af0*/  FSEL R207, R138, -INF , P4 ;  /* 0xff8000008acf7808 */ /* 0x002fe20002000000 */
[--C-:B------:R-:W-:Y:S01]  /*7b00*/  FFMA.FTZ R133, R133, R88, -R102.reuse ;  /* 0x0000005885857223 */ /* 0x100fe20000010866 */
[----:B------:R-:W-:Y:S01]  /*7b10*/  FMNMX.FTZ R22, R137, R22, !PT ;  /* 0x0000001689167209 */ /* 0x000fe20007810000 */
[-CC-:B------:R-:W-:Y:S01]  /*7b20*/  FFMA.FTZ R145, R145, R88.reuse, -R102.reuse ;  /* 0x0000005891917223 */ /* 0x180fe20000010866 */
[C---:B------:R-:W-:Y:S01]  /*7b30*/  ISETP.GT.AND P4, PT, R130.reuse, 0x30, PT ;  /* 0x000000308200780c */ /* 0x040fe20003f84270 */
[-CC-:B------:R-:W-:Y:S01]  /*7b40*/  FFMA.FTZ R151, R151, R88.reuse, -R102.reuse ;  /* 0x0000005897977223 */ /* 0x180fe20000010866 */
[----:B--2---:R-:W-:Y:S01]  /*7b50*/  FSEL R139, R139, -INF , P5 ;  /* 0xff8000008b8b7808 */ /* 0x004fe20002800000 */
[----:B------:R-:W1:Y:S01]  /*7b60*/  MUFU.TANH R143, R143 ;  /* 0x0000008f008f7308 */ /* 0x000e620000002400 */
[----:B------:R-:W-:Y:S01]  /*7b70*/  ISETP.GT.AND P5, PT, R130, 0x31, PT ;  /* 0x000000318200780c */ /* 0x000fe20003fa4270 */
[-CC-:B------:R-:W-:Y:S01]  /*7b80*/  FFMA.FTZ R93, R93, R88.reuse, -R102.reuse ;  /* 0x000000585d5d7223 */ /* 0x180fe20000010866 */
[----:B------:R-:W-:-:S01]  /*7b90*/  FFMA.FTZ R97, R97, R88, -R102 ;  /* 0x0000005861617223 */ /* 0x000fc20000010866 */
[----:B------:R-:W-:Y:S01]  /*7ba0*/  FFMA.FTZ R101, R101, R88, -R102 ;  /* 0x0000005865657223 */ /* 0x000fe20000010866 */
[----:B0-----:R-:W-:-:S02]  /*7bb0*/  FSEL R141, R141, -INF , P5 ;  /* 0xff8000008d8d7808 */ /* 0x001fc40002800000 */
[----:B------:R-:W-:Y:S01]  /*7bc0*/  ISETP.GT.AND P5, PT, R130, 0x39, PT ;  /* 0x000000398200780c */ /* 0x000fe20003fa4270 */
[----:B------:R0:W-:Y:S08]  /*7bd0*/  MUFU.EX2 R20, R132 ;  /* 0x0000008400147308 */ /* 0x0001f00000000800 */
[----:B------:R2:W-:Y:S01]  /*7be0*/  MUFU.EX2 R23, R134 ;  /* 0x0000008600177308 */ /* 0x0005e20000000800 */
[----:B0-----:R-:W-:-:S02]  /*7bf0*/  FMNMX.FTZ R132, R207, R22, !PT ;  /* 0x00000016cf847209 */ /* 0x001fc40007810000 */
[----:B-1----:R-:W-:Y:S02]  /*7c00*/  FSEL R143, R143, -INF , P5 ;  /* 0xff8000008f8f7808 */ /* 0x002fe40002800000 */
[----:B------:R-:W-:Y:S02]  /*7c10*/  FMNMX.FTZ R132, R139, R132, !PT ;  /* 0x000000848b847209 */ /* 0x000fe40007810000 */
[----:B------:R-:W-:Y:S01]  /*7c20*/  ISETP.GT.AND P5, PT, R130, 0x41, PT ;  /* 0x000000418200780c */ /* 0x000fe20003fa4270 */
[----:B------:R-:W-:Y:S01]  /*7c30*/  MUFU.TANH R120, R120 ;  /* 0x0000007800787308 */ /* 0x000fe20000002400 */
[----:B--2---:R-:W-:-:S01]  /*7c40*/  FFMA.FTZ R134, R195, R88, -R102 ;  /* 0x00000058c3867223 */ /* 0x004fc20000010866 */
[----:B------:R-:W-:Y:S02]  /*7c50*/  FSEL R195, R140, -INF , P4 ;  /* 0xff8000008cc37808 */ /* 0x000fe40002000000 */
[----:B------:R-:W-:Y:S02]  /*7c60*/  ISETP.GT.AND P4, PT, R130, 0x38, PT ;  /* 0x000000388200780c */ /* 0x000fe40003f84270 */
[----:B------:R-:W-:-:S02]  /*7c70*/  FMNMX.FTZ R132, R195, R132, !PT ;  /* 0x00000084c3847209 */ /* 0x000fc40007810000 */
[----:B------:R-:W0:Y:S01]  /*7c80*/  MUFU.TANH R121, R121 ;  /* 0x0000007900797308 */ /* 0x000e220000002400 */
[----:B------:R-:W-:Y:S02]  /*7c90*/  WARPGROUP.DEPBAR.LE gsb0, 0x0 ;  /* 0x00008000000079c5 */ /* 0x000fe40000010000 */
[----:B------:R-:W-:Y:S01]  /*7ca0*/  FMNMX.FTZ R132, R141, R132, !PT ;  /* 0x000000848d847209 */ /* 0x000fe20007810000 */
[----:B------:R-:W-:-:S04]  /*7cb0*/  WARPGROUP.ARRIVE ;  /* 0x00000000000079c5 */ /* 0x000fc80000000000 */
[----:B------:R-:W1:Y:S02]  /*7cc0*/  MUFU.TANH R122, R122 ;  /* 0x0000007a007a7308 */ /* 0x000e640000002400 */
[----:B------:R-:W-:Y:S06]  /*7cd0*/  QGMMA.64x128x32.F32.E4M3.E4M3 R24, R172, gdesc[UR8], R24, gsb0 ;  /* 0x01e00008ac187df3 */ /* 0x000fec0008000818 */
[----:B------:R2:W-:Y:S01]  /*7ce0*/  MUFU.EX2 R15, R209 ;  /* 0x000000d1000f7308 */ /* 0x0005e20000000800 */
[----:B0-----:R-:W-:Y:S02]  /*7cf0*/  FSEL R121, R121, -INF , P5 ;  /* 0xff80000079797808 */ /* 0x001fe40002800000 */
[----:B------:R-:W-:-:S05]  /*7d00*/  ISETP.GT.AND P5, PT, R130, 0x49, PT ;  /* 0x000000498200780c */ /* 0x000fca0003fa4270 */
[----:B------:R-:W0:Y:S01]  /*7d10*/  MUFU.TANH R123, R123 ;  /* 0x0000007b007b7308 */ /* 0x000e220000002400 */
[----:B--2---:R-:W-:Y:S02]  /*7d20*/  FSEL R209, R142, -INF , P4 ;  /* 0xff8000008ed17808 */ /* 0x004fe40002000000 */
[----:B------:R-:W-:Y:S02]  /*7d30*/  ISETP.GT.AND P4, PT, R130, 0x40, PT ;  /* 0x000000408200780c */ /* 0x000fe40003f84270 */
[----:B------:R-:W-:-:S03]  /*7d40*/  FMNMX.FTZ R132, R209, R132, !PT ;  /* 0x00000084d1847209 */ /* 0x000fc60007810000 */
[----:B------:R2:W-:Y:S01]  /*7d50*/  MUFU.TANH R92, R110 ;  /* 0x0000006e005c7308 */ /* 0x0005e20000002400 */
[----:B------:R-:W-:-:S07]  /*7d60*/  FMNMX.FTZ R132, R143, R132, !PT ;  /* 0x000000848f847209 */ /* 0x000fce0007810000 */
[----:B------:R-:W3:Y:S01]  /*7d70*/  MUFU.TANH R124, R124 ;  /* 0x0000007c007c7308 */ /* 0x000ee20000002400 */
[----:B--2---:R-:W-:Y:S01]  /*7d80*/  FMUL.FTZ R110, R0, R119 ;  /* 0x00000077006e7220 */ /* 0x004fe20000410000 */
[-CC-:B------:R-:W-:Y:S01]  /*7d90*/  FFMA.FTZ R119, R211, R88.reuse, -R102.reuse ;  /* 0x00000058d3777223 */ /* 0x180fe20000010866 */
[----:B------:R-:W-:Y:S01]  /*7da0*/  FSEL R211, R120, -INF , P4 ;  /* 0xff80000078d37808 */ /* 0x000fe20002000000 */
[--C-:B------:R-:W-:Y:S01]  /*7db0*/  FFMA.FTZ R120, R113, R88, -R102.reuse ;  /* 0x0000005871787223 */ /* 0x100fe20000010866 */
[----:B------:R-:W-:Y:S02]  /*7dc0*/  ISETP.GT.AND P4, PT, R130, 0x48, PT ;  /* 0x000000488200780c */ /* 0x000fe40003f84270 */
[----:B------:R-:W-:Y:S01]  /*7dd0*/  FMNMX.FTZ R132, R211, R132, !PT ;  /* 0x00000084d3847209 */ /* 0x000fe20007810000 */
[----:B------:R-:W2:Y:S01]  /*7de0*/  MUFU.TANH R125, R125 ;  /* 0x0000007d007d7308 */ /* 0x000ea20000002400 */
[----:B-1----:R-:W-:Y:S01]  /*7df0*/  FSEL R113, R122, -INF , P4 ;  /* 0xff8000007a717808 */ /* 0x002fe20002000000 */
[----:B------:R-:W-:Y:S01]  /*7e00*/  FFMA.FTZ R122, R117, R88, -R102 ;  /* 0x00000058757a7223 */ /* 0x000fe20000010866 */
[----:B------:R-:W-:-:S02]  /*7e10*/  FMNMX.FTZ R132, R121, R132, !PT ;  /* 0x0000008479847209 */ /* 0x000fc40007810000 */
[C---:B------:R-:W-:Y:S02]  /*7e20*/  ISETP.GT.AND P4, PT, R130.reuse, 0x50, PT ;  /* 0x000000508200780c */ /* 0x040fe40003f84270 */
[----:B0-----:R-:W-:Y:S01]  /*7e30*/  FSEL R123, R123, -INF , P5 ;  /* 0xff8000007b7b7808 */ /* 0x001fe20002800000 */
[----:B------:R-:W0:Y:S01]  /*7e40*/  MUFU.TANH R126, R126 ;  /* 0x0000007e007e7308 */ /* 0x000e220000002400 */
[----:B------:R-:W-:Y:S02]  /*7e50*/  FMNMX.FTZ R132, R113, R132, !PT ;  /* 0x0000008471847209 */ /* 0x000fe40007810000 */
[----:B------:R-:W-:Y:S02]  /*7e60*/  ISETP.GT.AND P5, PT, R130, 0x51, PT ;  /* 0x000000518200780c */ /* 0x000fe40003fa4270 */
[----:B---3--:R-:W-:Y:S01]  /*7e70*/  FSEL R213, R124, -INF , P4 ;  /* 0xff8000007cd57808 */ /* 0x008fe20002000000 */
[----:B------:R-:W-:Y:S01]  /*7e80*/  FFMA.FTZ R124, R129, R88, -R102 ;  /* 0x00000058817c7223 */ /* 0x000fe20000010866 */
[----:B------:R-:W-:Y:S01]  /*7e90*/  FMNMX.FTZ R132, R123, R132, !PT ;  /* 0x000000847b847209 */ /* 0x000fe20007810000 */
[----:B------:R-:W1:Y:S01]  /*7ea0*/  MUFU.TANH R127, R127 ;  /* 0x0000007f007f7308 */ /* 0x000e620000002400 */
[----:B------:R-:W-:-:S02]  /*7eb0*/  ISETP.GT.AND P4, PT, R130, 0x58, PT ;  /* 0x000000588200780c */ /* 0x000fc40003f84270 */
[----:B--2---:R-:W-:Y:S02]  /*7ec0*/  FSEL R125, R125, -INF , P5 ;  /* 0xff8000007d7d7808 */ /* 0x004fe40002800000 */
[----:B------:R-:W-:Y:S02]  /*7ed0*/  FMNMX.FTZ R132, R213, R132, !PT ;  /* 0x00000084d5847209 */ /* 0x000fe40007810000 */
[----:B------:R-:W-:Y:S01]  /*7ee0*/  ISETP.GT.AND P5, PT, R130, 0x59, PT ;  /* 0x000000598200780c */ /* 0x000fe20003fa4270 */
[----:B------:R-:W2:Y:S01]  /*7ef0*/  MUFU.TANH R104, R104 ;  /* 0x0000006800687308 */ /* 0x000ea20000002400 */
[----:B0-----:R-:W-:Y:S02]  /*7f00*/  FSEL R117, R126, -INF , P4 ;  /* 0xff8000007e757808 */ /* 0x001fe40002000000 */
[----:B------:R-:W-:Y:S02]  /*7f10*/  FMNMX.FTZ R132, R125, R132, !PT ;  /* 0x000000847d847209 */ /* 0x000fe40007810000 */
[----:B------:R-:W-:-:S02]  /*7f20*/  ISETP.GT.AND P4, PT, R130, 0x60, PT ;  /* 0x000000608200780c */ /* 0x000fc40003f84270 */
        /* <DEDUP_REMOVED lines=8> */
[C---:B------:R-:W-:Y:S02]  /*7fb0*/  ISETP.GT.AND P4, PT, R130.reuse, 0x68, PT ;  /* 0x000000688200780c */ /* 0x040fe40003f84270 */
[----:B------:R-:W-:Y:S02]  /*7fc0*/  FMNMX.FTZ R132, R129, R132, !PT ;  /* 0x0000008481847209 */ /* 0x000fe40007810000 */
[----:B------:R-:W-:Y:S01]  /*7fd0*/  ISETP.GT.AND P5, PT, R130, 0x69, PT ;  /* 0x000000698200780c */ /* 0x000fe20003fa4270 */
[----:B------:R-:W2:Y:S01]  /*7fe0*/  MUFU.TANH R106, R106 ;  /* 0x0000006a006a7308 */ /* 0x000ea20000002400 */
[----:B------:R-:W-:Y:S01]  /*7ff0*/  FSEL R215, R92, -INF , P4 ;  /* 0xff8000005cd77808 */ /* 0x000fe20002000000 */
[----:B------:R-:W-:Y:S01]  /*8000*/  FFMA.FTZ R92, R131, R88, -R102 ;  /* 0x00000058835c7223 */ /* 0x000fe20000010866 */
[----:B------:R-:W-:Y:S02]  /*8010*/  FMNMX.FTZ R132, R105, R132, !PT ;  /* 0x0000008469847209 */ /* 0x000fe40007810000 */
[----:B------:R-:W-:-:S02]  /*8020*/  ISETP.GT.AND P4, PT, R130, 0x70, PT ;  /* 0x000000708200780c */ /* 0x000fc40003f84270 */
[----:B0-----:R-:W-:Y:S01]  /*8030*/  FSEL R217, R96, -INF , P5 ;  /* 0xff80000060d97808 */ /* 0x001fe20002800000 */
[----:B------:R-:W0:Y:S01]  /*8040*/  MUFU.TANH R108, R108 ;  /* 0x0000006c006c7308 */ /* 0x000e220000002400 */
[----:B------:R-:W-:Y:S01]  /*8050*/  FMNMX.FTZ R132, R215, R132, !PT ;  /* 0x00000084d7847209 */ /* 0x000fe20007810000 */
[-CC-:B------:R-:W-:Y:S01]  /*8060*/  FFMA.FTZ R96, R135, R88.reuse, -R102.reuse ;  /* 0x0000005887607223 */ /* 0x180fe20000010866 */
[----:B------:R-:W-:Y:S01]  /*8070*/  ISETP.GT.AND P5, PT, R130, 0x71, PT ;  /* 0x000000718200780c */ /* 0x000fe20003fa4270 */
[-CC-:B------:R-:W-:Y:S01]  /*8080*/  FFMA.FTZ R135, R147, R88.reuse, -R102.reuse ;  /* 0x0000005893877223 */ /* 0x180fe20000010866 */
[----:B-1----:R-:W-:Y:S01]  /*8090*/  FSEL R131, R100, -INF , P4 ;  /* 0xff80000064837808 */ /* 0x002fe20002000000 */
[--C-:B------:R-:W-:Y:S01]  /*80a0*/  FFMA.FTZ R100, R157, R88, -R102.reuse ;  /* 0x000000589d647223 */ /* 0x100fe20000010866 */
[----:B------:R-:W-:Y:S01]  /*80b0*/  FMNMX.FTZ R132, R217, R132, !PT ;  /* 0x00000084d9847209 */ /* 0x000fe20007810000 */
[----:B------:R-:W1:Y:S01]  /*80c0*/  MUFU.TANH R110, R110 ;  /* 0x0000006e006e7308 */ /* 0x000e620000002400 */
[----:B------:R-:W-:Y:S01]  /*80d0*/  ISETP.GT.AND P4, PT, R130, 0x78, PT ;  /* 0x000000788200780c */ /* 0x000fe20003f84270 */
[-CC-:B------:R-:W-:Y:S01]  /*80e0*/  FFMA.FTZ R157, R189, R88.reuse, -R102.reuse ;  /* 0x00000058bd9d7223 */ /* 0x180fe20000010866 */
[----:B--2---:R-:W-:Y:S01]  /*80f0*/  FSEL R219, R106, -INF , P5 ;  /* 0xff8000006adb7808 */ /* 0x004fe20002800000 */
[--C-:B------:R-:W-:Y:S01]  /*8100*/  FFMA.FTZ R106, R159, R88, -R102.reuse ;  /* 0x000000589f6a7223 */ /* 0x100fe20000010866 */
[----:B------:R-:W-:Y:S01]  /*8110*/  FMNMX.FTZ R132, R131, R132, !PT ;  /* 0x0000008483847209 */ /* 0x000fe20007810000 */
[-CC-:B------:R-:W-:Y:S01]  /*8120*/  FFMA.FTZ R159, R165, R88.reuse, -R102.reuse ;  /* 0x00000058a59f7223 */ /* 0x180fe20000010866 */
[----:B------:R-:W-:Y:S01]  /*8130*/  ISETP.GT.AND P5, PT, R130, 0x79, PT ;  /* 0x000000798200780c */ /* 0x000fe20003fa4270 */
[----:B------:R-:W2:Y:S01]  /*8140*/  MUFU.TANH R90, R90 ;  /* 0x0000005a005a7308 */ /* 0x000ea20000002400 */
[----:B0-----:R-:W-:Y:S01]  /*8150*/  FSEL R221, R108, -INF , P4 ;  /* 0xff8000006cdd7808 */ /* 0x001fe20002000000 */
[----:B------:R-:W-:Y:S01]  /*8160*/  FFMA.FTZ R108, R167, R88, -R102 ;  /* 0x00000058a76c7223 */ /* 0x000fe20000010866 */
[----:B------:R-:W-:-:S02]  /*8170*/  FMNMX.FTZ R132, R219, R132, !PT ;  /* 0x00000084db847209 */ /* 0x000fc40007810000 */
[----:B------:R-:W-:Y:S02]  /*8180*/  ISETP.GT.AND P4, PT, R130, 0x80, PT ;  /* 0x000000808200780c */ /* 0x000fe40003f84270 */
[----:B------:R-:W-:Y:S01]  /*8190*/  FMNMX.FTZ R132, R221, R132, !PT ;  /* 0x00000084dd847209 */ /* 0x000fe20007810000 */
[----:B------:R-:W0:Y:S01]  /*81a0*/  MUFU.TANH R91, R91 ;  /* 0x0000005b005b7308 */ /* 0x000e220000002400 */
[----:B-1----:R-:W-:Y:S01]  /*81b0*/  FSEL R223, R110, -INF , P5 ;  /* 0xff8000006edf7808 */ /* 0x002fe20002800000 */
[----:B------:R-:W-:Y:S01]  /*81c0*/  FFMA.FTZ R110, R163, R88, -R102 ;  /* 0x00000058a36e7223 */ /* 0x000fe20000010866 */
[----:B------:R-:W-:Y:S02]  /*81d0*/  ISETP.GT.AND P5, PT, R130, 0x81, PT ;  /* 0x000000818200780c */ /* 0x000fe40003fa4270 */
[----:B------:R-:W-:-:S03]  /*81e0*/  FMNMX.FTZ R132, R223, R132, !PT ;  /* 0x00000084df847209 */ /* 0x000fc60007810000 */
[----:B------:R-:W1:Y:S01]  /*81f0*/  MUFU.TANH R94, R94 ;  /* 0x0000005e005e7308 */ /* 0x000e620000002400 */
[----:B--2---:R-:W-:Y:S02]  /*8200*/  FSEL R225, R90, -INF , P4 ;  /* 0xff8000005ae17808 */ /* 0x004fe40002000000 */
[----:B------:R-:W-:Y:S02]  /*8210*/  ISETP.GT.AND P4, PT, R130, 0x88, PT ;  /* 0x000000888200780c */ /* 0x000fe40003f84270 */
[----:B------:R-:W-:-:S03]  /*8220*/  FMNMX.FTZ R132, R225, R132, !PT ;  /* 0x00000084e1847209 */ /* 0x000fc60007810000 */
[----:B------:R-:W2:Y:S01]  /*8230*/  MUFU.TANH R95, R95 ;  /* 0x0000005f005f7308 */ /* 0x000ea20000002400 */
[----:B0-----:R-:W-:Y:S02]  /*8240*/  FSEL R227, R91, -INF , P5 ;  /* 0xff8000005be37808 */ /* 0x001fe40002800000 */
[----:B------:R-:W-:Y:S02]  /*8250*/  ISETP.GT.AND P5, PT, R130, 0x89, PT ;  /* 0x000000898200780c */ /* 0x000fe40003fa4270 */
[----:B------:R-:W-:-:S03]  /*8260*/  FMNMX.FTZ R132, R227, R132, !PT ;  /* 0x00000084e3847209 */ /* 0x000fc60007810000 */
[----:B------:R-:W0:Y:S01]  /*8270*/  MUFU.TANH R98, R98 ;  /* 0x0000006200627308 */ /* 0x000e220000002400 */
[----:B-1----:R-:W-:Y:S01]  /*8280*/  FSEL R147, R94, -INF , P4 ;  /* 0xff8000005e937808 */ /* 0x002fe20002000000 */
[----:B------:R-:W-:Y:S01]  /*8290*/  FFMA.FTZ R94, R149, R88, -R102 ;  /* 0x00000058955e7223 */ /* 0x000fe20000010866 */
[C---:B------:R-:W-:Y:S01]  /*82a0*/  ISETP.GT.AND P4, PT, R130.reuse, 0x90, PT ;  /* 0x000000908200780c */ /* 0x040fe20003f84270 */
[----:B------:R-:W-:Y:S02]  /*82b0*/  WARPGROUP.DEPBAR.LE gsb0, 0x0 ;  /* 0x00008000000079c5 */ /* 0x000fe40000010000 */
[----:B------:R-:W-:Y:S01]  /*82c0*/  FMNMX.FTZ R132, R147, R132, !PT ;  /* 0x0000008493847209 */ /* 0x000fe20007810000 */
[----:B------:R-:W-:Y:S01]  /*82d0*/  WARPGROUP.ARRIVE ;  /* 0x00000000000079c5 */ /* 0x000fe20000000000 */
[----:B------:R-:W1:Y:S01]  /*82e0*/  MUFU.TANH R99, R99 ;  /* 0x0000006300637308 */ /* 0x000e620000002400 */
[----:B--2---:R-:W-:Y:S02]  /*82f0*/  FSEL R95, R95, -INF , P5 ;  /* 0xff8000005f5f7808 */ /* 0x004fe40002800000 */
[----:B------:R-:W-:-:S02]  /*8300*/  ISETP.GT.AND P5, PT, R130, 0x91, PT ;  /* 0x000000918200780c */ /* 0x000fc40003fa4270 */
[----:B------:R-:W-:Y:S01]  /*8310*/  FMNMX.FTZ R132, R95, R132, !PT ;  /* 0x000000845f847209 */ /* 0x000fe20007810000 */
[----:B------:R-:W-:Y:S02]  /*8320*/  QGMMA.64x128x32.F32.E4M3.E4M3 R24, R168, gdesc[UR4], R24, gsb0 ;  /* 0x01e00004a8187df3 */ /* 0x000fe40008000818 */
[----:B------:R-:W2:Y:S01]  /*8330*/  MUFU.TANH R112, R112 ;  /* 0x0000007000707308 */ /* 0x000ea20000002400 */
[----:B0-----:R-:W-:Y:S01]  /*8340*/  FSEL R149, R98, -INF , P4 ;  /* 0xff80000062957808 */ /* 0x001fe20002000000 */
[-CC-:B------:R-:W-:Y:S01]  /*8350*/  FFMA.FTZ R98, R153, R88.reuse, -R102.reuse ;  /* 0x0000005899627223 */ /* 0x180fe20000010866 */
[----:B------:R-:W-:Y:S01]  /*8360*/  ISETP.GT.AND P4, PT, R130, 0x98, PT ;  /* 0x000000988200780c */ /* 0x000fe20003f84270 */
[----:B------:R-:W-:Y:S01]  /*8370*/  FFMA.FTZ R153, R161, R88, -R102 ;  /* 0x00000058a1997223 */ /* 0x000fe20000010866 */
[----:B------:R-:W-:-:S03]  /*8380*/  FMNMX.FTZ R132, R149, R132, !PT ;  /* 0x0000008495847209 */ /* 0x000fc60007810000 */
[----:B------:R-:W0:Y:S01]  /*8390*/  MUFU.TANH R103, R103 ;  /* 0x0000006700677308 */ /* 0x000e220000002400 */
[----:B-1----:R-:W-:Y:S02]  /*83a0*/  FSEL R99, R99, -INF , P5 ;  /* 0xff80000063637808 */ /* 0x002fe40002800000 */
[----:B------:R-:W-:Y:S02]  /*83b0*/  ISETP.GT.AND P5, PT, R130, 0x99, PT ;  /* 0x000000998200780c */ /* 0x000fe40003fa4270 */
[----:B------:R-:W-:-:S03]  /*83c0*/  FMNMX.FTZ R132, R99, R132, !PT ;  /* 0x0000008463847209 */ /* 0x000fc60007810000 */
[----:B------:R-:W-:Y:S01]  /*83d0*/  MUFU.EX2 R104, R124 ;  /* 0x0000007c00687308 */ /* 0x000fe20000000800 */
[----:B--2---:R-:W-:-:S04]  /*83e0*/  FSEL R229, R112, -INF , P4 ;  /* 0xff80000070e57808 */ /* 0x004fc80002000000 */
[----:B------:R-:W-:-:S03]  /*83f0*/  FMNMX.FTZ R132, R229, R132, !PT ;  /* 0x00000084e5847209 */ /* 0x000fc60007810000 */
[----:B------:R1:W-:Y:S01]  /*8400*/  MUFU.EX2 R90, R96 ;  /* 0x00000060005a7308 */ /* 0x0003e20000000800 */
[----:B0-----:R-:W-:-:S04]  /*8410*/  FSEL R103, R103, -INF , P5 ;  /* 0xff80000067677808 */ /* 0x001fc80002800000 */
[----:B------:R-:W-:-:S03]  /*8420*/  FMNMX.FTZ R132, R103, R132, !PT ;  /* 0x0000008467847209 */ /* 0x000fc60007810000 */
[----:B------:R-:W-:Y:S01]  /*8430*/  MUFU.EX2 R115, R115 ;  /* 0x0000007300737308 */ /* 0x000fe20000000800 */
[----:B-1----:R-:W-:-:S01]  /*8440*/  FFMA.FTZ R96, R155, R88, -R102 ;  /* 0x000000589b607223 */ /* 0x002fc20000010866 */
[----:B------:R-:W0:Y:S01]  /*8450*/  SHFL.BFLY PT, R91, R132, 0x2, 0x1f ;  /* 0x0c401f00845b7f89 */ /* 0x000e2200000e0000 */
[----:B------:R-:W-:-:S05]  /*8460*/  FFMA.FTZ R155, R191, R88, -R102 ;  /* 0x00000058bf9b7223 */ /* 0x000fca0000010866 */
[----:B------:R-:W-:Y:S08]  /*8470*/  MUFU.EX2 R114, R114 ;  /* 0x0000007200727308 */ /* 0x000ff00000000800 */
[----:B------:R-:W-:Y:S08]  /*8480*/  MUFU.EX2 R116, R116 ;  /* 0x0000007400747308 */ /* 0x000ff00000000800 */
[----:B------:R-:W-:Y:S01]  /*8490*/  MUFU.EX2 R119, R119 ;  /* 0x0000007700777308 */ /* 0x000fe20000000800 */
[----:B0-----:R-:W-:-:S05]  /*84a0*/  FMNMX.FTZ R112, R132, R91, !PT ;  /* 0x0000005b84707209 */ /* 0x001fca0007810000 */
[----:B------:R-:W0:Y:S02]  /*84b0*/  SHFL.BFLY PT, R91, R112, 0x1, 0x1f ;  /* 0x0c201f00705b7f89 */ /* 0x000e2400000e0000 */
[----:B------:R-:W-:Y:S08]  /*84c0*/  MUFU.EX2 R118, R118 ;  /* 0x0000007600767308 */ /* 0x000ff00000000800 */
[----:B------:R-:W-:Y:S08]  /*84d0*/  MUFU.EX2 R185, R185 ;  /* 0x000000b900b97308 */ /* 0x000ff00000000800 */
[----:B------:R-:W-:Y:S01]  /*84e0*/  MUFU.EX2 R128, R128 ;  /* 0x0000008000807308 */ /* 0x000fe20000000800 */
[----:B0-----:R-:W-:Y:S01]  /*84f0*/  FMNMX.FTZ R91, R112, R91, !PT ;  /* 0x0000005b705b7209 */ /* 0x001fe20007810000 */
[----:B------:R-:W-:-:S06]  /*8500*/  FFMA.FTZ R112, R111, R88, -R102 ;  /* 0x000000586f707223 */ /* 0x000fcc0000010866 */
[----:B------:R0:W-:Y:S01]  /*8510*/  MUFU.EX2 R22, R134 ;  /* 0x0000008600167308 */ /* 0x0001e20000000800 */
[C---:B------:R-:W-:Y:S01]  /*8520*/  FSETP.NEU.FTZ.AND P4, PT, R91.reuse, -INF , PT ;  /* 0xff8000005b00780b */ /* 0x040fe20003f9d000 */
[----:B------:R-:W-:-:S03]  /*8530*/  FFMA.FTZ R124, R91, R88, -8 ;  /* 0xc10000005b7c7423 */ /* 0x000fc60000010058 */
[----:B------:R-:W-:Y:S02]  /*8540*/  FSEL R163, R91, RZ, P4 ;  /* 0x000000ff5ba37208 */ /* 0x000fe40002000000 */
[----:B------:R-:W-:Y:S01]  /*8550*/  FSEL R102, R124, RZ, P4 ;  /* 0x000000ff7c667208 */ /* 0x000fe20002000000 */
[----:B------:R-:W-:Y:S02]  /*8560*/  MUFU.EX2 R197, R197 ;  /* 0x000000c500c57308 */ /* 0x000fe40000000800 */
[----:B------:R-:W-:-:S02]  /*8570*/  FADD.FTZ R163, -R163, R10 ;  /* 0x0000000aa3a37221 */ /* 0x000fc40000010100 */
[----:B------:R-:W-:Y:S01]  /*8580*/  FFMA.FTZ R146, R113, R88, -R102 ;  /* 0x0000005871927223 */ /* 0x000fe20000010866 */
[----:B------:R-:W-:-:S01]  /*8590*/  FADD.FTZ R113, -R144, R9 ;  /* 0x0000000990717221 */ /* 0x000fc20000010100 */
[-CC-:B------:R-:W-:Y:S01]  /*85a0*/  FFMA.FTZ R124, R13, R88.reuse, -R102.reuse ;  /* 0x000000580d7c7223 */ /* 0x180fe20000010866 */
[----:B------:R-:W-:-:S01]  /*85b0*/  FFMA.FTZ R13, R181, R88, -R102 ;  /* 0x00000058b50d7223 */ /* 0x000fc20000010866 */
[-CC-:B------:R-:W-:Y:S01]  /*85c0*/  FFMA.FTZ R111, R183, R88.reuse, -R102.reuse ;  /* 0x00000058b76f7223 */ /* 0x180fe20000010866 */
[-C--:B------:R-:W-:Y:S01]  /*85d0*/  FMUL.FTZ R148, R113, R88.reuse ;  /* 0x0000005871947220 */ /* 0x080fe20000410000 */
[-C--:B------:R-:W-:Y:S01]  /*85e0*/  FMUL.FTZ R113, R163, R88.reuse ;  /* 0x00000058a3717220 */ /* 0x080fe20000410000 */
[----:B------:R-:W-:-:S01]  /*85f0*/  FFMA.FTZ R126, R187, R88, -R102 ;  /* 0x00000058bb7e7223 */ /* 0x000fc20000010866 */
[----:B------:R-:W-:Y:S01]  /*8600*/  MUFU.EX2 R124, R124 ;  /* 0x0000007c007c7308 */ /* 0x000fe20000000800 */
[----:B------:R-:W-:-:S01]  /*8610*/  FFMA.FTZ R21, R21, R88, -R102 ;  /* 0x0000005815157223 */ /* 0x000fc20000010866 */
[-CC-:B------:R-:W-:Y:S01]  /*8620*/  FFMA.FTZ R130, R203, R88.reuse, -R102.reuse ;  /* 0x00000058cb827223 */ /* 0x180fe20000010866 */
[----:B------:R-:W-:-:S01]  /*8630*/  FFMA.FTZ R132, R201, R88, -R102 ;  /* 0x00000058c9847223 */ /* 0x000fc20000010866 */
[-CC-:B------:R-:W-:Y:S01]  /*8640*/  FFMA.FTZ R161, R205, R88.reuse, -R102.reuse ;  /* 0x00000058cda17223 */ /* 0x180fe20000010866 */
[----:B0-----:R-:W-:-:S01]  /*8650*/  FFMA.FTZ R134, R199, R88, -R102 ;  /* 0x00000058c7867223 */ /* 0x001fc20000010866 */
[-CC-:B------:R-:W-:Y:S01]  /*8660*/  FFMA.FTZ R137, R137, R88.reuse, -R102.reuse ;  /* 0x0000005889897223 */ /* 0x180fe20000010866 */
[----:B------:R-:W-:-:S01]  /*8670*/  FFMA.FTZ R136, R207, R88, -R102 ;  /* 0x00000058cf887223 */ /* 0x000fc20000010866 */
[----:B------:R0:W1:Y:S01]  /*8680*/  MUFU.EX2 R10, R148 ;  /* 0x00000094000a7308 */ /* 0x0000620000000800 */
        /* <DEDUP_REMOVED lines=8> */
[----:B0-----:R-:W-:-:S01]  /*8710*/  FFMA.FTZ R148, R127, R88, -R102 ;  /* 0x000000587f947223 */ /* 0x001fc20000010866 */
        /* <DEDUP_REMOVED lines=10> */
[----:B------:R-:W-:-:S04]  /*87c0*/  WARPGROUP.DEPBAR.LE gsb0, 0x0 ;  /* 0x00008000000079c5 */ /* 0x000fc80000010000 */
[----:B------:R-:W3:Y:S08]  /*87d0*/  MUFU.EX2 R111, R111 ;  /* 0x0000006f006f7308 */ /* 0x000ef00000000800 */
[----:B------:R-:W4:Y:S08]  /*87e0*/  MUFU.EX2 R126, R126 ;  /* 0x0000007e007e7308 */ /* 0x000f300000000800 */
[----:B------:R5:W-:Y:S08]  /*87f0*/  MUFU.EX2 R9, R146 ;  /* 0x0000009200097308 */ /* 0x000bf00000000800 */
[----:B------:R-:W4:Y:S01]  /*8800*/  MUFU.EX2 R21, R21 ;  /* 0x0000001500157308 */ /* 0x000f220000000800 */
[----:B-----5:R-:W-:-:S01]  /*8810*/  FFMA.FTZ R146, R125, R88, -R102 ;  /* 0x000000587d927223 */ /* 0x020fc20000010866 */
[----:B-1----:R-:W-:Y:S01]  /*8820*/  FFMA.FTZ R125, R10, R6, R115 ;  /* 0x000000060a7d7223 */ /* 0x002fe20000010073 */
[----:B--2---:R-:W-:-:S03]  /*8830*/  FFMA.FTZ R6, R113, R5, R124 ;  /* 0x0000000571067223 */ /* 0x004fc6000001007c */
[----:B------:R-:W-:Y:S01]  /*8840*/  FADD.FTZ R125, R114, R125 ;  /* 0x0000007d727d7221 */ /* 0x000fe20000010000 */
[----:B0-----:R-:W-:-:S01]  /*8850*/  FADD.FTZ R6, R13, R6 ;  /* 0x000000060d067221 */ /* 0x001fc20000010000 */
[----:B------:R-:W0:Y:S02]  /*8860*/  MUFU.EX2 R130, R130 ;  /* 0x0000008200827308 */ /* 0x000e240000000800 */
[----:B------:R-:W-:-:S01]  /*8870*/  FADD.FTZ R150, R116, R125 ;  /* 0x0000007d74967221 */ /* 0x000fc20000010000 */
[----:B---3--:R-:W-:Y:S01]  /*8880*/  FADD.FTZ R5, R111, R6 ;  /* 0x000000066f057221 */ /* 0x008fe20000010000 */
[----:B------:R-:W-:-:S02]  /*8890*/  FFMA.FTZ R125, R129, R88, -R102 ;  /* 0x00000058817d7223 */ /* 0x000fc40000010866 */
[----:B------:R-:W-:Y:S01]  /*88a0*/  FADD.FTZ R127, R119, R150 ;  /* 0x00000096777f7221 */ /* 0x000fe20000010000 */
[----:B----4-:R-:W-:-:S01]  /*88b0*/  FADD.FTZ R6, R126, R5 ;  /* 0x000000057e067221 */ /* 0x010fc20000010000 */
[----:B------:R-:W1:Y:S02]  /*88c0*/  MUFU.EX2 R132, R132 ;  /* 0x0000008400847308 */ /* 0x000e640000000800 */
[----:B------:R-:W-:-:S01]  /*88d0*/  FADD.FTZ R150, R118, R127 ;  /* 0x0000007f76967221 */ /* 0x000fc20000010000 */
[----:B------:R-:W-:-:S03]  /*88e0*/  FADD.FTZ R5, R21, R6 ;  /* 0x0000000615057221 */ /* 0x000fc60000010000 */
[----:B------:R-:W-:Y:S01]  /*88f0*/  FADD.FTZ R127, R185, R150 ;  /* 0x00000096b97f7221 */ /* 0x000fe20000010000 */
[----:B------:R-:W-:-:S01]  /*8900*/  FFMA.FTZ R150, R105, R88, -R102 ;  /* 0x0000005869967223 */ /* 0x000fc20000010866 */
[----:B------:R-:W2:Y:S01]  /*8910*/  MUFU.EX2 R161, R161 ;  /* 0x000000a100a17308 */ /* 0x000ea20000000800 */
[----:B0-----:R-:W-:-:S01]  /*8920*/  FADD.FTZ R5, R130, R5 ;  /* 0x0000000582057221 */ /* 0x001fc20000010000 */
[----:B------:R-:W-:Y:S01]  /*8930*/  FADD.FTZ R6, R128, R127 ;  /* 0x0000007f80067221 */ /* 0x000fe20000010000 */
[----:B------:R-:W-:-:S05]  /*8940*/  FFMA.FTZ R105, R215, R88, -R102 ;  /* 0x00000058d7697223 */ /* 0x000fca0000010866 */
        /* <DEDUP_REMOVED lines=14> */
[----:B------:R-:W-:-:S06]  /*8a30*/  FFMA.FTZ R152, R217, R88, -R102 ;  /* 0x00000058d9987223 */ /* 0x000fcc0000010866 */
        /* <DEDUP_REMOVED lines=11> */
[----:B------:R-:W-:-:S06]  /*8af0*/  FFMA.FTZ R154, R219, R88, -R102 ;  /* 0x00000058db9a7223 */ /* 0x000fcc0000010866 */
        /* <DEDUP_REMOVED lines=12> */
[----:B0-----:R-:W-:-:S07]  /*8bc0*/  FADD.FTZ R6, R142, R5 ;  /* 0x000000058e067221 */ /* 0x001fce0000010000 */
[----:B------:R-:W0:Y:S01]  /*8bd0*/  MUFU.EX2 R133, R133 ;  /* 0x0000008500857308 */ /* 0x000e220000000800 */
[----:B-1----:R-:W-:-:S04]  /*8be0*/  FADD.FTZ R131, R122, R131 ;  /* 0x000000837a837221 */ /* 0x002fc80000010000 */
[----:B------:R-:W-:Y:S01]  /*8bf0*/  FADD.FTZ R156, R104, R131 ;  /* 0x00000083689c7221 */ /* 0x000fe20000010000 */
[----:B------:R-:W-:-:S02]  /*8c00*/  FFMA.FTZ R131, R225, R88, -R102 ;  /* 0x00000058e1837223 */ /* 0x000fc40000010866 */
[----:B------:R-:W1:Y:S01]  /*8c10*/  MUFU.EX2 R144, R144 ;  /* 0x0000009000907308 */ /* 0x000e620000000800 */
[----:B--2---:R-:W-:-:S04]  /*8c20*/  FADD.FTZ R6, R121, R6 ;  /* 0x0000000679067221 */ /* 0x004fc80000010000 */
        /* <DEDUP_REMOVED lines=11> */
[-CC-:B------:R-:W-:Y:S01]  /*8ce0*/  FFMA.FTZ R156, R227, R88.reuse, -R102.reuse ;  /* 0x00000058e39c7223 */ /* 0x180fe20000010866 */
[----:B------:R-:W-:-:S02]  /*8cf0*/  FFMA.FTZ R102, R103, R88, -R102 ;  /* 0x0000005867667223 */ /* 0x000fc40000010866 */
[----:B------:R-:W-:-:S03]  /*8d00*/  FADD.FTZ R160, R90, R163 ;  /* 0x000000a35aa07221 */ /* 0x000fc60000010000 */
        /* <DEDUP_REMOVED lines=22> */
[----:B------:R-:W-:Y:S01]  /*8e70*/  MUFU.EX2 R127, R127 ;  /* 0x0000007f007f7308 */ /* 0x000fe20000000800 */
[----:B-1----:R-:W-:-:S07]  /*8e80*/  FADD.FTZ R6, R152, R163 ;  /* 0x000000a398067221 */ /* 0x002fce0000010000 */
[----:B------:R-:W0:Y:S01]  /*8e90*/  MUFU.EX2 R97, R97 ;  /* 0x0000006100617308 */ /* 0x000e220000000800 */
[----:B--2---:R-:W-:-:S01]  /*8ea0*/  FADD.FTZ R160, R98, R5 ;  /* 0x0000000562a07221 */ /* 0x004fc20000010000 */
[----:B------:R-:W-:-:S06]  /*8eb0*/  IADD3 R5, -R19, 0xb, RZ ;  /* 0x0000000b13057810 */ /* 0x000fcc0007ffe1ff */
[----:B------:R-:W-:Y:S08]  /*8ec0*/  MUFU.EX2 R154, R154 ;  /* 0x0000009a009a7308 */ /* 0x000ff00000000800 */
[----:B------:R-:W1:Y:S01]  /*8ed0*/  MUFU.EX2 R100, R100 ;  /* 0x0000006400647308 */ /* 0x000e620000000800 */
[----:B0-----:R-:W-:-:S07]  /*8ee0*/  FADD.FTZ R163, R97, R160 ;  /* 0x000000a061a37221 */ /* 0x001fce0000010000 */
[----:B------:R-:W-:Y:S08]  /*8ef0*/  MUFU.EX2 R129, R129 ;  /* 0x0000008100817308 */ /* 0x000ff00000000800 */
[----:B------:R-:W0:Y:S01]  /*8f00*/  MUFU.EX2 R153, R153 ;  /* 0x0000009900997308 */ /* 0x000e220000000800 */
[----:B-1----:R-:W-:-:S01]  /*8f10*/  FADD.FTZ R160, R100, R163 ;  /* 0x000000a364a07221 */ /* 0x002fc20000010000 */
[----:B------:R-:W-:-:S05]  /*8f20*/  IMAD.U32 R163, RZ, RZ, UR54 ;  /* 0x00000036ffa37e24 */ /* 0x000fca000f8e00ff */
[----:B------:R-:W-:Y:S01]  /*8f30*/  @!P0 LEA R163, R163, UR39, 0x3 ;  /* 0x00000027a3a38c11 */ /* 0x000fe2000f8e18ff */
[----:B------:R-:W-:Y:S01]  /*8f40*/  MUFU.EX2 R158, R158 ;  /* 0x0000009e009e7308 */ /* 0x000fe20000000800 */
[----:B------:R1:W-:Y:S07]  /*8f50*/  BAR.ARV R5, 0x100 ;  /* 0x000400050000751d */ /* 0x0003ee0000002000 */
[----:B------:R-:W2:Y:S01]  /*8f60*/  MUFU.EX2 R106, R106 ;  /* 0x0000006a006a7308 */ /* 0x000ea20000000800 */
[----:B-1----:R-:W-:-:S05]  /*8f70*/  @!P0 VIADD R5, R163, 0x29840 ;  /* 0x00029840a3058836 */ /* 0x002fca0000000000 */
[----:B------:R-:W-:Y:S02]  /*8f80*/  @!P0 PRMT R5, RZ, 0x654, R5 ;  /* 0x00000654ff058816 */ /* 0x000fe40000000005 */
[----:B------:R-:W-:Y:S02]  /*8f90*/  MUFU.EX2 R131, R131 ;  /* 0x0000008300837308 */ /* 0x000fe40000000800 */
[----:B------:R1:W-:Y:S06]  /*8fa0*/  @!P0 SYNCS.ARRIVE.TRANS64.RED.A1T0 RZ, [R5+URZ], RZ ;  /* 0x000000ff05ff89a7 */ /* 0x0003ec000810043f */
[----:B------:R3:W-:Y:S08]  /*8fb0*/  MUFU.EX2 R162, R147 ;  /* 0x0000009300a27308 */ /* 0x0007f00000000800 */
[----:B------:R-:W4:Y:S01]  /*8fc0*/  MUFU.EX2 R155, R155 ;  /* 0x0000009b009b7308 */ /* 0x000f220000000800 */
[----:B---3--:R-:W-:-:S04]  /*8fd0*/  FADD.FTZ R147, R127, R6 ;  /* 0x000000067f937221 */ /* 0x008fc80000010000 */
[----:B------:R-:W-:Y:S01]  /*8fe0*/  FADD.FTZ R6, R154, R147 ;  /* 0x000000939a067221 */ /* 0x000fe20000010000 */
[----:B0-----:R-:W-:-:S02]  /*8ff0*/  FADD.FTZ R147, R153, R160 ;  /* 0x000000a099937221 */ /* 0x001fc40000010000 */
[----:B------:R-:W-:Y:S02]  /*9000*/  MUFU.EX2 R156, R156 ;  /* 0x0000009c009c7308 */ /* 0x000fe40000000800 */
[----:B--2---:R-:W-:-:S06]  /*9010*/  FADD.FTZ R160, R106, R147 ;  /* 0x000000936aa07221 */ /* 0x004fcc0000010000 */
[----:B------:R-:W0:Y:S01]  /*9020*/  MUFU.EX2 R108, R108 ;  /* 0x0000006c006c7308 */ /* 0x000e220000000800 */
[----:B----4-:R-:W-:-:S07]  /*9030*/  FADD.FTZ R147, R155, R160 ;  /* 0x000000a09b937221 */ /* 0x010fce0000010000 */
[----:B------:R2:W-:Y:S08]  /*9040*/  MUFU.EX2 R164, R95 ;  /* 0x0000005f00a47308 */ /* 0x0005f00000000800 */
[----:B------:R-:W1:Y:S01]  /*9050*/  MUFU.EX2 R157, R157 ;  /* 0x0000009d009d7308 */ /* 0x000e620000000800 */
[----:B--2---:R-:W-:-:S04]  /*9060*/  FADD.FTZ R95, R129, R6 ;  /* 0x00000006815f7221 */ /* 0x004fc80000010000 */
[----:B------:R-:W-:-:S03]  /*9070*/  FADD.FTZ R6, R158, R95 ;  /* 0x0000005f9e067221 */ /* 0x000fc60000010000 */
[----:B------:R-:W2:Y:S01]  /*9080*/  MUFU.EX2 R110, R110 ;  /* 0x0000006e006e7308 */ /* 0x000ea20000000800 */
[----:B------:R-:W-:-:S01]  /*9090*/  FADD.FTZ R95, R131, R6 ;  /* 0x00000006835f7221 */ /* 0x000fc20000010000 */
[----:B0-----:R-:W-:-:S03]  /*90a0*/  FADD.FTZ R6, R108, R147 ;  /* 0x000000936c067221 */ /* 0x001fc60000010000 */
[----:B------:R-:W-:-:S03]  /*90b0*/  FADD.FTZ R95, R156, R95 ;  /* 0x0000005f9c5f7221 */ /* 0x000fc60000010000 */
[----:B------:R-:W0:Y:S01]  /*90c0*/  MUFU.EX2 R149, R149 ;  /* 0x0000009500957308 */ /* 0x000e220000000800 */
[----:B------:R-:W-:-:S01]  /*90d0*/  FADD.FTZ R95, R162, R95 ;  /* 0x0000005fa25f7221 */ /* 0x000fc20000010000 */
[----:B-1----:R-:W-:-:S03]  /*90e0*/  FADD.FTZ R5, R157, R6 ;  /* 0x000000069d057221 */ /* 0x002fc60000010000 */
        /* <DEDUP_REMOVED lines=17> */
.L_x_1926:
        /* <DEDUP_REMOVED lines=11> */
[----:B------:R-:W-:Y:S01]  /*92b0*/  F2FP.SATFINITE.E4M3.F32.PACK_AB_MERGE_C R111, R13, R124, R111 ;  /* 0x0000007c0d6f723e */ /* 0x000fe2000480706f */
        /* <DEDUP_REMOVED lines=104> */
.L_x_1917:
[----:B------:R-:W-:-:S13]  /*9940*/  ISETP.GE.AND P2, PT, R12, R18, PT ;  /* 0x000000120c00720c */ /* 0x000fda0003f46270 */
[----:B------:R-:W-:Y:S05]  /*9950*/  @!P2 BRA `(.L_x_1928) ;  /* 0x0000003400a0a947 */ /* 0x000fea0003800000 */
[C---:B------:R-:W-:Y:S01]  /*9960*/  VIADD R7, R19.reuse, 0x8 ;  /* 0x0000000813077836 */ /* 0x040fe20000000000 */
[----:B------:R-:W-:Y:S01]  /*9970*/  IADD3 R19, -R19, 0xb, RZ ;  /* 0x0000000b13137810 */ /* 0x000fe20007ffe1ff */
[----:B------:R-:W-:Y:S01]  /*9980*/  IMAD.MOV.U32 R9, RZ, RZ, R91 ;  /* 0x000000ffff097224 */ /* 0x000fe200078e005b */
[----:B------:R-:W-:Y:S01]  /*9990*/  UMOV UR51, UR54 ;  /* 0x0000003600337c82 */ /* 0x000fe20008000000 */
[----:B------:R-:W-:Y:S02]  /*99a0*/  IMAD.MOV.U32 R8, RZ, RZ, R89 ;  /* 0x000000ffff087224 */ /* 0x000fe400078e0059 */
[----:B------:R-:W-:-:S07]  /*99b0*/  IMAD.MOV.U32 R10, RZ, RZ, R4 ;  /* 0x000000ffff0a7224 */ /* 0x000fce00078e0004 */
.L_x_1938:
        /* <DEDUP_REMOVED lines=9> */
.L_x_1930:
[----:B------:R-:W-:Y:S01]  /*9a50*/  ULEA UR6, UR54, UR39, 0x3 ;  /* 0x0000002736067291 */ /* 0x000fe2000f8e183f */
[----:B------:R-:W-:-:S08]  /*9a60*/  SHF.L.U32 R11, R4, 0x1f, RZ ;  /* 0x0000001f040b7819 */ /* 0x000fd000000006ff */
[----:B------:R0:W1:Y:S01]  /*9a70*/  SYNCS.PHASECHK.TRANS64.TRYWAIT P2, [UR6+0x29830], R11 ;  /* 0x0298300bff0075a7 */ /* 0x0000620008040146 */
[----:B------:R-:W-:Y:S05]  /*9a80*/  @!P1 BRA `(.L_x_1931) ;  /* 0x0000000000049947 */ /* 0x000fea0003800000 */
[----:B------:R-:W-:Y:S01]  /*9a90*/  BPT.TRAP 0x1 ;  /* 0x000000040000795c */ /* 0x000fe20000300000 */
.L_x_1931:
[----:B-1----:R-:W-:Y:S05]  /*9aa0*/  @P2 BRA `(.L_x_1929) ;  /* 0x0000000000082947 */ /* 0x002fea0003800000 */
[----:B------:R-:W1:Y:S02]  /*9ab0*/  SYNCS.PHASECHK.TRANS64.TRYWAIT P2, [UR6+0x29830], R11 ;  /* 0x0298300bff0075a7 */ /* 0x000e640008040146 */
[----:B-1----:R-:W-:Y:S05]  /*9ac0*/  @!P2 BRA `(.L_x_1932) ;  /* 0x0000009c0048a947 */ /* 0x002fea0003800000 */
.L_x_1929:
[----:B------:R2:W-:Y:S01]  /*9ad0*/  BAR.SYNC.DEFER_BLOCKING R7, 0x100 ;  /* 0x000400070000751d */ /* 0x0005e20000010000 */
[C---:B------:R-:W-:Y:S01]  /*9ae0*/  R2UR UR24, R2.reuse ;  /* 0x00000000021872ca */ /* 0x040fe200000e0000 */
[----:B------:R-:W-:Y:S01]  /*9af0*/  UIMAD UR53, UR54, 0x780, UR52 ;  /* 0x00000780363578a4 */ /* 0x000fe2000f8e0234 */
[C---:B------:R-:W-:Y:S02]  /*9b00*/  R2UR UR25, R3.reuse ;  /* 0x00000000031972ca */ /* 0x040fe400000e0000 */
[C---:B------:R-:W-:Y:S01]  /*9b10*/  R2UR UR28, R2.reuse ;  /* 0x00000000021c72ca */ /* 0x040fe200000e0000 */
[----:B------:R-:W-:Y:S01]  /*9b20*/  UMOV UR27, 0x80000020 ;  /* 0x80000020001b7882 */ /* 0x000fe20000000000 */
[C---:B------:R-:W-:Y:S01]  /*9b30*/  R2UR UR29, R3.reuse ;  /* 0x00000000031d72ca */ /* 0x040fe200000e0000 */
[----:B------:R-:W-:Y:S01]  /*9b40*/  UIADD3 UR30, UR53, 0x80, URZ ;  /* 0x00000080351e7890 */ /* 0x000fe2000fffe03f */
[C---:B------:R-:W-:Y:S01]  /*9b50*/  R2UR UR32, R2.reuse ;  /* 0x00000000022072ca */ /* 0x040fe200000e0000 */
[----:B------:R-:W-:Y:S01]  /*9b60*/  UMOV UR26, UR53 ;  /* 0x00000035001a7c82 */ /* 0x000fe20008000000 */
[----:B------:R-:W-:Y:S01]  /*9b70*/  UMOV UR31, 0x80000020 ;  /* 0x80000020001f7882 */ /* 0x000fe20000000000 */
[C---:B------:R-:W-:Y:S01]  /*9b80*/  R2UR UR33, R3.reuse ;  /* 0x00000000032172ca */ /* 0x040fe200000e0000 */
[----:B------:R-:W-:Y:S01]  /*9b90*/  UIADD3 UR34, UR53, 0x100, URZ ;  /* 0x0000010035227890 */ /* 0x000fe2000fffe03f */
[C---:B------:R-:W-:Y:S01]  /*9ba0*/  R2UR UR40, R2.reuse ;  /* 0x00000000022872ca */ /* 0x040fe200000e0000 */
[----:B------:R-:W-:Y:S01]  /*9bb0*/  UMOV UR35, 0x80000020 ;  /* 0x8000002000237882 */ /* 0x000fe20000000000 */
[C---:B------:R-:W-:Y:S01]  /*9bc0*/  R2UR UR41, R3.reuse ;  /* 0x00000000032972ca */ /* 0x040fe200000e0000 */
[----:B------:R-:W-:Y:S01]  /*9bd0*/  UIADD3 UR42, UR53, 0x180, URZ ;  /* 0x00000180352a7890 */ /* 0x000fe2000fffe03f */
[----:B------:R-:W-:Y:S01]  /*9be0*/  R2UR UR44, R2 ;  /* 0x00000000022c72ca */ /* 0x000fe200000e0000 */
[----:B------:R-:W-:Y:S01]  /*9bf0*/  UMOV UR43, 0x80000020 ;  /* 0x80000020002b7882 */ /* 0x000fe20000000000 */
[----:B------:R-:W-:Y:S01]  /*9c00*/  R2UR UR45, R3 ;  /* 0x00000000032d72ca */ /* 0x000fe200000e0000 */
        /* <DEDUP_REMOVED lines=167> */
[----:B--2---:R-:W-:Y:S05]  /*a680*/  @P3 BRA `(.L_x_1933) ;  /* 0x0000000000283947 */ /* 0x004fea0003800000 */
[----:B------:R-:W-:Y:S05]  /*a690*/  @!P1 BRA `(.L_x_1934) ;  /* 0x0000000000049947 */ /* 0x000fea0003800000 */
[----:B------:R-:W-:Y:S01]  /*a6a0*/  BPT.TRAP 0x1 ;  /* 0x000000040000795c */ /* 0x000fe20000300000 */
.L_x_1934:
[----:B------:R-:W-:Y:S01]  /*a6b0*/  ULEA UR6, UR51, UR39, 0x3 ;  /* 0x0000002733067291 */ /* 0x000fe2000f8e183f */
[----:B------:R-:W-:-:S08]  /*a6c0*/  SHF.L.U32 R10, R10, 0x1f, RZ ;  /* 0x0000001f0a0a7819 */ /* 0x000fd000000006ff */
[----:B------:R2:W3:Y:S01]  /*a6d0*/  SYNCS.PHASECHK.TRANS64.TRYWAIT P2, [UR6+0x29850], R10 ;  /* 0x0298500aff0075a7 */ /* 0x0004e20008040146 */
[----:B------:R-:W-:Y:S05]  /*a6e0*/  @!P1 BRA `(.L_x_1935) ;  /* 0x0000000000049947 */ /* 0x000fea0003800000 */
[----:B------:R-:W-:Y:S01]  /*a6f0*/  BPT.TRAP 0x1 ;  /* 0x000000040000795c */ /* 0x000fe20000300000 */
.L_x_1935:
[----:B---3--:R-:W-:Y:S05]  /*a700*/  @P2 BRA `(.L_x_1933) ;  /* 0x0000000000082947 */ /* 0x008fea0003800000 */
[----:B------:R-:W3:Y:S02]  /*a710*/  SYNCS.PHASECHK.TRANS64.TRYWAIT P2, [UR6+0x29850], R10 ;  /* 0x0298500aff0075a7 */ /* 0x000ee40008040146 */
[----:B---3--:R-:W-:Y:S05]  /*a720*/  @!P2 BRA `(.L_x_1936) ;  /* 0x000000900048a947 */ /* 0x008fea0003800000 */
.L_x_1933:
[----:B------:R-:W-:Y:S01]  /*a730*/  UIADD3 UR6, UR39, 0x400, URZ ;  /* 0x0000040027067890 */ /* 0x000fe2000fffe03f */
[----:B------:R-:W-:Y:S01]  /*a740*/  WARPGROUP.ARRIVE ;  /* 0x00000000000079c5 */ /* 0x000fe20000000000 */
[----:B------:R-:W-:Y:S01]  /*a750*/  UMOV UR7, 0xc0000010 ;  /* 0xc000001000077882 */ /* 0x000fe20000000000 */
[----:B------:R-:W-:Y:S01]  /*a760*/  UMOV UR11, 0xc0000010 ;  /* 0xc0000010000b7882 */ /* 0x000fe20000000000 */
[----:B------:R-:W-:Y:S01]  /*a770*/  USHF.R.U32.HI UR6, URZ, 0x4, UR6 ;  /* 0x000000043f067899 */ /* 0x000fe20008011606 */
[C---:B01----:R-:W-:Y:S01]  /*a780*/  FMUL.FTZ R11, R0.reuse, R152 ;  /* 0x00000098000b7220 */ /* 0x043fe20000410000 */
[C---:B------:R-:W-:Y:S01]  /*a790*/  FMUL.FTZ R13, R0.reuse, R153 ;  /* 0x00000099000d7220 */ /* 0x040fe20000410000 */
[C---:B--2---:R-:W-:Y:S01]  /*a7a0*/  FMUL.FTZ R10, R0.reuse, R154 ;  /* 0x0000009a000a7220 */ /* 0x044fe20000410000 */
[----:B------:R-:W-:Y:S01]  /*a7b0*/  ULOP3.LUT UR6, UR6, 0x3fff, URZ, 0xc0, !UPT ;  /* 0x00003fff06067892 */ /* 0x000fe2000f8ec03f */
[C---:B------:R-:W-:Y:S01]  /*a7c0*/  FMUL.FTZ R21, R0.reuse, R156 ;  /* 0x0000009c00157220 */ /* 0x040fe20000410000 */
[C---:B------:R-:W-:Y:S01]  /*a7d0*/  FMUL.FTZ R15, R0.reuse, R155 ;  /* 0x0000009b000f7220 */ /* 0x040fe20000410000 */
[----:B------:R-:W0:Y:S01]  /*a7e0*/  MUFU.TANH R11, R11 ;  /* 0x0000000b000b7308 */ /* 0x000e220000002400 */
[----:B------:R-:W-:Y:S01]  /*a7f0*/  ULOP3.LUT UR6, UR6, 0x10000, URZ, 0xfc, !UPT ;  /* 0x0001000006067892 */ /* 0x000fe2000f8efc3f */
[C---:B------:R-:W-:Y:S01]  /*a800*/  FMUL.FTZ R23, R0.reuse, R157 ;  /* 0x0000009d00177220 */ /* 0x040fe20000410000 */
[C---:B------:R-:W-:Y:S01]  /*a810*/  FMUL.FTZ R153, R0.reuse, R158 ;  /* 0x0000009e00997220 */ /* 0x040fe20000410000 */
[C---:B------:R-:W-:Y:S01]  /*a820*/  FMUL.FTZ R157, R0.reuse, R160 ;  /* 0x000000a0009d7220 */ /* 0x040fe20000410000 */
[----:B------:R-:W-:Y:S01]  /*a830*/  UIMAD UR6, UR51, 0x500, UR6 ;  /* 0x00000500330678a4 */ /* 0x000fe2000f8e0206 */
[C---:B------:R-:W-:Y:S01]  /*a840*/  FMUL.FTZ R155, R0.reuse, R159 ;  /* 0x0000009f009b7220 */ /* 0x040fe20000410000 */
[C---:B------:R-:W-:Y:S01]  /*a850*/  FMUL.FTZ R159, R0.reuse, R161 ;  /* 0x000000a1009f7220 */ /* 0x040fe20000410000 */
[----:B------:R-:W1:Y:S01]  /*a860*/  MUFU.TANH R13, R13 ;  /* 0x0000000d000d7308 */ /* 0x000e620000002400 */
[----:B------:R-:W-:Y:S01]  /*a870*/  UIADD3 UR10, UR6, 0x100, URZ ;  /* 0x00000100060a7890 */ /* 0x000fe2000fffe03f */
[C---:B------:R-:W-:Y:S01]  /*a880*/  FMUL.FTZ R161, R0.reuse, R162 ;  /* 0x000000a200a17220 */ /* 0x040fe20000410000 */
[C---:B------:R-:W-:Y:S01]  /*a890*/  FMUL.FTZ R189, R0.reuse, R164 ;  /* 0x000000a400bd7220 */ /* 0x040fe20000410000 */
[C---:B------:R-:W-:Y:S01]  /*a8a0*/  FMUL.FTZ R163, R0.reuse, R163 ;  /* 0x000000a300a37220 */ /* 0x040fe20000410000 */
[C---:B------:R-:W-:Y:S01]  /*a8b0*/  FMUL.FTZ R165, R0.reuse, R165 ;  /* 0x000000a500a57220 */ /* 0x040fe20000410000 */
[----:B------:R-:W-:Y:S01]  /*a8c0*/  QGMMA.64x128x32.F32.E4M3.E4M3 R24, R184, gdesc[UR4], R24, gsb0 ;  /* 0x01e00004b8187df3 */ /* 0x000fe20008000818 */
        /* <DEDUP_REMOVED lines=87> */
[----:B------:R-:W-:Y:S01]  /*ae40*/  FMUL.FTZ R103, R0, R103 ;  /* 0x0000006700677220 */ /* 0x000fe20000410000 */
[----:B------:R-:W1:Y:S01]  /*ae50*/  LDC R88, c[0x0][0x988] ;  /* 0x00026200ff587b82 */ /* 0x000e620000000800 */
[----:B------:R-:W3:Y:S01]  /*ae60*/  MUFU.TANH R165, R165 ;  /* 0x000000a500a57308 */ /* 0x000ee20000002400 */
[----:B--2---:R-:W-:Y:S01]  /*ae70*/  FMNMX.FTZ R14, R189, R14, !PT ;  /* 0x0000000ebd0e7209 */ /* 0x004fe20007810000 */
[----:B------:R-:W-:-:S06]  /*ae80*/  UMOV UR7, 0xc0000010 ;  /* 0xc000001000077882 */ /* 0x000fcc0000000000 */
[----:B------:R-:W2:Y:S01]  /*ae90*/  MUFU.TANH R191, R191 ;  /* 0x000000bf00bf7308 */ /* 0x000ea20000002400 */
[----:B0-----:R-:W-:-:S07]  /*aea0*/  FMNMX.FTZ R16, R163, R16, !PT ;  /* 0x00000010a3107209 */ /* 0x001fce0007810000 */
[----:B------:R-:W0:Y:S01]  /*aeb0*/  MUFU.TANH R193, R193 ;  /* 0x000000c100c17308 */ /* 0x000e220000002400 */
[----:B---3--:R-:W-:-:S07]  /*aec0*/  FMNMX.FTZ R14, R165, R14, !PT ;  /* 0x0000000ea50e7209 */ /* 0x008fce0007810000 */
[----:B------:R-:W3:Y:S01]  /*aed0*/  MUFU.TANH R167, R167 ;  /* 0x000000a700a77308 */ /* 0x000ee20000002400 */
[----:B--2---:R-:W-:-:S07]  /*aee0*/  FMNMX.FTZ R16, R191, R16, !PT ;  /* 0x00000010bf107209 */ /* 0x004fce0007810000 */
[----:B------:R-:W2:Y:S01]  /*aef0*/  MUFU.TANH R137, R137 ;  /* 0x0000008900897308 */ /* 0x000ea20000002400 */
[----:B0-----:R-:W-:-:S07]  /*af00*/  FMNMX.FTZ R14, R193, R14, !PT ;  /* 0x0000000ec10e7209 */ /* 0x001fce0007810000 */
[----:B------:R-:W0:Y:S01]  /*af10*/  MUFU.TANH R195, R195 ;  /* 0x000000c300c37308 */ /* 0x000e220000002400 */
[----:B---3--:R-:W-:-:S07]  /*af20*/  FMNMX.FTZ R16, R167, R16, !PT ;  /* 0x00000010a7107209 */ /* 0x008fce0007810000 */
[----:B------:R-:W3:Y:S01]  /*af30*/  MUFU.TANH R197, R197 ;  /* 0x000000c500c57308 */ /* 0x000ee20000002400 */
        /* <DEDUP_REMOVED lines=43> */
[----:B0-----:R-:W-:Y:S01]  /*b1f0*/  FMNMX.FTZ R16, R123, R16, !PT ;  /* 0x000000107b107209 */ /* 0x001fe20007810000 */
[----:B------:R-:W-:Y:S02]  /*b200*/  WARPGROUP.DEPBAR.LE gsb0, 0x0 ;  /* 0x00008000000079c5 */ /* 0x000fe40000010000 */
[----:B------:R-:W-:-:S04]  /*b210*/  WARPGROUP.ARRIVE ;  /* 0x00000000000079c5 */ /* 0x000fc80000000000 */
[----:B------:R-:W0:Y:S01]  /*b220*/  MUFU.TANH R217, R217 ;  /* 0x000000d900d97308 */ /* 0x000e220000002400 */
[----:B---3--:R-:W-:Y:S01]  /*b230*/  FMNMX.FTZ R14, R125, R14, !PT ;  /* 0x0000000e7d0e7209 */ /* 0x008fe20007810000 */
[----:B------:R-:W-:Y:S01]  /*b240*/  QGMMA.64x128x32.F32.E4M3.E4M3 R24, R176, gdesc[UR8], R24, gsb0 ;  /* 0x01e00008b0187df3 */ /* 0x000fe20008000818 */
[----:B------:R-:W-:Y:S01]  /*b250*/  UIADD3 UR10, UR6, 0x300, URZ ;  /* 0x00000300060a7890 */ /* 0x000fe2000fffe03f */
[----:B------:R-:W-:Y:S01]  /*b260*/  UMOV UR11, 0xc0000010 ;  /* 0xc0000010000b7882 */ /* 0x000fe20000000000 */
[----:B------:R-:W-:-:S03]  /*b270*/  UIADD3 UR6, UR6, 0x400, URZ ;  /* 0x0000040006067890 */ /* 0x000fc6000fffe03f */
        /* <DEDUP_REMOVED lines=35> */
[----:B---3--:R-:W-:Y:S01]  /*b4b0*/  FMNMX.FTZ R89, R237, R14, !PT ;  /* 0x0000000eed597209 */ /* 0x008fe20007810000 */
[----:B------:R-:W-:Y:S02]  /*b4c0*/  WARPGROUP.DEPBAR.LE gsb0, 0x0 ;  /* 0x00008000000079c5 */ /* 0x000fe40000010000 */
[----:B------:R-:W-:-:S04]  /*b4d0*/  WARPGROUP.ARRIVE ;  /* 0x00000000000079c5 */ /* 0x000fc80000000000 */
[----:B------:R-:W3:Y:S01]  /*b4e0*/  MUFU.TANH R113, R113 ;  /* 0x0000007100717308 */ /* 0x000ee20000002400 */
[----:B--2---:R-:W-:Y:S01]  /*b4f0*/  FMNMX.FTZ R16, R111, R16, !PT ;  /* 0x000000106f107209 */ /* 0x004fe20007810000 */
[----:B------:R-:W-:Y:S06]  /*b500*/  QGMMA.64x128x32.F32.E4M3.E4M3 R24, R172, gdesc[UR8], R24, gsb0 ;  /* 0x01e00008ac187df3 */ /* 0x000fec0008000818 */
        /* <DEDUP_REMOVED lines=49> */
[----:B--2---:R-:W-:-:S05]  /*b820*/  FMNMX.FTZ R20, R14, R89, !PT ;  /* 0x000000590e147209 */ /* 0x004fca0007810000 */
[----:B------:R-:W2:Y:S01]  /*b830*/  SHFL.BFLY PT, R89, R20, 0x1, 0x1f ;  /* 0x0c201f0014597f89 */ /* 0x000ea200000e0000 */
[----:B0-----:R-:W-:-:S05]  /*b840*/  FMNMX.FTZ R22, R16, R91, !PT ;  /* 0x0000005b10167209 */ /* 0x001fca0007810000 */
[----:B------:R-:W0:Y:S01]  /*b850*/  SHFL.BFLY PT, R91, R22, 0x1, 0x1f ;  /* 0x0c201f00165b7f89 */ /* 0x000e2200000e0000 */
[----:B--2---:R-:W-:-:S05]  /*b860*/  FMNMX.FTZ R89, R20, R89, !PT ;  /* 0x0000005914597209 */ /* 0x004fca0007810000 */
[C---:B------:R-:W-:Y:S01]  /*b870*/  FADD.FTZ R8, -R89.reuse, R8 ;  /* 0x0000000859087221 */ /* 0x040fe20000010100 */
[----:B-1----:R-:W-:-:S03]  /*b880*/  FFMA.FTZ R102, R89, R88, -8 ;  /* 0xc100000059667423 */ /* 0x002fc60000010058 */
[-C--:B------:R-:W-:Y:S01]  /*b890*/  FMUL.FTZ R16, R8, R88.reuse ;  /* 0x0000005808107220 */ /* 0x080fe20000410000 */
[----:B------:R-:W-:-:S01]  /*b8a0*/  FFMA.FTZ R177, R100, R88, -R102 ;  /* 0x0000005864b17223 */ /* 0x000fc20000010866 */
[-CC-:B------:R-:W-:Y:S01]  /*b8b0*/  FFMA.FTZ R14, R11, R88.reuse, -R102.reuse ;  /* 0x000000580b0e7223 */ /* 0x180fe20000010866 */
[----:B------:R-:W-:-:S01]  /*b8c0*/  FFMA.FTZ R11, R13, R88, -R102 ;  /* 0x000000580d0b7223 */ /* 0x000fc20000010866 */
[-CC-:B------:R-:W-:Y:S01]  /*b8d0*/  FFMA.FTZ R13, R21, R88.reuse, -R102.reuse ;  /* 0x00000058150d7223 */ /* 0x180fe20000010866 */
[----:B------:R-:W-:-:S01]  /*b8e0*/  FFMA.FTZ R183, R104, R88, -R102 ;  /* 0x0000005868b77223 */ /* 0x000fc20000010866 */
[-CC-:B------:R-:W-:Y:S01]  /*b8f0*/  FFMA.FTZ R104, R106, R88.reuse, -R102.reuse ;  /* 0x000000586a687223 */ /* 0x180fe20000010866 */
[----:B0-----:R-:W-:Y:S01]  /*b900*/  FMNMX.FTZ R91, R22, R91, !PT ;  /* 0x0000005b165b7209 */ /* 0x001fe20007810000 */
[----:B------:R-:W-:Y:S01]  /*b910*/  MUFU.EX2 R14, R14 ;  /* 0x0000000e000e7308 */ /* 0x000fe20000000800 */
[----:B------:R-:W-:-:S01]  /*b920*/  FFMA.FTZ R20, R157, R88, -R102 ;  /* 0x000000589d147223 */ /* 0x000fc20000010866 */
[-CC-:B------:R-:W-:Y:S01]  /*b930*/  FFMA.FTZ R21, R159, R88.reuse, -R102.reuse ;  /* 0x000000589f157223 */ /* 0x180fe20000010866 */
[----:B------:R-:W-:-:S01]  /*b940*/  FFMA.FTZ R22, R189, R88, -R102 ;  /* 0x00000058bd167223 */ /* 0x000fc20000010866 */
[C---:B------:R-:W-:Y:S01]  /*b950*/  FADD.FTZ R8, -R91.reuse, R9 ;  /* 0x000000095b087221 */ /* 0x040fe20000010100 */
[----:B------:R-:W-:-:S01]  /*b960*/  FFMA.FTZ R100, R91, R88, -8 ;  /* 0xc10000005b647423 */ /* 0x000fc20000010058 */
[-CC-:B------:R-:W-:Y:S01]  /*b970*/  FFMA.FTZ R90, R193, R88.reuse, -R102.reuse ;  /* 0x00000058c15a7223 */ /* 0x180fe20000010866 */
[----:B------:R-:W-:-:S01]  /*b980*/  FFMA.FTZ R185, R108, R88, -R102 ;  /* 0x000000586cb97223 */ /* 0x000fc20000010866 */
[-C--:B------:R-:W-:Y:S01]  /*b990*/  FMUL.FTZ R8, R8, R88.reuse ;  /* 0x0000005808087220 */ /* 0x080fe20000410000 */
[----:B------:R-:W-:-:S01]  /*b9a0*/  FFMA.FTZ R179, R10, R88, -R100 ;  /* 0x000000580ab37223 */ /* 0x000fc20000010864 */
[-CC-:B------:R-:W-:Y:S01]  /*b9b0*/  FFMA.FTZ R10, R15, R88.reuse, -R100.reuse ;  /* 0x000000580f0a7223 */ /* 0x180fe20000010864 */
        /* <DEDUP_REMOVED lines=25> */
[----:B------:R-:W-:-:S01]  /*bb50*/  FFMA.FTZ R132, R233, R88, -R102 ;  /* 0x00000058e9847223 */ /* 0x000fc20000010866 */
[-CC-:B------:R-:W-:Y:S01]  /*bb60*/  FFMA.FTZ R181, R235, R88.reuse, -R102.reuse ;  /* 0x00000058ebb57223 */ /* 0x180fe20000010866 */
[----:B------:R-:W-:-:S01]  /*bb70*/  FFMA.FTZ R134, R237, R88, -R102 ;  /* 0x00000058ed867223 */ /* 0x000fc20000010866 */
[-CC-:B------:R-:W-:Y:S01]  /*bb80*/  FFMA.FTZ R187, R112, R88.reuse, -R102.reuse ;  /* 0x0000005870bb7223 */ /* 0x180fe20000010866 */
[----:B------:R-:W-:-:S01]  /*bb90*/  FFMA.FTZ R108, R114, R88, -R102 ;  /* 0x00000058726c7223 */ /* 0x000fc20000010866 */
[-CC-:B------:R-:W-:Y:S01]  /*bba0*/  FFMA.FTZ R189, R116, R88.reuse, -R102.reuse ;  /* 0x0000005874bd7223 */ /* 0x180fe20000010866 */
[----:B------:R-:W-:-:S01]  /*bbb0*/  FFMA.FTZ R110, R118, R88, -R102 ;  /* 0x00000058766e7223 */ /* 0x000fc20000010866 */
[----:B------:R-:W3:Y:S01]  /*bbc0*/  MUFU.EX2 R10, R10 ;  /* 0x0000000a000a7308 */ /* 0x000ee20000000800 */
[----:B------:R-:W-:-:S01]  /*bbd0*/  FFMA.FTZ R193, R120, R88, -R102 ;  /* 0x0000005878c17223 */ /* 0x000fc20000010866 */
[-C--:B------:R-:W-:Y:S01]  /*bbe0*/  FFMA.FTZ R98, R98, R88.reuse, -R102 ;  /* 0x0000005862627223 */ /* 0x080fe20000010866 */
[----:B------:R-:W-:-:S01]  /*bbf0*/  FFMA.FTZ R102, R155, R88, -R100 ;  /* 0x000000589b667223 */ /* 0x000fc20000010864 */
[-CC-:B------:R-:W-:Y:S01]  /*bc00*/  FFMA.FTZ R112, R161, R88.reuse, -R100.reuse ;  /* 0x00000058a1707223 */ /* 0x180fe20000010864 */
[----:B------:R-:W-:-:S01]  /*bc10*/  FFMA.FTZ R153, R163, R88, -R100 ;  /* 0x00000058a3997223 */ /* 0x000fc20000010864 */
[----:B-1----:R-:W-:Y:S01]  /*bc20*/  FFMA.FTZ R6, R9, R6, R14 ;  /* 0x0000000609067223 */ /* 0x002fe2000001000e */
[----:B0-----:R-:W-:-:S01]  /*bc30*/  FFMA.FTZ R5, R8, R5, R179 ;  /* 0x0000000508057223 */ /* 0x001fc200000100b3 */
[----:B------:R-:W0:Y:S01]  /*bc40*/  MUFU.EX2 R13, R13 ;  /* 0x0000000d000d7308 */ /* 0x000e220000000800 */
[----:B------:R-:W-:-:S01]  /*bc50*/  FFMA.FTZ R114, R191, R88, -R100 ;  /* 0x00000058bf727223 */ /* 0x000fc20000010864 */
[----:B--2---:R-:W-:Y:S01]  /*bc60*/  FADD.FTZ R6, R11, R6 ;  /* 0x000000060b067221 */ /* 0x004fe20000010000 */
[----:B------:R-:W-:-:S01]  /*bc70*/  FFMA.FTZ R155, R167, R88, -R100 ;  /* 0x00000058a79b7223 */ /* 0x000fc20000010864 */
[-CC-:B------:R-:W-:Y:S01]  /*bc80*/  FFMA.FTZ R118, R141, R88.reuse, -R100.reuse ;  /* 0x000000588d767223 */ /* 0x180fe20000010864 */
[----:B------:R-:W-:-:S01]  /*bc90*/  FFMA.FTZ R141, R143, R88, -R100 ;  /* 0x000000588f8d7223 */ /* 0x000fc20000010864 */
[-CC-:B------:R-:W-:Y:S01]  /*bca0*/  FFMA.FTZ R143, R147, R88.reuse, -R100.reuse ;  /* 0x00000058938f7223 */ /* 0x180fe20000010864 */
[----:B------:R-:W-:-:S01]  /*bcb0*/  FFMA.FTZ R116, R195, R88, -R100 ;  /* 0x00000058c3747223 */ /* 0x000fc20000010864 */
[----:B------:R-:W1:Y:S01]  /*bcc0*/  MUFU.EX2 R15, R15 ;  /* 0x0000000f000f7308 */ /* 0x000e620000000800 */
[----:B---3--:R-:W-:-:S01]  /*bcd0*/  FADD.FTZ R146, R10, R5 ;  /* 0x000000050a927221 */ /* 0x008fc20000010000 */
[-CC-:B------:R-:W-:Y:S01]  /*bce0*/  FFMA.FTZ R139, R139, R88.reuse, -R100.reuse ;  /* 0x000000588b8b7223 */ /* 0x180fe20000010864 */
[----:B------:R-:W-:-:S01]  /*bcf0*/  FFMA.FTZ R120, R145, R88, -R100 ;  /* 0x0000005891787223 */ /* 0x000fc20000010864 */
[-CC-:B------:R-:W-:Y:S01]  /*bd00*/  FFMA.FTZ R136, R149, R88.reuse, -R100.reuse ;  /* 0x0000005895887223 */ /* 0x180fe20000010864 */
[----:B------:R-:W-:-:S01]  /*bd10*/  FFMA.FTZ R145, R151, R88, -R100 ;  /* 0x0000005897917223 */ /* 0x000fc20000010864 */
[-CC-:B------:R-:W-:Y:S01]  /*bd20*/  FFMA.FTZ R138, R211, R88.reuse, -R100.reuse ;  /* 0x00000058d38a7223 */ /* 0x180fe20000010864 */
[----:B------:R-:W-:-:S01]  /*bd30*/  FFMA.FTZ R123, R123, R88, -R100 ;  /* 0x000000587b7b7223 */ /* 0x000fc20000010864 */
[----:B------:R-:W2:Y:S01]  /*bd40*/  MUFU.EX2 R16, R16 ;  /* 0x0000001000107308 */ /* 0x000ea20000000800 */
        /* <DEDUP_REMOVED lines=17> */
[-CC-:B------:R-:W-:Y:S01]  /*be60*/  FFMA.FTZ R97, R97, R88.reuse, -R100.reuse ;  /* 0x0000005861617223 */ /* 0x180fe20000010864 */
[----:B------:R-:W-:-:S01]  /*be70*/  FFMA.FTZ R99, R99, R88, -R100 ;  /* 0x0000005863637223 */ /* 0x000fc20000010864 */
[----:B------:R-:W-:Y:S01]  /*be80*/  FFMA.FTZ R101, R101, R88, -R100 ;  /* 0x0000005865657223 */ /* 0x000fe20000010864 */
[----:B------:R-:W-:-:S03]  /*be90*/  WARPGROUP.DEPBAR.LE gsb0, 0x0 ;  /* 0x00008000000079c5 */ /* 0x000fc60000010000 */
        /* <DEDUP_REMOVED lines=26> */
[-CC-:B------:R-:W-:Y:S01]  /*c040*/  FFMA.FTZ R148, R111, R88.reuse, -R100.reuse ;  /* 0x000000586f947223 */ /* 0x180fe20000010864 */
[----:B------:R-:W-:-:S05]  /*c050*/  FFMA.FTZ R111, R113, R88, -R100 ;  /* 0x00000058716f7223 */ /* 0x000fca0000010864 */
        /* <DEDUP_REMOVED lines=16> */
[----:B------:R-:W-:-:S06]  /*c160*/  FFMA.FTZ R150, R115, R88, -R100 ;  /* 0x0000005873967223 */ /* 0x000fcc0000010864 */
[----:B------:R-:W2:Y:S01]  /*c170*/  MUFU.EX2 R165, R165 ;  /* 0x000000a500a57308 */ /* 0x000ea20000000800 */
[----:B0-----:R-:W-:-:S07]  /*c180*/  FADD.FTZ R6, R96, R5 ;  /* 0x0000000560067221 */ /* 0x001fce0000010000 */
[----:B------:R-:W0:Y:S01]  /*c190*/  MUFU.EX2 R145, R145 ;  /* 0x0000009100917308 */ /* 0x000e220000000800 */
[----:B-1----:R-:W-:-:S01]  /*c1a0*/  FADD.FTZ R152, R136, R113 ;  /* 0x0000007188987221 */ /* 0x002fc20000010000 */
[----:B------:R-:W-:-:S06]  /*c1b0*/  FFMA.FTZ R113, R117, R88, -R100 ;  /* 0x0000005875717223 */ /* 0x000fcc0000010864 */
        /* <DEDUP_REMOVED lines=56> */
[----:B-1----:R-:W-:-:S01]  /*c540*/  FADD.FTZ R156, R134, R117 ;  /* 0x00000075869c7221 */ /* 0x002fc20000010000 */
[----:B------:R-:W-:-:S06]  /*c550*/  IMAD.U32 R117, RZ, RZ, UR54 ;  /* 0x00000036ff757e24 */ /* 0x000fcc000f8e00ff */
[----:B------:R-:W0:Y:S01]  /*c560*/  MUFU.EX2 R150, R150 ;  /* 0x0000009600967308 */ /* 0x000e220000000800 */
[----:B--2---:R-:W-:-:S07]  /*c570*/  FADD.FTZ R5, R111, R6 ;  /* 0x000000066f057221 */ /* 0x004fce0000010000 */
[----:B------:R-:W1:Y:S08]  /*c580*/  MUFU.EX2 R104, R104 ;  /* 0x0000006800687308 */ /* 0x000e700000000800 */
[----:B------:R-:W2:Y:S01]  /*c590*/  MUFU.EX2 R113, R113 ;  /* 0x0000007100717308 */ /* 0x000ea20000000800 */
[----:B0-----:R-:W-:-:S01]  /*c5a0*/  FADD.FTZ R6, R150, R5 ;  /* 0x0000000596067221 */ /* 0x001fc20000010000 */
[----:B------:R-:W-:-:S05]  /*c5b0*/  @!P0 LEA R5, R117, UR39, 0x3 ;  /* 0x0000002775058c11 */ /* 0x000fca000f8e18ff */
[----:B------:R-:W-:Y:S01]  /*c5c0*/  @!P0 VIADD R5, R5, 0x29840 ;  /* 0x0002984005058836 */ /* 0x000fe20000000000 */
[----:B------:R-:W-:Y:S04]  /*c5d0*/  MUFU.EX2 R185, R185 ;  /* 0x000000b900b97308 */ /* 0x000fe80000000800 */
[----:B------:R-:W-:Y:S01]  /*c5e0*/  @!P0 PRMT R5, RZ, 0x654, R5 ;  /* 0x00000654ff058816 */ /* 0x000fe20000000005 */
[----:B------:R0:W-:Y:S06]  /*c5f0*/  BAR.ARV R19, 0x100 ;  /* 0x000400130000751d */ /* 0x0001ec0000002000 */
[----:B------:R-:W3:Y:S01]  /*c600*/  MUFU.EX2 R154, R154 ;  /* 0x0000009a009a7308 */ /* 0x000ee20000000800 */
[----:B------:R4:W-:Y:S07]  /*c610*/  @!P0 SYNCS.ARRIVE.TRANS64.RED.A1T0 RZ, [R5+URZ], RZ ;  /* 0x000000ff05ff89a7 */ /* 0x0009ee000810043f */
[----:B------:R-:W-:Y:S08]  /*c620*/  MUFU.EX2 R106, R106 ;  /* 0x0000006a006a7308 */ /* 0x000ff00000000800 */
[----:B------:R-:W5:Y:S08]  /*c630*/  MUFU.EX2 R115, R115 ;  /* 0x0000007300737308 */ /* 0x000f700000000800 */
[----:B------:R1:W-:Y:S08]  /*c640*/  MUFU.EX2 R158, R93 ;  /* 0x0000005d009e7308 */ /* 0x0003f00000000800 */
[----:B------:R-:W-:Y:S01]  /*c650*/  MUFU.EX2 R187, R187 ;  /* 0x000000bb00bb7308 */ /* 0x000fe20000000800 */
[----:B-1----:R-:W-:-:S04]  /*c660*/  FADD.FTZ R93, R183, R156 ;  /* 0x0000009cb75d7221 */ /* 0x002fc80000010000 */
[----:B------:R-:W-:Y:S01]  /*c670*/  FADD.FTZ R156, R104, R93 ;  /* 0x0000005d689c7221 */ /* 0x000fe20000010000 */
[----:B--2---:R-:W-:-:S02]  /*c680*/  FADD.FTZ R93, R113, R6 ;  /* 0x00000006715d7221 */ /* 0x004fc40000010000 */
[----:B------:R-:W1:Y:S02]  /*c690*/  MUFU.EX2 R152, R152 ;  /* 0x0000009800987308 */ /* 0x000e640000000800 */
[----:B---3--:R-:W-:-:S04]  /*c6a0*/  FADD.FTZ R6, R154, R93 ;  /* 0x0000005d9a067221 */ /* 0x008fc80000010000 */
[----:B-----5:R-:W-:Y:S02]  /*c6b0*/  FADD.FTZ R93, R115, R6 ;  /* 0x00000006735d7221 */ /* 0x020fe40000010000 */
[----:B------:R-:W-:Y:S08]  /*c6c0*/  MUFU.EX2 R108, R108 ;  /* 0x0000006c006c7308 */ /* 0x000ff00000000800 */
[----:B------:R-:W-:Y:S01]  /*c6d0*/  MUFU.EX2 R189, R189 ;  /* 0x000000bd00bd7308 */ /* 0x000fe20000000800 */
[----:B-1----:R-:W-:-:S04]  /*c6e0*/  FADD.FTZ R93, R152, R93 ;  /* 0x0000005d985d7221 */ /* 0x002fc80000010000 */
[----:B------:R-:W-:-:S03]  /*c6f0*/  FADD.FTZ R93, R158, R93 ;  /* 0x0000005d9e5d7221 */ /* 0x000fc60000010000 */
[----:B------:R1:W2:Y:S08]  /*c700*/  MUFU.EX2 R119, R95 ;  /* 0x0000005f00777308 */ /* 0x0002b00000000800 */
[----:B------:R-:W3:Y:S01]  /*c710*/  MUFU.EX2 R110, R110 ;  /* 0x0000006e006e7308 */ /* 0x000ee20000000800 */
[----:B-1----:R-:W-:-:S04]  /*c720*/  FADD.FTZ R95, R185, R156 ;  /* 0x0000009cb95f7221 */ /* 0x002fc80000010000 */
[----:B------:R-:W-:-:S03]  /*c730*/  FADD.FTZ R156, R106, R95 ;  /* 0x0000005f6a9c7221 */ /* 0x000fc60000010000 */
[----:B------:R-:W1:Y:S01]  /*c740*/  MUFU.EX2 R160, R97 ;  /* 0x0000006100a07308 */ /* 0x000e620000000800 */
[----:B------:R-:W-:-:S01]  /*c750*/  FADD.FTZ R95, R187, R156 ;  /* 0x0000009cbb5f7221 */ /* 0x000fc20000010000 */
[----:B--2---:R-:W-:-:S03]  /*c760*/  FADD.FTZ R93, R119, R93 ;  /* 0x0000005d775d7221 */ /* 0x004fc60000010000 */
[----:B------:R-:W-:-:S03]  /*c770*/  FADD.FTZ R6, R108, R95 ;  /* 0x0000005f6c067221 */ /* 0x000fc60000010000 */
[----:B------:R-:W2:Y:S01]  /*c780*/  MUFU.EX2 R193, R193 ;  /* 0x000000c100c17308 */ /* 0x000ea20000000800 */
[----:B----4-:R-:W-:-:S04]  /*c790*/  FADD.FTZ R5, R189, R6 ;  /* 0x00000006bd057221 */ /* 0x010fc80000010000 */
[----:B---3--:R-:W-:-:S03]  /*c7a0*/  FADD.FTZ R6, R110, R5 ;  /* 0x000000056e067221 */ /* 0x008fc60000010000 */
        /* <DEDUP_REMOVED lines=14> */
.L_x_1937:
        /* <DEDUP_REMOVED lines=18> */
[----:B------:R-:W-:Y:S01]  /*c9b0*/  SYNCS.ARRIVE.TRANS64.RED.A1T0 RZ, [UR6], RZ ;  /* 0x000000ffffff79a7 */ /* 0x000fe20008100406 */
[----:B------:R-:W-:Y:S01]  /*c9c0*/  F2FP.SATFINITE.E4M3.F32.PACK_AB_MERGE_C R136, R143, R120, R136 ;  /* 0x000000788f88723e */ /* 0x000fe20004807088 */
        /* <DEDUP_REMOVED lines=95> */
[----:B------:R-:W-:Y:S01]  /*cfc0*/  F2FP.SATFINITE.E4M3.F32.PACK_AB_MERGE_C R171, R162, R160, R23 ;  /* 0x000000a0a2ab723e */ /* 0x000fe20004807017 */
[----:B------:R-:W-:Y:S06]  /*cfd0*/  @P2 BRA `(.L_x_1938) ;  /* 0xffffffc800782947 */ /* 0x000fec000383ffff */
.L_x_1928:
[----:B------:R-:W-:Y:S06]  /*cfe0*/  BAR.ARV 0x8, 0x180 ;  /* 0x0206000000007b1d */ /* 0x000fec0000002000 */
[----:B------:R-:W-:Y:S05]  /*cff0*/  @!P1 BRA `(.L_x_1939) ;  /* 0x0000000000049947 */ /* 0x000fea0003800000 */
[----:B------:R-:W-:Y:S01]  /*d000*/  BPT.TRAP 0x1 ;  /* 0x000000040000795c */ /* 0x000fe20000300000 */
.L_x_1939:
[----:B------:R-:W-:Y:S01]  /*d010*/  ULEA UR5, UR54, UR39, 0x3 ;  /* 0x0000002736057291 */ /* 0x000fe2000f8e183f */
[----:B------:R-:W-:-:S08]  /*d020*/  SHF.L.U32 R4, R4, 0x1f, RZ ;  /* 0x0000001f04047819 */ /* 0x000fd000000006ff */
[----:B------:R0:W1:Y:S01]  /*d030*/  SYNCS.PHASECHK.TRANS64.TRYWAIT P0, [UR5+0x29850], R4 ;  /* 0x02985004ff0075a7 */ /* 0x0000620008000145 */
[----:B------:R-:W-:Y:S05]  /*d040*/  @!P1 BRA `(.L_x_1940) ;  /* 0x0000000000049947 */ /* 0x000fea0003800000 */
[----:B------:R-:W-:Y:S01]  /*d050*/  BPT.TRAP 0x1 ;  /* 0x000000040000795c */ /* 0x000fe20000300000 */
.L_x_1940:
[----:B-1----:R-:W-:Y:S05]  /*d060*/  @P0 BRA `(.L_x_1941) ;  /* 0x0000000000080947 */ /* 0x002fea0003800000 */
[----:B------:R-:W1:Y:S02]  /*d070*/  SYNCS.PHASECHK.TRANS64.TRYWAIT P0, [UR5+0x29850], R4 ;  /* 0x02985004ff0075a7 */ /* 0x000e640008000145 */
[----:B-1----:R-:W-:Y:S05]  /*d080*/  @!P0 BRA `(.L_x_1942) ;  /* 0x0000006800088947 */ /* 0x002fea0003800000 */
.L_x_1941:
[----:B------:R-:W-:Y:S01]  /*d090*/  UIADD3 UR39, UR39, 0x400, URZ ;  /* 0x0000040027277890 */ /* 0x000fe2000fffe03f */
[----:B------:R-:W-:Y:S01]  /*d0a0*/  WARPGROUP.ARRIVE ;  /* 0x00000000000079c5 */ /* 0x000fe20000000000 */
[----:B------:R-:W-:Y:S01]  /*d0b0*/  UMOV UR55, 0xc0000010 ;  /* 0xc000001000377882 */ /* 0x000fe20000000000 */
[----:B------:R-:W-:Y:S01]  /*d0c0*/  UMOV UR7, 0xc0000010 ;  /* 0xc000001000077882 */ /* 0x000fe20000000000 */
[----:B------:R-:W-:Y:S01]  /*d0d0*/  USHF.R.U32.HI UR39, URZ, 0x4, UR39 ;  /* 0x000000043f277899 */ /* 0x000fe20008011627 */
[----:B------:R-:W2:Y:S03]  /*d0e0*/  LDC.64 R8, c[0x0][0x9a0] ;  /* 0x00026800ff087b82 */ /* 0x000ea60000000a00 */
[----:B------:R-:W-:-:S04]  /*d0f0*/  ULOP3.LUT UR39, UR39, 0x3fff, URZ, 0xc0, !UPT ;  /* 0x00003fff27277892 */ /* 0x000fc8000f8ec03f */
[----:B------:R-:W-:-:S04]  /*d100*/  ULOP3.LUT UR39, UR39, 0x10000, URZ, 0xfc, !UPT ;  /* 0x0001000027277892 */ /* 0x000fc8000f8efc3f */
[----:B------:R-:W-:-:S04]  /*d110*/  UIMAD UR54, UR54, 0x500, UR39 ;  /* 0x00000500363678a4 */ /* 0x000fc8000f8e0227 */
[----:B------:R-:W-:-:S05]  /*d120*/  UIADD3 UR4, UR54, 0x100, URZ ;  /* 0x0000010036047890 */ /* 0x000fca000fffe03f */
[----:B------:R-:W-:Y:S02]  /*d130*/  QGMMA.64x128x32.F32.E4M3.E4M3 R24, R184, gdesc[UR52], R24, gsb0 ;  /* 0x01e00034b8187df3 */ /* 0x000fe40008000818 */
[----:B------:R-:W-:Y:S01]  /*d140*/  UMOV UR6, UR4 ;  /* 0x0000000400067c82 */ /* 0x000fe20008000000 */
[----:B--2---:R-:W-:-:S04]  /*d150*/  ISETP.NE.U32.AND P0, PT, R8, RZ, PT ;  /* 0x000000ff0800720c */ /* 0x004fc80003f05070 */
[----:B------:R-:W-:-:S13]  /*d160*/  ISETP.NE.AND.EX P0, PT, R9, RZ, PT, P0 ;  /* 0x000000ff0900720c */ /* 0x000fda0003f05300 */
[----:B-1----:R-:W1:Y:S01]  /*d170*/  @P0 LDC.64 R2, c[0x0][0x9c8] ;  /* 0x00027200ff020b82 */ /* 0x002e620000000a00 */
[----:B------:R-:W-:-:S07]  /*d180*/  @P0 SHF.R.S32.HI R13, RZ, 0x1f, R17 ;  /* 0x0000001fff0d0819 */ /* 0x000fce0000011411 */
[----:B------:R-:W2:Y:S01]  /*d190*/  @P0 LDC.64 R10, c[0x0][0x9d0] ;  /* 0x00027400ff0a0b82 */ /* 0x000ea20000000a00 */
[----:B------:R-:W-:Y:S01]  /*d1a0*/  UIADD3 UR4, UR54, 0x200, URZ ;  /* 0x0000020036047890 */ /* 0x000fe2000fffe03f */
[----:B-1----:R-:W-:-:S04]  /*d1b0*/  @P0 IMAD R0, R2, UR37, RZ ;  /* 0x0000002502000c24 */ /* 0x002fc8000f8e02ff */
[----:B------:R-:W-:Y:S02]  /*d1c0*/  @P0 IMAD R7, R3, UR36, R0 ;  /* 0x0000002403070c24 */ /* 0x000fe4000f8e0200 */
[----:B------:R-:W-:-:S04]  /*d1d0*/  @P0 IMAD.WIDE.U32 R2, R2, UR36, RZ ;  /* 0x0000002402020c25 */ /* 0x000fc8000f8e00ff */
[-C--:B--2---:R-:W-:Y:S02]  /*d1e0*/  @P0 IMAD R0, R13, R10.reuse, RZ ;  /* 0x0000000a0d000224 */ /* 0x084fe400078e02ff */
        /* <DEDUP_REMOVED lines=11> */
[----:B------:R-:W-:Y:S01]  /*d2a0*/  UMOV UR6, UR4 ;  /* 0x0000000400067c82 */ /* 0x000fe20008000000 */
[----:B------:R-:W-:Y:S01]  /*d2b0*/  UMOV UR7, 0xc0000010 ;  /* 0xc000001000077882 */ /* 0x000fe20000000000 */
[----:B------:R-:W-:Y:S01]  /*d2c0*/  UIADD3 UR4, UR54, 0x300, URZ ;  /* 0x0000030036047890 */ /* 0x000fe2000fffe03f */
[----:B------:R-:W-:Y:S02]  /*d2d0*/  WARPGROUP.DEPBAR.LE gsb0, 0x0 ;  /* 0x00008000000079c5 */ /* 0x000fe40000010000 */
[----:B------:R-:W-:-:S06]  /*d2e0*/  WARPGROUP.ARRIVE ;  /* 0x00000000000079c5 */ /* 0x000fcc0000000000 */
[----:B------:R-:W-:Y:S01]  /*d2f0*/  QGMMA.64x128x32.F32.E4M3.E4M3 R24, R176, gdesc[UR4], R24, gsb0 ;  /* 0x01e00004b0187df3 */ /* 0x000fe20008000818 */
[----:B------:R-:W-:Y:S01]  /*d300*/  UMOV UR6, UR4 ;  /* 0x0000000400067c82 */ /* 0x000fe20008000000 */
[----:B------:R-:W-:Y:S01]  /*d310*/  UMOV UR7, 0xc0000010 ;  /* 0xc000001000077882 */ /* 0x000fe20000000000 */
[----:B------:R-:W-:Y:S01]  /*d320*/  UIADD3 UR54, UR54, 0x400, URZ ;  /* 0x0000040036367890 */ /* 0x000fe2000fffe03f */
[----:B------:R-:W3:Y:S01]  /*d330*/  SHFL.BFLY PT, R7, R6, 0x2, 0x1f ;  /* 0x0c401f0006077f89 */ /* 0x000ee200000e0000 */
[----:B------:R-:W-:-:S03]  /*d340*/  UMOV UR55, 0xc0000010 ;  /* 0xc000001000377882 */ /* 0x000fc60000000000 */
[----:B------:R-:W4:Y:S01]  /*d350*/  SHFL.BFLY PT, R2, R5, 0x2, 0x1f ;  /* 0x0c401f0005027f89 */ /* 0x000f2200000e0000 */
[----:B------:R-:W-:Y:S02]  /*d360*/  WARPGROUP.DEPBAR.LE gsb0, 0x0 ;  /* 0x00008000000079c5 */ /* 0x000fe40000010000 */
[----:B------:R-:W-:-:S06]  /*d370*/  WARPGROUP.ARRIVE ;  /* 0x00000000000079c5 */ /* 0x000fcc0000000000 */
[----:B------:R-:W-:Y:S01]  /*d380*/  QGMMA.64x128x32.F32.E4M3.E4M3 R24, R172, gdesc[UR4], R24, gsb0 ;  /* 0x01e00004ac187df3 */ /* 0x000fe20008000818 */
[----:B---3--:R-:W-:Y:S01]  /*d390*/  FADD.FTZ R7, R7, R6 ;  /* 0x0000000607077221 */ /* 0x008fe20000010000 */
[----:B----4-:R-:W-:-:S04]  /*d3a0*/  FADD.FTZ R2, R2, R5 ;  /* 0x0000000502027221 */ /* 0x010fc80000010000 */
[----:B------:R-:W3:Y:S04]  /*d3b0*/  SHFL.BFLY PT, R0, R7, 0x1, 0x1f ;  /* 0x0c201f0007007f89 */ /* 0x000ee800000e0000 */
[----:B-1----:R-:W1:Y:S01]  /*d3c0*/  SHFL.BFLY PT, R9, R2, 0x1, 0x1f ;  /* 0x0c201f0002097f89 */ /* 0x002e6200000e0000 */
[----:B0-----:R-:W-:Y:S02]  /*d3d0*/  IMAD.MOV.U32 R4, RZ, RZ, RZ ;  /* 0x000000ffff047224 */ /* 0x001fe400078e00ff */
[----:B---3--:R-:W-:Y:S01]  /*d3e0*/  FADD.FTZ R10, R7, R0 ;  /* 0x00000000070a7221 */ /* 0x008fe20000010000 */
        /* <DEDUP_REMOVED lines=28> */
.L_x_1943:
        /* <DEDUP_REMOVED lines=68> */
.L_x_1910:
        /* <DEDUP_REMOVED lines=12> */
[C---:B------:R-:W-:Y:S01]  /*dab0*/  LOP3.LUT P0, R3, R7.reuse, 0x3, RZ, 0xc0, !PT ;  /* 0x0000000307037812 */ /* 0x040fe2000780c0ff */
[----:B------:R-:W-:Y:S01]  /*dac0*/  VIADD R7, R7, 0xffffff80 ;  /* 0xffffff8007077836 */ /* 0x000fe20000000000 */
[----:B------:R-:W-:Y:S02]  /*dad0*/  BSSY B0, `(.L_x_1945) ;  /* 0x000018d000007945 */ /* 0x000fe40003800000 */
[----:B------:R-:W-:-:S04]  /*dae0*/  ISETP.EQ.OR P0, PT, R3, 0x3, !P0 ;  /* 0x000000030300780c */ /* 0x000fc80004702670 */
[----:B------:R-:W-:Y:S02]  /*daf0*/  SEL R92, R68, R69, P0 ;  /* 0x00000045445c7207 */ /* 0x000fe40000000000 */
[----:B0-----:R-:W-:Y:S02]  /*db00*/  SHF.R.S32.HI R4, RZ, 0x1f, R7 ;  /* 0x0000001fff047819 */ /* 0x001fe40000011407 */
[----:B------:R-:W-:Y:S02]  /*db10*/  SEL R99, R69, R68, P0 ;  /* 0x0000004445637207 */ /* 0x000fe40000000000 */
[----:B------:R-:W-:Y:S02]  /*db20*/  LEA.HI R3, R4, R7, RZ, 0x7 ;  /* 0x0000000704037211 */ /* 0x000fe400078f38ff */
[----:B------:R-:W-:Y:S02]  /*db30*/  SEL R6, R24, R25, P0 ;  /* 0x0000001918067207 */ /* 0x000fe40000000000 */
[----:B------:R-:W-:-:S02]  /*db40*/  LOP3.LUT R8, R3, 0xffffff80, RZ, 0xc0, !PT ;  /* 0xffffff8003087812 */ /* 0x000fc400078ec0ff */
[----:B------:R-:W-:Y:S02]  /*db50*/  SEL R9, R25, R24, P0 ;  /* 0x0000001819097207 */ /* 0x000fe40000000000 */
[----:B------:R-:W-:Y:S01]  /*db60*/  SEL R88, R72, R73, P0 ;  /* 0x0000004948587207 */ /* 0x000fe20000000000 */
[----:B------:R-:W-:Y:S01]  /*db70*/  IMAD.IADD R68, R7, 0x1, -R8 ;  /* 0x0000000107447824 */ /* 0x000fe200078e0a08 */
[----:B------:R-:W-:Y:S02]  /*db80*/  SEL R93, R73, R72, P0 ;  /* 0x00000048495d7207 */ /* 0x000fe40000000000 */
[----:B------:R-:W-:Y:S02]  /*db90*/  SEL R72, R76, R77, P0 ;  /* 0x0000004d4c487207 */ /* 0x000fe40000000000 */
[----:B------:R-:W-:Y:S02]  /*dba0*/  SHF.R.S32.HI R25, RZ, 0x1f, R68 ;  /* 0x0000001fff197819 */ /* 0x000fe40000011444 */
[----:B------:R-:W-:-:S02]  /*dbb0*/  SEL R95, R77, R76, P0 ;  /* 0x0000004c4d5f7207 */ /* 0x000fc40000000000 */
[----:B------:R-:W-:Y:S02]  /*dbc0*/  SEL R18, R44, R45, P0 ;  /* 0x0000002d2c127207 */ /* 0x000fe40000000000 */
[----:B------:R-:W-:Y:S02]  /*dbd0*/  SEL R19, R45, R44, P0 ;  /* 0x0000002c2d137207 */ /* 0x000fe40000000000 */
[----:B------:R-:W-:Y:S02]  /*dbe0*/  SEL R12, R26, R27, P0 ;  /* 0x0000001b1a0c7207 */ /* 0x000fe40000000000 */
[----:B------:R-:W-:Y:S02]  /*dbf0*/  SEL R77, R27, R26, P0 ;  /* 0x0000001a1b4d7207 */ /* 0x000fe40000000000 */
[----:B------:R-:W-:Y:S02]  /*dc00*/  SEL R44, R84, R85, P0 ;  /* 0x00000055542c7207 */ /* 0x000fe40000000000 */
[----:B------:R-:W-:-:S02]  /*dc10*/  SEL R91, R85, R84, P0 ;  /* 0x00000054555b7207 */ /* 0x000fc40000000000 */
[----:B------:R-:W-:Y:S02]  /*dc20*/  LEA.HI R27, R25, R68, RZ, 0x2 ;  /* 0x00000044191b7211 */ /* 0x000fe400078f10ff */
        /* <DEDUP_REMOVED lines=8> */
[----:B------:R-:W-:Y:S01]  /*dcb0*/  LEA.HI R30, R4, R7, RZ, 0x2 ;  /* 0x00000007041e7211 */ /* 0x000fe200078f10ff */
[----:B------:R-:W0:Y:S01]  /*dcc0*/  S2R R75, SR_CTAID.X ;  /* 0x00000000004b7919 */ /* 0x000e220000002500 */
[--C-:B------:R-:W-:Y:S02]  /*dcd0*/  SHF.R.S32.HI R4, RZ, 0x2, R27.reuse ;  /* 0x00000002ff047819 */ /* 0x100fe4000001141b */
[----:B------:R-:W-:-:S02]  /*dce0*/  SHF.R.S32.HI R13, RZ, 0x1f, R27 ;  /* 0x0000001fff0d7819 */ /* 0x000fc4000001141b */
[----:B------:R-:W-:Y:S02]  /*dcf0*/  SEL R14, R32, R33, P0 ;  /* 0x00000021200e7207 */ /* 0x000fe40000000000 */
[----:B------:R-:W-:Y:S02]  /*dd00*/  SEL R15, R33, R32, P0 ;  /* 0x00000020210f7207 */ /* 0x000fe40000000000 */
[----:B------:R-:W-:Y:S02]  /*dd10*/  LOP3.LUT R32, R30, 0xfffffffc, RZ, 0xc0, !PT ;  /* 0xfffffffc1e207812 */ /* 0x000fe400078ec0ff */
[----:B------:R-:W-:Y:S02]  /*dd20*/  SHF.R.S32.HI R8, RZ, 0x7, R3 ;  /* 0x00000007ff087819 */ /* 0x000fe40000011403 */
[----:B------:R-:W-:Y:S01]  /*dd30*/  SEL R102, R28, R29, P0 ;  /* 0x0000001d1c667207 */ /* 0x000fe20000000000 */
[----:B------:R-:W-:Y:S01]  /*dd40*/  IMAD.IADD R31, R7, 0x1, -R32 ;  /* 0x00000001071f7824 */ /* 0x000fe200078e0a20 */
[----:B------:R-:W-:Y:S01]  /*dd50*/  SEL R109, R29, R28, P0 ;  /* 0x0000001c1d6d7207 */ /* 0x000fe20000000000 */
[----:B------:R-:W-:Y:S01]  /*dd60*/  IMAD.WIDE.U32 R32, R17, UR4, RZ ;  /* 0x0000000411207c25 */ /* 0x000fe2000f8e00ff */
[----:B------:R-:W-:-:S02]  /*dd70*/  SEL R24, R48, R49, P0 ;  /* 0x0000003130187207 */ /* 0x000fc40000000000 */
[----:B------:R-:W-:Y:S02]  /*dd80*/  SEL R21, R49, R48, P0 ;  /* 0x0000003031157207 */ /* 0x000fe40000000000 */
[----:B------:R-:W-:Y:S02]  /*dd90*/  LEA.HI R30, R13, R4, RZ, 0x3 ;  /* 0x000000040d1e7211 */ /* 0x000fe400078f18ff */
[----:B------:R-:W-:Y:S02]  /*dda0*/  SEL R48, R34, R35, P0 ;  /* 0x0000002322307207 */ /* 0x000fe40000000000 */
[----:B------:R-:W-:Y:S02]  /*ddb0*/  SEL R29, R35, R34, P0 ;  /* 0x00000022231d7207 */ /* 0x000fe40000000000 */
[----:B------:R-:W-:Y:S02]  /*ddc0*/  SEL R34, R82, R83, P0 ;  /* 0x0000005352227207 */ /* 0x000fe40000000000 */
[----:B------:R-:W-:-:S02]  /*ddd0*/  SEL R37, R83, R82, P0 ;  /* 0x0000005253257207 */ /* 0x000fc40000000000 */
[----:B------:R-:W-:Y:S01]  /*dde0*/  LEA.HI R3, R3, R8, RZ, 0x1 ;  /* 0x0000000803037211 */ /* 0x000fe200078f08ff */
[----:B------:R-:W1:Y:S01]  /*ddf0*/  LDC R82, c[0x0][0xbe8] ;  /* 0x0002fa00ff527b82 */ /* 0x000e620000000800 */
[----:B------:R-:W-:Y:S02]  /*de00*/  LOP3.LUT R7, R30, 0xfffffff8, RZ, 0xc0, !PT ;  /* 0xfffffff81e077812 */ /* 0x000fe400078ec0ff */
[----:B------:R-:W-:Y:S02]  /*de10*/  LEA.HI R25, R25, R68, RZ, 0x5 ;  /* 0x0000004419197211 */ /* 0x000fe400078f28ff */
[----:B------:R-:W-:Y:S01]  /*de20*/  LOP3.LUT R3, R3, 0x3fffffe, RZ, 0xc0, !PT ;  /* 0x03fffffe03037812 */ /* 0x000fe200078ec0ff */
[----:B------:R-:W-:Y:S01]  /*de30*/  IMAD.IADD R4, R4, 0x1, -R7 ;  /* 0x0000000104047824 */ /* 0x000fe200078e0a07 */
[----:B------:R-:W-:Y:S02]  /*de40*/  SHF.R.S32.HI R13, RZ, 0x1f, R17 ;  /* 0x0000001fff0d7819 */ /* 0x000fe40000011411 */
[----:B------:R-:W-:Y:S01]  /*de50*/  SHF.R.S32.HI R25, RZ, 0x5, R25 ;  /* 0x00000005ff197819 */ /* 0x000fe20000011419 */
[----:B------:R-:W-:Y:S01]  /*de60*/  IMAD.IADD R3, R8, 0x1, -R3 ;  /* 0x0000000108037824 */ /* 0x000fe200078e0a03 */
[----:B------:R-:W-:Y:S01]  /*de70*/  SEL R10, R42, R43, P0 ;  /* 0x0000002b2a0a7207 */ /* 0x000fe20000000000 */
[----:B------:R-:W-:Y:S01]  /*de80*/  IMAD R8, R13, UR4, RZ ;  /* 0x000000040d087c24 */ /* 0x000fe2000f8e02ff */
[----:B------:R-:W-:Y:S01]  /*de90*/  SEL R69, R43, R42, P0 ;  /* 0x0000002a2b457207 */ /* 0x000fe20000000000 */
[----:B------:R-:W-:Y:S01]  /*dea0*/  IMAD R4, R25, 0x10, R4 ;  /* 0x0000001019047824 */ /* 0x000fe200078e0204 */
[----:B------:R-:W-:Y:S01]  /*deb0*/  LEA.HI R25, R31, R31, RZ, 0x1 ;  /* 0x0000001f1f197211 */ /* 0x000fe200078f08ff */
[----:B------:R-:W-:Y:S01]  /*dec0*/  IMAD R7, R17, UR5, R8 ;  /* 0x0000000511077c24 */ /* 0x000fe2000f8e0208 */
[----:B------:R-:W-:Y:S01]  /*ded0*/  SEL R90, R64, R65, P0 ;  /* 0x00000041405a7207 */ /* 0x000fe20000000000 */
[----:B------:R-:W-:Y:S01]  /*dee0*/  IMAD R8, R13, UR6, RZ ;  /* 0x000000060d087c24 */ /* 0x000fe2000f8e02ff */
[----:B------:R-:W-:Y:S01]  /*def0*/  LOP3.LUT R30, R25, 0x1ffffffe, RZ, 0xc0, !PT ;  /* 0x1ffffffe191e7812 */ /* 0x000fe200078ec0ff */
[----:B------:R-:W-:Y:S01]  /*df00*/  IMAD R3, R3, 0x40, R4 ;  /* 0x0000004003037824 */ /* 0x000fe200078e0204 */
[----:B------:R-:W-:Y:S01]  /*df10*/  SEL R97, R65, R64, P0 ;  /* 0x0000004041617207 */ /* 0x000fe20000000000 */
[----:B------:R-:W-:Y:S01]  /*df20*/  IMAD R13, R17, UR7, R8 ;  /* 0x00000007110d7c24 */ /* 0x000fe2000f8e0208 */
[----:B------:R-:W-:Y:S01]  /*df30*/  SEL R8, R86, R87, P0 ;  /* 0x0000005756087207 */ /* 0x000fe20000000000 */
[----:B------:R-:W-:Y:S01]  /*df40*/  IMAD.IADD R30, R31, 0x1, -R30 ;  /* 0x000000011f1e7824 */ /* 0x000fe200078e0a1e */
[----:B------:R-:W-:Y:S01]  /*df50*/  SEL R87, R87, R86, P0 ;  /* 0x0000005657577207 */ /* 0x000fe20000000000 */
[----:B------:R-:W-:Y:S01]  /*df60*/  IMAD.IADD R33, R33, 0x1, R7 ;  /* 0x0000000121217824 */ /* 0x000fe200078e0207 */
[----:B------:R-:W-:Y:S01]  /*df70*/  SEL R64, R46, R47, P0 ;  /* 0x0000002f2e407207 */ /* 0x000fe20000000000 */
[----:B------:R-:W-:Y:S01]  /*df80*/  IMAD R4, R30, 0x8, R3 ;  /* 0x000000081e047824 */ /* 0x000fe200078e0203 */
[----:B------:R-:W-:Y:S01]  /*df90*/  SEL R11, R47, R46, P0 ;  /* 0x0000002e2f0b7207 */ /* 0x000fe20000000000 */
[----:B------:R-:W3:Y:S01]  /*dfa0*/  S2UR UR4, SR_CTAID.Y ;  /* 0x00000000000479c3 */ /* 0x000ee20000002600 */
[----:B------:R-:W-:-:S02]  /*dfb0*/  SEL R40, R70, R71, P0 ;  /* 0x0000004746287207 */ /* 0x000fc40000000000 */
[----:B------:R-:W-:Y:S01]  /*dfc0*/  SEL R47, R71, R70, P0 ;  /* 0x00000046472f7207 */ /* 0x000fe20000000000 */
[C---:B0-----:R-:W-:Y:S01]  /*dfd0*/  IMAD R70, R75.reuse, 0x80, R3 ;  /* 0x000000804b467824 */ /* 0x041fe200078e0203 */
[----:B-1----:R-:W-:Y:S01]  /*dfe0*/  ISETP.NE.AND P2, PT, R82, 0x1, PT ;  /* 0x000000015200780c */ /* 0x002fe20003f45270 */
[----:B------:R-:W-:Y:S01]  /*dff0*/  IMAD R75, R75, 0x80, R4 ;  /* 0x000000804b4b7824 */ /* 0x000fe200078e0204 */
[----:B------:R-:W-:Y:S02]  /*e000*/  SEL R96, R60, R61, P0 ;  /* 0x0000003d3c607207 */ /* 0x000fe40000000000 */
[----:B------:R-:W-:Y:S02]  /*e010*/  SEL R103, R61, R60, P0 ;  /* 0x0000003c3d677207 */ /* 0x000fe40000000000 */
[----:B------:R-:W-:Y:S02]  /*e020*/  SEL R28, R80, R81, P0 ;  /* 0x00000051501c7207 */ /* 0x000fe40000000000 */
[----:B------:R-:W-:-:S02]  /*e030*/  SEL R89, R81, R80, P0 ;  /* 0x0000005051597207 */ /* 0x000fc40000000000 */
[----:B------:R-:W-:Y:S02]  /*e040*/  SEL R60, R50, R51, P0 ;  /* 0x00000033323c7207 */ /* 0x000fe40000000000 */
[----:B------:R-:W-:Y:S01]  /*e050*/  SEL R65, R51, R50, P0 ;  /* 0x0000003233417207 */ /* 0x000fe20000000000 */
[----:B------:R-:W0:Y:S01]  /*e060*/  @P2 LDC R84, c[0x0][0xbec] ;  /* 0x0002fb00ff542b82 */ /* 0x000e220000000800 */
[----:B------:R-:W-:Y:S02]  /*e070*/  SEL R94, R56, R57, P0 ;  /* 0x00000039385e7207 */ /* 0x000fe40000000000 */
[----:B------:R-:W-:Y:S02]  /*e080*/  SEL R101, R57, R56, P0 ;  /* 0x0000003839657207 */ /* 0x000fe40000000000 */
[----:B------:R-:W-:Y:S02]  /*e090*/  SEL R16, R38, R39, P0 ;  /* 0x0000002726107207 */ /* 0x000fe40000000000 */
[----:B------:R-:W-:Y:S01]  /*e0a0*/  SEL R81, R39, R38, P0 ;  /* 0x0000002627517207 */ /* 0x000fe20000000000 */
[----:B------:R-:W-:Y:S01]  /*e0b0*/  IMAD.WIDE.U32 R38, R17, UR6, RZ ;  /* 0x0000000611267c25 */ /* 0x000fe2000f8e00ff */
[----:B------:R-:W-:Y:S01]  /*e0c0*/  SEL R46, R66, R67, P0 ;  /* 0x00000043422e7207 */ /* 0x000fe20000000000 */
[----:B------:R-:W1:Y:S01]  /*e0d0*/  @P2 LDC R83, c[0x0][0xbf0] ;  /* 0x0002fc00ff532b82 */ /* 0x000e620000000800 */
[----:B------:R-:W-:Y:S01]  /*e0e0*/  SEL R51, R67, R66, P0 ;  /* 0x0000004243337207 */ /* 0x000fe20000000000 */
[----:B------:R-:W-:Y:S01]  /*e0f0*/  IMAD.IADD R39, R39, 0x1, R13 ;  /* 0x0000000127277824 */ /* 0x000fe200078e020d */
[----:B------:R-:W-:Y:S01]  /*e100*/  LOP3.LUT R27, R27, 0x7ffffffc, RZ, 0xc0, !PT ;  /* 0x7ffffffc1b1b7812 */ /* 0x000fe200078ec0ff */
[----:B------:R-:W-:Y:S01]  /*e110*/  ULDC.64 UR6, c[0x0][0xb48] ;  /* 0x0002d20000067ab9 */ /* 0x000fe20000000a00 */
[----:B------:R-:W-:-:S02]  /*e120*/  SEL R98, R52, R53, P0 ;  /* 0x0000003534627207 */ /* 0x000fc40000000000 */
[----:B------:R-:W-:Y:S02]  /*e130*/  SEL R105, R53, R52, P0 ;  /* 0x0000003435697207 */ /* 0x000fe40000000000 */
[C---:B------:R-:W-:Y:S01]  /*e140*/  LOP3.LUT P1, RZ, R68.reuse, 0x3, RZ, 0xc0, !PT ;  /* 0x0000000344ff7812 */ /* 0x040fe2000782c0ff */
[----:B------:R-:W-:Y:S01]  /*e150*/  IMAD.IADD R68, R68, 0x1, -R27 ;  /* 0x0000000144447824 */ /* 0x000fe200078e0a1b */
        /* <DEDUP_REMOVED lines=8> */
[----:B--2---:R2:W-:Y:S04]  /*e1e0*/  SHFL.IDX PT, R42, R12, R5, 0x1c1f ;  /* 0x001c1f050c2a7589 */ /* 0x0045e800000e0000 */
[----:B------:R-:W-:Y:S04]  /*e1f0*/  SHFL.IDX PT, R3, R8, R5, 0x1c1f ;  /* 0x001c1f0508037589 */ /* 0x000fe800000e0000 */
[----:B------:R-:W-:Y:S01]  /*e200*/  SHFL.IDX PT, R6, R6, R5, 0x1c1f ;  /* 0x001c1f0506067589 */ /* 0x000fe200000e0000 */
[----:B--2---:R-:W-:-:S03]  /*e210*/  LOP3.LUT R12, R5, 0x2, RZ, 0x3c, !PT ;  /* 0x00000002050c7812 */ /* 0x004fc600078e3cff */
[----:B------:R-:W-:Y:S04]  /*e220*/  SHFL.IDX PT, R66, R10, R5, 0x1c1f ;  /* 0x001c1f050a427589 */ /* 0x000fe800000e0000 */
[----:B------:R2:W-:Y:S04]  /*e230*/  SHFL.IDX PT, R8, R87, R12, 0x1c1f ;  /* 0x001c1f0c57087589 */ /* 0x0005e800000e0000 */
[----:B------:R-:W-:Y:S04]  /*e240*/  SHFL.IDX PT, R9, R9, R12, 0x1c1f ;  /* 0x001c1f0c09097589 */ /* 0x000fe800000e0000 */
[----:B------:R-:W-:Y:S01]  /*e250*/  SHFL.IDX PT, R7, R102, R5, 0x1c1f ;  /* 0x001c1f0566077589 */ /* 0x000fe200000e0000 */
[----:B--2---:R-:W2:Y:S03]  /*e260*/  LDC.64 R86, c[0x0][0xbd8] ;  /* 0x0002f600ff567b82 */ /* 0x004ea60000000a00 */
        /* <DEDUP_REMOVED lines=17> */
[----:B------:R-:W5:Y:S04]  /*e380*/  SHFL.IDX PT, R44, R103, R12, 0x1c1f ;  /* 0x001c1f0c672c7589 */ /* 0x000f6800000e0000 */
[----:B------:R-:W-:Y:S04]  /*e390*/  SHFL.IDX PT, R25, R98, R5, 0x1c1f ;  /* 0x001c1f0562197589 */ /* 0x000fe800000e0000 */
[----:B------:R3:W-:Y:S04]  /*e3a0*/  SHFL.IDX PT, R54, R92, R5, 0x1c1f ;  /* 0x001c1f055c367589 */ /* 0x0007e800000e0000 */
[----:B------:R-:W0:Y:S04]  /*e3b0*/  SHFL.IDX PT, R26, R105, R12, 0x1c1f ;  /* 0x001c1f0c691a7589 */ /* 0x000e2800000e0000 */
[----:B------:R-:W-:Y:S01]  /*e3c0*/  SHFL.IDX PT, R55, R99, R12, 0x1c1f ;  /* 0x001c1f0c63377589 */ /* 0x000fe200000e0000 */
[----:B---3--:R-:W3:Y:S03]  /*e3d0*/  @P2 LDC R92, c[0x0][0xbec] ;  /* 0x0002fb00ff5c2b82 */ /* 0x008ee60000000800 */
[----:B------:R1:W-:Y:S04]  /*e3e0*/  SHFL.IDX PT, R45, R90, R5, 0x1c1f ;  /* 0x001c1f055a2d7589 */ /* 0x0003e800000e0000 */
[----:B------:R-:W2:Y:S04]  /*e3f0*/  SHFL.IDX PT, R58, R97, R12, 0x1c1f ;  /* 0x001c1f0c613a7589 */ /* 0x000ea800000e0000 */
[----:B------:R-:W-:Y:S01]  /*e400*/  SHFL.IDX PT, R62, R88, R5, 0x1c1f ;  /* 0x001c1f05583e7589 */ /* 0x000fe200000e0000 */
[----:B-1----:R-:W1:Y:S03]  /*e410*/  LDC R90, c[0x0][0xc50] ;  /* 0x00031400ff5a7b82 */ /* 0x002e660000000800 */
[----:B------:R-:W2:Y:S04]  /*e420*/  SHFL.IDX PT, R63, R93, R12, 0x1c1f ;  /* 0x001c1f0c5d3f7589 */ /* 0x000ea800000e0000 */
[----:B------:R4:W-:Y:S04]  /*e430*/  SHFL.IDX PT, R74, R89, R12, 0x1c1f ;  /* 0x001c1f0c594a7589 */ /* 0x0009e800000e0000 */
[----:B------:R-:W-:Y:S01]  /*e440*/  SHFL.IDX PT, R59, R72, R5, 0x1c1f ;  /* 0x001c1f05483b7589 */ /* 0x000fe200000e0000 */
[----:B---3--:R-:W-:-:S03]  /*e450*/  @P2 IMAD.HI.U32 R92, R75, R92, RZ ;  /* 0x0000005c4b5c2227 */ /* 0x008fc600078e00ff */
[----:B------:R3:W-:Y:S01]  /*e460*/  SHFL.IDX PT, R73, R28, R5, 0x1c1f ;  /* 0x001c1f051c497589 */ /* 0x0007e200000e0000 */
[----:B----4-:R-:W4:Y:S03]  /*e470*/  LDC.64 R88, c[0x0][0xb40] ;  /* 0x0002d000ff587b82 */ /* 0x010f260000000a00 */
[----:B------:R-:W-:Y:S04]  /*e480*/  SHFL.IDX PT, R48, R48, R5, 0x1c1f ;  /* 0x001c1f0530307589 */ /* 0x000fe800000e0000 */
[----:B------:R-:W-:Y:S01]  /*e490*/  SHFL.IDX PT, R64, R64, R5, 0x1c1f ;  /* 0x001c1f0540407589 */ /* 0x000fe200000e0000 */
[----:B---3--:R-:W-:-:S03]  /*e4a0*/  SEL R28, R30, R31, P0 ;  /* 0x0000001f1e1c7207 */ /* 0x008fc60000000000 */
[----:B------:R-:W-:Y:S01]  /*e4b0*/  SHFL.IDX PT, R60, R60, R5, 0x1c1f ;  /* 0x001c1f053c3c7589 */ /* 0x000fe200000e0000 */
[----:B------:R-:W-:Y:S02]  /*e4c0*/  SEL R30, R31, R30, P0 ;  /* 0x0000001e1f1e7207 */ /* 0x000fe40000000000 */
[----:B-----5:R-:W-:Y:S01]  /*e4d0*/  SEL R31, R44, R27, P0 ;  /* 0x0000001b2c1f7207 */ /* 0x020fe20000000000 */
[----:B------:R-:W-:Y:S04]  /*e4e0*/  SHFL.IDX PT, R56, R56, R5, 0x1c1f ;  /* 0x001c1f0538387589 */ /* 0x000fe800000e0000 */
[----:B------:R-:W-:Y:S04]  /*e4f0*/  SHFL.IDX PT, R52, R52, R5, 0x1c1f ;  /* 0x001c1f0534347589 */ /* 0x000fe800000e0000 */
[----:B------:R-:W-:Y:S01]  /*e500*/  SHFL.IDX PT, R50, R50, R5, 0x1c1f ;  /* 0x001c1f0532327589 */ /* 0x000fe200000e0000 */
[----:B----4-:R-:W-:-:S03]  /*e510*/  IMAD.WIDE.U32 R38, R88, UR36, R38 ;  /* 0x0000002458267c25 */ /* 0x010fc6000f8e0026 */
[----:B------:R-:W-:Y:S04]  /*e520*/  SHFL.IDX PT, R46, R46, R5, 0x1c1f ;  /* 0x001c1f052e2e7589 */ /* 0x000fe800000e0000 */
[----:B------:R-:W-:Y:S04]  /*e530*/  SHFL.IDX PT, R40, R40, R5, 0x1c1f ;  /* 0x001c1f0528287589 */ /* 0x000fe800000e0000 */
[----:B------:R-:W-:Y:S04]  /*e540*/  SHFL.IDX PT, R36, R36, R5, 0x1c1f ;  /* 0x001c1f0524247589 */ /* 0x000fe800000e0000 */
[----:B------:R3:W-:Y:S04]  /*e550*/  SHFL.IDX PT, R4, R20, R5, 0x1c1f ;  /* 0x001c1f0514047589 */ /* 0x0007e800000e0000 */
[----:B------:R4:W-:Y:S04]  /*e560*/  SHFL.IDX PT, R34, R34, R5, 0x1c1f ;  /* 0x001c1f0522227589 */ /* 0x0009e800000e0000 */
[----:B------:R-:W5:Y:S01]  /*e570*/  SHFL.IDX PT, R72, R95, R12, 0x1c1f ;  /* 0x001c1f0c5f487589 */ /* 0x000f6200000e0000 */
[----:B---3--:R-:W-:-:S03]  /*e580*/  SEL R20, R24, R21, P0 ;  /* 0x0000001518147207 */ /* 0x008fc60000000000 */
[----:B------:R-:W3:Y:S01]  /*e590*/  SHFL.IDX PT, R76, R91, R12, 0x1c1f ;  /* 0x001c1f0c5b4c7589 */ /* 0x000ee200000e0000 */
[----:B------:R-:W-:Y:S02]  /*e5a0*/  SEL R24, R21, R24, P0 ;  /* 0x0000001815187207 */ /* 0x000fe40000000000 */
[----:B----4-:R-:W-:Y:S01]  /*e5b0*/  SEL R5, R3, R8, P0 ;  /* 0x0000000803057207 */ /* 0x010fe20000000000 */
[----:B------:R4:W-:Y:S01]  /*e5c0*/  SHFL.IDX PT, R78, R85, R12, 0x1c1f ;  /* 0x001c1f0c554e7589 */ /* 0x0009e200000e0000 */
[----:B------:R-:W-:Y:S02]  /*e5d0*/  SEL R3, R8, R3, P0 ;  /* 0x0000000308037207 */ /* 0x000fe40000000000 */
[----:B------:R-:W-:Y:S01]  /*e5e0*/  SEL R8, R6, R9, P0 ;  /* 0x0000000906087207 */ /* 0x000fe20000000000 */
[----:B------:R-:W3:Y:S01]  /*e5f0*/  SHFL.IDX PT, R77, R77, R12, 0x1c1f ;  /* 0x001c1f0c4d4d7589 */ /* 0x000ee200000e0000 */
[----:B------:R-:W-:Y:S02]  /*e600*/  SEL R6, R9, R6, P0 ;  /* 0x0000000609067207 */ /* 0x000fe40000000000 */
[----:B------:R-:W-:Y:S01]  /*e610*/  SEL R9, R7, R10, P0 ;  /* 0x0000000a07097207 */ /* 0x000fe20000000000 */
[----:B------:R-:W-:Y:S01]  /*e620*/  SHFL.IDX PT, R80, R81, R12, 0x1c1f ;  /* 0x001c1f0c51507589 */ /* 0x000fe200000e0000 */
[----:B------:R-:W-:Y:S01]  /*e630*/  SEL R7, R10, R7, P0 ;  /* 0x000000070a077207 */ /* 0x000fe20000000000 */
[----:B----4-:R-:W4:Y:S01]  /*e640*/  @P2 LDC R85, c[0x0][0xbf0] ;  /* 0x0002fc00ff552b82 */ /* 0x010f220000000800 */
[----:B------:R-:W-:Y:S01]  /*e650*/  SEL R10, R14, R15, P0 ;  /* 0x0000000f0e0a7207 */ /* 0x000fe20000000000 */
[----:B------:R1:W3:Y:S01]  /*e660*/  SHFL.IDX PT, R79, R29, R12, 0x1c1f ;  /* 0x001c1f0c1d4f7589 */ /* 0x0002e200000e0000 */
[----:B------:R-:W-:-:S02]  /*e670*/  SEL R14, R15, R14, P0 ;  /* 0x0000000e0f0e7207 */ /* 0x000fc40000000000 */
[----:B------:R-:W-:Y:S01]  /*e680*/  SEL R15, R16, R13, P0 ;  /* 0x0000000d100f7207 */ /* 0x000fe20000000000 */
[----:B------:R5:W-:Y:S01]  /*e690*/  SHFL.IDX PT, R67, R11, R12, 0x1c1f ;  /* 0x001c1f0c0b437589 */ /* 0x000be200000e0000 */
[----:B0-----:R-:W-:Y:S02]  /*e6a0*/  SEL R21, R25, R26, P0 ;  /* 0x0000001a19157207 */ /* 0x001fe40000000000 */
[----:B------:R-:W-:Y:S01]  /*e6b0*/  SEL R25, R26, R25, P0 ;  /* 0x000000191a197207 */ /* 0x000fe20000000000 */
[----:B------:R-:W-:Y:S01]  /*e6c0*/  SHFL.IDX PT, R69, R69, R12, 0x1c1f ;  /* 0x001c1f0c45457589 */ /* 0x000fe200000e0000 */
[----:B--2---:R-:W-:Y:S02]  /*e6d0*/  SEL R26, R58, R45, P0 ;  /* 0x0000002d3a1a7207 */ /* 0x004fe40000000000 */
[----:B-1----:R-:W-:Y:S01]  /*e6e0*/  SEL R29, R27, R44, P0 ;  /* 0x0000002c1b1d7207 */ /* 0x002fe20000000000 */
[----:B------:R-:W-:Y:S01]  /*e6f0*/  SHFL.IDX PT, R61, R61, R12, 0x1c1f ;  /* 0x001c1f0c3d3d7589 */ /* 0x000fe200000e0000 */
[----:B------:R-:W-:-:S02]  /*e700*/  SEL R27, R55, R54, P0 ;  /* 0x00000036371b7207 */ /* 0x000fc40000000000 */
[----:B-----5:R-:W-:Y:S01]  /*e710*/  SEL R11, R13, R16, P0 ;  /* 0x000000100d0b7207 */ /* 0x020fe20000000000 */
[----:B------:R-:W-:Y:S01]  /*e720*/  SHFL.IDX PT, R65, R65, R12, 0x1c1f ;  /* 0x001c1f0c41417589 */ /* 0x000fe200000e0000 */
[----:B------:R-:W-:Y:S01]  /*e730*/  SEL R13, R18, R19, P0 ;  /* 0x00000013120d7207 */ /* 0x000fe20000000000 */
[----:B------:R-:W-:Y:S02]  /*e740*/  IMAD R16, R86, UR37, RZ ;  /* 0x0000002556107c24 */ /* 0x000fe4000f8e02ff */
[----:B------:R-:W-:Y:S02]  /*e750*/  SHFL.IDX PT, R53, R53, R12, 0x1c1f ;  /* 0x001c1f0c35357589 */ /* 0x000fe400000e0000 */
[----:B------:R-:W-:Y:S01]  /*e760*/  IMAD R81, R87, UR36, R16 ;  /* 0x0000002457517c24 */ /* 0x000fe2000f8e0210 */
[----:B------:R-:W-:Y:S01]  /*e770*/  SEL R16, R62, R63, P0 ;  /* 0x0000003f3e107207 */ /* 0x000fe20000000000 */
[----:B------:R-:W-:Y:S04]  /*e780*/  SHFL.IDX PT, R57, R57, R12, 0x1c1f ;  /* 0x001c1f0c39397589 */ /* 0x000fe800000e0000 */
[----:B------:R-:W-:Y:S04]  /*e790*/  SHFL.IDX PT, R47, R47, R12, 0x1c1f ;  /* 0x001c1f0c2f2f7589 */ /* 0x000fe800000e0000 */
[----:B------:R-:W-:Y:S04]  /*e7a0*/  SHFL.IDX PT, R51, R51, R12, 0x1c1f ;  /* 0x001c1f0c33337589 */ /* 0x000fe800000e0000 */
[----:B------:R-:W-:Y:S04]  /*e7b0*/  SHFL.IDX PT, R35, R35, R12, 0x1c1f ;  /* 0x001c1f0c23237589 */ /* 0x000fe800000e0000 */
[----:B------:R-:W-:Y:S04]  /*e7c0*/  SHFL.IDX PT, R41, R41, R12, 0x1c1f ;  /* 0x001c1f0c29297589 */ /* 0x000fe800000e0000 */
[----:B------:R0:W-:Y:S02]  /*e7d0*/  SHFL.IDX PT, R37, R37, R12, 0x1c1f ;  /* 0x001c1f0c25257589 */ /* 0x0001e400000e0000 */
[----:B0-----:R-:W-:-:S02]  /*e7e0*/  SEL R12, R22, R23, P0 ;  /* 0x00000017160c7207 */ /* 0x001fc40000000000 */
[----:B------:R-:W-:Y:S02]  /*e7f0*/  SEL R22, R23, R22, P0 ;  /* 0x0000001617167207 */ /* 0x000fe40000000000 */
[----:B------:R-:W-:Y:S02]  /*e800*/  SEL R23, R19, R18, P0 ;  /* 0x0000001213177207 */ /* 0x000fe40000000000 */
[----:B------:R-:W-:Y:S01]  /*e810*/  SEL R19, R54, R55, P0 ;  /* 0x0000003736137207 */ /* 0x000fe20000000000 */
[----:B------:R-:W-:Y:S01]  /*e820*/  @P2 IMAD.HI.U32 R54, R75, R84, RZ ;  /* 0x000000544b362227 */ /* 0x000fe200078e00ff */
[----:B------:R-:W-:-:S03]  /*e830*/  SEL R18, R45, R58, P0 ;  /* 0x0000003a2d127207 */ /* 0x000fc60000000000 */
[----:B------:R-:W-:Y:S01]  /*e840*/  IMAD.WIDE.U32 R44, R86, UR36, R32 ;  /* 0x00000024562c7c25 */ /* 0x000fe2000f8e0020 */
[----:B------:R-:W-:Y:S02]  /*e850*/  SEL R32, R63, R62, P0 ;  /* 0x0000003e3f207207 */ /* 0x000fe40000000000 */
[----:B------:R-:W-:Y:S01]  /*e860*/  SEL R33, R72, R59, P0 ;  /* 0x0000003b48217207 */ /* 0x000fe20000000000 */
[----:B------:R-:W-:Y:S01]  /*e870*/  IMAD.MOV R55, RZ, RZ, -R17 ;  /* 0x000000ffff377224 */ /* 0x000fe200078e0a11 */
[----:B------:R-:W-:Y:S01]  /*e880*/  SEL R17, R59, R72, P0 ;  /* 0x000000483b117207 */ /* 0x000fe20000000000 */
[----:B------:R-:W-:Y:S01]  /*e890*/  IMAD.MOV.U32 R63, RZ, RZ, R75 ;  /* 0x000000ffff3f7224 */ /* 0x000fe200078e004b */
[----:B------:R-:W-:Y:S01]  /*e8a0*/  @P2 SHF.R.U32.HI R63, RZ, R83, R54 ;  /* 0x00000053ff3f2219 */ /* 0x000fe20000011636 */
[----:B------:R-:W-:Y:S01]  /*e8b0*/  IMAD R83, R90, R55, UR4 ;  /* 0x000000045a537e24 */ /* 0x000fe2000f8e0237 */
        /* <DEDUP_REMOVED lines=9> */
[----:B----4-:R-:W-:Y:S01]  /*e950*/  @P2 SHF.R.U32.HI R59, RZ, R85, R92 ;  /* 0x00000055ff3b2219 */ /* 0x010fe2000001165c */
        /* <DEDUP_REMOVED lines=51> */
[----:B---3--:R-:W-:Y:S02]  /*ec90*/  SEL R55, R71, R76, P0 ;  /* 0x0000004c47377207 */ /* 0x008fe40000000000 */
[----:B------:R-:W-:Y:S01]  /*eca0*/  LEA.HI.X R85, R44, UR9, R39, 0x2, P3 ;  /* 0x000000092c557c11 */ /* 0x000fe200098f1427 */
[----:B------:R3:W4:Y:S01]  /*ecb0*/  SHFL.IDX PT, R62, R84, RZ, 0x1c1f ;  /* 0x001c1fff543e7589 */ /* 0x00072200000e0000 */
[----:B------:R-:W-:Y:S01]  /*ecc0*/  ISETP.GE.AND P3, PT, R70, R81, PT ;  /* 0x000000514600720c */ /* 0x000fe20003f66270 */
[----:B------:R-:W-:Y:S01]  /*ecd0*/  SYNCS.ARRIVE.TRANS64.RED.A1T0 RZ, [UR4], RZ ;  /* 0x000000ffffff79a7 */ /* 0x000fe20008100404 */
[----:B------:R-:W-:Y:S01]  /*ece0*/  SEL R59, R76, R71, P0 ;  /* 0x000000474c3b7207 */ /* 0x000fe20000000000 */
[----:B------:R3:W3:Y:S01]  /*ecf0*/  SHFL.IDX PT, R63, R85, RZ, 0x1c1f ;  /* 0x001c1fff553f7589 */ /* 0x0006e200000e0000 */
[----:B------:R-:W-:Y:S01]  /*ed00*/  SEL R38, R42, R77, P0 ;  /* 0x0000004d2a267207 */ /* 0x000fe20000000000 */
        /* <DEDUP_REMOVED lines=22> */
[C-C-:B---34-:R-:W-:Y:S02]  /*ee70*/  @!P2 IMAD.WIDE R72, R71.reuse, 0x4, R62.reuse ;  /* 0x000000044748a825 */ /* 0x158fe400078e023e */
        /* <DEDUP_REMOVED lines=82> */
.L_x_1946:
[----:B------:R-:W-:Y:S05]  /*f3a0*/  BSYNC B0 ;  /* 0x0000000000007941 */ /* 0x000fea0003800000 */
.L_x_1945:
[----:B------:R-:W-:Y:S01]  /*f3b0*/  ISETP.GE.AND P1, PT, R82, R81, PT ;  /* 0x000000515200720c */ /* 0x000fe20003f26270 */
[----:B-1----:R1:W2:Y:S01]  /*f3c0*/  SHFL.IDX PT, R27, R85, 0x1, 0x1c1f ;  /* 0x003c1f00551b7f89 */ /* 0x0022a200000e0000 */
[----:B------:R-:W-:Y:S02]  /*f3d0*/  SEL R14, R66, R69, P0 ;  /* 0x00000045420e7207 */ /* 0x000fe40000000000 */
[----:B------:R-:W-:Y:S01]  /*f3e0*/  SEL R15, R64, R67, P0 ;  /* 0x00000043400f7207 */ /* 0x000fe20000000000 */
[----:B------:R1:W0:Y:S01]  /*f3f0*/  SHFL.IDX PT, R26, R84, 0x1, 0x1c1f ;  /* 0x003c1f00541a7f89 */ /* 0x00022200000e0000 */
        /* <DEDUP_REMOVED lines=20> */
[----:B-12---:R-:W-:Y:S06]  /*f540*/  @P1 BRA `(.L_x_1908) ;  /* 0x0000004000401947 */ /* 0x006fec0003800000 */
        /* <DEDUP_REMOVED lines=96> */
.L_x_1944:
        /* <DEDUP_REMOVED lines=55> */
.L_x_1906:
        /* <DEDUP_REMOVED lines=18> */
.L_x_1947:
[----:B------:R-:W-:Y:S01]  /*ffe0*/  ULDC UR8, c[0x0][0xc50] ;  /* 0x0003140000087ab9 */ /* 0x000fe20000000800 */
[----:B------:R-:W-:Y:S01]  /*fff0*/  UMOV UR36, UR6 ;  /* 0x0000000600247c82 */ /* 0x000fe20008000000 */
[----:B------:R-:W-:-:S11]  /*10000*/  UISETP.NE.AND UP0, UPT, UR8, 0x1, UPT ;  /* 0x000000010800788c */ /* 0x000fd6000bf05270 */
[----:B------:R-:W-:Y:S01]  /*10010*/  @UP0 ULDC UR4, c[0x0][0xc54] ;  /* 0x0003150000040ab9 */ /* 0x000fe20000000800 */
[----:B------:R-:W-:Y:S01]  /*10020*/  @UP0 ULDC UR7, c[0x0][0xc58] ;  /* 0x0003160000070ab9 */ /* 0x000fe20000000800 */
[----:B------:R-:W-:-:S04]  /*10030*/  UIMAD.WIDE.U32 UR4, UR6, UR4, URZ ;  /* 0x00000004060472a5 */ /* 0x000fc8000f8e003f */
[----:B------:R-:W-:-:S12]  /*10040*/  @UP0 USHF.R.U32.HI UR36, URZ, UR7, UR5 ;  /* 0x000000073f240299 */ /* 0x000fd80008011605 */
.L_x_1948:
        /* <DEDUP_REMOVED lines=8> */
[----:B------:R-:W-:Y:S01]  /*100d0*/  ULDC UR6, c[0x0][0x448] ;  /* 0x0001120000067ab9 */ /* 0x000fe20000000800 */
[----:B------:R-:W-:Y:S01]  /*100e0*/  ULDC.64 UR4, c[0x0][0x418] ;  /* 0x0001060000047ab9 */ /* 0x000fe20000000a00 */
[----:B------:R-:W-:Y:S01]  /*100f0*/  UISETP.NE.AND UP1, UPT, UR6, 0x1, UPT ;  /* 0x000000010600788c */ /* 0x000fe2000bf25270 */
[----:B------:R-:W-:Y:S01]  /*10100*/  IMAD.MOV.U32 R17, RZ, RZ, RZ ;  /* 0x000000ffff117224 */ /* 0x000fe200078e00ff */
[----:B------:R-:W-:Y:S01]  /*10110*/  UISETP.NE.U32.AND UP0, UPT, UR4, URZ, UPT ;  /* 0x0000003f0400728c */ /* 0x000fe2000bf05070 */
[----:B------:R-:W-:Y:S02]  /*10120*/  ULDC UR7, c[0x0][0x424] ;  /* 0x0001090000077ab9 */ /* 0x000fe40000000800 */
[----:B------:R-:W-:Y:S01]  /*10130*/  ULDC UR4, c[0x0][0x288] ;  /* 0x0000a20000047ab9 */ /* 0x000fe20000000800 */
[----:B------:R-:W-:Y:S02]  /*10140*/  UISETP.NE.AND.EX UP0, UPT, UR5, URZ, UPT, UP0 ;  /* 0x0000003f0500728c */ /* 0x000fe4000bf05300 */
[----:B------:R-:W-:-:S02]  /*10150*/  UIADD3 UR10, -UR4, 0xa0, URZ ;  /* 0x000000a0040a7890 */ /* 0x000fc4000fffe13f */
[----:B------:R-:W-:Y:S01]  /*10160*/  USEL UR7, UR7, 0x1, UP0 ;  /* 0x0000000107077887 */ /* 0x000fe20008000000 */
[----:B------:R-:W-:Y:S01]  /*10170*/  @UP1 ULDC UR4, c[0x0][0x44c] ;  /* 0x0001130000041ab9 */ /* 0x000fe20000000800 */
[----:B------:R-:W-:Y:S01]  /*10180*/  ULDC UR9, c[0x0][0x2f0] ;  /* 0x0000bc0000097ab9 */ /* 0x000fe20000000800 */
[----:B------:R-:W-:Y:S01]  /*10190*/  @UP1 ULDC UR11, c[0x0][0x450] ;  /* 0x00011400000b1ab9 */ /* 0x000fe20000000800 */
[----:B------:R-:W-:Y:S02]  /*101a0*/  UIMAD UR10, UR7, UR9, UR10 ;  /* 0x00000009070a72a4 */ /* 0x000fe4000f8e020a */
[----:B0-----:R-:W-:-:S04]  /*101b0*/  USHF.L.U32 UR39, UR39, 0x7, URZ ;  /* 0x0000000727277899 */ /* 0x001fc8000800063f */
[----:B------:R-:W-:-:S04]  /*101c0*/  UIADD3 UR6, UR39, 0x7f, URZ ;  /* 0x0000007f27067890 */ /* 0x000fc8000fffe03f */
[----:B------:R-:W-:Y:S02]  /*101d0*/  UIMAD.WIDE.U32 UR4, UR6, UR4, URZ ;  /* 0x00000004060472a5 */ /* 0x000fe4000f8e003f */
[----:B------:R-:W-:Y:S02]  /*101e0*/  UIMAD UR4, UR7, UR9, 0x9f ;  /* 0x0000009f070474a4 */ /* 0x000fe4000f8e0209 */
[----:B------:R-:W-:Y:S02]  /*101f0*/  @UP1 USHF.R.U32.HI UR6, URZ, UR11, UR5 ;  /* 0x0000000b3f061299 */ /* 0x000fe40008011605 */
[----:B------:R-:W-:Y:S02]  /*10200*/  UIMAD.WIDE UR4, UR4, 0x66666667, URZ ;  /* 0x66666667040478a5 */ /* 0x000fe4000f8e023f */
[----:B------:R-:W-:Y:S02]  /*10210*/  UIADD3 UR6, UR10, UR6, URZ ;  /* 0x000000060a067290 */ /* 0x000fe4000fffe03f */
[----:B------:R-:W-:-:S02]  /*10220*/  USHF.R.U32.HI UR9, URZ, 0x1f, UR5 ;  /* 0x0000001f3f097899 */ /* 0x000fc40008011605 */
[----:B------:R-:W-:Y:S02]  /*10230*/  UIMAD.WIDE UR6, UR6, 0x66666667, URZ ;  /* 0x66666667060678a5 */ /* 0x000fe4000f8e023f */
[----:B------:R-:W-:Y:S02]  /*10240*/  ULEA.HI.SX32 UR9, UR5, UR9, 0x1a ;  /* 0x0000000905097291 */ /* 0x000fe4000f8fd23f */
[----:B------:R-:W-:Y:S02]  /*10250*/  USHF.R.U32.HI UR4, URZ, 0x1f, UR7 ;  /* 0x0000001f3f047899 */ /* 0x000fe40008011607 */
[----:B------:R-:W-:Y:S02]  /*10260*/  ULOP3.LUT UR5, UR8, 0xffff, URZ, 0xc0, !UPT ;  /* 0x0000ffff08057892 */ /* 0x000fe4000f8ec03f */
[----:B------:R-:W-:Y:S02]  /*10270*/  ULEA.HI.SX32 UR4, UR7, UR4, 0x1a ;  /* 0x0000000407047291 */ /* 0x000fe4000f8fd23f */
[----:B------:R-:W-:-:S02]  /*10280*/  USHF.R.U32.HI UR7, URZ, 0x10, UR8 ;  /* 0x000000103f077899 */ /* 0x000fc40008011608 */
[----:B------:R-:W-:-:S04]  /*10290*/  UISETP.LT.AND UP0, UPT, UR9, UR4, UPT ;  /* 0x000000040900728c */ /* 0x000fc8000bf01270 */
[----:B------:R-:W-:Y:S02]  /*102a0*/  USEL UR6, UR9, UR4, UP0 ;  /* 0x0000000409067287 */ /* 0x000fe40008000000 */
[----:B------:R-:W-:Y:S02]  /*102b0*/  UISETP.NE.AND UP0, UPT, UR7, URZ, UPT ;  /* 0x0000003f0700728c */ /* 0x000fe4000bf05270 */
[----:B------:R-:W-:-:S06]  /*102c0*/  UISETP.GE.AND UP1, UPT, UR6, 0x1, UPT ;  /* 0x000000010600788c */ /* 0x000fcc000bf26270 */
[----:B------:R-:W-:-:S03]  /*102d0*/  PLOP3.LUT P0, PT, PT, PT, UP1, 0x80, 0x0 ;  /* 0x000000000000781c */ /* 0x000fc60003f0f018 */
[----:B------:R-:W-:-:S10]  /*102e0*/  @!UP0 ULDC UR7, c[0x0][0x9f0] ;  /* 0x00027c0000078ab9 */ /* 0x000fd40000000800 */
[----:B------:R-:W-:Y:S05]  /*102f0*/  @!P0 BRA `(.L_x_1950) ;  /* 0x0000000000708947 */ /* 0x000fea0003800000 */
        /* <DEDUP_REMOVED lines=28> */
.L_x_1950:
[----:B------:R-:W-:Y:S02]  /*104c0*/  IMAD R0, R17, UR5, RZ ;  /* 0x0000000511007c24 */ /* 0x000fe4000f8e02ff */
[----:B------:R-:W-:-:S03]  /*104d0*/  IMAD.MOV.U32 R2, RZ, RZ, 0x1 ;  /* 0x00000001ff027424 */ /* 0x000fc600078e00ff */
        /* <DEDUP_REMOVED lines=28> */
.L_x_1951:
        /* <DEDUP_REMOVED lines=20> */
.L_x_1952:
        /* <DEDUP_REMOVED lines=20> */
.L_x_1953:
        /* <DEDUP_REMOVED lines=18> */
.L_x_1954:
[----:B------:R-:W0:Y:S01]  /*10a40*/  LDC.64 R2, c[0x0][0x9f8] ;  /* 0x00027e00ff027b82 */ /* 0x000e220000000a00 */
[----:B------:R-:W-:Y:S01]  /*10a50*/  IMAD.MOV.U32 R10, RZ, RZ, R18 ;  /* 0x000000ffff0a7224 */ /* 0x000fe200078e0012 */
[----:B------:R-:W1:Y:S01]  /*10a60*/  S2R R11, SR_TID.X ;  /* 0x00000000000b7919 */ /* 0x000e620000002100 */
[----:B0-----:R-:W-:-:S04]  /*10a70*/  ISETP.NE.U32.AND P0, PT, R2, RZ, PT ;  /* 0x000000ff0200720c */ /* 0x001fc80003f05070 */
[----:B------:R-:W-:Y:S02]  /*10a80*/  ISETP.NE.AND.EX P0, PT, R3, RZ, PT, P0 ;  /* 0x000000ff0300720c */ /* 0x000fe40003f05300 */
[----:B-1----:R-:W-:-:S11]  /*10a90*/  LOP3.LUT R9, R11, 0x7f, RZ, 0xc0, !PT ;  /* 0x0000007f0b097812 */ /* 0x002fd600078ec0ff */
[----:B------:R-:W0:Y:S02]  /*10aa0*/  @P0 LDC.64 R2, c[0x0][0x9f8] ;  /* 0x00027e00ff020b82 */ /* 0x000e240000000a00 */
[----:B0-----:R-:W-:-:S05]  /*10ab0*/  @P0 IMAD.WIDE R2, R18, 0x4, R2 ;  /* 0x0000000412020825 */ /* 0x001fca00078e0202 */
[----:B------:R0:W2:Y:S01]  /*10ac0*/  @P0 LDG.E R10, desc[UR48][R2.64] ;  /* 0x00000030020a0981 */ /* 0x0000a2000c1e1900 */
[C---:B------:R-:W-:Y:S01]  /*10ad0*/  IMAD.SHL.U32 R0, R11.reuse, 0x80, RZ ;  /* 0x000000800b007824 */ /* 0x040fe200078e00ff */
[----:B------:R-:W-:Y:S01]  /*10ae0*/  SHF.R.U32.HI R5, RZ, 0x5, R9 ;  /* 0x00000005ff057819 */ /* 0x000fe20000011609 */
[C---:B------:R-:W-:Y:S01]  /*10af0*/  IMAD.SHL.U32 R19, R11.reuse, 0x20, RZ ;  /* 0x000000200b137824 */ /* 0x040fe200078e00ff */
[C---:B------:R-:W-:Y:S01]  /*10b00*/  LOP3.LUT P1, RZ, R11.reuse, 0x4, RZ, 0xc0, !PT ;  /* 0x000000040bff7812 */ /* 0x040fe2000782c0ff */
[----:B------:R-:W-:Y:S01]  /*10b10*/  IMAD.SHL.U32 R12, R11, 0x10, RZ ;  /* 0x000000100b0c7824 */ /* 0x000fe200078e00ff */
[----:B------:R-:W-:Y:S01]  /*10b20*/  LOP3.LUT R4, R0, 0x380, RZ, 0xc0, !PT ;  /* 0x0000038000047812 */ /* 0x000fe200078ec0ff */
[----:B------:R-:W-:Y:S01]  /*10b30*/  IMAD.SHL.U32 R18, R5, 0x200, RZ ;  /* 0x0000020005127824 */ /* 0x000fe200078e00ff */
[----:B------:R-:W-:Y:S01]  /*10b40*/  LOP3.LUT R6, R19, 0x80, RZ, 0xc0, !PT ;  /* 0x0000008013067812 */ /* 0x000fe200078ec0ff */
[----:B------:R-:W-:Y:S01]  /*10b50*/  UMOV UR4, 0xffffffff ;  /* 0xffffffff00047882 */ /* 0x000fe20000000000 */
[----:B0-----:R-:W0:Y:S01]  /*10b60*/  LDC.64 R2, c[0x0][0x418] ;  /* 0x00010600ff027b82 */ /* 0x001e220000000a00 */
[----:B------:R-:W-:Y:S01]  /*10b70*/  IMAD R4, R5, 0x10, R4 ;  /* 0x0000001005047824 */ /* 0x000fe200078e0204 */
[----:B------:R-:W-:Y:S01]  /*10b80*/  LOP3.LUT R6, R6, 0x10, R11, 0xf8, !PT ;  /* 0x0000001006067812 */ /* 0x000fe200078ef80b */
[----:B------:R-:W-:Y:S01]  /*10b90*/  IMAD.SHL.U32 R5, R11, 0x4, RZ ;  /* 0x000000040b057824 */ /* 0x000fe200078e00ff */
[----:B------:R-:W-:-:S04]  /*10ba0*/  LOP3.LUT R8, R18, 0x60, R19, 0xf8, !PT ;  /* 0x0000006012087812 */ /* 0x000fc800078ef813 */
[----:B------:R-:W-:Y:S02]  /*10bb0*/  LOP3.LUT R6, R6, 0x10, R5, 0x78, !PT ;  /* 0x0000001006067812 */ /* 0x000fe400078e7805 */
[----:B------:R-:W-:Y:S02]  /*10bc0*/  LOP3.LUT R7, R8, 0x100, R19, 0xf8, !PT ;  /* 0x0000010008077812 */ /* 0x000fe400078ef813 */
[----:B------:R-:W-:Y:S02]  /*10bd0*/  LOP3.LUT R5, R4, 0x70, R12, 0x78, !PT ;  /* 0x0000007004057812 */ /* 0x000fe400078e780c */
[----:B------:R-:W-:Y:S02]  /*10be0*/  LOP3.LUT R4, R7, R6, RZ, 0xfc, !PT ;  /* 0x0000000607047212 */ /* 0x000fe400078efcff */
[----:B------:R-:W-:Y:S02]  /*10bf0*/  LOP3.LUT R0, R5, 0xc00, R0, 0xf8, !PT ;  /* 0x00000c0005007812 */ /* 0x000fe400078ef800 */
[----:B------:R-:W-:Y:S01]  /*10c00*/  LOP3.LUT R19, R19, 0x60, RZ, 0xc0, !PT ;  /* 0x0000006013137812 */ /* 0x000fe200078ec0ff */
[----:B------:R-:W-:Y:S04]  /*10c10*/  STL [R1+0x14], R4 ;  /* 0x0000140401007387 */ /* 0x000fe80000100800 */
[----:B------:R1:W-:Y:S01]  /*10c20*/  STL [R1+0xc], R0 ;  /* 0x00000c0001007387 */ /* 0x0003e20000100800 */
[----:B0-----:R-:W-:-:S04]  /*10c30*/  ISETP.NE.U32.AND P0, PT, R2, RZ, PT ;  /* 0x000000ff0200720c */ /* 0x001fc80003f05070 */
[----:B------:R-:W-:Y:S01]  /*10c40*/  ISETP.NE.AND.EX P2, PT, R3, RZ, PT, P0 ;  /* 0x000000ff0300720c */ /* 0x000fe20003f45300 */
[----:B-1----:R-:W-:-:S05]  /*10c50*/  IMAD.MOV.U32 R0, RZ, RZ, 0x40 ;  /* 0x00000040ff007424 */ /* 0x002fca00078e00ff */
[----:B------:R-:W-:Y:S02]  /*10c60*/  SEL R4, R0, 0xffffffc0, !P1 ;  /* 0xffffffc000047807 */ /* 0x000fe40004800000 */
[----:B------:R-:W-:Y:S02]  /*10c70*/  P2R R0, PR, RZ, 0x4 ;  /* 0x00000004ff007803 */ /* 0x000fe40000000000 */
[----:B------:R-:W-:-:S04]  /*10c80*/  SHF.R.U32.HI R4, RZ, 0x5, R11 ;  /* 0x00000005ff047819 */ /* 0x000fc8000001160b */
[----:B------:R-:W-:Y:S02]  /*10c90*/  LOP3.LUT R4, R4, 0x3, RZ, 0xc0, !PT ;  /* 0x0000000304047812 */ /* 0x000fe400078ec0ff */
[----:B--2---:R-:W-:Y:S01]  /*10ca0*/  SHF.R.S32.HI R8, RZ, 0x1f, R10 ;  /* 0x0000001fff087819 */ /* 0x004fe2000001140a */
[----:B------:R0:W-:Y:S01]  /*10cb0*/  STL [R1], R10 ;  /* 0x0000000a01007387 */ /* 0x0001e20000100800 */
[----:B------:R-:W-:-:S03]  /*10cc0*/  SEL R16, R10, RZ, !P2 ;  /* 0x000000ff0a107207 */ /* 0x000fc60005000000 */
[----:B------:R0:W-:Y:S04]  /*10cd0*/  STL [R1+0x18], R0 ;  /* 0x0000180001007387 */ /* 0x0001e80000100800 */
[----:B------:R0:W-:Y:S01]  /*10ce0*/  STL [R1+0x8], R8 ;  /* 0x0000080801007387 */ /* 0x0001e20000100800 */
[----:B------:R-:W-:Y:S05]  /*10cf0*/  BRA.DIV UR4, `(.L_x_1955) ;  /* 0x0000002e04047947 */ /* 0x000fea000b800000 */
[----:B------:R1:W2:Y:S02]  /*10d00*/  SHFL.IDX PT, R14, R4, RZ, 0x1f ;  /* 0x00001fff040e7589 */ /* 0x0002a400000e0000 */
.L_x_2008:
[----:B------:R-:W-:Y:S02]  /*10d10*/  PLOP3.LUT P1, PT, PT, PT, PT, 0x8, 0x0 ;  /* 0x000000000000781c */ /* 0x000fe40003f2e170 */
[----:B--2---:R-:W-:Y:S02]  /*10d20*/  ISETP.NE.AND P0, PT, R14, RZ, PT ;  /* 0x000000ff0e00720c */ /* 0x004fe40003f05270 */
[----:B0-----:R-:W-:-:S05]  /*10d30*/  P2R R0, PR, RZ, 0x2 ;  /* 0x00000002ff007803 */ /* 0x001fca0000000000 */
[----:B------:R0:W-:Y:S06]  /*10d40*/  STL [R1+0x10], R0 ;  /* 0x0000100001007387 */ /* 0x0001ec0000100800 */
[----:B------:R-:W-:Y:S05]  /*10d50*/  @P0 BRA `(.L_x_1956) ;  /* 0x00000004005c0947 */ /* 0x000fea0003800000 */
[----:B------:R-:W-:Y:S01]  /*10d60*/  UMOV UR4, 0xffffffff ;  /* 0xffffffff00047882 */ /* 0x000fe20000000000 */
[----:B0-----:R-:W-:Y:S02]  /*10d70*/  VIADD R0, R17, 0xffffffff ;  /* 0xffffffff11007836 */ /* 0x001fe40000000000 */
[----:B------:R-:W-:Y:S05]  /*10d80*/  BRA.DIV UR4, `(.L_x_1957) ;  /* 0x0000002e04007947 */ /* 0x000fea000b800000 */
[----:B------:R-:W-:-:S13]  /*10d90*/  ELECT P6, URZ, PT ;  /* 0x00000000003f782f */ /* 0x000fda00038c0000 */
.L_x_2011:
[----:B------:R-:W-:Y:S05]  /*10da0*/  @!P6 BRA `(.L_x_1956) ;  /* 0x000000040048e947 */ /* 0x000fea0003800000 */
[----:B------:R-:W-:Y:S01]  /*10db0*/  IMAD.MOV.U32 R16, RZ, RZ, R10 ;  /* 0x000000ffff107224 */ /* 0x000fe200078e000a */
[----:B------:R-:W-:Y:S06]  /*10dc0*/  @!P2 BRA `(.L_x_1958) ;  /* 0x000000000044a947 */ /* 0x000fec0003800000 */
[----:B------:R-:W0:Y:S01]  /*10dd0*/  LDC R7, c[0x0][0x43c] ;  /* 0x00010f00ff077b82 */ /* 0x000e220000000800 */
        /* <DEDUP_REMOVED lines=16> */
.L_x_1958:
[----:B0-----:R-:W-:Y:S01]  /*10ee0*/  IMAD.MOV.U32 R2, RZ, RZ, 0x1 ;  /* 0x00000001ff027424 */ /* 0x001fe200078e00ff */
[----:B------:R-:W-:-:S04]  /*10ef0*/  ISETP.NE.AND P1, PT, R9, RZ, PT ;  /* 0x000000ff0900720c */ /* 0x000fc80003f25270 */
[----:B------:R-:W-:-:S04]  /*10f00*/  SHF.L.U32 R2, R2, 0x1f, RZ ;  /* 0x0000001f02027819 */ /* 0x000fc800000006ff */
[----:B------:R-:W0:Y:S02]  /*10f10*/  SYNCS.PHASECHK.TRANS64.TRYWAIT P0, [UR38+0x29880], R2 ;  /* 0x02988002ff0075a7 */ /* 0x000e240008000166 */
[----:B0-----:R-:W-:Y:S05]  /*10f20*/  @!P0 BRA `(.L_x_1959) ;  /* 0x0000002800b88947 */ /* 0x001fea0003800000 */
.L_x_2012:
[----:B------:R-:W-:Y:S05]  /*10f30*/  @P1 BRA `(.L_x_1960) ;  /* 0x0000000000181947 */ /* 0x000fea0003800000 */
[----:B-1----:R-:W1:Y:S01]  /*10f40*/  S2R R4, SR_TID.X ;  /* 0x0000000000047919 */ /* 0x002e620000002100 */
[----:B0-----:R-:W-:-:S04]  /*10f50*/  IMAD.MOV.U32 R3, RZ, RZ, 0x5000 ;  /* 0x00005000ff037424 */ /* 0x001fc800078e00ff */
[----:B------:R2:W-:Y:S01]  /*10f60*/  SYNCS.ARRIVE.TRANS64 RZ, [UR38+0x29870], R3 ;  /* 0x02987003ffff79a7 */ /* 0x0005e20008000026 */
[----:B-1----:R-:W-:-:S13]  /*10f70*/  LOP3.LUT P0, RZ, R4, 0x1f, RZ, 0xc0, !PT ;  /* 0x0000001f04ff7812 */ /* 0x002fda000780c0ff */
[----:B--2---:R-:W-:Y:S05]  /*10f80*/  @!P0 BRA `(.L_x_1960) ;  /* 0x0000000000048947 */ /* 0x004fea0003800000 */
[----:B------:R-:W-:Y:S01]  /*10f90*/  BPT.TRAP 0x1 ;  /* 0x000000040000795c */ /* 0x000fe20000300000 */
.L_x_1960:
        /* <DEDUP_REMOVED lines=15> */
.L_x_2013:
[----:B------:R-:W-:Y:S05]  /*11090*/  @P1 BRA `(.L_x_1962) ;  /* 0x0000000000181947 */ /* 0x000fea0003800000 */
[----:B0-----:R-:W0:Y:S01]  /*110a0*/  S2R R3, SR_TID.X ;  /* 0x0000000000037919 */ /* 0x001e220000002100 */
[----:B------:R-:W-:-:S04]  /*110b0*/  IMAD.MOV.U32 R2, RZ, RZ, 0x7800 ;  /* 0x00007800ff027424 */ /* 0x000fc800078e00ff */
[----:B------:R2:W-:Y:S01]  /*110c0*/  SYNCS.ARRIVE.TRANS64 RZ, [UR38+0x29830], R2 ;  /* 0x02983002ffff79a7 */ /* 0x0005e20008000026 */
[----:B0-----:R-:W-:-:S13]  /*110d0*/  LOP3.LUT P0, RZ, R3, 0x1f, RZ, 0xc0, !PT ;  /* 0x0000001f03ff7812 */ /* 0x001fda000780c0ff */
[----:B--2---:R-:W-:Y:S05]  /*110e0*/  @!P0 BRA `(.L_x_1962) ;  /* 0x0000000000048947 */ /* 0x004fea0003800000 */
[----:B------:R-:W-:Y:S01]  /*110f0*/  BPT.TRAP 0x1 ;  /* 0x000000040000795c */ /* 0x000fe20000300000 */
.L_x_1962:
[----:B------:R-:W-:Y:S01]  /*11100*/  ULDC.64 UR4, c[0x0][0x198] ;  /* 0x0000660000047ab9 */ /* 0x000fe20000000a00 */
[----:B------:R-:W-:Y:S01]  /*11110*/  R2UR UR11, R0 ;  /* 0x00000000000b72ca */ /* 0x000fe200000e0000 */
[----:B------:R-:W-:Y:S01]  /*11120*/  UIADD3 UR4, UP0, UR4, 0x370, URZ ;  /* 0x0000037004047890 */ /* 0x000fe2000ff1e03f */
[----:B------:R-:W-:Y:S01]  /*11130*/  R2UR UR13, R16 ;  /* 0x00000000100d72ca */ /* 0x000fe200000e0000 */
[----:B------:R-:W-:Y:S01]  /*11140*/  UIADD3 UR8, UR38, 0x1a400, URZ ;  /* 0x0001a40026087890 */ /* 0x000fe2000fffe03f */
[----:B------:R-:W-:Y:S01]  /*11150*/  PLOP3.LUT P0, PT, PT, PT, PT, 0x80, 0x0 ;  /* 0x000000000000781c */ /* 0x000fe20003f0f070 */
[----:B------:R-:W-:Y:S02]  /*11160*/  UIADD3 UR9, UR38, 0x29830, URZ ;  /* 0x0002983026097890 */ /* 0x000fe4000fffe03f */
[----:B------:R-:W-:Y:S01]  /*11170*/  UIADD3.X UR5, URZ, UR5, URZ, UP0, !UPT ;  /* 0x000000053f057290 */ /* 0x000fe200087fe43f */
[----:B------:R-:W-:Y:S01]  /*11180*/  P2R R0, PR, RZ, 0x1 ;  /* 0x00000001ff007803 */ /* 0x000fe20000000000 */
[----:B------:R-:W-:-:S02]  /*11190*/  UIADD3 UR16, UR38, 0x1cc00, URZ ;  /* 0x0001cc0026107890 */ /* 0x000fc4000fffe03f */
        /* <DEDUP_REMOVED lines=17> */
[----:B------:R2:W-:Y:S01]  /*112b0*/  STL [R1+0x10], R0 ;  /* 0x0000100001007387 */ /* 0x0005e20000100800 */
[----:B------:R-:W-:Y:S01]  /*112c0*/  NOP ;  /* 0x0000000000007918 */ /* 0x000fe20000000000 */
.L_x_1956:
[----:B------:R-:W-:Y:S05]  /*112d0*/  WARPSYNC.ALL ;  /* 0x0000000000007948 */ /* 0x000fea0003800000 */
[----:B--2---:R-:W-:Y:S01]  /*112e0*/  UIADD3 UR4, UR38, 0x14400, URZ ;  /* 0x0001440026047890 */ /* 0x004fe2000fffe03f */
[----:B------:R-:W-:Y:S03]  /*112f0*/  BAR.SYNC.DEFER_BLOCKING 0x8, 0x180 ;  /* 0x0206000000007b1d */ /* 0x000fe60000010000 */
[----:B------:R-:W-:-:S06]  /*11300*/  ULOP3.LUT UP0, URZ, UR4, 0x1bf, URZ, 0xc0, !UPT ;  /* 0x000001bf043f7892 */ /* 0x000fcc000f80c03f */
[----:B------:R-:W-:-:S13]  /*11310*/  PLOP3.LUT P0, PT, PT, PT, UP0, 0x80, 0x0 ;  /* 0x000000000000781c */ /* 0x000fda0003f0f008 */
[----:B------:R-:W-:Y:S05]  /*11320*/  @!P0 BRA `(.L_x_1963) ;  /* 0x0000000000408947 */ /* 0x000fea0003800000 */
[----:B0-----:R-:W-:Y:S01]  /*11330*/  MOV R2, 0x0 ;  /* 0x0000000000027802 */ /* 0x001fe20000000f00 */
[----:B------:R-:W-:Y:S01]  /*11340*/  ULDC.64 UR6, c[0x4][0xc8] ;  /* 0x0100320000067ab9 */ /* 0x000fe20000000a00 */
[----:B------:R-:W-:Y:S01]  /*11350*/  ULDC.64 UR8, c[0x4][0xd0] ;  /* 0x0100340000087ab9 */ /* 0x000fe20000000a00 */
[----:B------:R-:W-:Y:S01]  /*11360*/  ULDC.64 UR4, c[0x4][0x28] ;  /* 0x01000a0000047ab9 */ /* 0x000fe20000000a00 */
[----:B-1----:R-:W-:Y:S02]  /*11370*/  IMAD.U32 R4, RZ, RZ, UR6 ;  /* 0x00000006ff047e24 */ /* 0x002fe4000f8e00ff */
        /* <DEDUP_REMOVED lines=11> */
.L_x_1963:
[----:B0-----:R-:W0:Y:S01]  /*11430*/  S2R R2, SR_TID.X ;  /* 0x0000000000027919 */ /* 0x001e220000002100 */
[----:B------:R-:W2:Y:S01]  /*11440*/  LDC R9, c[0x0][0x448] ;  /* 0x00011200ff097b82 */ /* 0x000ea20000000800 */
[----:B------:R-:W-:Y:S01]  /*11450*/  USHF.R.S32.HI UR4, URZ, 0x1f, UR36 ;  /* 0x0000001f3f047899 */ /* 0x000fe20008011424 */
[----:B------:R-:W3:Y:S01]  /*11460*/  S2R R6, SR_TID.X ;  /* 0x0000000000067919 */ /* 0x000ee20000002100 */
[----:B------:R-:W-:Y:S02]  /*11470*/  ULDC.64 UR8, c[0x0][0x2d8] ;  /* 0x0000b60000087ab9 */ /* 0x000fe40000000a00 */
[----:B------:R-:W-:Y:S01]  /*11480*/  UIMAD UR6, UR4, UR8, URZ ;  /* 0x00000008040672a4 */ /* 0x000fe2000f8e023f */
[----:B------:R-:W4:Y:S01]  /*11490*/  S2R R7, SR_CTAID.Z ;  /* 0x0000000000077919 */ /* 0x000f220000002700 */
[----:B------:R-:W-:Y:S02]  /*114a0*/  UIMAD.WIDE.U32 UR4, UR36, UR8, URZ ;  /* 0x00000008240472a5 */ /* 0x000fe4000f8e003f */
[----:B------:R-:W-:-:S04]  /*114b0*/  UIMAD UR6, UR36, UR9, UR6 ;  /* 0x00000009240672a4 */ /* 0x000fc8000f8e0206 */
[----:B------:R-:W-:Y:S01]  /*114c0*/  UIADD3 UR5, UR5, UR6, URZ ;  /* 0x0000000605057290 */ /* 0x000fe2000fffe03f */
[----:B--2---:R-:W-:Y:S02]  /*114d0*/  ISETP.NE.AND P0, PT, R9, 0x1, PT ;  /* 0x000000010900780c */ /* 0x004fe40003f05270 */
[----:B0-----:R-:W-:Y:S01]  /*114e0*/  SHF.R.U32.HI R0, RZ, 0x3, R2 ;  /* 0x00000003ff007819 */ /* 0x001fe20000011602 */
[----:B------:R-:W-:Y:S02]  /*114f0*/  IMAD.SHL.U32 R2, R2, 0x10, RZ ;  /* 0x0000001002027824 */ /* 0x000fe400078e00ff */
[----:B---3--:R-:W-:Y:S02]  /*11500*/  IMAD.SHL.U32 R8, R6, 0x10, RZ ;  /* 0x0000001006087824 */ /* 0x008fe400078e00ff */
[C---:B------:R-:W-:Y:S02]  /*11510*/  IMAD.SHL.U32 R3, R0.reuse, 0x80, RZ ;  /* 0x0000008000037824 */ /* 0x040fe400078e00ff */
[----:B------:R-:W-:Y:S01]  /*11520*/  IMAD.SHL.U32 R0, R0, 0x10, RZ ;  /* 0x0000001000007824 */ /* 0x000fe200078e00ff */
[----:B------:R-:W-:-:S02]  /*11530*/  LOP3.LUT R8, R8, 0x30, RZ, 0xe2, !PT ;  /* 0x0000003008087812 */ /* 0x000fc400078ee2ff */
[----:B----4-:R-:W-:Y:S02]  /*11540*/  SHF.R.S32.HI R5, RZ, 0x1f, R7 ;  /* 0x0000001fff057819 */ /* 0x010fe40000011407 */
[----:B------:R-:W-:-:S04]  /*11550*/  LOP3.LUT R3, R8, 0x180, R3, 0xf8, !PT ;  /* 0x0000018008037812 */ /* 0x000fc800078ef803 */
[----:B------:R-:W-:Y:S02]  /*11560*/  LOP3.LUT R0, R3, 0x30, R0, 0x78, !PT ;  /* 0x0000003003007812 */ /* 0x000fe400078e7800 */
[----:B------:R-:W-:-:S04]  /*11570*/  LOP3.LUT R3, R2, 0x40, RZ, 0xc0, !PT ;  /* 0x0000004002037812 */ /* 0x000fc800078ec0ff */
[----:B------:R-:W-:Y:S02]  /*11580*/  IADD3 R0, R0, R3, R18 ;  /* 0x0000000300007210 */ /* 0x000fe40007ffe012 */
[----:B------:R-:W1:Y:S01]  /*11590*/  LDC.64 R2, c[0x0][0x2e0] ;  /* 0x0000b800ff027b82 */ /* 0x000e620000000a00 */
[----:B------:R-:W-:-:S07]  /*115a0*/  LOP3.LUT R18, R6, 0x7f, RZ, 0xc0, !PT ;  /* 0x0000007f06127812 */ /* 0x000fce00078ec0ff */
[----:B------:R-:W0:Y:S01]  /*115b0*/  @P0 LDC R6, c[0x0][0x450] ;  /* 0x00011400ff060b82 */ /* 0x000e220000000800 */
[-C--:B-1----:R-:W-:Y:S02]  /*115c0*/  IMAD R4, R5, R2.reuse, RZ ;  /* 0x0000000205047224 */ /* 0x082fe400078e02ff */
[----:B------:R-:W1:Y:S02]  /*115d0*/  S2R R5, SR_CTAID.X ;  /* 0x0000000000057919 */ /* 0x000e640000002500 */
[C---:B------:R-:W-:Y:S02]  /*115e0*/  IMAD R4, R7.reuse, R3, R4 ;  /* 0x0000000307047224 */ /* 0x040fe400078e0204 */
[----:B------:R-:W-:Y:S01]  /*115f0*/  IMAD.WIDE.U32 R2, R7, R2, UR4 ;  /* 0x0000000407027e25 */ /* 0x000fe2000f8e0002 */
[----:B------:R-:W-:Y:S01]  /*11600*/  ULDC.64 UR4, c[0x0][0x2d0] ;  /* 0x0000b40000047ab9 */ /* 0x000fe20000000a00 */
[----:B------:R-:W2:Y:S02]  /*11610*/  @P0 LDC R7, c[0x0][0x44c] ;  /* 0x00011300ff070b82 */ /* 0x000ea40000000800 */
[----:B------:R-:W-:Y:S01]  /*11620*/  IMAD.IADD R3, R3, 0x1, R4 ;  /* 0x0000000103037824 */ /* 0x000fe200078e0204 */
[----:B------:R-:W-:-:S05]  /*11630*/  LEA.HI R4, R18, R19, RZ, 0x1e ;  /* 0x0000001312047211 */ /* 0x000fca00078ff0ff */
[----:B-1----:R-:W-:-:S04]  /*11640*/  IMAD R4, R5, 0x80, R4 ;  /* 0x0000008005047824 */ /* 0x002fc800078e0204 */
[----:B--2---:R-:W-:-:S04]  /*11650*/  @P0 IMAD.HI.U32 R7, R4, R7, RZ ;  /* 0x0000000704070227 */ /* 0x004fc800078e00ff */
        /* <DEDUP_REMOVED lines=16> */
[----:B------:R-:W-:Y:S01]  /*11760*/  VIADD R2, R8, 0x40 ;  /* 0x0000004008027836 */ /* 0x000fe20000000000 */
[----:B------:R-:W-:Y:S02]  /*11770*/  ULDC UR4, c[0x0][0x2b8] ;  /* 0x0000ae0000047ab9 */ /* 0x000fe40000000800 */
        /* <DEDUP_REMOVED lines=9> */
[----:B------:R-:W-:Y:S01]  /*11810*/  LEA.HI R2, R18, UR39, RZ, 0x1e ;  /* 0x0000002712027c11 */ /* 0x000fe2000f8ff0ff */
[----:B------:R-:W-:Y:S01]  /*11820*/  IMAD R3, R9, UR4, RZ ;  /* 0x0000000409037c24 */ /* 0x000fe2000f8e02ff */
[----:B------:R-:W1:Y:S03]  /*11830*/  SHFL.IDX PT, R6, R4, RZ, 0x1c1f ;  /* 0x001c1fff04067589 */ /* 0x000e6600000e0000 */
[C---:B------:R-:W-:Y:S01]  /*11840*/  VIADD R10, R2.reuse, 0x20 ;  /* 0x00000020020a7836 */ /* 0x040fe20000000000 */
[----:B------:R-:W-:Y:S01]  /*11850*/  ISETP.GE.AND P4, PT, R2, R3, PT ;  /* 0x000000030200720c */ /* 0x000fe20003f86270 */
[----:B------:R-:W-:-:S12]  /*11860*/  SHFL.IDX PT, R14, R5, 0x3, 0x1c1f ;  /* 0x007c1f00050e7f89 */ /* 0x000fd800000e0000 */
        /* <DEDUP_REMOVED lines=35> */
.L_x_2022:
        /* <DEDUP_REMOVED lines=13> */
.L_x_1966:
[----:B------:R-:W-:Y:S05]  /*11b70*/  BSYNC B0 ;  /* 0x0000000000007941 */ /* 0x000fea0003800000 */
.L_x_1965:
[----:B------:R-:W-:Y:S01]  /*11b80*/  NOP ;  /* 0x0000000000007918 */ /* 0x000fe20000000000 */
[----:B------:R-:W-:Y:S01]  /*11b90*/  SYNCS.ARRIVE.TRANS64.RED.A0T1 RZ, [UR38+0x29800], RZ ;  /* 0x029800ffffff79a7 */ /* 0x000fe20008200426 */
[----:B------:R-:W-:Y:S01]  /*11ba0*/  IMAD.MOV.U32 R0, RZ, RZ, 0x1 ;  /* 0x00000001ff007424 */ /* 0x000fe200078e00ff */
[----:B------:R-:W-:Y:S04]  /*11bb0*/  ARRIVES.LDGSTSBAR.64.TRANSCNT [UR38+0x29800] ;  /* 0x02980000ff0079b0 */ /* 0x000fe80008000aa6 */
[----:B------:R-:W-:Y:S01]  /*11bc0*/  SHF.L.U32 R0, R0, 0x1f, RZ ;  /* 0x0000001f00007819 */ /* 0x000fe200000006ff */
[----:B------:R-:W-:Y:S01]  /*11bd0*/  NOP ;  /* 0x0000000000007918 */ /* 0x000fe20000000000 */
[----:B-1----:R-:W2:Y:S01]  /*11be0*/  LDL R3, [R1+0x4] ;  /* 0x0000040001037983 */ /* 0x002ea20000100800 */
[----:B------:R-:W-:Y:S01]  /*11bf0*/  SYNCS.ARRIVE.TRANS64.A1T0 RZ, [UR38+0x29800], RZ ;  /* 0x029800ffffff79a7 */ /* 0x000fe20008100026 */
[----:B------:R-:W-:Y:S01]  /*11c00*/  VIADD R2, R17, 0xfffffffe ;  /* 0xfffffffe11027836 */ /* 0x000fe20000000000 */
[----:B------:R-:W1:Y:S04]  /*11c10*/  SYNCS.PHASECHK.TRANS64.TRYWAIT P0, [UR38+0x29820], R0 ;  /* 0x02982000ff0075a7 */ /* 0x000e680008000166 */
[----:B--2---:R-:W-:Y:S01]  /*11c20*/  ISETP.GE.AND P1, PT, R2, R3, PT ;  /* 0x000000030200720c */ /* 0x004fe20003f26270 */
[----:B-1----:R-:W-:-:S12]  /*11c30*/  @!P0 BRA `(.L_x_1967) ;  /* 0x00000024000c8947 */ /* 0x002fd80003800000 */
.L_x_2023:
[----:B------:R-:W-:Y:S01]  /*11c40*/  IMAD.MOV.U32 R20, RZ, RZ, 0x1 ;  /* 0x00000001ff147424 */ /* 0x000fe200078e00ff */
[----:B------:R-:W-:Y:S06]  /*11c50*/  @!P1 BRA `(.L_x_1968) ;  /* 0x0000000c00e49947 */ /* 0x000fec0003800000 */
[----:B-1----:R-:W2:Y:S01]  /*11c60*/  LDL R3, [R1+0x1c] ;  /* 0x00001c0001037983 */ /* 0x002ea20000100800 */
[----:B------:R-:W-:Y:S01]  /*11c70*/  IMAD.MOV.U32 R0, RZ, RZ, 0x1 ;  /* 0x00000001ff007424 */ /* 0x000fe200078e00ff */
[C---:B--2---:R-:W-:Y:S02]  /*11c80*/  LOP3.LUT R4, R3.reuse, 0x1, RZ, 0xfc, !PT ;  /* 0x0000000103047812 */ /* 0x044fe400078efcff */
[----:B------:R-:W-:Y:S01]  /*11c90*/  LOP3.LUT R21, R3, 0x2, RZ, 0xfc, !PT ;  /* 0x0000000203157812 */ /* 0x000fe200078efcff */
[----:B------:R-:W-:Y:S02]  /*11ca0*/  IMAD.MOV.U32 R3, RZ, RZ, RZ ;  /* 0x000000ffff037224 */ /* 0x000fe400078e00ff */
[----:B------:R1:W-:Y:S05]  /*11cb0*/  STL [R1+0x20], R4 ;  /* 0x0000200401007387 */ /* 0x0003ea0000100800 */
.L_x_1987:
[----:B-1----:R-:W2:Y:S01]  /*11cc0*/  LDL R4, [R1+0x10] ;  /* 0x0000100001047983 */ /* 0x002ea20000100800 */
[----:B------:R-:W-:Y:S01]  /*11cd0*/  VIADD R17, R3, 0x1 ;  /* 0x0000000103117836 */ /* 0x000fe20000000000 */
[----:B------:R-:W-:Y:S04]  /*11ce0*/  BSSY B0, `(.L_x_1969) ;  /* 0x0000081000007945 */ /* 0x000fe80003800000 */
[----:B------:R-:W-:-:S04]  /*11cf0*/  ISETP.NE.AND P0, PT, R17, 0x2, PT ;  /* 0x000000021100780c */ /* 0x000fc80003f05270 */
[----:B------:R-:W-:Y:S02]  /*11d00*/  SEL R5, RZ, 0x1, P0 ;  /* 0x00000001ff057807 */ /* 0x000fe40000000000 */
[----:B------:R-:W-:Y:S02]  /*11d10*/  SEL R17, R17, RZ, P0 ;  /* 0x000000ff11117207 */ /* 0x000fe40000000000 */
[----:B------:R-:W-:Y:S02]  /*11d20*/  LOP3.LUT R20, R0, R5, RZ, 0x3c, !PT ;  /* 0x0000000500147212 */ /* 0x000fe400078e3cff */
[----:B--2---:R-:W-:-:S13]  /*11d30*/  ISETP.NE.AND P1, PT, R4, RZ, PT ;  /* 0x000000ff0400720c */ /* 0x004fda0003f25270 */
[----:B0-----:R-:W-:Y:S05]  /*11d40*/  @!P1 BRA `(.L_x_1970) ;  /* 0x0000000400e89947 */ /* 0x001fea0003800000 */
[----:B------:R-:W2:Y:S01]  /*11d50*/  LDL R4, [R1+0x18] ;  /* 0x0000180001047983 */ /* 0x000ea20000100800 */
[----:B------:R-:W-:Y:S01]  /*11d60*/  IMAD.MOV.U32 R8, RZ, RZ, R2 ;  /* 0x000000ffff087224 */ /* 0x000fe200078e0002 */
[----:B--2---:R-:W-:-:S13]  /*11d70*/  ISETP.NE.AND P1, PT, R4, RZ, PT ;  /* 0x000000ff0400720c */ /* 0x004fda0003f25270 */
[----:B------:R-:W-:Y:S05]  /*11d80*/  @!P1 BRA `(.L_x_1971) ;  /* 0x0000000000509947 */ /* 0x000fea0003800000 */
[----:B------:R-:W2:Y:S01]  /*11d90*/  LDL R9, [R1+0x8] ;  /* 0x0000080001097983 */ /* 0x000ea20000100800 */
[----:B------:R-:W1:Y:S01]  /*11da0*/  LDC R8, c[0x0][0x43c] ;  /* 0x00010f00ff087b82 */ /* 0x000e620000000800 */
[----:B------:R-:W-:Y:S02]  /*11db0*/  ULDC.64 UR4, c[0x0][0x428] ;  /* 0x00010a0000047ab9 */ /* 0x000fe40000000a00 */
[----:B------:R-:W3:Y:S01]  /*11dc0*/  LDL R10, [R1] ;  /* 0x00000000010a7983 */ /* 0x000ee20000100800 */
[----:B-1----:R-:W-:-:S13]  /*11dd0*/  ISETP.NE.AND P0, PT, R8, 0x1, PT ;  /* 0x000000010800780c */ /* 0x002fda0003f05270 */
        /* <DEDUP_REMOVED lines=15> */
.L_x_1971:
[----:B------:R-:W2:Y:S01]  /*11ed0*/  S2R R4, SR_TID.X ;  /* 0x0000000000047919 */ /* 0x000ea20000002100 */
[----:B01----:R-:W-:Y:S02]  /*11ee0*/  LEA R6, R17, UR38, 0x3 ;  /* 0x0000002611067c11 */ /* 0x003fe4000f8e18ff */
[----:B--2---:R-:W-:Y:S02]  /*11ef0*/  LOP3.LUT R5, R4, 0x7f, RZ, 0xc0, !PT ;  /* 0x0000007f04057812 */ /* 0x004fe400078ec0ff */
[----:B------:R-:W-:Y:S02]  /*11f00*/  SHF.L.U32 R4, R20, 0x1f, RZ ;  /* 0x0000001f14047819 */ /* 0x000fe400000006ff */
[----:B------:R-:W-:Y:S02]  /*11f10*/  ISETP.NE.AND P1, PT, R5, RZ, PT ;  /* 0x000000ff0500720c */ /* 0x000fe40003f25270 */
[----:B------:R-:W0:Y:S02]  /*11f20*/  SYNCS.PHASECHK.TRANS64.TRYWAIT P0, [R6+URZ+0x29880], R4 ;  /* 0x02988004060075a7 */ /* 0x000e24000800017f */
[----:B0-----:R-:W-:Y:S09]  /*11f30*/  @!P0 BRA `(.L_x_1972) ;  /* 0x0000002000648947 */ /* 0x001ff20003800000 */
.L_x_2024:
        /* <DEDUP_REMOVED lines=9> */
.L_x_1974:
[----:B------:R-:W-:Y:S05]  /*11fd0*/  BSYNC B1 ;  /* 0x0000000000017941 */ /* 0x000fea0003800000 */
.L_x_1973:
        /* <DEDUP_REMOVED lines=15> */
.L_x_1975:
        /* <DEDUP_REMOVED lines=8> */
.L_x_2025:
[----:B------:R-:W-:Y:S01]  /*12150*/  BSSY B1, `(.L_x_1977) ;  /* 0x000000b000017945 */ /* 0x000fe20003800000 */
[----:B01----:R-:W-:Y:S02]  /*12160*/  IMAD.MOV.U32 R4, RZ, RZ, 0x0 ;  /* 0x00000000ff047424 */ /* 0x003fe400078e00ff */
[----:B------:R-:W-:Y:S01]  /*12170*/  IMAD.MOV.U32 R5, RZ, RZ, 0x14f00000 ;  /* 0x14f00000ff057424 */ /* 0x000fe200078e00ff */
        /* <DEDUP_REMOVED lines=8> */
.L_x_1978:
[----:B------:R-:W-:Y:S05]  /*12200*/  BSYNC B1 ;  /* 0x0000000000017941 */ /* 0x000fea0003800000 */
.L_x_1977:
        /* <DEDUP_REMOVED lines=13> */
.L_x_1979:
        /* <DEDUP_REMOVED lines=13> */
.L_x_1980:
        /* <DEDUP_REMOVED lines=13> */
.L_x_1981:
[----:B------:R-:W-:-:S13]  /*12480*/  @P0 ELECT P1, URZ, PT ;  /* 0x00000000003f082f */ /* 0x000fda0003820000 */
[----:B------:R-:W-:Y:S01]  /*12490*/  @P1 R2UR UR13, R16 ;  /* 0x00000000100d12ca */ /* 0x000fe200000e0000 */
[----:B------:R-:W-:Y:S01]  /*124a0*/  UMOV UR12, UR36 ;  /* 0x00000024000c7c82 */ /* 0x000fe20008000000 */
[----:B------:R-:W-:-:S11]  /*124b0*/  @P1 PLOP3.LUT P0, PT, P1, PT, PT, 0x8, 0x0 ;  /* 0x000000000000181c */ /* 0x000fd60000f0e170 */
[----:B------:R1:W-:Y:S01]  /*124c0*/  UTMALDG.4D [UR8], [UR6], desc[UR14] ;  /* 0x00000e08060075b4 */ /* 0x0003e20008019000 */
[----:B------:R-:W-:Y:S01]  /*124d0*/  PLOP3.LUT P1, PT, PT, PT, PT, 0x8, 0x0 ;  /* 0x000000000000781c */ /* 0x000fe20003f2e170 */
[----:B-1----:R-:W-:-:S12]  /*124e0*/  @P0 BRA.U.ANY `(.L_x_1981) ;  /* 0xfffffffd00e40947 */ /* 0x002fd8000393ffff */
.L_x_1970:
[----:B------:R-:W-:Y:S05]  /*124f0*/  BSYNC B0 ;  /* 0x0000000000007941 */ /* 0x000fea0003800000 */
.L_x_1969:
[----:B------:R-:W2:Y:S02]  /*12500*/  LDL R4, [R1+0x20] ;  /* 0x0000200001047983 */ /* 0x000ea40000100800 */
[----:B--2---:R-:W-:-:S13]  /*12510*/  ISETP.NE.AND P0, PT, R4, 0x3, PT ;  /* 0x000000030400780c */ /* 0x004fda0003f05270 */
[----:B------:R-:W-:Y:S05]  /*12520*/  @!P0 BRA `(.L_x_1982) ;  /* 0x0000000000048947 */ /* 0x000fea0003800000 */
[----:B------:R-:W-:Y:S01]  /*12530*/  BPT.TRAP 0x1 ;  /* 0x000000040000795c */ /* 0x000fe20000300000 */
.L_x_1982:
[----:B------:R-:W-:Y:S02]  /*12540*/  LOP3.LUT R4, R0, 0x1, RZ, 0x3c, !PT ;  /* 0x0000000100047812 */ /* 0x000fe400078e3cff */
[----:B------:R-:W-:Y:S02]  /*12550*/  LEA R18, R3, UR38, 0x3 ;  /* 0x0000002603127c11 */ /* 0x000fe4000f8e18ff */
[----:B------:R-:W-:Y:S02]  /*12560*/  SHF.L.U32 R4, R4, 0x1f, RZ ;  /* 0x0000001f04047819 */ /* 0x000fe400000006ff */
[----:B------:R-:W-:Y:S02]  /*12570*/  ISETP.NE.AND P1, PT, R21, 0x3, PT ;  /* 0x000000031500780c */ /* 0x000fe40003f25270 */
[----:B------:R-:W1:Y:S02]  /*12580*/  SYNCS.PHASECHK.TRANS64.TRYWAIT P0, [R18+URZ+0x29870], R4 ;  /* 0x02987004120075a7 */ /* 0x000e64000800017f */
[----:B-1----:R-:W-:Y:S09]  /*12590*/  @!P0 BRA `(.L_x_1983) ;  /* 0x0000001800f48947 */ /* 0x002ff20003800000 */
.L_x_2026:
[----:B------:R-:W-:Y:S05]  /*125a0*/  @!P1 BRA `(.L_x_1984) ;  /* 0x0000000000049947 */ /* 0x000fea0003800000 */
[----:B------:R-:W-:Y:S01]  /*125b0*/  BPT.TRAP 0x1 ;  /* 0x000000040000795c */ /* 0x000fe20000300000 */
.L_x_1984:
[----:B------:R-:W-:Y:S01]  /*125c0*/  SHF.L.U32 R0, R0, 0x1f, RZ ;  /* 0x0000001f00007819 */ /* 0x000fe200000006ff */
[----:B------:R-:W-:-:S03]  /*125d0*/  IMAD R12, R3, 0x5000, RZ ;  /* 0x00005000030c7824 */ /* 0x000fc600078e02ff */
[----:B------:R-:W2:Y:S02]  /*125e0*/  SYNCS.PHASECHK.TRANS64.TRYWAIT P0, [R18+URZ+0x29860], R0 ;  /* 0x02986000120075a7 */ /* 0x000ea4000800017f */
[----:B--2---:R-:W-:Y:S05]  /*125f0*/  @!P0 BRA `(.L_x_1985) ;  /* 0x0000001800f08947 */ /* 0x004fea0003800000 */
.L_x_2027:
[----:B-1----:R-:W2:Y:S04]  /*12600*/  LDL R4, [R1+0xc] ;  /* 0x00000c0001047983 */ /* 0x002ea80000100800 */
[----:B------:R-:W3:Y:S01]  /*12610*/  LDL R13, [R1+0x14] ;  /* 0x00001400010d7983 */ /* 0x000ee20000100800 */
[----:B------:R-:W-:Y:S05]  /*12620*/  WARPSYNC.ALL ;  /* 0x0000000000007948 */ /* 0x000fea0003800000 */
[----:B------:R-:W1:Y:S01]  /*12630*/  S2R R3, SR_TID.X ;  /* 0x0000000000037919 */ /* 0x000e620000002100 */
[----:B0-----:R-:W-:Y:S01]  /*12640*/  IMAD.MOV.U32 R6, RZ, RZ, 0x40 ;  /* 0x00000040ff067424 */ /* 0x001fe200078e00ff */
[----:B-1----:R-:W-:-:S04]  /*12650*/  LOP3.LUT P0, RZ, R3, 0x4, RZ, 0xc0, !PT ;  /* 0x0000000403ff7812 */ /* 0x002fc8000780c0ff */
[----:B------:R-:W-:Y:S02]  /*12660*/  SEL R6, R6, 0xffffffc0, !P0 ;  /* 0xffffffc006067807 */ /* 0x000fe40004000000 */
[C---:B--2---:R-:W-:Y:S02]  /*12670*/  LOP3.LUT R0, R12.reuse, R4, RZ, 0xfc, !PT ;  /* 0x000000040c007212 */ /* 0x044fe400078efcff */
[----:B---3--:R-:W-:-:S03]  /*12680*/  LOP3.LUT R19, R12, R13, RZ, 0xfc, !PT ;  /* 0x0000000d0c137212 */ /* 0x008fc600078efcff */
[----:B------:R-:W0:Y:S01]  /*12690*/  LDSM.16.MT88.4 R8, [R0+UR38+0xa400] ;  /* 0x00a400260008783b */ /* 0x000e220008004200 */
[----:B------:R-:W-:Y:S02]  /*126a0*/  VIADD R3, R0, UR38 ;  /* 0x0000002600037c36 */ /* 0x000fe40008000000 */
[----:B------:R-:W-:Y:S02]  /*126b0*/  VIADD R19, R19, UR38 ;  /* 0x0000002613137c36 */ /* 0x000fe40008000000 */
[----:B------:R-:W-:Y:S01]  /*126c0*/  IMAD.IADD R3, R6, 0x1, R3 ;  /* 0x0000000106037824 */ /* 0x000fe200078e0203 */
        /* <DEDUP_REMOVED lines=67> */
.L_x_1986:
        /* <DEDUP_REMOVED lines=15> */
.L_x_1968:
[----:B------:R-:W-:-:S07]  /*12bf0*/  IMAD.MOV.U32 R17, RZ, RZ, RZ ;  /* 0x000000ffff117224 */ /* 0x000fce00078e00ff */
.L_x_1988:
[----:B------:R-:W1:Y:S02]  /*12c00*/  LDL R2, [R1+0x1c] ;  /* 0x00001c0001027983 */ /* 0x000e640000100800 */
[----:B-1----:R-:W-:-:S04]  /*12c10*/  LOP3.LUT R0, R2, 0x1, RZ, 0xfc, !PT ;  /* 0x0000000102007812 */ /* 0x002fc800078efcff */
[----:B------:R-:W-:-:S13]  /*12c20*/  ISETP.NE.AND P0, PT, R0, 0x3, PT ;  /* 0x000000030000780c */ /* 0x000fda0003f05270 */
[----:B------:R-:W-:Y:S05]  /*12c30*/  @!P0 BRA `(.L_x_1989) ;  /* 0x0000000000048947 */ /* 0x000fea0003800000 */
[----:B------:R-:W-:Y:S01]  /*12c40*/  BPT.TRAP 0x1 ;  /* 0x000000040000795c */ /* 0x000fe20000300000 */
.L_x_1989:
        /* <DEDUP_REMOVED lines=8> */
.L_x_2028:
[----:B------:R-:W-:Y:S05]  /*12cd0*/  BSYNC B0 ;  /* 0x0000000000007941 */ /* 0x000fea0003800000 */
.L_x_1990:
[----:B------:R-:W-:Y:S05]  /*12ce0*/  @!P1 BRA `(.L_x_1992) ;  /* 0x0000000000049947 */ /* 0x000fea0003800000 */
[----:B------:R-:W-:Y:S01]  /*12cf0*/  BPT.TRAP 0x1 ;  /* 0x000000040000795c */ /* 0x000fe20000300000 */
.L_x_1992:
[----:B-1----:R-:W2:Y:S01]  /*12d00*/  LDL.LU R0, [R1+0xc] ;  /* 0x00000c0001007983 */ /* 0x002ea20000300800 */
[----:B------:R-:W-:Y:S01]  /*12d10*/  SHF.L.U32 R2, R20, 0x1f, RZ ;  /* 0x0000001f14027819 */ /* 0x000fe200000006ff */
[----:B------:R-:W-:-:S03]  /*12d20*/  IMAD R12, R17, 0x5000, RZ ;  /* 0x00005000110c7824 */ /* 0x000fc600078e02ff */
[----:B------:R-:W1:Y:S02]  /*12d30*/  SYNCS.PHASECHK.TRANS64.TRYWAIT P0, [R3+URZ+0x29860], R2 ;  /* 0x02986002030075a7 */ /* 0x000e64000800017f */
[----:B--2---:R-:W-:Y:S01]  /*12d40*/  LOP3.LUT R0, R12, R0, RZ, 0xfc, !PT ;  /* 0x000000000c007212 */ /* 0x004fe200078efcff */
[----:B-1----:R-:W-:Y:S06]  /*12d50*/  @!P0 BRA `(.L_x_1993) ;  /* 0x0000001400408947 */ /* 0x002fec0003800000 */
.L_x_2029:
[----:B------:R-:W2:Y:S01]  /*12d60*/  LDL.LU R13, [R1+0x14] ;  /* 0x00001400010d7983 */ /* 0x000ea20000300800 */
[----:B------:R-:W3:Y:S01]  /*12d70*/  S2R R4, SR_TID.X ;  /* 0x0000000000047919 */ /* 0x000ee20000002100 */
[----:B-1----:R-:W-:Y:S01]  /*12d80*/  VIADD R2, R0, UR38 ;  /* 0x0000002600027c36 */ /* 0x002fe20008000000 */
[----:B------:R-:W-:Y:S05]  /*12d90*/  WARPSYNC.ALL ;  /* 0x0000000000007948 */ /* 0x000fea0003800000 */
[----:B0-----:R-:W0:Y:S01]  /*12da0*/  LDSM.16.MT88.4 R8, [R0+UR38+0xa400] ;  /* 0x00a400260008783b */ /* 0x001e220008004200 */
[----:B---3--:R-:W-:Y:S01]  /*12db0*/  LOP3.LUT P0, RZ, R4, 0x4, RZ, 0xc0, !PT ;  /* 0x0000000404ff7812 */ /* 0x008fe2000780c0ff */
[----:B------:R-:W-:-:S05]  /*12dc0*/  IMAD.MOV.U32 R4, RZ, RZ, 0x40 ;  /* 0x00000040ff047424 */ /* 0x000fca00078e00ff */
[----:B------:R-:W-:-:S05]  /*12dd0*/  SEL R4, R4, 0xffffffc0, !P0 ;  /* 0xffffffc004047807 */ /* 0x000fca0004000000 */
[----:B------:R-:W-:-:S05]  /*12de0*/  IMAD.IADD R2, R4, 0x1, R2 ;  /* 0x0000000104027824 */ /* 0x000fca00078e0202 */
[----:B------:R-:W1:Y:S01]  /*12df0*/  LDSM.16.MT88.4 R4, [R2+0xa400] ;  /* 0x00a400000204783b */ /* 0x000e620000004200 */
[C-C-:B0-----:R-:W-:Y:S02]  /*12e00*/  PRMT R14, R10.reuse, 0x6420, R11.reuse ;  /* 0x000064200a0e7816 */ /* 0x141fe4000000000b */
[----:B------:R-:W-:Y:S02]  /*12e10*/  PRMT R15, R10, 0x7531, R11 ;  /* 0x000075310a0f7816 */ /* 0x000fe4000000000b */
[C-C-:B-1----:R-:W-:Y:S02]  /*12e20*/  PRMT R10, R6.reuse, 0x6420, R7.reuse ;  /* 0x00006420060a7816 */ /* 0x142fe40000000007 */
[----:B------:R-:W-:Y:S02]  /*12e30*/  PRMT R11, R6, 0x7531, R7 ;  /* 0x00007531060b7816 */ /* 0x000fe40000000007 */
[----:B--2---:R-:W-:Y:S02]  /*12e40*/  LOP3.LUT R16, R12, R13, RZ, 0xfc, !PT ;  /* 0x0000000d0c107212 */ /* 0x004fe400078efcff */
[----:B------:R-:W-:-:S02]  /*12e50*/  PRMT R12, R8, 0x6420, R9 ;  /* 0x00006420080c7816 */ /* 0x000fc40000000009 */
[----:B------:R-:W-:Y:S01]  /*12e60*/  PRMT R13, R8, 0x7531, R9 ;  /* 0x00007531080d7816 */ /* 0x000fe20000000009 */
[----:B------:R-:W-:Y:S01]  /*12e70*/  VIADD R16, R16, UR38 ;  /* 0x0000002610107c36 */ /* 0x000fe20008000000 */
[C-C-:B------:R-:W-:Y:S02]  /*12e80*/  PRMT R8, R4.reuse, 0x6420, R5.reuse ;  /* 0x0000642004087816 */ /* 0x140fe40000000005 */
[----:B------:R-:W-:Y:S02]  /*12e90*/  PRMT R9, R4, 0x7531, R5 ;  /* 0x0000753104097816 */ /* 0x000fe40000000005 */
[----:B------:R-:W-:Y:S04]  /*12ea0*/  STSM.16.M88.4 [R16+0x400], R12 ;  /* 0x0004000c10007844 */ /* 0x000fe80000000200 */
[----:B------:R-:W-:Y:S04]  /*12eb0*/  STSM.16.M88.4 [R16+0xc00], R8 ;  /* 0x000c000810007844 */ /* 0x000fe80000000200 */
[----:B------:R-:W0:Y:S04]  /*12ec0*/  LDSM.16.MT88.4 R8, [R0+UR38+0xb400] ;  /* 0x00b400260008783b */ /* 0x000e280008004200 */
[----:B------:R-:W1:Y:S01]  /*12ed0*/  LDSM.16.MT88.4 R4, [R2+0xb400] ;  /* 0x00b400000204783b */ /* 0x000e620000004200 */
[----:B0-----:R-:W-:-:S02]  /*12ee0*/  PRMT R12, R8, 0x6420, R9 ;  /* 0x00006420080c7816 */ /* 0x001fc40000000009 */
[----:B------:R-:W-:Y:S02]  /*12ef0*/  PRMT R13, R8, 0x7531, R9 ;  /* 0x00007531080d7816 */ /* 0x000fe40000000009 */
[C-C-:B------:R-:W-:Y:S02]  /*12f00*/  PRMT R14, R10.reuse, 0x6420, R11.reuse ;  /* 0x000064200a0e7816 */ /* 0x140fe4000000000b */
[----:B------:R-:W-:Y:S02]  /*12f10*/  PRMT R15, R10, 0x7531, R11 ;  /* 0x000075310a0f7816 */ /* 0x000fe4000000000b */
[C-C-:B-1----:R-:W-:Y:S02]  /*12f20*/  PRMT R8, R4.reuse, 0x6420, R5.reuse ;  /* 0x0000642004087816 */ /* 0x142fe40000000005 */
[----:B------:R-:W-:Y:S02]  /*12f30*/  PRMT R9, R4, 0x7531, R5 ;  /* 0x0000753104097816 */ /* 0x000fe40000000005 */
[----:B------:R-:W-:-:S02]  /*12f40*/  PRMT R10, R6, 0x6420, R7 ;  /* 0x00006420060a7816 */ /* 0x000fc40000000007 */
[----:B------:R-:W-:Y:S01]  /*12f50*/  PRMT R11, R6, 0x7531, R7 ;  /* 0x00007531060b7816 */ /* 0x000fe20000000007 */
        /* <DEDUP_REMOVED lines=36> */
[----:B------:R0:W-:Y:S04]  /*131a0*/  STSM.16.M88.4 [R16+0x4400], R12 ;  /* 0x0044000c10007844 */ /* 0x0001e80000000200 */
        /* <DEDUP_REMOVED lines=9> */
.L_x_1994:
        /* <DEDUP_REMOVED lines=14> */
.L_x_1949:
[----:B------:R-:W0:Y:S01]  /*13320*/  S2R R4, SR_CgaCtaId ;  /* 0x0000000000047919 */ /* 0x000e220000008800 */
[----:B------:R-:W-:Y:S02]  /*13330*/  MOV R3, 0x400 ;  /* 0x0000040000037802 */ /* 0x000fe40000000f00 */
[----:B------:R-:W-:Y:S02]  /*13340*/  SHF.L.U32 R2, R2, 0x1f, RZ ;  /* 0x0000001f02027819 */ /* 0x000fe400000006ff */
[----:B0-----:R-:W-:-:S04]  /*13350*/  LEA R9, R4, R3, 0x18 ;  /* 0x0000000304097211 */ /* 0x001fc800078ec0ff */
[----:B------:R-:W0:Y:S02]  /*13360*/  SYNCS.PHASECHK.TRANS64.TRYWAIT P0, [R9+URZ+0x29820], R2 ;  /* 0x02982002090075a7 */ /* 0x000e24000800017f */
[----:B0-----:R-:W-:Y:S05]  /*13370*/  @!P0 BRA `(.L_x_1995) ;  /* 0x0000000c00cc8947 */ /* 0x001fea0003800000 */
.L_x_2030:
        /* <DEDUP_REMOVED lines=13> */
.L_x_1996:
        /* <DEDUP_REMOVED lines=12> */
.L_x_2031:
[----:B------:R-:W1:Y:S02]  /*13510*/  SYNCS.PHASECHK.TRANS64.TRYWAIT P1, [R7+URZ], R2 ;  /* 0x00000002070075a7 */ /* 0x000e64000802017f */
[----:B-1----:R-:W-:Y:S05]  /*13520*/  @!P1 BRA `(.L_x_1998) ;  /* 0x0000000c00889947 */ /* 0x002fea0003800000 */
.L_x_2032:
[----:B------:R-:W-:Y:S05]  /*13530*/  @!P0 BRA `(.L_x_1999) ;  /* 0x0000000000048947 */ /* 0x000fea0003800000 */
[----:B------:R-:W-:Y:S01]  /*13540*/  BPT.TRAP 0x1 ;  /* 0x000000040000795c */ /* 0x000fe20000300000 */
.L_x_1999:
[----:B0-----:R-:W-:-:S04]  /*13550*/  IMAD R5, R0, 0x8, R9 ;  /* 0x0000000800057824 */ /* 0x001fc800078e0209 */
[----:B------:R-:W0:Y:S02]  /*13560*/  SYNCS.PHASECHK.TRANS64.TRYWAIT P1, [R5+URZ+0x29860], R4 ;  /* 0x02986004050075a7 */ /* 0x000e24000802017f */
[----:B0-----:R-:W-:Y:S05]  /*13570*/  @!P1 BRA `(.L_x_2000) ;  /* 0x0000000c00889947 */ /* 0x001fea0003800000 */
.L_x_2033:
[----:B------:R-:W-:Y:S05]  /*13580*/  @!P0 BRA `(.L_x_2001) ;  /* 0x0000000000048947 */ /* 0x000fea0003800000 */
[----:B------:R-:W-:Y:S01]  /*13590*/  BPT.TRAP 0x1 ;  /* 0x000000040000795c */ /* 0x000fe20000300000 */
.L_x_2001:
[----:B------:R-:W-:-:S04]  /*135a0*/  IMAD R3, R3, 0x8, R9 ;  /* 0x0000000803037824 */ /* 0x000fc800078e0209 */
[----:B------:R-:W2:Y:S02]  /*135b0*/  SYNCS.PHASECHK.TRANS64.TRYWAIT P1, [R3+URZ+0x29860], R2 ;  /* 0x02986002030075a7 */ /* 0x000ea4000802017f */
[----:B--2---:R-:W-:Y:S05]  /*135c0*/  @!P1 BRA `(.L_x_2002) ;  /* 0x0000000c00889947 */ /* 0x004fea0003800000 */
.L_x_2034:
[----:B------:R-:W-:Y:S05]  /*135d0*/  @!P0 BRA `(.L_x_2003) ;  /* 0x0000000000048947 */ /* 0x000fea0003800000 */
[----:B------:R-:W-:Y:S01]  /*135e0*/  BPT.TRAP 0x1 ;  /* 0x000000040000795c */ /* 0x000fe20000300000 */
.L_x_2003:
[----:B------:R-:W3:Y:S02]  /*135f0*/  SYNCS.PHASECHK.TRANS64.TRYWAIT P0, [R5+URZ+0x29880], R4 ;  /* 0x02988004050075a7 */ /* 0x000ee4000800017f */
[----:B---3--:R-:W-:Y:S05]  /*13600*/  @!P0 BRA `(.L_x_2004) ;  /* 0x0000000c008c8947 */ /* 0x008fea0003800000 */
.L_x_2005:
[----:B----4-:R4:W0:Y:S02]  /*13610*/  SYNCS.PHASECHK.TRANS64.TRYWAIT P0, [R3+URZ+0x29880], R2 ;  /* 0x02988002030075a7 */ /* 0x010824000800017f */
[----:B0-----:R-:W-:Y:S05]  /*13620*/  @!P0 NANOSLEEP.SYNCS 0x989680 ;  /* 0x009896800000895d */ /* 0x001fea0003900000 */
[----:B------:R-:W0:Y:S02]  /*13630*/  @!P0 SYNCS.PHASECHK.TRANS64 P0, [R3+URZ+0x29880], R2 ;  /* 0x02988002030085a7 */ /* 0x000e24000800007f */
[----:B0-----:R-:W-:Y:S05]  /*13640*/  @!P0 BRA `(.L_x_2005) ;  /* 0xfffffffc00f08947 */ /* 0x001fea000383ffff */
.L_x_1908:
[----:B------:R-:W-:Y:S05]  /*13650*/  BSYNC B6 ;  /* 0x0000000000067941 */ /* 0x000fea0003800000 */
.L_x_1905:
[----:B------:R-:W-:Y:S05]  /*13660*/  EXIT ;  /* 0x000000000000794d */ /* 0x000fea0003800000 */
.L_x_1912:
[----:B0-----:R-:W-:-:S04]  /*13670*/  IMAD.U32 R3, RZ, RZ, UR39 ;  /* 0x00000027ff037e24 */ /* 0x001fc8000f8e00ff */
[----:B------:R0:W1:Y:S03]  /*13680*/  SYNCS.PHASECHK.TRANS64.TRYWAIT P0, [R3+URZ+0x29800], R6 ;  /* 0x02980006030075a7 */ /* 0x000066000800017f */
[----:B-1----:R-:W-:Y:S05]  /*13690*/  @!P0 NANOSLEEP.SYNCS 0x989680 ;  /* 0x009896800000895d */ /* 0x002fea0003900000 */
[----:B------:R-:W1:Y:S02]  /*136a0*/  @!P0 SYNCS.PHASECHK.TRANS64 P0, [R3+URZ+0x29800], R6 ;  /* 0x02980006030085a7 */ /* 0x000e64000800007f */
[----:B-1----:R-:W-:Y:S05]  /*136b0*/  @!P0 BRA `(.L_x_1912) ;  /* 0xfffffffc00ec8947 */ /* 0x002fea000383ffff */
[----:B------:R-:W-:Y:S05]  /*136c0*/  BRA `(.L_x_2006) ;  /* 0xfffffedc00dc7947 */ /* 0x000fea000383ffff */
.L_x_1916:
[----:B--2---:R-:W-:-:S04]  /*136d0*/  IMAD.U32 R5, RZ, RZ, UR39 ;  /* 0x00000027ff057e24 */ /* 0x004fc8000f8e00ff */
[----:B------:R2:W3:Y:S03]  /*136e0*/  SYNCS.PHASECHK.TRANS64.TRYWAIT P2, [R5+URZ+0x29830], R6 ;  /* 0x02983006050075a7 */ /* 0x0004e6000804017f */
[----:B---3--:R-:W-:Y:S05]  /*136f0*/  @!P2 NANOSLEEP.SYNCS 0x989680 ;  /* 0x009896800000a95d */ /* 0x008fea0003900000 */
[----:B------:R-:W3:Y:S02]  /*13700*/  @!P2 SYNCS.PHASECHK.TRANS64 P2, [R5+URZ+0x29830], R6 ;  /* 0x029830060500a5a7 */ /* 0x000ee4000804007f */
[----:B---3--:R-:W-:Y:S05]  /*13710*/  @!P2 BRA `(.L_x_1916) ;  /* 0xfffffffc00eca947 */ /* 0x008fea000383ffff */
[----:B------:R-:W-:Y:S05]  /*13720*/  BRA `(.L_x_1915) ;  /* 0xfffffedc00f87947 */ /* 0x000fea000383ffff */
.L_x_1921:
[----:B-1----:R-:W-:-:S04]  /*13730*/  IMAD.U32 R15, RZ, RZ, UR6 ;  /* 0x00000006ff0f7e24 */ /* 0x002fc8000f8e00ff */
[----:B------:R1:W2:Y:S03]  /*13740*/  SYNCS.PHASECHK.TRANS64.TRYWAIT P3, [R15+URZ+0x29830], R14 ;  /* 0x0298300e0f0075a7 */ /* 0x0002a6000806017f */
[----:B--2---:R-:W-:Y:S05]  /*13750*/  @!P3 NANOSLEEP.SYNCS 0x989680 ;  /* 0x009896800000b95d */ /* 0x004fea0003900000 */
[----:B------:R-:W2:Y:S02]  /*13760*/  @!P3 SYNCS.PHASECHK.TRANS64 P3, [R15+URZ+0x29830], R14 ;  /* 0x0298300e0f00b5a7 */ /* 0x000ea4000806007f */
[----:B--2---:R-:W-:Y:S05]  /*13770*/  @!P3 BRA `(.L_x_1921) ;  /* 0xfffffffc00ecb947 */ /* 0x004fea000383ffff */
[----:B------:R-:W-:Y:S05]  /*13780*/  BRA `(.L_x_1918) ;  /* 0xffffff20004c7947 */ /* 0x000fea000383ffff */
.L_x_1925:
[----:B-1----:R-:W-:-:S04]  /*13790*/  IMAD.U32 R14, RZ, RZ, UR6 ;  /* 0x00000006ff0e7e24 */ /* 0x002fc8000f8e00ff */
[----:B------:R1:W2:Y:S03]  /*137a0*/  SYNCS.PHASECHK.TRANS64.TRYWAIT P3, [R14+URZ+0x29850], R13 ;  /* 0x0298500d0e0075a7 */ /* 0x0002a6000806017f */
[----:B--2---:R-:W-:Y:S05]  /*137b0*/  @!P3 NANOSLEEP.SYNCS 0x989680 ;  /* 0x009896800000b95d */ /* 0x004fea0003900000 */
[----:B------:R-:W2:Y:S02]  /*137c0*/  @!P3 SYNCS.PHASECHK.TRANS64 P3, [R14+URZ+0x29850], R13 ;  /* 0x0298500d0e00b5a7 */ /* 0x000ea4000806007f */
[----:B--2---:R-:W-:Y:S05]  /*137d0*/  @!P3 BRA `(.L_x_1925) ;  /* 0xfffffffc00ecb947 */ /* 0x004fea000383ffff */
[----:B------:R-:W-:Y:S05]  /*137e0*/  BRA `(.L_x_1922) ;  /* 0xffffff2c005c7947 */ /* 0x000fea000383ffff */
.L_x_1932:
[----:B-1----:R-:W-:-:S04]  /*137f0*/  IMAD.U32 R14, RZ, RZ, UR6 ;  /* 0x00000006ff0e7e24 */ /* 0x002fc8000f8e00ff */
[----:B------:R1:W2:Y:S03]  /*13800*/  SYNCS.PHASECHK.TRANS64.TRYWAIT P2, [R14+URZ+0x29830], R11 ;  /* 0x0298300b0e0075a7 */ /* 0x0002a6000804017f */
[----:B--2---:R-:W-:Y:S05]  /*13810*/  @!P2 NANOSLEEP.SYNCS 0x989680 ;  /* 0x009896800000a95d */ /* 0x004fea0003900000 */
[----:B------:R-:W2:Y:S02]  /*13820*/  @!P2 SYNCS.PHASECHK.TRANS64 P2, [R14+URZ+0x29830], R11 ;  /* 0x0298300b0e00a5a7 */ /* 0x000ea4000804007f */
[----:B--2---:R-:W-:Y:S05]  /*13830*/  @!P2 BRA `(.L_x_1932) ;  /* 0xfffffffc00eca947 */ /* 0x004fea000383ffff */
[----:B------:R-:W-:Y:S05]  /*13840*/  BRA `(.L_x_1929) ;  /* 0xffffff6000a07947 */ /* 0x000fea000383ffff */
.L_x_1936:
[----:B01----:R-:W-:-:S04]  /*13850*/  IMAD.U32 R11, RZ, RZ, UR6 ;  /* 0x00000006ff0b7e24 */ /* 0x003fc8000f8e00ff */
[----:B------:R0:W1:Y:S03]  /*13860*/  SYNCS.PHASECHK.TRANS64.TRYWAIT P2, [R11+URZ+0x29850], R10 ;  /* 0x0298500a0b0075a7 */ /* 0x000066000804017f */
[----:B-1----:R-:W-:Y:S05]  /*13870*/  @!P2 NANOSLEEP.SYNCS 0x989680 ;  /* 0x009896800000a95d */ /* 0x002fea0003900000 */
[----:B------:R-:W1:Y:S02]  /*13880*/  @!P2 SYNCS.PHASECHK.TRANS64 P2, [R11+URZ+0x29850], R10 ;  /* 0x0298500a0b00a5a7 */ /* 0x000e64000804007f */
[----:B-1----:R-:W-:Y:S05]  /*13890*/  @!P2 BRA `(.L_x_1936) ;  /* 0xfffffffc00eca947 */ /* 0x002fea000383ffff */
[----:B------:R-:W-:Y:S05]  /*138a0*/  BRA `(.L_x_1933) ;  /* 0xffffff6c00a07947 */ /* 0x000fea000383ffff */
.L_x_1942:
[----:B-1----:R-:W-:-:S04]  /*138b0*/  IMAD.U32 R3, RZ, RZ, UR5 ;  /* 0x00000005ff037e24 */ /* 0x002fc8000f8e00ff */
[----:B------:R1:W2:Y:S03]  /*138c0*/  SYNCS.PHASECHK.TRANS64.TRYWAIT P0, [R3+URZ+0x29850], R4 ;  /* 0x02985004030075a7 */ /* 0x0002a6000800017f */
[----:B--2---:R-:W-:Y:S05]  /*138d0*/  @!P0 NANOSLEEP.SYNCS 0x989680 ;  /* 0x009896800000895d */ /* 0x004fea0003900000 */
[----:B------:R-:W2:Y:S02]  /*138e0*/  @!P0 SYNCS.PHASECHK.TRANS64 P0, [R3+URZ+0x29850], R4 ;  /* 0x02985004030085a7 */ /* 0x000ea4000800007f */
[----:B--2---:R-:W-:Y:S05]  /*138f0*/  @!P0 BRA `(.L_x_1942) ;  /* 0xfffffffc00ec8947 */ /* 0x004fea000383ffff */
[----:B------:R-:W-:Y:S05]  /*13900*/  BRA `(.L_x_1941) ;  /* 0xffffff9400e07947 */ /* 0x000fea000383ffff */
.L_x_1955:
[----:B------:R-:W-:Y:S02]  /*13910*/  IMAD.MOV.U32 R13, RZ, RZ, R4 ;  /* 0x000000ffff0d7224 */ /* 0x000fe400078e0004 */
[----:B------:R-:W-:Y:S02]  /*13920*/  IMAD.MOV.U32 R12, RZ, RZ, RZ ;  /* 0x000000ffff0c7224 */ /* 0x000fe400078e00ff */
[----:B------:R-:W-:Y:S02]  /*13930*/  IMAD.MOV.U32 R11, RZ, RZ, 0x1f ;  /* 0x0000001fff0b7424 */ /* 0x000fe400078e00ff */
[----:B------:R-:W-:-:S07]  /*13940*/  IMAD.MOV.U32 R15, RZ, RZ, -0x1 ;  /* 0xffffffffff0f7424 */ /* 0x000fce00078e00ff */
[----:B0-----:R-:W-:Y:S05]  /*13950*/  WARPSYNC.COLLECTIVE R15, `(.L_x_2007) ;  /* 0x000000000f087348 */ /* 0x001fea0003c00000 */
[----:B------:R1:W2:Y:S02]  /*13960*/  SHFL.IDX P6, R14, R13, R12, R11 ;  /* 0x0000000c0d0e7389 */ /* 0x0002a400000c000b */
[----:B012---:R-:W-:Y:S01]  /*13970*/  ENDCOLLECTIVE ;  /* 0x000000000000791b */ /* 0x007fe20003800000 */
.L_x_2007:
[----:B------:R-:W-:Y:S05]  /*13980*/  BRA `(.L_x_2008) ;  /* 0xffffffd000e07947 */ /* 0x000fea000383ffff */
.L_x_1957:
[----:B------:R-:W-:Y:S01]  /*13990*/  BSSY B0, `(.L_x_2009) ;  /* 0x0000006000007945 */ /* 0x000fe20003800000 */
[----:B------:R-:W-:-:S07]  /*139a0*/  IMAD.MOV.U32 R15, RZ, RZ, -0x1 ;  /* 0xffffffffff0f7424 */ /* 0x000fce00078e00ff */
[----:B-1----:R-:W-:Y:S05]  /*139b0*/  WARPSYNC.COLLECTIVE R15, `(.L_x_2010) ;  /* 0x000000000f0c7348 */ /* 0x002fea0003c00000 */
[----:B------:R-:W-:Y:S02]  /*139c0*/  ELECT P6, UR62, PT ;  /* 0x00000000003e782f */ /* 0x000fe400038c0000 */
[----:B------:R-:W-:Y:S01]  /*139d0*/  MOV R14, UR62 ;  /* 0x0000003e000e7c02 */ /* 0x000fe20008000f00 */
[----:B-1----:R-:W-:Y:S10]  /*139e0*/  ENDCOLLECTIVE ;  /* 0x000000000000791b */ /* 0x002ff40003800000 */
.L_x_2010:
[----:B------:R-:W-:Y:S05]  /*139f0*/  BSYNC B0 ;  /* 0x0000000000007941 */ /* 0x000fea0003800000 */
.L_x_2009:
[----:B------:R-:W-:Y:S05]  /*13a00*/  BRA `(.L_x_2011) ;  /* 0xffffffd000e47947 */ /* 0x000fea000383ffff */
.L_x_1959:
[----:B0-----:R-:W-:-:S04]  /*13a10*/  IMAD.U32 R3, RZ, RZ, UR38 ;  /* 0x00000026ff037e24 */ /* 0x001fc8000f8e00ff */
[----:B------:R0:W2:Y:S03]  /*13a20*/  SYNCS.PHASECHK.TRANS64.TRYWAIT P0, [R3+URZ+0x29880], R2 ;  /* 0x02988002030075a7 */ /* 0x0000a6000800017f */
[----:B--2---:R-:W-:Y:S05]  /*13a30*/  @!P0 NANOSLEEP.SYNCS 0x989680 ;  /* 0x009896800000895d */ /* 0x004fea0003900000 */
[----:B------:R-:W2:Y:S02]  /*13a40*/  @!P0 SYNCS.PHASECHK.TRANS64 P0, [R3+URZ+0x29880], R2 ;  /* 0x02988002030085a7 */ /* 0x000ea4000800007f */
[----:B--2---:R-:W-:Y:S05]  /*13a50*/  @!P0 BRA `(.L_x_1959) ;  /* 0xfffffffc00ec8947 */ /* 0x004fea000383ffff */
[----:B------:R-:W-:Y:S05]  /*13a60*/  BRA `(.L_x_2012) ;  /* 0xffffffd400307947 */ /* 0x000fea000383ffff */
.L_x_1961:
[----:B0-----:R-:W-:-:S04]  /*13a70*/  IMAD.U32 R3, RZ, RZ, UR38 ;  /* 0x00000026ff037e24 */ /* 0x001fc8000f8e00ff */
[----:B------:R0:W2:Y:S03]  /*13a80*/  SYNCS.PHASECHK.TRANS64.TRYWAIT P0, [R3+URZ+0x29840], R2 ;  /* 0x02984002030075a7 */ /* 0x0000a6000800017f */
[----:B--2---:R-:W-:Y:S05]  /*13a90*/  @!P0 NANOSLEEP.SYNCS 0x989680 ;  /* 0x009896800000895d */ /* 0x004fea0003900000 */
[----:B------:R-:W2:Y:S02]  /*13aa0*/  @!P0 SYNCS.PHASECHK.TRANS64 P0, [R3+URZ+0x29840], R2 ;  /* 0x02984002030085a7 */ /* 0x000ea4000800007f */
[----:B--2---:R-:W-:Y:S05]  /*13ab0*/  @!P0 BRA `(.L_x_1961) ;  /* 0xfffffffc00ec8947 */ /* 0x004fea000383ffff */
[----:B------:R-:W-:Y:S05]  /*13ac0*/  BRA `(.L_x_2013) ;  /* 0xffffffd400707947 */ /* 0x000fea000383ffff */
.L_x_1964:
[----:B------:R-:W-:Y:S01]  /*13ad0*/  IMAD.MOV.U32 R13, RZ, RZ, R4 ;  /* 0x000000ffff0d7224 */ /* 0x000fe200078e0004 */
[----:B------:R-:W-:Y:S01]  /*13ae0*/  LEA.HI R2, R18, UR39, RZ, 0x1e ;  /* 0x0000002712027c11 */ /* 0x000fe2000f8ff0ff */
[----:B------:R-:W-:Y:S02]  /*13af0*/  IMAD.MOV.U32 R12, RZ, RZ, RZ ;  /* 0x000000ffff0c7224 */ /* 0x000fe400078e00ff */
[----:B------:R-:W-:Y:S02]  /*13b00*/  IMAD.MOV.U32 R11, RZ, RZ, 0x1c1f ;  /* 0x00001c1fff0b7424 */ /* 0x000fe400078e00ff */
[----:B------:R-:W-:Y:S02]  /*13b10*/  IMAD.MOV.U32 R15, RZ, RZ, -0x1 ;  /* 0xffffffffff0f7424 */ /* 0x000fe400078e00ff */
[----:B------:R-:W-:-:S07]  /*13b20*/  VIADD R10, R2, 0x20 ;  /* 0x00000020020a7836 */ /* 0x000fce0000000000 */
[----:B------:R-:W-:Y:S05]  /*13b30*/  WARPSYNC.COLLECTIVE R15, `(.L_x_2014) ;  /* 0x000000000f087348 */ /* 0x000fea0003c00000 */
[----:B------:R0:W1:Y:S02]  /*13b40*/  SHFL.IDX P6, R14, R13, R12, R11 ;  /* 0x0000000c0d0e7389 */ /* 0x00006400000c000b */
[----:B01----:R-:W-:Y:S01]  /*13b50*/  ENDCOLLECTIVE ;  /* 0x000000000000791b */ /* 0x003fe20003800000 */
.L_x_2014:
[----:B------:R-:W-:Y:S02]  /*13b60*/  IMAD.MOV.U32 R13, RZ, RZ, R5 ;  /* 0x000000ffff0d7224 */ /* 0x000fe400078e0005 */
[----:B------:R-:W-:-:S07]  /*13b70*/  IMAD.MOV.U32 R6, RZ, RZ, R14 ;  /* 0x000000ffff067224 */ /* 0x000fce00078e000e */
[----:B------:R-:W-:Y:S05]  /*13b80*/  WARPSYNC.COLLECTIVE R15, `(.L_x_2015) ;  /* 0x000000000f087348 */ /* 0x000fea0003c00000 */
[----:B------:R0:W1:Y:S02]  /*13b90*/  SHFL.IDX P6, R14, R13, R12, R11 ;  /* 0x0000000c0d0e7389 */ /* 0x00006400000c000b */
[----:B01----:R-:W-:Y:S01]  /*13ba0*/  ENDCOLLECTIVE ;  /* 0x000000000000791b */ /* 0x003fe20003800000 */
.L_x_2015:
[----:B------:R-:W-:Y:S02]  /*13bb0*/  ULDC UR4, c[0x0][0x288] ;  /* 0x0000a20000047ab9 */ /* 0x000fe40000000800 */
[----:B------:R-:W-:-:S05]  /*13bc0*/  IMAD R3, R9, UR4, RZ ;  /* 0x0000000409037c24 */ /* 0x000fca000f8e02ff */
        /* <DEDUP_REMOVED lines=8> */
.L_x_2016:
        /* <DEDUP_REMOVED lines=18> */
.L_x_2017:
[----:B------:R-:W-:Y:S02]  /*13d70*/  @!P3 VIADD R9, R0, UR38 ;  /* 0x000000260009bc36 */ /* 0x000fe40008000000 */
[----:B------:R-:W-:Y:S02]  /*13d80*/  IMAD.MOV.U32 R13, RZ, RZ, R4 ;  /* 0x000000ffff0d7224 */ /* 0x000fe400078e0004 */
[----:B------:R-:W-:Y:S02]  /*13d90*/  IMAD.MOV.U32 R12, RZ, RZ, 0x2 ;  /* 0x00000002ff0c7424 */ /* 0x000fe400078e00ff */
[----:B------:R-:W-:-:S07]  /*13da0*/  IMAD.MOV.U32 R7, RZ, RZ, R14 ;  /* 0x000000ffff077224 */ /* 0x000fce00078e000e */
[----:B------:R-:W-:Y:S05]  /*13db0*/  WARPSYNC.COLLECTIVE R15, `(.L_x_2018) ;  /* 0x000000000f087348 */ /* 0x000fea0003c00000 */
[----:B------:R0:W1:Y:S02]  /*13dc0*/  SHFL.IDX P6, R14, R13, R12, R11 ;  /* 0x0000000c0d0e7389 */ /* 0x00006400000c000b */
[----:B01----:R-:W-:Y:S01]  /*13dd0*/  ENDCOLLECTIVE ;  /* 0x000000000000791b */ /* 0x003fe20003800000 */
.L_x_2018:
        /* <DEDUP_REMOVED lines=17> */
.L_x_2019:
[----:B------:R-:W-:Y:S02]  /*13ef0*/  @!P3 VIADD R19, R0, UR38 ;  /* 0x000000260013bc36 */ /* 0x000fe40008000000 */
[----:B------:R-:W-:Y:S02]  /*13f00*/  IMAD.MOV.U32 R13, RZ, RZ, R4 ;  /* 0x000000ffff0d7224 */ /* 0x000fe400078e0004 */
[----:B------:R-:W-:Y:S02]  /*13f10*/  IMAD.MOV.U32 R12, RZ, RZ, 0x3 ;  /* 0x00000003ff0c7424 */ /* 0x000fe400078e00ff */
[----:B------:R-:W-:-:S07]  /*13f20*/  IMAD.MOV.U32 R7, RZ, RZ, R14 ;  /* 0x000000ffff077224 */ /* 0x000fce00078e000e */
[----:B------:R-:W-:Y:S05]  /*13f30*/  WARPSYNC.COLLECTIVE R15, `(.L_x_2020) ;  /* 0x000000000f087348 */ /* 0x000fea0003c00000 */
[----:B------:R0:W1:Y:S02]  /*13f40*/  SHFL.IDX P6, R14, R13, R12, R11 ;  /* 0x0000000c0d0e7389 */ /* 0x00006400000c000b */
[----:B01----:R-:W-:Y:S01]  /*13f50*/  ENDCOLLECTIVE ;  /* 0x000000000000791b */ /* 0x003fe20003800000 */
.L_x_2020:
        /* <DEDUP_REMOVED lines=16> */
.L_x_2021:
[----:B------:R-:W-:Y:S05]  /*14060*/  BRA `(.L_x_2022) ;  /* 0xffffffd8008c7947 */ /* 0x000fea000383ffff */
.L_x_1967:
[----:B-1----:R-:W-:-:S04]  /*14070*/  IMAD.U32 R3, RZ, RZ, UR38 ;  /* 0x00000026ff037e24 */ /* 0x002fc8000f8e00ff */
[----:B------:R1:W2:Y:S03]  /*14080*/  SYNCS.PHASECHK.TRANS64.TRYWAIT P0, [R3+URZ+0x29820], R0 ;  /* 0x02982000030075a7 */ /* 0x0002a6000800017f */
[----:B--2---:R-:W-:Y:S05]  /*14090*/  @!P0 NANOSLEEP.SYNCS 0x989680 ;  /* 0x009896800000895d */ /* 0x004fea0003900000 */
[----:B------:R-:W2:Y:S02]  /*140a0*/  @!P0 SYNCS.PHASECHK.TRANS64 P0, [R3+URZ+0x29820], R0 ;  /* 0x02982000030085a7 */ /* 0x000ea4000800007f */
[----:B--2---:R-:W-:Y:S05]  /*140b0*/  @!P0 BRA `(.L_x_1967) ;  /* 0xfffffffc00ec8947 */ /* 0x004fea000383ffff */
[----:B------:R-:W-:Y:S05]  /*140c0*/  BRA `(.L_x_2023) ;  /* 0xffffffd800dc7947 */ /* 0x000fea000383ffff */
.L_x_1972:
[----:B0-----:R0:W1:Y:S02]  /*140d0*/  SYNCS.PHASECHK.TRANS64.TRYWAIT P0, [R6+URZ+0x29880], R4 ;  /* 0x02988004060075a7 */ /* 0x001064000800017f */
[----:B-1----:R-:W-:Y:S05]  /*140e0*/  @!P0 NANOSLEEP.SYNCS 0x989680 ;  /* 0x009896800000895d */ /* 0x002fea0003900000 */
[----:B------:R-:W1:Y:S02]  /*140f0*/  @!P0 SYNCS.PHASECHK.TRANS64 P0, [R6+URZ+0x29880], R4 ;  /* 0x02988004060085a7 */ /* 0x000e64000800007f */
[----:B-1----:R-:W-:Y:S05]  /*14100*/  @!P0 BRA `(.L_x_1972) ;  /* 0xfffffffc00f08947 */ /* 0x002fea000383ffff */
[----:B------:R-:W-:Y:S05]  /*14110*/  BRA `(.L_x_2024) ;  /* 0xffffffdc00887947 */ /* 0x000fea000383ffff */
.L_x_1976:
[----:B-1----:R1:W2:Y:S02]  /*14120*/  SYNCS.PHASECHK.TRANS64.TRYWAIT P0, [R6+URZ+0x29840], R4 ;  /* 0x02984004060075a7 */ /* 0x0022a4000800017f */
[----:B--2---:R-:W-:Y:S05]  /*14130*/  @!P0 NANOSLEEP.SYNCS 0x989680 ;  /* 0x009896800000895d */ /* 0x004fea0003900000 */
[----:B------:R-:W2:Y:S02]  /*14140*/  @!P0 SYNCS.PHASECHK.TRANS64 P0, [R6+URZ+0x29840], R4 ;  /* 0x02984004060085a7 */ /* 0x000ea4000800007f */
[----:B--2---:R-:W-:Y:S05]  /*14150*/  @!P0 BRA `(.L_x_1976) ;  /* 0xfffffffc00f08947 */ /* 0x004fea000383ffff */
[----:B------:R-:W-:Y:S05]  /*14160*/  BRA `(.L_x_2025) ;  /* 0xffffffdc00f87947 */ /* 0x000fea000383ffff */
.L_x_1983:
[----:B-1----:R1:W2:Y:S02]  /*14170*/  SYNCS.PHASECHK.TRANS64.TRYWAIT P0, [R18+URZ+0x29870], R4 ;  /* 0x02987004120075a7 */ /* 0x0022a4000800017f */
[----:B--2---:R-:W-:Y:S05]  /*14180*/  @!P0 NANOSLEEP.SYNCS 0x989680 ;  /* 0x009896800000895d */ /* 0x004fea0003900000 */
[----:B------:R-:W2:Y:S02]  /*14190*/  @!P0 SYNCS.PHASECHK.TRANS64 P0, [R18+URZ+0x29870], R4 ;  /* 0x02987004120085a7 */ /* 0x000ea4000800007f */
[----:B--2---:R-:W-:Y:S05]  /*141a0*/  @!P0 BRA `(.L_x_1983) ;  /* 0xfffffffc00f08947 */ /* 0x004fea000383ffff */
[----:B------:R-:W-:Y:S05]  /*141b0*/  BRA `(.L_x_2026) ;  /* 0xffffffe000f87947 */ /* 0x000fea000383ffff */
.L_x_1985:
[----:B--2---:R2:W3:Y:S02]  /*141c0*/  SYNCS.PHASECHK.TRANS64.TRYWAIT P0, [R18+URZ+0x29860], R0 ;  /* 0x02986000120075a7 */ /* 0x0044e4000800017f */
[----:B---3--:R-:W-:Y:S05]  /*141d0*/  @!P0 NANOSLEEP.SYNCS 0x989680 ;  /* 0x009896800000895d */ /* 0x008fea0003900000 */
[----:B------:R-:W3:Y:S02]  /*141e0*/  @!P0 SYNCS.PHASECHK.TRANS64 P0, [R18+URZ+0x29860], R0 ;  /* 0x02986000120085a7 */ /* 0x000ee4000800007f */
[----:B---3--:R-:W-:Y:S05]  /*141f0*/  @!P0 BRA `(.L_x_1985) ;  /* 0xfffffffc00f08947 */ /* 0x008fea000383ffff */
[----:B------:R-:W-:Y:S05]  /*14200*/  BRA `(.L_x_2027) ;  /* 0xffffffe000fc7947 */ /* 0x000fea000383ffff */
.L_x_1991:
[----:B-1----:R1:W2:Y:S02]  /*14210*/  SYNCS.PHASECHK.TRANS64.TRYWAIT P0, [R3+URZ+0x29870], R0 ;  /* 0x02987000030075a7 */ /* 0x0022a4000800017f */
[----:B--2---:R-:W-:Y:S05]  /*14220*/  @!P0 NANOSLEEP.SYNCS 0x989680 ;  /* 0x009896800000895d */ /* 0x004fea0003900000 */
[----:B------:R-:W2:Y:S02]  /*14230*/  @!P0 SYNCS.PHASECHK.TRANS64 P0, [R3+URZ+0x29870], R0 ;  /* 0x02987000030085a7 */ /* 0x000ea4000800007f */
[----:B--2---:R-:W-:Y:S05]  /*14240*/  @!P0 BRA `(.L_x_1991) ;  /* 0xfffffffc00f08947 */ /* 0x004fea000383ffff */
[----:B------:R-:W-:Y:S05]  /*14250*/  BRA `(.L_x_2028) ;  /* 0xffffffe8009c7947 */ /* 0x000fea000383ffff */
.L_x_1993:
[----:B-1----:R1:W2:Y:S02]  /*14260*/  SYNCS.PHASECHK.TRANS64.TRYWAIT P0, [R3+URZ+0x29860], R2 ;  /* 0x02986002030075a7 */ /* 0x0022a4000800017f */
[----:B--2---:R-:W-:Y:S05]  /*14270*/  @!P0 NANOSLEEP.SYNCS 0x989680 ;  /* 0x009896800000895d */ /* 0x004fea0003900000 */
[----:B------:R-:W2:Y:S02]  /*14280*/  @!P0 SYNCS.PHASECHK.TRANS64 P0, [R3+URZ+0x29860], R2 ;  /* 0x02986002030085a7 */ /* 0x000ea4000800007f */
[----:B--2---:R-:W-:Y:S05]  /*14290*/  @!P0 BRA `(.L_x_1993) ;  /* 0xfffffffc00f08947 */ /* 0x004fea000383ffff */
[----:B------:R-:W-:Y:S05]  /*142a0*/  BRA `(.L_x_2029) ;  /* 0xffffffe800ac7947 */ /* 0x000fea000383ffff */
.L_x_1995:
[----:B0-----:R0:W1:Y:S02]  /*142b0*/  SYNCS.PHASECHK.TRANS64.TRYWAIT P0, [R9+URZ+0x29820], R2 ;  /* 0x02982002090075a7 */ /* 0x001064000800017f */
[----:B-1----:R-:W-:Y:S05]  /*142c0*/  @!P0 NANOSLEEP.SYNCS 0x989680 ;  /* 0x009896800000895d */ /* 0x002fea0003900000 */
[----:B------:R-:W1:Y:S02]  /*142d0*/  @!P0 SYNCS.PHASECHK.TRANS64 P0, [R9+URZ+0x29820], R2 ;  /* 0x02982002090085a7 */ /* 0x000e64000800007f */
[----:B-1----:R-:W-:Y:S05]  /*142e0*/  @!P0 BRA `(.L_x_1995) ;  /* 0xfffffffc00f08947 */ /* 0x002fea000383ffff */
[----:B------:R-:W-:Y:S05]  /*142f0*/  BRA `(.L_x_2030) ;  /* 0xfffffff000207947 */ /* 0x000fea000383ffff */
.L_x_1997:
[----:B0-----:R0:W1:Y:S02]  /*14300*/  SYNCS.PHASECHK.TRANS64.TRYWAIT P1, [R5+URZ], R4 ;  /* 0x00000004050075a7 */ /* 0x001064000802017f */
[----:B-1----:R-:W-:Y:S05]  /*14310*/  @!P1 NANOSLEEP.SYNCS 0x989680 ;  /* 0x009896800000995d */ /* 0x002fea0003900000 */
[----:B------:R-:W1:Y:S02]  /*14320*/  @!P1 SYNCS.PHASECHK.TRANS64 P1, [R5+URZ], R4 ;  /* 0x00000004050095a7 */ /* 0x000e64000802007f */
[----:B-1----:R-:W-:Y:S05]  /*14330*/  @!P1 BRA `(.L_x_1997) ;  /* 0xfffffffc00f09947 */ /* 0x002fea000383ffff */
[----:B------:R-:W-:Y:S05]  /*14340*/  BRA `(.L_x_2031) ;  /* 0xfffffff000707947 */ /* 0x000fea000383ffff */
.L_x_1998:
[----:B-1----:R1:W2:Y:S02]  /*14350*/  SYNCS.PHASECHK.TRANS64.TRYWAIT P1, [R7+URZ], R2 ;  /* 0x00000002070075a7 */ /* 0x0022a4000802017f */
[----:B--2---:R-:W-:Y:S05]  /*14360*/  @!P1 NANOSLEEP.SYNCS 0x989680 ;  /* 0x009896800000995d */ /* 0x004fea0003900000 */
[----:B------:R-:W2:Y:S02]  /*14370*/  @!P1 SYNCS.PHASECHK.TRANS64 P1, [R7+URZ], R2 ;  /* 0x00000002070095a7 */ /* 0x000ea4000802007f */
[----:B--2---:R-:W-:Y:S05]  /*14380*/  @!P1 BRA `(.L_x_1998) ;  /* 0xfffffffc00f09947 */ /* 0x004fea000383ffff */
[----:B------:R-:W-:Y:S05]  /*14390*/  BRA `(.L_x_2032) ;  /* 0xfffffff000647947 */ /* 0x000fea000383ffff */
.L_x_2000:
[----:B0-----:R0:W2:Y:S02]  /*143a0*/  SYNCS.PHASECHK.TRANS64.TRYWAIT P1, [R5+URZ+0x29860], R4 ;  /* 0x02986004050075a7 */ /* 0x0010a4000802017f */
[----:B--2---:R-:W-:Y:S05]  /*143b0*/  @!P1 NANOSLEEP.SYNCS 0x989680 ;  /* 0x009896800000995d */ /* 0x004fea0003900000 */
[----:B------:R-:W2:Y:S02]  /*143c0*/  @!P1 SYNCS.PHASECHK.TRANS64 P1, [R5+URZ+0x29860], R4 ;  /* 0x02986004050095a7 */ /* 0x000ea4000802007f */
[----:B--2---:R-:W-:Y:S05]  /*143d0*/  @!P1 BRA `(.L_x_2000) ;  /* 0xfffffffc00f09947 */ /* 0x004fea000383ffff */
[----:B------:R-:W-:Y:S05]  /*143e0*/  BRA `(.L_x_2033) ;  /* 0xfffffff000647947 */ /* 0x000fea000383ffff */
.L_x_2002:
[----:B--2---:R2:W3:Y:S02]  /*143f0*/  SYNCS.PHASECHK.TRANS64.TRYWAIT P1, [R3+URZ+0x29860], R2 ;  /* 0x02986002030075a7 */ /* 0x0044e4000802017f */
[----:B---3--:R-:W-:Y:S05]  /*14400*/  @!P1 NANOSLEEP.SYNCS 0x989680 ;  /* 0x009896800000995d */ /* 0x008fea0003900000 */
[----:B------:R-:W3:Y:S02]  /*14410*/  @!P1 SYNCS.PHASECHK.TRANS64 P1, [R3+URZ+0x29860], R2 ;  /* 0x02986002030095a7 */ /* 0x000ee4000802007f */
[----:B---3--:R-:W-:Y:S05]  /*14420*/  @!P1 BRA `(.L_x_2002) ;  /* 0xfffffffc00f09947 */ /* 0x008fea000383ffff */
[----:B------:R-:W-:Y:S05]  /*14430*/  BRA `(.L_x_2034) ;  /* 0xfffffff000647947 */ /* 0x000fea000383ffff */
.L_x_2004:
[----:B---3--:R3:W4:Y:S02]  /*14440*/  SYNCS.PHASECHK.TRANS64.TRYWAIT P0, [R5+URZ+0x29880], R4 ;  /* 0x02988004050075a7 */ /* 0x008724000800017f */
[----:B----4-:R-:W-:Y:S05]  /*14450*/  @!P0 NANOSLEEP.SYNCS 0x989680 ;  /* 0x009896800000895d */ /* 0x010fea0003900000 */
[----:B------:R-:W4:Y:S02]  /*14460*/  @!P0 SYNCS.PHASECHK.TRANS64 P0, [R5+URZ+0x29880], R4 ;  /* 0x02988004050085a7 */ /* 0x000f24000800007f */
[----:B----4-:R-:W-:Y:S05]  /*14470*/  @!P0 BRA `(.L_x_2004) ;  /* 0xfffffffc00f08947 */ /* 0x010fea000383ffff */
[----:B------:R-:W-:Y:S05]  /*14480*/  BRA `(.L_x_2005) ;  /* 0xfffffff000607947 */ /* 0x000fea000383ffff */
.L_x_2035:
        /* <DEDUP_REMOVED lines=15> */
.L_x_2806:


//--------------------- .text._ZN7cutlass13device_kernelIN5flash11enable_sm90INS1_16FlashAttnFwdSm90INS1_25CollectiveMainloopFwdSm90ILi2EN4cute5tupleIJNS5_1CILi1EEES8_S8_EEENS6_IJNS7_ILi128EEENS7_ILi160EEENS7_ILi192EEEEEELi128ENS_12float_e4m3_tEfNS_4arch4Sm90ELb1ELb0ELb1ELb1ELb0ELb0ELb0ELb1ELb1ELb1ELb1ELb0EEENS1_21CollectiveEpilogueFwdINS6_IJSA_SA_SB_EEES9_NS_10bfloat16_tESG_Li256ELb1ELb1ELb1ELb1EEENS1_36VarlenDynamicPersistentTileSchedulerILi128ELi160ELi256ELi128ELb1ELb1ELb1ELb1ELb1ELb1EEEEEEEEEvNT_6ParamsE --------------------------
	.section	.text._ZN7cutlass13device_kernelIN5flash11enable_sm90INS1_16FlashAttnFwdSm90INS1_25CollectiveMainloopFwdSm90ILi2EN4cute5tupleIJNS5_1CILi1EEES8_S8_EEENS6_IJNS7_ILi128EEENS7_ILi160EEENS7_ILi192EEEEEELi128ENS_12float_e4m3_tEfNS_4arch4Sm90ELb1ELb0ELb1ELb1ELb0ELb0ELb0ELb1ELb1ELb1ELb1ELb0EEENS1_21CollectiveEpilogueFwdINS6_IJSA_SA_SB_EEES9_NS_10bfloat16_tESG_Li256ELb1ELb1ELb1ELb1EEENS1_36VarlenDynamicPersistentTileSchedulerILi128ELi160ELi256ELi128ELb1ELb1ELb1ELb1ELb1ELb1EEEEEEEEEvNT_6ParamsE,"ax",@progbits
	.align	128
.text._ZN7cutlass13device_kernelIN5flash11enable_sm90INS1_16FlashAttnFwdSm90INS1_25CollectiveMainloopFwdSm90ILi2EN4cute5tupleIJNS5_1CILi1EEES8_S8_EEENS6_IJNS7_ILi128EEENS7_ILi160EEENS7_ILi192EEEEEELi128ENS_12float_e4m3_tEfNS_4arch4Sm90ELb1ELb0ELb1ELb1ELb0ELb0ELb0ELb1ELb1ELb1ELb1ELb0EEENS1_21CollectiveEpilogueFwdINS6_IJSA_SA_SB_EEES9_NS_10bfloat16_tESG_Li256ELb1ELb1ELb1ELb1EEENS1_36VarlenDynamicPersistentTileSchedulerILi128ELi160ELi256ELi128ELb1ELb1ELb1ELb1ELb1ELb1EEEEEEEEEvNT_6ParamsE:
        .type           _ZN7cutlass13device_kernelIN5flash11enable_sm90INS1_16FlashAttnFwdSm90INS1_25CollectiveMainloopFwdSm90ILi2EN4cute5tupleIJNS5_1CILi1EEES8_S8_EEENS6_IJNS7_ILi128EEENS7_ILi160EEENS7_ILi192EEEEEELi128ENS_12float_e4m3_tEfNS_4arch4Sm90ELb1ELb0ELb1ELb1ELb0ELb0ELb0ELb1ELb1ELb1ELb1ELb0EEENS1_21CollectiveEpilogueFwdINS6_IJSA_SA_SB_EEES9_NS_10bfloat16_tESG_Li256ELb1ELb1ELb1ELb1EEENS1_36VarlenDynamicPersistentTileSchedulerILi128ELi160ELi256ELi128ELb1ELb1ELb1ELb1ELb1ELb1EEEEEEEEEvNT_6ParamsE,@function
        .size           _ZN7cutlass13device_kernelIN5flash11enable_sm90INS1_16FlashAttnFwdSm90INS1_25CollectiveMainloopFwdSm90ILi2EN4cute5tupleIJNS5_1CILi1EEES8_S8_EEENS6_IJNS7_ILi128EEENS7_ILi160EEENS7_ILi192EEEEEELi128ENS_12float_e4m3_tEfNS_4arch4Sm90ELb1ELb0ELb1ELb1ELb0ELb0ELb0ELb1ELb1ELb1ELb1ELb0EEENS1_21CollectiveEpilogueFwdINS6_IJSA_SA_SB_EEES9_NS_10bfloat16_tESG_Li256ELb1ELb1ELb1ELb1EEENS1_36VarlenDynamicPersistentTileSchedulerILi128ELi160ELi256ELi128ELb1ELb1ELb1ELb1ELb1ELb1EEEEEEEEEvNT_6ParamsE,(.L_x_2807 - _ZN7cutlass13device_kernelIN5flash11enable_sm90INS1_16FlashAttnFwdSm90INS1_25CollectiveMainloopFwdSm90ILi2EN4cute5tupleIJNS5_1CILi1EEES8_S8_EEENS6_IJNS7_ILi128EEENS7_ILi160EEENS7_ILi192EEEEEELi128ENS_12float_e4m3_tEfNS_4arch4Sm90ELb1ELb0ELb1ELb1ELb0ELb0ELb0ELb1ELb1ELb1ELb1ELb0EEENS1_21CollectiveEpilogueFwdINS6_IJSA_SA_SB_EEES9_NS_10bfloat16_tESG_Li256ELb1ELb1ELb1ELb1EEENS1_36VarlenDynamicPersistentTileSchedulerILi128ELi160ELi256ELi128ELb1ELb1ELb1ELb1ELb1ELb1EEEEEEEEEvNT_6ParamsE)
        .other          _ZN7cutlass13device_kernelIN5flash11enable_sm90INS1_16FlashAttnFwdSm90INS1_25CollectiveMainloopFwdSm90ILi2EN4cute5tupleIJNS5_1CILi1EEES8_S8_EEENS6_IJNS7_ILi128EEENS7_ILi160EEENS7_ILi192EEEEEELi128ENS_12float_e4m3_tEfNS_4arch4Sm90ELb1ELb0ELb1ELb1ELb0ELb0ELb0ELb1ELb1ELb1ELb1ELb0EEENS1_21CollectiveEpilogueFwdINS6_IJSA_SA_SB_EEES9_NS_10bfloat16_tESG_Li256ELb1ELb1ELb1ELb1EEENS1_36VarlenDynamicPersistentTileSchedulerILi128ELi160ELi256ELi128ELb1ELb1ELb1ELb1ELb1ELb1EEEEEEEEEvNT_6ParamsE,@"STO_CUDA_ENTRY STV_DEFAULT"
_ZN7cutlass13device_kernelIN5flash11enable_sm90INS1_16FlashAttnFwdSm90INS1_25CollectiveMainloopFwdSm90ILi2EN4cute5tupleIJNS5_1CILi1EEES8_S8_EEENS6_IJNS7_ILi128EEENS7_ILi160EEENS7_ILi192EEEEEELi128ENS_12float_e4m3_tEfNS_4arch4Sm90ELb1ELb0ELb1ELb1ELb0ELb0ELb0ELb1ELb1ELb1ELb1ELb0EEENS1_21CollectiveEpilogueFwdINS6_IJSA_SA_SB_EEES9_NS_10bfloat16_tESG_Li256ELb1ELb1ELb1ELb1EEENS1_36VarlenDynamicPersistentTileSchedulerILi128ELi160ELi256ELi128ELb1ELb1ELb1ELb1ELb1ELb1EEEEEEEEEvNT_6ParamsE:
        /* <DEDUP_REMOVED lines=18> */
.L_x_2037:
[----:B------:R-:W-:Y:S05]  /*0120*/  BSYNC B0 ;  /* 0x0000000000007941 */ /* 0x000fea0003800000 */
.L_x_2036:
        /* <DEDUP_REMOVED lines=41> */
.L_x_2038:
        /* <DEDUP_REMOVED lines=22> */
.L_x_2039:
        /* <DEDUP_REMOVED lines=18> */
.L_x_2040:
        /* <DEDUP_REMOVED lines=22> */
.L_x_2041:
        /* <DEDUP_REMOVED lines=22> */
.L_x_2042:
[----:B------:R-:W-:Y:S01]  /*0900*/  PLOP3.LUT P0, PT, PT, PT, UP0, 0x80, 0x0 ;  /* 0x000000000000781c */ /* 0x000fe20003f0f008 */
[----:B------:R-:W-:Y:S01]  /*0910*/  UMOV UR38, 0x1 ;  /* 0x0000000100267882 */ /* 0x000fe20000000000 */
[----:B------:R-:W-:Y:S01]  /*0920*/  NOP ;  /* 0x0000000000007918 */ /* 0x000fe20000000000 */
[----:B------:R-:W-:Y:S01]  /*0930*/  USEL UR38, UR38, 0x2, !UP0 ;  /* 0x0000000226267887 */ /* 0x000fe2000c000000 */
[----:B------:R-:W-:Y:S01]  /*0940*/  ULDC.64 UR54, c[0x0][0x208] ;  /* 0x0000820000367ab9 */ /* 0x000fe20000000a00 */
[----:B012-4-:R-:W-:Y:S08]  /*0950*/  BAR.SYNC.DEFER_BLOCKING 0x0 ;  /* 0x0000000000007b1d */ /* 0x017ff00000010000 */
[----:B------:R-:W-:Y:S05]  /*0960*/  @!P0 BRA `(.L_x_2043) ;  /* 0x0000011000f48947 */ /* 0x000fea0003800000 */
.L_x_2044:
        /* <DEDUP_REMOVED lines=29> */
[----:B------:R-:W-:Y:S01]  /*0b40*/  LEA.HI R2, R3, R224, RZ, 0x4 ;  /* 0x000000e003027211 */ /* 0x000fe200078f20ff */
[----:B------:R-:W-:Y:S01]  /*0b50*/  IMAD.SHL.U32 R4, R4, 0x20, RZ ;  /* 0x0000002004047824 */ /* 0x000fe200078e00ff */
[----:B------:R-:W-:Y:S01]  /*0b60*/  SHF.R.S32.HI R219, RZ, 0x7, R0 ;  /* 0x00000007ffdb7819 */ /* 0x000fe20000011400 */
[----:B------:R-:W-:Y:S01]  /*0b70*/  IMAD.IADD R203, R224, 0x1, -R203 ;  /* 0x00000001e0cb7824 */ /* 0x000fe200078e0acb */
[----:B------:R-:W-:Y:S02]  /*0b80*/  SHF.R.S32.HI R7, RZ, 0x4, R2 ;  /* 0x00000004ff077819 */ /* 0x000fe40000011402 */
[----:B------:R-:W-:Y:S02]  /*0b90*/  LOP3.LUT R5, R2, 0x3fffff0, RZ, 0xc0, !PT ;  /* 0x03fffff002057812 */ /* 0x000fe400078ec0ff */
[----:B------:R-:W-:-:S02]  /*0ba0*/  SHF.R.S32.HI R6, RZ, 0x1f, R203 ;  /* 0x0000001fff067819 */ /* 0x000fc400000114cb */
[----:B------:R-:W-:Y:S01]  /*0bb0*/  LOP3.LUT R4, R4, 0xfffffc00, RZ, 0xc0, !PT ;  /* 0xfffffc0004047812 */ /* 0x000fe200078ec0ff */
[----:B------:R-:W-:Y:S01]  /*0bc0*/  IMAD.IADD R5, R224, 0x1, -R5 ;  /* 0x00000001e0057824 */ /* 0x000fe200078e0a05 */
[----:B------:R-:W-:Y:S02]  /*0bd0*/  LEA.HI R2, R2, R7, RZ, 0x1 ;  /* 0x0000000702027211 */ /* 0x000fe400078f08ff */
[----:B------:R-:W-:Y:S01]  /*0be0*/  LEA.HI R8, R6, R203, RZ, 0x2 ;  /* 0x000000cb06087211 */ /* 0x000fe200078f10ff */
[----:B------:R-:W-:Y:S01]  /*0bf0*/  IMAD R5, R5, 0x40, R4 ;  /* 0x0000004005057824 */ /* 0x000fe200078e0204 */
[----:B------:R-:W-:Y:S02]  /*0c00*/  LOP3.LUT R2, R2, 0x1ffffffe, RZ, 0xc0, !PT ;  /* 0x1ffffffe02027812 */ /* 0x000fe400078ec0ff */
[----:B------:R-:W-:Y:S02]  /*0c10*/  LEA.HI R4, R3, R224, RZ, 0x2 ;  /* 0x000000e003047211 */ /* 0x000fe400078f10ff */
[----:B------:R-:W-:Y:S01]  /*0c20*/  SHF.R.S32.HI R9, RZ, 0x2, R8 ;  /* 0x00000002ff097819 */ /* 0x000fe20000011408 */
[----:B------:R-:W-:Y:S01]  /*0c30*/  IMAD.IADD R2, R7, 0x1, -R2 ;  /* 0x0000000107027824 */ /* 0x000fe200078e0a02 */
[----:B------:R-:W-:-:S02]  /*0c40*/  SHF.R.S32.HI R10, RZ, 0x1f, R8 ;  /* 0x0000001fff0a7819 */ /* 0x000fc40000011408 */
[----:B------:R-:W-:Y:S01]  /*0c50*/  LOP3.LUT R7, R4, 0xfffffffc, RZ, 0xc0, !PT ;  /* 0xfffffffc04077812 */ /* 0x000fe200078ec0ff */
[----:B------:R-:W-:Y:S01]  /*0c60*/  IMAD R221, R2, 0x8, R5 ;  /* 0x0000000802dd7824 */ /* 0x000fe200078e0205 */
[----:B------:R-:W-:Y:S02]  /*0c70*/  LEA.HI R3, R3, R224, RZ, 0x3 ;  /* 0x000000e003037211 */ /* 0x000fe400078f18ff */
[----:B------:R-:W-:Y:S01]  /*0c80*/  LEA.HI R10, R10, R9, RZ, 0x3 ;  /* 0x000000090a0a7211 */ /* 0x000fe200078f18ff */
[----:B------:R-:W-:Y:S01]  /*0c90*/  IMAD.IADD R7, R224, 0x1, -R7 ;  /* 0x00000001e0077824 */ /* 0x000fe200078e0a07 */
[----:B------:R-:W-:Y:S02]  /*0ca0*/  LOP3.LUT R5, R3, 0xfffffff8, RZ, 0xc0, !PT ;  /* 0xfffffff803057812 */ /* 0x000fe400078ec0ff */
[----:B------:R-:W-:Y:S02]  /*0cb0*/  LOP3.LUT R8, R8, 0x7ffffffc, RZ, 0xc0, !PT ;  /* 0x7ffffffc08087812 */ /* 0x000fe400078ec0ff */
[----:B------:R-:W-:Y:S01]  /*0cc0*/  LOP3.LUT R10, R10, 0xfffffff8, RZ, 0xc0, !PT ;  /* 0xfffffff80a0a7812 */ /* 0x000fe200078ec0ff */
[----:B------:R-:W-:Y:S01]  /*0cd0*/  IMAD.IADD R22, R224, 0x1, -R5 ;  /* 0x00000001e0167824 */ /* 0x000fe200078e0a05 */
[----:B------:R-:W-:Y:S01]  /*0ce0*/  LEA.HI R6, R6, R203, RZ, 0x5 ;  /* 0x000000cb06067211 */ /* 0x000fe200078f28ff */
[----:B------:R-:W-:Y:S01]  /*0cf0*/  IMAD.IADD R8, R203, 0x1, -R8 ;  /* 0x00000001cb087824 */ /* 0x000fe200078e0a08 */
[----:B------:R-:W-:Y:S01]  /*0d00*/  LEA.HI R0, R0, R219, RZ, 0x1 ;  /* 0x000000db00007211 */ /* 0x000fe200078f08ff */
[----:B------:R-:W-:Y:S01]  /*0d10*/  IMAD.IADD R9, R9, 0x1, -R10 ;  /* 0x0000000109097824 */ /* 0x000fe200078e0a0a */
[----:B------:R-:W-:Y:S01]  /*0d20*/  LEA.HI R2, R7, R7, RZ, 0x1 ;  /* 0x0000000707027211 */ /* 0x000fe200078f08ff */
[----:B------:R-:W-:Y:S01]  /*0d30*/  IMAD.SHL.U32 R16, R22, 0x8, RZ ;  /* 0x0000000816107824 */ /* 0x000fe200078e00ff */
[----:B------:R-:W-:Y:S01]  /*0d40*/  SHF.R.S32.HI R6, RZ, 0x5, R6 ;  /* 0x00000005ff067819 */ /* 0x000fe20000011406 */
[----:B------:R-:W-:Y:S01]  /*0d50*/  IMAD.SHL.U32 R17, R8, 0x2, RZ ;  /* 0x0000000208117824 */ /* 0x000fe200078e00ff */
[----:B------:R-:W-:Y:S01]  /*0d60*/  LOP3.LUT R0, R0, 0x3fffffe, RZ, 0xc0, !PT ;  /* 0x03fffffe00007812 */ /* 0x000fe200078ec0ff */
[----:B------:R-:W-:Y:S01]  /*0d70*/  VIADD R19, R16, 0x40 ;  /* 0x0000004010137836 */ /* 0x000fe20000000000 */
[----:B------:R-:W-:Y:S01]  /*0d80*/  LOP3.LUT R2, R2, 0x1ffffffe, RZ, 0xc0, !PT ;  /* 0x1ffffffe02027812 */ /* 0x000fe200078ec0ff */
[----:B------:R-:W-:Y:S01]  /*0d90*/  IMAD R9, R6, 0x10, R9 ;  /* 0x0000001006097824 */ /* 0x000fe200078e0209 */
[----:B------:R-:W-:Y:S01]  /*0da0*/  SHF.R.S32.HI R202, RZ, 0x3, R3 ;  /* 0x00000003ffca7819 */ /* 0x000fe20000011403 */
[----:B------:R-:W-:Y:S01]  /*0db0*/  IMAD.IADD R0, R219, 0x1, -R0 ;  /* 0x00000001db007824 */ /* 0x000fe200078e0a00 */
[----:B------:R-:W-:Y:S01]  /*0dc0*/  SHF.R.S32.HI R223, RZ, 0x1f, R16 ;  /* 0x0000001fffdf7819 */ /* 0x000fe20000011410 */
[C---:B------:R-:W-:Y:S01]  /*0dd0*/  VIADD R201, R17.reuse, 0x8 ;  /* 0x0000000811c97836 */ /* 0x040fe20000000000 */
[----:B------:R-:W-:Y:S01]  /*0de0*/  SHF.R.S32.HI R222, RZ, 0x1f, R19 ;  /* 0x0000001fffde7819 */ /* 0x000fe20000011413 */
[----:B------:R-:W-:-:S02]  /*0df0*/  VIADD R200, R17, 0x10 ;  /* 0x0000001011c87836 */ /* 0x000fc40000000000 */
        /* <DEDUP_REMOVED lines=26> */
[----:B------:R-:W-:Y:S01]  /*0fa0*/  IMAD.IADD R7, R7, 0x1, -R2 ;  /* 0x0000000107077824 */ /* 0x000fe200078e0a02 */
[----:B------:R-:W-:Y:S01]  /*0fb0*/  SHF.R.S32.HI R205, RZ, 0x1f, R188 ;  /* 0x0000001fffcd7819 */ /* 0x000fe200000114bc */
[----:B------:R-:W-:Y:S01]  /*0fc0*/  IMAD R220, R0, 0x40, R9 ;  /* 0x0000004000dc7824 */ /* 0x000fe200078e0209 */
[----:B------:R-:W-:-:S03]  /*0fd0*/  SHF.R.S32.HI R204, RZ, 0x1f, R23 ;  /* 0x0000001fffcc7819 */ /* 0x000fc60000011417 */
[----:B------:R-:W-:-:S07]  /*0fe0*/  IMAD R18, R7, 0x8, R220 ;  /* 0x0000000807127824 */ /* 0x000fce00078e02dc */
.L_x_2105:
[----:B0-23--:R-:W0:Y:S01]  /*0ff0*/  LDC.64 R2, c[0x0][0xc88] ;  /* 0x00032200ff027b82 */ /* 0x00de220000000a00 */
[----:B------:R-:W-:Y:S01]  /*1000*/  ULDC.64 UR8, c[0x0][0xa28] ;  /* 0x00028a0000087ab9 */ /* 0x000fe20000000a00 */
[----:B------:R-:W-:Y:S01]  /*1010*/  ULDC.64 UR10, c[0x0][0xa18] ;  /* 0x00028600000a7ab9 */ /* 0x000fe20000000a00 */
[----:B------:R-:W-:Y:S01]  /*1020*/  ULOP3.LUT UR4, UR6, 0xff000000, URZ, 0xc0, !UPT ;  /* 0xff00000006047892 */ /* 0x000fe2000f8ec03f */
        /* <DEDUP_REMOVED lines=19> */
[----:B----4-:R-:W-:Y:S01]  /*1160*/  IMAD.U32 R5, RZ, RZ, UR11 ;  /* 0x0000000bff057e24 */ /* 0x010fe2000f8e00ff */
[----:B------:R-:W2:Y:S01]  /*1170*/  @P0 LDG.E R2, desc[UR54][R2.64] ;  /* 0x0000003602020981 */ /* 0x000ea2000c1e1900 */
[----:B------:R-:W-:Y:S01]  /*1180*/  UISETP.NE.U32.AND UP0, UPT, UR8, URZ, UPT ;  /* 0x0000003f0800728c */ /* 0x000fe2000bf05070 */
[----:B------:R-:W-:Y:S02]  /*1190*/  ULDC.64 UR10, c[0x0][0xa20] ;  /* 0x00028800000a7ab9 */ /* 0x000fe40000000a00 */
[----:B------:R-:W3:Y:S01]  /*11a0*/  @P2 LDG.E R4, desc[UR54][R4.64] ;  /* 0x0000003604042981 */ /* 0x000ee2000c1e1900 */
[----:B------:R-:W-:Y:S01]  /*11b0*/  UISETP.NE.AND.EX UP0, UPT, UR9, URZ, UPT, UP0 ;  /* 0x0000003f0900728c */ /* 0x000fe2000bf05300 */
[----:B------:R-:W-:Y:S01]  /*11c0*/  ISETP.NE.U32.AND P1, PT, RZ, UR10, PT ;  /* 0x0000000aff007c0c */ /* 0x000fe2000bf25070 */
[----:B------:R-:W-:Y:S02]  /*11d0*/  ULOP3.LUT UR46, UR6, 0xff0000, URZ, 0xc0, !UPT ;  /* 0x00ff0000062e7892 */ /* 0x000fe4000f8ec03f */
[----:B------:R-:W-:Y:S01]  /*11e0*/  USHF.R.U32.HI UR4, URZ, 0x8, UR4 ;  /* 0x000000083f047899 */ /* 0x000fe20008011604 */
[----:B------:R-:W-:Y:S01]  /*11f0*/  ISETP.NE.AND.EX P1, PT, RZ, UR11, PT, P1 ;  /* 0x0000000bff007c0c */ /* 0x000fe2000bf25310 */
[----:B------:R-:W-:Y:S01]  /*1200*/  USEL UR7, UR7, 0x1, UP0 ;  /* 0x0000000107077887 */ /* 0x000fe20008000000 */
[----:B------:R-:W-:Y:S01]  /*1210*/  ULDC UR8, c[0x0][0x2f0] ;  /* 0x0000bc0000087ab9 */ /* 0x000fe20000000800 */
[----:B------:R-:W-:Y:S01]  /*1220*/  UMOV UR51, URZ ;  /* 0x0000003f00337c82 */ /* 0x000fe20008000000 */
        /* <DEDUP_REMOVED lines=20> */
.L_x_2045:
[----:B------:R-:W-:Y:S05]  /*1370*/  @!P1 BRA `(.L_x_2046) ;  /* 0x00000000001c9947 */ /* 0x000fea0003800000 */
[----:B------:R-:W-:-:S04]  /*1380*/  ULEA UR4, UP0, UR43, UR10, 0x2 ;  /* 0x0000000a2b047291 */ /* 0x000fc8000f80103f */
[----:B------:R-:W-:Y:S02]  /*1390*/  ULEA.HI.X UR6, UR43, UR11, UR42, 0x2, UP0 ;  /* 0x0000000b2b067291 */ /* 0x000fe400080f142a */
[----:B------:R-:W-:-:S04]  /*13a0*/  IMAD.U32 R2, RZ, RZ, UR4 ;  /* 0x00000004ff027e24 */ /* 0x000fc8000f8e00ff */
[----:B------:R-:W-:-:S05]  /*13b0*/  IMAD.U32 R3, RZ, RZ, UR6 ;  /* 0x00000006ff037e24 */ /* 0x000fca000f8e00ff */
[----:B------:R-:W2:Y:S02]  /*13c0*/  LDG.E R2, desc[UR54][R2.64] ;  /* 0x0000003602027981 */ /* 0x000ea4000c1e1900 */
[----:B--2---:R-:W-:Y:S01]  /*13d0*/  R2UR UR4, R2 ;  /* 0x00000000020472ca */ /* 0x004fe200000e0000 */
[----:B------:R-:W-:-:S14]  /*13e0*/  BRA `(.L_x_2047) ;  /* 0x0000000000347947 */ /* 0x000fdc0003800000 */
.L_x_2046:
        /* <DEDUP_REMOVED lines=13> */
.L_x_2047:
[----:B------:R-:W-:Y:S01]  /*14c0*/  ULDC UR6, c[0x0][0x448] ;  /* 0x0001120000067ab9 */ /* 0x000fe20000000800 */
[----:B------:R-:W-:Y:S02]  /*14d0*/  USHF.L.U32 UR36, UR5, 0x7, URZ ;  /* 0x0000000705247899 */ /* 0x000fe4000800063f */
[----:B------:R-:W-:Y:S02]  /*14e0*/  UISETP.NE.AND UP0, UPT, UR6, 0x1, UPT ;  /* 0x000000010600788c */ /* 0x000fe4000bf05270 */
[----:B------:R-:W-:Y:S02]  /*14f0*/  UIADD3 UR6, UR36, 0x7f, URZ ;  /* 0x0000007f24067890 */ /* 0x000fe4000fffe03f */
[----:B------:R-:W-:Y:S02]  /*1500*/  UIADD3 UR51, -UR51, UR4, URZ ;  /* 0x0000000433337290 */ /* 0x000fe4000fffe13f */
[----:B------:R-:W-:Y:S02]  /*1510*/  ULOP3.LUT UR37, UR46, 0xff, URZ, 0xc0, !UPT ;  /* 0x000000ff2e257892 */ /* 0x000fe4000f8ec03f */
[----:B------:R-:W-:-:S02]  /*1520*/  UIADD3 UR7, UR51, 0xa0, -UR52 ;  /* 0x000000a033077890 */ /* 0x000fc4000fffe834 */
[----:B------:R-:W-:Y:S01]  /*1530*/  USHF.R.U32.HI UR46, URZ, 0x10, UR46 ;  /* 0x000000103f2e7899 */ /* 0x000fe2000801162e */
[----:B------:R-:W-:Y:S01]  /*1540*/  @UP0 ULDC UR4, c[0x0][0x44c] ;  /* 0x0001130000040ab9 */ /* 0x000fe20000000800 */
[----:B------:R-:W-:Y:S01]  /*1550*/  @UP0 ULDC UR8, c[0x0][0x450] ;  /* 0x0001140000080ab9 */ /* 0x000fe20000000800 */
[----:B------:R-:W-:Y:S02]  /*1560*/  UIMAD.WIDE.U32 UR4, UR6, UR4, URZ ;  /* 0x00000004060472a5 */ /* 0x000fe4000f8e003f */
[----:B------:R-:W-:Y:S02]  /*1570*/  UIADD3 UR4, UR51, 0x9f, URZ ;  /* 0x0000009f33047890 */ /* 0x000fe4000fffe03f */
[----:B------:R-:W-:Y:S02]  /*1580*/  @UP0 USHF.R.U32.HI UR6, URZ, UR8, UR5 ;  /* 0x000000083f060299 */ /* 0x000fe40008011605 */
[----:B------:R-:W-:Y:S02]  /*1590*/  UIMAD.WIDE UR4, UR4, 0x66666667, URZ ;  /* 0x66666667040478a5 */ /* 0x000fe4000f8e023f */
[----:B------:R-:W-:-:S02]  /*15a0*/  UIADD3 UR6, UR7, UR6, URZ ;  /* 0x0000000607067290 */ /* 0x000fc4000fffe03f */
[----:B------:R-:W-:Y:S02]  /*15b0*/  USHF.R.U32.HI UR4, URZ, 0x1f, UR5 ;  /* 0x0000001f3f047899 */ /* 0x000fe40008011605 */
[----:B------:R-:W-:Y:S02]  /*15c0*/  UIMAD.WIDE UR6, UR6, 0x66666667, URZ ;  /* 0x66666667060678a5 */ /* 0x000fe4000f8e023f */
[----:B------:R-:W-:Y:S02]  /*15d0*/  ULEA.HI.SX32 UR4, UR5, UR4, 0x1a ;  /* 0x0000000405047291 */ /* 0x000fe4000f8fd23f */
[----:B------:R-:W-:-:S04]  /*15e0*/  USHF.R.U32.HI UR6, URZ, 0x1f, UR7 ;  /* 0x0000001f3f067899 */ /* 0x000fc80008011607 */
[----:B------:R-:W-:-:S04]  /*15f0*/  ULEA.HI.SX32 UR6, UR7, UR6, 0x1a ;  /* 0x0000000607067291 */ /* 0x000fc8000f8fd23f */
[----:B------:R-:W-:-:S04]  /*1600*/  UISETP.LT.AND UP0, UPT, UR4, UR6, UPT ;  /* 0x000000060400728c */ /* 0x000fc8000bf01270 */
[----:B------:R-:W-:-:S03]  /*1610*/  USEL UR9, UR4, UR6, UP0 ;  /* 0x0000000604097287 */ /* 0x000fc60008000000 */
[----:B------:R-:W-:Y:S01]  /*1620*/  UMOV UR4, URZ ;  /* 0x0000003f00047c82 */ /* 0x000fe20008000000 */
[----:B------:R-:W-:-:S06]  /*1630*/  UISETP.GE.AND UP0, UPT, UR9, 0x1, UPT ;  /* 0x000000010900788c */ /* 0x000fcc000bf06270 */
[----:B------:R-:W-:-:S13]  /*1640*/  PLOP3.LUT P0, PT, PT, PT, UP0, 0x80, 0x0 ;  /* 0x000000000000781c */ /* 0x000fda0003f0f008 */
[----:B------:R-:W-:Y:S05]  /*1650*/  @!P0 BRA `(.L_x_2048) ;  /* 0x0000000000908947 */ /* 0x000fea0003800000 */
        /* <DEDUP_REMOVED lines=36> */
.L_x_2048:
        /* <DEDUP_REMOVED lines=8> */
[----:B------:R-:W-:-:S02]  /*1920*/  VIADDMNMX R0, R3, UR39, R0, PT ;  /* 0x0000002703007c46 */ /* 0x000fc4000b800100 */
[----:B------:R-:W-:Y:S02]  /*1930*/  CS2R R10, SRZ ;  /* 0x00000000000a7805 */ /* 0x000fe4000001ff00 */
[----:B------:R-:W-:Y:S02]  /*1940*/  CS2R R36, SRZ ;  /* 0x0000000000247805 */ /* 0x000fe4000001ff00 */
[----:B------:R-:W-:Y:S02]  /*1950*/  CS2R R32, SRZ ;  /* 0x0000000000207805 */ /* 0x000fe4000001ff00 */
[----:B------:R-:W-:Y:S01]  /*1960*/  R2UR UR56, R0 ;  /* 0x00000000003872ca */ /* 0x000fe200000e0000 */
[----:B------:R-:W-:Y:S01]  /*1970*/  IMAD.MOV.U32 R0, RZ, RZ, RZ ;  /* 0x000000ffff007224 */ /* 0x000fe200078e00ff */
[----:B------:R-:W-:Y:S01]  /*1980*/  CS2R R12, SRZ ;  /* 0x00000000000c7805 */ /* 0x000fe2000001ff00 */
[----:B------:R-:W-:Y:S01]  /*1990*/  IMAD.MOV.U32 R47, RZ, RZ, RZ ;  /* 0x000000ffff2f7224 */ /* 0x000fe200078e00ff */
        /* <DEDUP_REMOVED lines=9> */
[----:B------:R-:W-:Y:S01]  /*1a30*/  UISETP.GT.AND UP0, UPT, UR56, UR39, UPT ;  /* 0x000000273800728c */ /* 0x000fe2000bf04270 */
[----:B------:R-:W-:Y:S01]  /*1a40*/  CS2R R60, SRZ ;  /* 0x00000000003c7805 */ /* 0x000fe2000001ff00 */
[----:B------:R-:W-:Y:S01]  /*1a50*/  IMAD.MOV.U32 R90, RZ, RZ, RZ ;  /* 0x000000ffff5a7224 */ /* 0x000fe200078e00ff */
[----:B------:R-:W-:Y:S02]  /*1a60*/  CS2R R62, SRZ ;  /* 0x00000000003e7805 */ /* 0x000fe4000001ff00 */
[----:B------:R-:W-:Y:S02]  /*1a70*/  CS2R R58, SRZ ;  /* 0x00000000003a7805 */ /* 0x000fe4000001ff00 */
[----:B------:R-:W-:-:S02]  /*1a80*/  CS2R R68, SRZ ;  /* 0x0000000000447805 */ /* 0x000fc4000001ff00 */
[----:B------:R-:W-:Y:S02]  /*1a90*/  PLOP3.LUT P1, PT, PT, PT, UP0, 0x80, 0x0 ;  /* 0x000000000000781c */ /* 0x000fe40003f2f008 */
        /* <DEDUP_REMOVED lines=43> */
.L_x_2050:
        /* <DEDUP_REMOVED lines=10> */
[----:B0-----:R-:W-:-:S02]  /*1df0*/  @P1 IMAD R2, R8, UR42, RZ ;  /* 0x0000002a08021c24 */ /* 0x001fc4000f8e02ff */
[----:B------:R-:W-:-:S04]  /*1e00*/  @P1 IMAD.WIDE.U32 R4, R8, UR43, RZ ;  /* 0x0000002b08041c25 */ /* 0x000fc8000f8e00ff */
[----:B------:R-:W-:Y:S02]  /*1e10*/  @P1 IMAD R9, R9, UR43, R2 ;  /* 0x0000002b09091c24 */ /* 0x000fe4000f8e0202 */
[C---:B-1----:R-:W-:Y:S02]  /*1e20*/  @P0 IMAD R0, R6.reuse, UR42, RZ ;  /* 0x0000002a06000c24 */ /* 0x042fe4000f8e02ff */
[----:B------:R-:W-:-:S04]  /*1e30*/  @P0 IMAD.WIDE.U32 R2, R6, UR43, RZ ;  /* 0x0000002b06020c25 */ /* 0x000fc8000f8e00ff */
[----:B------:R-:W-:Y:S02]  /*1e40*/  @P0 IMAD R7, R7, UR43, R0 ;  /* 0x0000002b07070c24 */ /* 0x000fe4000f8e0200 */
[----:B------:R-:W-:Y:S02]  /*1e50*/  @P1 IMAD.IADD R5, R5, 0x1, R9 ;  /* 0x0000000105051824 */ /* 0x000fe400078e0209 */
[----:B------:R-:W-:Y:S02]  /*1e60*/  @P0 IMAD.IADD R3, R3, 0x1, R7 ;  /* 0x0000000103030824 */ /* 0x000fe400078e0207 */
[----:B------:R-:W-:Y:S02]  /*1e70*/  IMAD.MOV.U32 R0, RZ, RZ, 0x3f800000 ;  /* 0x3f800000ff007424 */ /* 0x000fe400078e00ff */
[----:B--2---:R-:W-:-:S04]  /*1e80*/  @P0 IMAD.WIDE.U32 R2, R10, UR44, R2 ;  /* 0x0000002c0a020c25 */ /* 0x004fc8000f8e0002 */
[----:B---3--:R-:W-:Y:S01]  /*1e90*/  @P1 IMAD.WIDE.U32 R6, R12, UR44, R4 ;  /* 0x0000002c0c061c25 */ /* 0x008fe2000f8e0004 */
[----:B------:R-:W-:-:S03]  /*1ea0*/  @P0 LEA R4, P2, R2, UR4, 0x2 ;  /* 0x0000000402040c11 */ /* 0x000fc6000f8410ff */
[----:B------:R-:W-:Y:S01]  /*1eb0*/  @P0 IMAD R5, R11, UR44, R3 ;  /* 0x0000002c0b050c24 */ /* 0x000fe2000f8e0203 */
[----:B------:R-:W-:Y:S01]  /*1ec0*/  @P1 LEA R8, P3, R6, UR6, 0x2 ;  /* 0x0000000606081c11 */ /* 0x000fe2000f8610ff */
[----:B------:R-:W-:-:S03]  /*1ed0*/  @P1 IMAD R3, R13, UR44, R7 ;  /* 0x0000002c0d031c24 */ /* 0x000fc6000f8e0207 */
[----:B------:R-:W-:Y:S02]  /*1ee0*/  @P0 LEA.HI.X R5, R2, UR5, R5, 0x2, P2 ;  /* 0x0000000502050c11 */ /* 0x000fe400090f1405 */
[----:B------:R-:W-:Y:S01]  /*1ef0*/  @P1 LEA.HI.X R9, R6, UR7, R3, 0x2, P3 ;  /* 0x0000000706091c11 */ /* 0x000fe200098f1403 */
[----:B------:R-:W-:-:S04]  /*1f00*/  IMAD.MOV.U32 R3, RZ, RZ, 0x3f800000 ;  /* 0x3f800000ff037424 */ /* 0x000fc800078e00ff */
[----:B------:R-:W2:Y:S04]  /*1f10*/  @P1 LDG.E R0, desc[UR54][R8.64] ;  /* 0x0000003608001981 */ /* 0x000ea8000c1e1900 */
[----:B------:R-:W2:Y:S01]  /*1f20*/  @P0 LDG.E R3, desc[UR54][R4.64] ;  /* 0x0000003604030981 */ /* 0x000ea2000c1e1900 */
[----:B------:R-:W-:-:S04]  /*1f30*/  ULEA.HI UR4, UR48, UR48, URZ, 0x1 ;  /* 0x0000003030047291 */ /* 0x000fc8000f8f083f */
[----:B------:R-:W-:-:S04]  /*1f40*/  ULOP3.LUT UR4, UR4, 0xfffffffe, URZ, 0xc0, !UPT ;  /* 0xfffffffe04047892 */ /* 0x000fc8000f8ec03f */
[----:B------:R-:W-:-:S06]  /*1f50*/  UIADD3 UR4, UR48, -UR4, URZ ;  /* 0x8000000430047290 */ /* 0x000fcc000fffe03f */
[----:B------:R-:W-:Y:S01]  /*1f60*/  IMAD.U32 R2, RZ, RZ, UR4 ;  /* 0x00000004ff027e24 */ /* 0x000fe2000f8e00ff */
[----:B------:R-:W-:-:S04]  /*1f70*/  ULDC UR4, c[0x0][0x9d8] ;  /* 0x0002760000047ab9 */ /* 0x000fc80000000800 */
[----:B------:R-:W-:-:S04]  /*1f80*/  SHF.L.U32 R2, R2, 0x1f, RZ ;  /* 0x0000001f02027819 */ /* 0x000fc800000006ff */
[----:B------:R-:W0:Y:S01]  /*1f90*/  SYNCS.PHASECHK.TRANS64.TRYWAIT P0, [UR41+0x29800], R2 ;  /* 0x02980002ff0075a7 */ /* 0x000e220008000169 */
[----:B------:R-:W-:-:S05]  /*1fa0*/  IMAD.U32 R6, RZ, RZ, UR49 ;  /* 0x00000031ff067e24 */ /* 0x000fca000f8e00ff */
[----:B------:R-:W-:Y:S01]  /*1fb0*/  ISETP.NE.AND P1, PT, R6, 0x3, PT ;  /* 0x000000030600780c */ /* 0x000fe20003f25270 */
[----:B--2---:R-:W-:-:S04]  /*1fc0*/  FMUL.FTZ R0, R3, R0 ;  /* 0x0000000003007220 */ /* 0x004fc80000410000 */
[----:B------:R-:W-:Y:S01]  /*1fd0*/  FMUL.FTZ R0, R0, UR4 ;  /* 0x0000000400007c20 */ /* 0x000fe20008410000 */
[----:B0-----:R-:W-:Y:S07]  /*1fe0*/  @!P0 BRA `(.L_x_2051) ;  /* 0x00000160000c8947 */ /* 0x001fee0003800000 */
.L_x_2204:
[----:B------:R-:W-:Y:S05]  /*1ff0*/  @!P1 BRA `(.L_x_2052) ;  /* 0x0000000000049947 */ /* 0x000fea0003800000 */
[----:B------:R-:W-:Y:S01]  /*2000*/  BPT.TRAP 0x1 ;  /* 0x000000040000795c */ /* 0x000fe20000300000 */
.L_x_2052:
[----:B0-----:R-:W-:Y:S02]  /*2010*/  IMAD.U32 R2, RZ, RZ, UR53 ;  /* 0x00000035ff027e24 */ /* 0x001fe4000f8e00ff */
[----:B------:R-:W-:-:S03]  /*2020*/  IMAD.U32 R3, RZ, RZ, UR47 ;  /* 0x0000002fff037e24 */ /* 0x000fc6000f8e00ff */
[----:B------:R-:W-:Y:S02]  /*2030*/  LEA R2, R2, UR41, 0x3 ;  /* 0x0000002902027c11 */ /* 0x000fe4000f8e18ff */
[----:B------:R-:W-:-:S04]  /*2040*/  SHF.L.U32 R3, R3, 0x1f, RZ ;  /* 0x0000001f03037819 */ /* 0x000fc800000006ff */
[----:B------:R0:W1:Y:S01]  /*2050*/  SYNCS.PHASECHK.TRANS64.TRYWAIT P2, [R2+URZ+0x29830], R3 ;  /* 0x02983003020075a7 */ /* 0x000062000804017f */
[----:B------:R-:W-:Y:S05]  /*2060*/  @!P1 BRA `(.L_x_2053) ;  /* 0x0000000000049947 */ /* 0x000fea0003800000 */
[----:B------:R-:W-:Y:S01]  /*2070*/  BPT.TRAP 0x1 ;  /* 0x000000040000795c */ /* 0x000fe20000300000 */
.L_x_2053:
[----:B------:R-:W2:Y:S02]  /*2080*/  S2R R4, SR_TID.X ;  /* 0x0000000000047919 */ /* 0x000ea40000002100 */
[----:B--2---:R-:W-:Y:S01]  /*2090*/  LOP3.LUT P0, RZ, R4, 0x7f, RZ, 0xc0, !PT ;  /* 0x0000007f04ff7812 */ /* 0x004fe2000780c0ff */
[----:B-1----:R-:W-:-:S12]  /*20a0*/  @P2 BRA `(.L_x_2054) ;  /* 0x0000000000082947 */ /* 0x002fd80003800000 */
[----:B------:R-:W1:Y:S02]  /*20b0*/  SYNCS.PHASECHK.TRANS64.TRYWAIT P2, [R2+URZ+0x29830], R3 ;  /* 0x02983003020075a7 */ /* 0x000e64000804017f */
[----:B-1----:R-:W-:Y:S05]  /*20c0*/  @!P2 BRA `(.L_x_2055) ;  /* 0x0000015c00eca947 */ /* 0x002fea0003800000 */
.L_x_2054:
[----:B------:R-:W-:Y:S05]  /*20d0*/  WARPSYNC.ALL ;  /* 0x0000000000007948 */ /* 0x000fea0003800000 */
[----:B------:R-:W-:Y:S01]  /*20e0*/  UIADD3 UR4, UR41, 0x1a400, URZ ;  /* 0x0001a40029047890 */ /* 0x000fe2000fffe03f */
[----:B------:R-:W-:Y:S01]  /*20f0*/  WARPGROUP.ARRIVE ;  /* 0x00000000000079c5 */ /* 0x000fe20000000000 */
[----:B------:R-:W-:Y:S01]  /*2100*/  ULOP3.LUT UR28, UR57, 0x10000, URZ, 0xfc, !UPT ;  /* 0x00010000391c7892 */ /* 0x000fe2000f8efc3f */
[----:B01----:R-:W-:Y:S01]  /*2110*/  @!P0 VIADD R2, R2, 0x29840 ;  /* 0x0002984002028836 */ /* 0x003fe20000000000 */
[----:B------:R-:W-:Y:S01]  /*2120*/  USHF.R.U32.HI UR4, URZ, 0x4, UR4 ;  /* 0x000000043f047899 */ /* 0x000fe20008011604 */
[----:B------:R-:W-:Y:S01]  /*2130*/  UMOV UR25, 0x80000020 ;  /* 0x8000002000197882 */ /* 0x000fe20000000000 */
[----:B------:R-:W-:-:S02]  /*2140*/  UMOV UR27, 0x80000020 ;  /* 0x80000020001b7882 */ /* 0x000fc40000000000 */
[----:B------:R-:W-:Y:S01]  /*2150*/  ULOP3.LUT UR4, UR4, 0x3fff, URZ, 0xc0, !UPT ;  /* 0x00003fff04047892 */ /* 0x000fe2000f8ec03f */
[----:B------:R-:W-:Y:S01]  /*2160*/  UMOV UR24, UR28 ;  /* 0x0000001c00187c82 */ /* 0x000fe20008000000 */
[----:B------:R-:W-:Y:S02]  /*2170*/  UMOV UR5, UR25 ;  /* 0x0000001900057c82 */ /* 0x000fe40008000000 */
[----:B------:R-:W-:Y:S01]  /*2180*/  ULOP3.LUT UR50, UR4, 0x10000, URZ, 0xfc, !UPT ;  /* 0x0001000004327892 */ /* 0x000fe2000f8efc3f */
[----:B------:R-:W-:Y:S02]  /*2190*/  UMOV UR7, 0x80000020 ;  /* 0x8000002000077882 */ /* 0x000fe40000000000 */
[----:B------:R-:W-:Y:S01]  /*21a0*/  UMOV UR4, UR24 ;  /* 0x0000001800047c82 */ /* 0x000fe20008000000 */
[----:B------:R-:W-:Y:S01]  /*21b0*/  UIMAD UR32, UR53, 0x780, UR50 ;  /* 0x00000780352078a4 */ /* 0x000fe2000f8e0232 */
[----:B------:R-:W-:Y:S01]  /*21c0*/  UMOV UR8, UR24 ;  /* 0x0000001800087c82 */ /* 0x000fe20008000000 */
[----:B------:R-:W-:-:S02]  /*21d0*/  UMOV UR9, UR25 ;  /* 0x0000001900097c82 */ /* 0x000fc40008000000 */
[----:B------:R-:W-:Y:S02]  /*21e0*/  UIADD3 UR6, UR32, 0x100, URZ ;  /* 0x0000010020067890 */ /* 0x000fe4000fffe03f */
[----:B------:R-:W-:Y:S02]  /*21f0*/  UIADD3 UR10, UR32, 0x180, URZ ;  /* 0x00000180200a7890 */ /* 0x000fe4000fffe03f */
[----:B------:R-:W-:Y:S01]  /*2200*/  UMOV UR26, UR32 ;  /* 0x00000020001a7c82 */ /* 0x000fe20008000000 */
[----:B------:R-:W-:Y:S01]  /*2210*/  UMOV UR11, 0x80000020 ;  /* 0x80000020000b7882 */ /* 0x000fe20000000000 */
[----:B------:R-:W-:Y:S01]  /*2220*/  QGMMA.64x32x32.F32.E4M3.E4M3 R88, gdesc[UR24], RZ, !UPT, gsb0 ;  /* 0x00600000185879f3 */ /* 0x000fe2000c0008ff */
[----:B------:R-:W-:Y:S01]  /*2230*/  UIADD3 UR26, UR32, 0x80, URZ ;  /* 0x00000080201a7890 */ /* 0x000fe2000fffe03f */
[----:B------:R-:W-:Y:S01]  /*2240*/  UMOV UR27, 0x80000020 ;  /* 0x80000020001b7882 */ /* 0x000fe20000000000 */
[----:B------:R-:W-:Y:S02]  /*2250*/  UIADD3 UR12, UR28, 0x2, URZ ;  /* 0x000000021c0c7890 */ /* 0x000fe4000fffe03f */
[----:B------:R-:W-:Y:S01]  /*2260*/  UIADD3 UR14, UR32, 0x182, URZ ;  /* 0x00000182200e7890 */ /* 0x000fe2000fffe03f */
[----:B------:R-:W-:Y:S01]  /*2270*/  UMOV UR15, 0x80000020 ;  /* 0x80000020000f7882 */ /* 0x000fe20000000000 */
[----:B------:R-:W-:-:S02]  /*2280*/  UIADD3 UR16, UR28, 0x200, URZ ;  /* 0x000002001c107890 */ /* 0x000fc4000fffe03f */
[----:B------:R-:W-:Y:S01]  /*2290*/  UIADD3 UR18, UR32, 0x400, URZ ;  /* 0x0000040020127890 */ /* 0x000fe2000fffe03f */
[----:B------:R-:W-:Y:S01]  /*22a0*/  UMOV UR19, 0x80000020 ;  /* 0x8000002000137882 */ /* 0x000fe20000000000 */
[----:B------:R-:W-:Y:S01]  /*22b0*/  UIADD3 UR22, UR32, 0x402, URZ ;  /* 0x0000040220167890 */ /* 0x000fe2000fffe03f */
[----:B------:R-:W-:Y:S01]  /*22c0*/  UMOV UR23, 0x80000020 ;  /* 0x8000002000177882 */ /* 0x000fe20000000000 */
[----:B------:R-:W-:Y:S01]  /*22d0*/  UIADD3 UR30, UR32, 0x680, URZ ;  /* 0x00000680201e7890 */ /* 0x000fe2000fffe03f */
[----:B------:R-:W-:Y:S01]  /*22e0*/  UMOV UR31, 0x80000020 ;  /* 0x80000020001f7882 */ /* 0x000fe20000000000 */
[----:B------:R-:W-:Y:S01]  /*22f0*/  UIADD3 UR57, UR56, -0x2, URZ ;  /* 0xfffffffe38397890 */ /* 0x000fe2000fffe03f */
        /* <DEDUP_REMOVED lines=54> */
[----:B------:R-:W-:Y:S01]  /*2660*/  UIMAD UR7, UR56, -0xa0, UR51 ;  /* 0xffffff60380778a4 */ /* 0x000fe2000f8e0233 */
        /* <DEDUP_REMOVED lines=30> */
[----:B------:R-:W-:Y:S01]  /*2850*/  ULDC UR10, c[0x0][0x988] ;  /* 0x00026200000a7ab9 */ /* 0x000fe20000000800 */
[----:B------:R-:W-:Y:S01]  /*2860*/  UMOV UR11, UR36 ;  /* 0x00000024000b7c82 */ /* 0x000fe20008000000 */
        /* <DEDUP_REMOVED lines=47> */
[----:B------:R-:W-:Y:S02]  /*2b60*/  ULDC UR6, c[0x0][0x448] ;  /* 0x0001120000067ab9 */ /* 0x000fe40000000800 */
[----:B------:R-:W-:-:S06]  /*2b70*/  UISETP.NE.AND UP0, UPT, UR6, 0x1, UPT ;  /* 0x000000010600788c */ /* 0x000fcc000bf05270 */
[----:B------:R-:W-:-:S05]  /*2b80*/  PLOP3.LUT P2, PT, PT, PT, UP0, 0x80, 0x0 ;  /* 0x000000000000781c */ /* 0x000fca0003f4f008 */
[----:B------:R-:W-:Y:S01]  /*2b90*/  @UP0 ULDC UR6, c[0x0][0x44c] ;  /* 0x0001130000060ab9 */ /* 0x000fe20000000800 */
[----:B------:R-:W-:Y:S01]  /*2ba0*/  @UP0 ULDC UR14, c[0x0][0x450] ;  /* 0x00011400000e0ab9 */ /* 0x000fe20000000800 */
        /* <DEDUP_REMOVED lines=20> */
[----:B------:R0:W1:Y:S01]  /*2cf0*/  MUFU.TANH R104, R88 ;  /* 0x0000005800687308 */ /* 0x0000620000002400 */
[----:B------:R-:W-:Y:S01]  /*2d00*/  UMOV UR23, 0x80000020 ;  /* 0x8000002000177882 */ /* 0x000fe20000000000 */
[C---:B------:R-:W-:Y:S01]  /*2d10*/  FMUL.FTZ R93, R0.reuse, R93 ;  /* 0x0000005d005d7220 */ /* 0x040fe20000410000 */
[C---:B------:R-:W-:Y:S01]  /*2d20*/  FMUL.FTZ R96, R0.reuse, R96 ;  /* 0x0000006000607220 */ /* 0x040fe20000410000 */
[C---:B------:R-:W-:Y:S01]  /*2d30*/  FMUL.FTZ R97, R0.reuse, R97 ;  /* 0x0000006100617220 */ /* 0x040fe20000410000 */
[C---:B------:R-:W-:Y:S01]  /*2d40*/  FMUL.FTZ R100, R0.reuse, R100 ;  /* 0x0000006400647220 */ /* 0x040fe20000410000 */
[C---:B------:R-:W-:Y:S01]  /*2d50*/  FMUL.FTZ R5, R0.reuse, R94 ;  /* 0x0000005e00057220 */ /* 0x040fe20000410000 */
[C---:B------:R-:W-:Y:S01]  /*2d60*/  FMUL.FTZ R10, R0.reuse, R102 ;  /* 0x00000066000a7220 */ /* 0x040fe20000410000 */
[----:B------:R-:W2:Y:S01]  /*2d70*/  MUFU.TANH R89, R89 ;  /* 0x0000005900597308 */ /* 0x000ea20000002400 */
[C---:B0-----:R-:W-:Y:S01]  /*2d80*/  FMUL.FTZ R88, R0.reuse, R101 ;  /* 0x0000006500587220 */ /* 0x041fe20000410000 */
[C---:B------:R-:W-:Y:S01]  /*2d90*/  FMUL.FTZ R3, R0.reuse, R90 ;  /* 0x0000005a00037220 */ /* 0x040fe20000410000 */
[C---:B------:R-:W-:Y:S01]  /*2da0*/  FMUL.FTZ R4, R0.reuse, R91 ;  /* 0x0000005b00047220 */ /* 0x040fe20000410000 */
[C---:B------:R-:W-:Y:S01]  /*2db0*/  FMUL.FTZ R7, R0.reuse, R98 ;  /* 0x0000006200077220 */ /* 0x040fe20000410000 */
[----:B------:R-:W-:-:S03]  /*2dc0*/  FMUL.FTZ R8, R0, R99 ;  /* 0x0000006300087220 */ /* 0x000fc60000410000 */
[----:B------:R-:W0:Y:S08]  /*2dd0*/  MUFU.TANH R92, R92 ;  /* 0x0000005c005c7308 */ /* 0x000e300000002400 */
[----:B------:R-:W3:Y:S08]  /*2de0*/  MUFU.TANH R93, R93 ;  /* 0x0000005d005d7308 */ /* 0x000ef00000002400 */
[----:B------:R-:W4:Y:S08]  /*2df0*/  MUFU.TANH R96, R96 ;  /* 0x0000006000607308 */ /* 0x000f300000002400 */
[----:B------:R-:W5:Y:S08]  /*2e00*/  MUFU.TANH R97, R97 ;  /* 0x0000006100617308 */ /* 0x000f700000002400 */
[----:B------:R-:W5:Y:S08]  /*2e10*/  MUFU.TANH R105, R100 ;  /* 0x0000006400697308 */ /* 0x000f700000002400 */
[----:B------:R-:W5:Y:S01]  /*2e20*/  MUFU.TANH R88, R88 ;  /* 0x0000005800587308 */ /* 0x000f620000002400 */
[----:B------:R-:W-:-:S02]  /*2e30*/  WARPGROUP.DEPBAR.LE gsb0, 0x0 ;  /* 0x00008000000079c5 */ /* 0x000fc40000010000 */
[----:B------:R-:W-:Y:S01]  /*2e40*/  WARPGROUP.ARRIVE ;  /* 0x00000000000079c5 */ /* 0x000fe20000000000 */
[C---:B------:R-:W-:Y:S01]  /*2e50*/  FMUL.FTZ R77, R0.reuse, R77 ;  /* 0x0000004d004d7220 */ /* 0x040fe20000410000 */
[C---:B------:R-:W-:Y:S01]  /*2e60*/  FMUL.FTZ R15, R0.reuse, R83 ;  /* 0x00000053000f7220 */ /* 0x040fe20000410000 */
[C---:B------:R-:W-:Y:S01]  /*2e70*/  FMUL.FTZ R20, R0.reuse, R82 ;  /* 0x0000005200147220 */ /* 0x040fe20000410000 */
[C---:B------:R-:W-:Y:S01]  /*2e80*/  FMUL.FTZ R14, R0.reuse, R79 ;  /* 0x0000004f000e7220 */ /* 0x040fe20000410000 */
[----:B------:R1:W-:Y:S01]  /*2e90*/  MUFU.TANH R95, R77 ;  /* 0x0000004d005f7308 */ /* 0x0003e20000002400 */
[----:B------:R-:W-:Y:S01]  /*2ea0*/  QGMMA.64x32x32.F32.E4M3.E4M3 R56, gdesc[UR20], R56, gsb0 ;  /* 0x00600000143879f3 */ /* 0x000fe20008000838 */
[----:B------:R-:W-:Y:S01]  /*2eb0*/  UIADD3 UR22, UR32, 0x682, URZ ;  /* 0x0000068220167890 */ /* 0x000fe2000fffe03f */
[----:B------:R-:W-:Y:S01]  /*2ec0*/  IMAD.U32 R82, RZ, RZ, UR7 ;  /* 0x00000007ff527e24 */ /* 0x000fe2000f8e00ff */
[----:B------:R-:W-:Y:S01]  /*2ed0*/  UMOV UR23, 0x80000020 ;  /* 0x8000002000177882 */ /* 0x000fe20000000000 */
[C---:B------:R-:W-:Y:S01]  /*2ee0*/  FMUL.FTZ R72, R0.reuse, R72 ;  /* 0x0000004800487220 */ /* 0x040fe20000410000 */
[C---:B------:R-:W-:Y:S01]  /*2ef0*/  FMUL.FTZ R73, R0.reuse, R73 ;  /* 0x0000004900497220 */ /* 0x040fe20000410000 */
[----:B------:R-:W-:Y:S01]  /*2f00*/  FMUL.FTZ R76, R0, R76 ;  /* 0x0000004c004c7220 */ /* 0x000fe20000410000 */
[----:B------:R-:W-:Y:S01]  /*2f10*/  IADD3 R82, -R17, 0xa0, R82 ;  /* 0x000000a011527810 */ /* 0x000fe20007ffe152 */
[----:B-1----:R-:W-:Y:S01]  /*2f20*/  VIADD R77, R18, UR36 ;  /* 0x00000024124d7c36 */ /* 0x002fe20008000000 */
[----:B------:R1:W5:Y:S01]  /*2f30*/  MUFU.TANH R91, R72 ;  /* 0x00000048005b7308 */ /* 0x0003620000002400 */
        /* <DEDUP_REMOVED lines=8> */
[C---:B-1----:R-:W-:Y:S01]  /*2fc0*/  FMUL.FTZ R72, R0.reuse, R87 ;  /* 0x0000005700487220 */ /* 0x042fe20000410000 */
[----:B------:R-:W-:-:S06]  /*2fd0*/  FMUL.FTZ R12, R0, R74 ;  /* 0x0000004a000c7220 */ /* 0x000fcc0000410000 */
[----:B------:R-:W1:Y:S08]  /*2fe0*/  MUFU.TANH R76, R76 ;  /* 0x0000004c004c7308 */ /* 0x000e700000002400 */
[----:B------:R-:W1:Y:S08]  /*2ff0*/  MUFU.TANH R99, R80 ;  /* 0x0000005000637308 */ /* 0x000e700000002400 */
[----:B------:R-:W1:Y:S08]  /*3000*/  MUFU.TANH R81, R81 ;  /* 0x0000005100517308 */ /* 0x000e700000002400 */
[----:B------:R-:W1:Y:S08]  /*3010*/  MUFU.TANH R101, R84 ;  /* 0x0000005400657308 */ /* 0x000e700000002400 */
[----:B------:R-:W1:Y:S01]  /*3020*/  MUFU.TANH R85, R85 ;  /* 0x0000005500557308 */ /* 0x000e620000002400 */
        /* <DEDUP_REMOVED lines=14> */
[----:B------:R0:W-:Y:S01]  /*3110*/  MUFU.TANH R103, R57 ;  /* 0x0000003900677308 */ /* 0x0001e20000002400 */
[----:B--2---:R-:W-:Y:S01]  /*3120*/  @P2 IMAD.HI.U32 R60, R77, UR6, RZ ;  /* 0x000000064d3c2c27 */ /* 0x004fe2000f8e00ff */
[----:B------:R-:W-:-:S04]  /*3130*/  @UP0 ULDC UR6, c[0x0][0x450] ;  /* 0x0001140000060ab9 */ /* 0x000fc80000000800 */
[----:B------:R-:W-:Y:S01]  /*3140*/  @P2 SHF.R.U32.HI R77, RZ, UR6, R60 ;  /* 0x00000006ff4d2c19 */ /* 0x000fe2000801163c */
[----:B------:R-:W-:Y:S01]  /*3150*/  UIMAD UR6, UR56, -0xa0, URZ ;  /* 0xffffff60380678a4 */ /* 0x000fe2000f8e023f */
[----:B------:R2:W-:Y:S01]  /*3160*/  MUFU.TANH R107, R61 ;  /* 0x0000003d006b7308 */ /* 0x0005e20000002400 */
[C---:B0-----:R-:W-:Y:S01]  /*3170*/  FMUL.FTZ R57, R0.reuse, R58 ;  /* 0x0000003a00397220 */ /* 0x041fe20000410000 */
[C---:B------:R-:W-:Y:S01]  /*3180*/  FMUL.FTZ R58, R0.reuse, R62 ;  /* 0x0000003e003a7220 */ /* 0x040fe20000410000 */
[----:B------:R-:W0:Y:S01]  /*3190*/  SHFL.IDX PT, R83, R77, RZ, 0x1c1f ;  /* 0x001c1fff4d537589 */ /* 0x000e2200000e0000 */
[C---:B------:R-:W-:Y:S01]  /*31a0*/  FMUL.FTZ R60, R0.reuse, R67 ;  /* 0x00000043003c7220 */ /* 0x040fe20000410000 */
[----:B------:R-:W-:Y:S01]  /*31b0*/  IMAD.U32 R62, RZ, RZ, UR6 ;  /* 0x00000006ff3e7e24 */ /* 0x000fe2000f8e00ff */
[----:B------:R-:W-:Y:S01]  /*31c0*/  @UP0 ULDC UR6, c[0x0][0x44c] ;  /* 0x0001130000060ab9 */ /* 0x000fe20000000800 */
[----:B------:R-:W1:Y:S01]  /*31d0*/  SHFL.IDX PT, R77, R77, 0x1, 0x1c1f ;  /* 0x003c1f004d4d7f89 */ /* 0x000e6200000e0000 */
[----:B------:R-:W-:Y:S01]  /*31e0*/  MUFU.TANH R108, R65 ;  /* 0x00000041006c7308 */ /* 0x000fe20000002400 */
[C---:B--2---:R-:W-:Y:S01]  /*31f0*/  FMUL.FTZ R61, R0.reuse, R66 ;  /* 0x00000042003d7220 */ /* 0x044fe20000410000 */
[----:B------:R-:W-:Y:S01]  /*3200*/  IMAD.U32 R66, RZ, RZ, UR52 ;  /* 0x00000034ff427e24 */ /* 0x000fe2000f8e00ff */
[----:B------:R-:W-:Y:S01]  /*3210*/  IADD3 R79, -R17, 0xa1, R62 ;  /* 0x000000a1114f7810 */ /* 0x000fe20007ffe13e */
[----:B------:R-:W-:Y:S01]  /*3220*/  FMUL.FTZ R62, R0, R71 ;  /* 0x00000047003e7220 */ /* 0x000fe20000410000 */
[----:B------:R-:W-:-:S02]  /*3230*/  UIMAD.WIDE.U32 UR6, UR36, UR6, URZ ;  /* 0x00000006240672a5 */ /* 0x000fc4000f8e003f */
[----:B------:R-:W-:Y:S01]  /*3240*/  IADD3 R79, -R66, UR51, R79 ;  /* 0x00000033424f7c10 */ /* 0x000fe2000fffe14f */
[----:B------:R2:W1:Y:S01]  /*3250*/  MUFU.TANH R87, R56 ;  /* 0x0000003800577308 */ /* 0x0004620000002400 */
[----:B------:R-:W-:-:S04]  /*3260*/  @UP0 USHF.R.U32.HI UR11, URZ, UR14, UR7 ;  /* 0x0000000e3f0b0299 */ /* 0x000fc80008011607 */
[----:B------:R-:W-:-:S03]  /*3270*/  UIADD3 UR6, UR11, UR51, -UR52 ;  /* 0x000000330b067290 */ /* 0x000fc6000fffe834 */
[----:B------:R-:W1:Y:S01]  /*3280*/  MUFU.TANH R64, R64 ;  /* 0x0000004000407308 */ /* 0x000e620000002400 */
[C---:B--2---:R-:W-:Y:S01]  /*3290*/  FMUL.FTZ R56, R0.reuse, R59 ;  /* 0x0000003b00387220 */ /* 0x044fe20000410000 */
[C---:B------:R-:W-:Y:S01]  /*32a0*/  FMUL.FTZ R59, R0.reuse, R63 ;  /* 0x0000003f003b7220 */ /* 0x040fe20000410000 */
[----:B0-----:R-:W-:Y:S01]  /*32b0*/  VIADDMNMX R83, R83, R79, R82, PT ;  /* 0x0000004f53537246 */ /* 0x001fe20003800152 */
[----:B------:R-:W-:Y:S01]  /*32c0*/  FMUL.FTZ R63, R0, R70 ;  /* 0x00000046003f7220 */ /* 0x000fe20000410000 */
[----:B------:R-:W-:Y:S02]  /*32d0*/  UIMAD.WIDE UR6, UR6, 0x66666667, URZ ;  /* 0x66666667060678a5 */ /* 0x000fe4000f8e023f */
[C---:B------:R-:W-:Y:S01]  /*32e0*/  ISETP.GT.AND P5, PT, R83.reuse, RZ, PT ;  /* 0x000000ff5300720c */ /* 0x040fe20003fa4270 */
[----:B------:R-:W0:Y:S01]  /*32f0*/  MUFU.TANH R109, R68 ;  /* 0x00000044006d7308 */ /* 0x000e220000002400 */
[C---:B------:R-:W-:Y:S01]  /*3300*/  ISETP.GT.AND P6, PT, R83.reuse, 0x1, PT ;  /* 0x000000015300780c */ /* 0x040fe20003fc4270 */
[----:B------:R-:W-:Y:S01]  /*3310*/  USHF.R.U32.HI UR6, URZ, 0x1f, UR7 ;  /* 0x0000001f3f067899 */ /* 0x000fe20008011607 */
[----:B------:R-:W-:-:S02]  /*3320*/  ISETP.GT.AND P3, PT, R83, 0x8, PT ;  /* 0x000000085300780c */ /* 0x000fc40003f64270 */
[----:B------:R-:W-:Y:S01]  /*3330*/  FSEL R102, R104, -INF , P5 ;  /* 0xff80000068667808 */ /* 0x000fe20002800000 */
[----:B------:R-:W-:Y:S01]  /*3340*/  ULEA.HI.SX32 UR6, UR7, UR6, 0x1a ;  /* 0x0000000607067291 */ /* 0x000fe2000f8fd23f */
[----:B------:R-:W-:Y:S01]  /*3350*/  FSEL R94, R89, -INF , P6 ;  /* 0xff800000595e7808 */ /* 0x000fe20003000000 */
[----:B------:R2:W0:Y:S01]  /*3360*/  MUFU.TANH R110, R69 ;  /* 0x00000045006e7308 */ /* 0x0004220000002400 */
[C---:B------:R-:W-:Y:S01]  /*3370*/  ISETP.GT.AND P4, PT, R83.reuse, 0x9, PT ;  /* 0x000000095300780c */ /* 0x040fe20003f84270 */
[----:B------:R-:W-:Y:S01]  /*3380*/  UISETP.LT.AND UP1, UPT, UR39, UR6, UPT ;  /* 0x000000062700728c */ /* 0x000fe2000bf21270 */
[----:B------:R-:W-:Y:S02]  /*3390*/  FSEL R92, R92, -INF , P3 ;  /* 0xff8000005c5c7808 */ /* 0x000fe40001800000 */
[----:B------:R-:W-:Y:S01]  /*33a0*/  FMNMX.FTZ R65, R102, R94, !PT ;  /* 0x0000005e66417209 */ /* 0x000fe20007810000 */
[----:B------:R-:W-:Y:S02]  /*33b0*/  WARPGROUP.DEPBAR.LE gsb0, 0x0 ;  /* 0x00008000000079c5 */ /* 0x000fe40000010000 */
[----:B------:R-:W-:Y:S01]  /*33c0*/  ISETP.GT.AND P5, PT, R83, 0x10, PT ;  /* 0x000000105300780c */ /* 0x000fe20003fa4270 */
[----:B------:R-:W-:Y:S01]  /*33d0*/  WARPGROUP.ARRIVE ;  /* 0x00000000000079c5 */ /* 0x000fe20000000000 */
[----:B---3--:R-:W-:Y:S01]  /*33e0*/  FSEL R90, R93, -INF , P4 ;  /* 0xff8000005d5a7808 */ /* 0x008fe20002000000 */
[----:B------:R-:W-:Y:S01]  /*33f0*/  FMUL.FTZ R40, R0, R40 ;  /* 0x0000002800287220 */ /* 0x000fe20000410000 */
[----:B------:R-:W-:Y:S01]  /*3400*/  FMNMX.FTZ R65, R92, R65, !PT ;  /* 0x000000415c417209 */ /* 0x000fe20007810000 */
[----:B------:R-:W-:Y:S01]  /*3410*/  FMUL.FTZ R41, R0, R41 ;  /* 0x0000002900297220 */ /* 0x000fe20000410000 */
[C---:B------:R-:W-:Y:S01]  /*3420*/  ISETP.GT.AND P3, PT, R83.reuse, 0x11, PT ;  /* 0x000000115300780c */ /* 0x040fe20003f64270 */
[----:B------:R-:W-:Y:S01]  /*3430*/  QGMMA.64x32x32.F32.E4M3.E4M3 R24, gdesc[UR20], R24, gsb0 ;  /* 0x00600000141879f3 */ /* 0x000fe20008000818 */
[----:B----4-:R-:W-:Y:S01]  /*3440*/  FSEL R100, R96, -INF , P5 ;  /* 0xff80000060647808 */ /* 0x010fe20002800000 */
[----:B------:R3:W4:Y:S01]  /*3450*/  MUFU.TANH R111, R40 ;  /* 0x00000028006f7308 */ /* 0x0007220000002400 */
[----:B------:R-:W-:Y:S01]  /*3460*/  FMNMX.FTZ R65, R90, R65, !PT ;  /* 0x000000415a417209 */ /* 0x000fe20007810000 */
[C---:B------:R-:W-:Y:S01]  /*3470*/  FMUL.FTZ R44, R0.reuse, R44 ;  /* 0x0000002c002c7220 */ /* 0x040fe20000410000 */
[----:B------:R-:W-:Y:S01]  /*3480*/  ISETP.GT.AND P4, PT, R83, 0x18, PT ;  /* 0x000000185300780c */ /* 0x000fe20003f84270 */
[C---:B------:R-:W-:Y:S01]  /*3490*/  FMUL.FTZ R53, R0.reuse, R53 ;  /* 0x0000003500357220 */ /* 0x040fe20000410000 */
[----:B-----5:R-:W-:Y:S01]  /*34a0*/  FSEL R98, R97, -INF , P3 ;  /* 0xff80000061627808 */ /* 0x020fe20001800000 */
[----:B------:R-:W-:Y:S01]  /*34b0*/  FMUL.FTZ R45, R0, R45 ;  /* 0x0000002d002d7220 */ /* 0x000fe20000410000 */
[----:B------:R-:W-:Y:S01]  /*34c0*/  FMNMX.FTZ R65, R100, R65, !PT ;  /* 0x0000004164417209 */ /* 0x000fe20007810000 */
[----:B------:R5:W4:Y:S01]  /*34d0*/  MUFU.TANH R89, R41 ;  /* 0x0000002900597308 */ /* 0x000b220000002400 */
[----:B------:R-:W-:Y:S01]  /*34e0*/  ISETP.GT.AND P3, PT, R83, 0x19, PT ;  /* 0x000000195300780c */ /* 0x000fe20003f64270 */
[C---:B------:R-:W-:Y:S01]  /*34f0*/  FMUL.FTZ R52, R0.reuse, R52 ;  /* 0x0000003400347220 */ /* 0x040fe20000410000 */
[----:B------:R-:W-:Y:S01]  /*3500*/  FSEL R96, R105, -INF , P4 ;  /* 0xff80000069607808 */ /* 0x000fe20002000000 */
[----:B------:R-:W-:Y:S01]  /*3510*/  FMUL.FTZ R48, R0, R48 ;  /* 0x0000003000307220 */ /* 0x000fe20000410000 */
[----:B------:R-:W-:Y:S01]  /*3520*/  FMNMX.FTZ R65, R98, R65, !PT ;  /* 0x0000004162417209 */ /* 0x000fe20007810000 */
[----:B------:R-:W-:Y:S01]  /*3530*/  FMUL.FTZ R49, R0, R49 ;  /* 0x0000003100317220 */ /* 0x000fe20000410000 */
[C---:B------:R-:W-:Y:S01]  /*3540*/  ISETP.GT.AND P4, PT, R83.reuse, 0x20, PT ;  /* 0x000000205300780c */ /* 0x040fe20003f84270 */
[----:B------:R-:W4:Y:S01]  /*3550*/  MUFU.TANH R93, R44 ;  /* 0x0000002c005d7308 */ /* 0x000f220000002400 */
[----:B------:R-:W-:Y:S01]  /*3560*/  FSEL R88, R88, -INF , P3 ;  /* 0xff80000058587808 */ /* 0x000fe20001800000 */
[----:B--2---:R-:W-:Y:S01]  /*3570*/  FMUL.FTZ R69, R0, R42 ;  /* 0x0000002a00457220 */ /* 0x004fe20000410000 */
[----:B------:R-:W-:Y:S01]  /*3580*/  FMNMX.FTZ R65, R96, R65, !PT ;  /* 0x0000004160417209 */ /* 0x000fe20007810000 */
[----:B------:R-:W-:Y:S01]  /*3590*/  USEL UR56, UR39, UR6, !UP1 ;  /* 0x0000000627387287 */ /* 0x000fe2000c800000 */
[----:B------:R-:W-:-:S02]  /*35a0*/  ISETP.GT.AND P3, PT, R83, 0x21, PT ;  /* 0x000000215300780c */ /* 0x000fc40003f64270 */
[----:B------:R-:W-:Y:S01]  /*35b0*/  FSEL R86, R91, -INF , P4 ;  /* 0xff8000005b567808 */ /* 0x000fe20002000000 */
[----:B------:R-:W2:Y:S01]  /*35c0*/  MUFU.TANH R45, R45 ;  /* 0x0000002d002d7308 */ /* 0x000ea20000002400 */
[----:B------:R-:W-:Y:S01]  /*35d0*/  FMNMX.FTZ R65, R88, R65, !PT ;  /* 0x0000004158417209 */ /* 0x000fe20007810000 */
[----:B------:R-:W-:Y:S01]  /*35e0*/  UISETP.GE.AND UP1, UPT, UR57, UR56, UPT ;  /* 0x000000383900728c */ /* 0x000fe2000bf26270 */
[----:B------:R-:W-:Y:S02]  /*35f0*/  ISETP.GT.AND P4, PT, R83, 0x28, PT ;  /* 0x000000285300780c */ /* 0x000fe40003f84270 */
[----:B------:R-:W-:Y:S01]  /*3600*/  FSEL R84, R73, -INF , P3 ;  /* 0xff80000049547808 */ /* 0x000fe20001800000 */
[----:B------:R-:W-:Y:S01]  /*3610*/  FMUL.FTZ R73, R0, R43 ;  /* 0x0000002b00497220 */ /* 0x000fe20000410000 */
[----:B------:R-:W-:Y:S01]  /*3620*/  FMNMX.FTZ R65, R86, R65, !PT ;  /* 0x0000004156417209 */ /* 0x000fe20007810000 */
[----:B------:R-:W2:Y:S01]  /*3630*/  MUFU.TANH R48, R48 ;  /* 0x0000003000307308 */ /* 0x000ea20000002400 */
[----:B------:R-:W-:-:S02]  /*3640*/  ISETP.GT.AND P3, PT, R83, 0x29, PT ;  /* 0x000000295300780c */ /* 0x000fc40003f64270 */
[----:B-1----:R-:W-:Y:S02]  /*3650*/  FSEL R80, R76, -INF , P4 ;  /* 0xff8000004c507808 */ /* 0x002fe40002000000 */
[----:B------:R-:W-:Y:S02]  /*3660*/  FMNMX.FTZ R65, R84, R65, !PT ;  /* 0x0000004154417209 */ /* 0x000fe40007810000 */
[----:B------:R-:W-:Y:S01]  /*3670*/  ISETP.GT.AND P4, PT, R83, 0x30, PT ;  /* 0x000000305300780c */ /* 0x000fe20003f84270 */
[----:B------:R-:W1:Y:S01]  /*3680*/  MUFU.TANH R91, R49 ;  /* 0x00000031005b7308 */ /* 0x000e620000002400 */
[----:B------:R-:W-:Y:S02]  /*3690*/  FSEL R78, R95, -INF , P3 ;  /* 0xff8000005f4e7808 */ /* 0x000fe40001800000 */
[----:B------:R-:W-:Y:S02]  /*36a0*/  FMNMX.FTZ R65, R80, R65, !PT ;  /* 0x0000004150417209 */ /* 0x000fe40007810000 */
[----:B------:R-:W-:-:S02]  /*36b0*/  ISETP.GT.AND P3, PT, R83, 0x31, PT ;  /* 0x000000315300780c */ /* 0x000fc40003f64270 */
[----:B------:R-:W-:Y:S01]  /*36c0*/  FSEL R76, R99, -INF , P4 ;  /* 0xff800000634c7808 */ /* 0x000fe20002000000 */
[----:B------:R-:W1:Y:S01]  /*36d0*/  MUFU.TANH R95, R52 ;  /* 0x00000034005f7308 */ /* 0x000e620000002400 */
[----:B------:R-:W-:Y:S01]  /*36e0*/  FMNMX.FTZ R65, R78, R65, !PT ;  /* 0x000000414e417209 */ /* 0x000fe20007810000 */
[----:B------:R-:W-:Y:S01]  /*36f0*/  FMUL.FTZ R99, R0, R51 ;  /* 0x0000003300637220 */ /* 0x000fe20000410000 */
[----:B------:R-:W-:Y:S02]  /*3700*/  ISETP.GT.AND P4, PT, R83, 0x38, PT ;  /* 0x000000385300780c */ /* 0x000fe40003f84270 */
[----:B------:R-:W-:Y:S02]  /*3710*/  FSEL R75, R81, -INF , P3 ;  /* 0xff800000514b7808 */ /* 0x000fe40001800000 */
[----:B---3--:R-:W-:Y:S01]  /*3720*/  FMNMX.FTZ R40, R76, R65, !PT ;  /* 0x000000414c287209 */ /* 0x008fe20007810000 */
[----:B------:R-:W3:Y:S01]  /*3730*/  MUFU.TANH R81, R53 ;  /* 0x0000003500517308 */ /* 0x000ee20000002400 */
[----:B------:R-:W-:Y:S01]  /*3740*/  ISETP.GT.AND P3, PT, R83, 0x39, PT ;  /* 0x000000395300780c */ /* 0x000fe20003f64270 */
[----:B------:R-:W-:-:S02]  /*3750*/  WARPGROUP.DEPBAR.LE gsb0, 0x0 ;  /* 0x00008000000079c5 */ /* 0x000fc40000010000 */
[----:B------:R-:W-:Y:S01]  /*3760*/  FSEL R74, R101, -INF , P4 ;  /* 0xff800000654a7808 */ /* 0x000fe20002000000 */
[C---:B------:R-:W-:Y:S01]  /*3770*/  FMUL.FTZ R24, R0.reuse, R24 ;  /* 0x0000001800187220 */ /* 0x040fe20000410000 */
[----:B-----5:R-:W-:Y:S01]  /*3780*/  FMNMX.FTZ R41, R75, R40, !PT ;  /* 0x000000284b297209 */ /* 0x020fe20007810000 */
[C---:B------:R-:W-:Y:S01]  /*3790*/  FMUL.FTZ R25, R0.reuse, R25 ;  /* 0x0000001900197220 */ /* 0x040fe20000410000 */
[----:B------:R-:W-:Y:S01]  /*37a0*/  ISETP.GT.AND P4, PT, R83, 0x40, PT ;  /* 0x000000405300780c */ /* 0x000fe20003f84270 */
[C---:B------:R-:W-:Y:S01]  /*37b0*/  FMUL.FTZ R29, R0.reuse, R29 ;  /* 0x0000001d001d7220 */ /* 0x040fe20000410000 */
[----:B------:R-:W-:Y:S01]  /*37c0*/  FSEL R71, R85, -INF , P3 ;  /* 0xff80000055477808 */ /* 0x000fe20001800000 */
[----:B------:R-:W-:Y:S01]  /*37d0*/  FMUL.FTZ R32, R0, R32 ;  /* 0x0000002000207220 */ /* 0x000fe20000410000 */
[----:B------:R-:W-:Y:S01]  /*37e0*/  FMNMX.FTZ R40, R74, R41, !PT ;  /* 0x000000294a287209 */ /* 0x000fe20007810000 */
[----:B------:R5:W3:Y:S01]  /*37f0*/  MUFU.TANH R85, R24 ;  /* 0x0000001800557308 */ /* 0x000ae20000002400 */
[----:B------:R-:W-:Y:S01]  /*3800*/  ISETP.GT.AND P3, PT, R83, 0x41, PT ;  /* 0x000000415300780c */ /* 0x000fe20003f64270 */
[C---:B------:R-:W-:Y:S01]  /*3810*/  FMUL.FTZ R33, R0.reuse, R33 ;  /* 0x0000002100217220 */ /* 0x040fe20000410000 */
[----:B------:R-:W-:Y:S01]  /*3820*/  FSEL R70, R87, -INF , P4 ;  /* 0xff80000057467808 */ /* 0x000fe20002000000 */
[----:B------:R-:W-:Y:S01]  /*3830*/  FMUL.FTZ R101, R0, R39 ;  /* 0x0000002700657220 */ /* 0x000fe20000410000 */
[----:B------:R-:W-:-:S02]  /*3840*/  FMNMX.FTZ R41, R71, R40, !PT ;  /* 0x0000002847297209 */ /* 0x000fc40007810000 */
[----:B------:R-:W-:Y:S01]  /*3850*/  ISETP.GT.AND P4, PT, R83, 0x48, PT ;  /* 0x000000485300780c */ /* 0x000fe20003f84270 */
[----:B------:R-:W3:Y:S01]  /*3860*/  MUFU.TANH R87, R25 ;  /* 0x0000001900577308 */ /* 0x000ee20000002400 */
[----:B------:R-:W-:Y:S01]  /*3870*/  FSEL R68, R103, -INF , P3 ;  /* 0xff80000067447808 */ /* 0x000fe20001800000 */
[----:B-----5:R-:W-:Y:S01]  /*3880*/  FMUL.FTZ R24, R0, R28 ;  /* 0x0000001c00187220 */ /* 0x020fe20000410000 */
[----:B------:R-:W-:Y:S01]  /*3890*/  FMNMX.FTZ R41, R70, R41, !PT ;  /* 0x0000002946297209 */ /* 0x000fe20007810000 */
[C---:B------:R-:W-:Y:S01]  /*38a0*/  FMUL.FTZ R103, R0.reuse, R54 ;  /* 0x0000003600677220 */ /* 0x040fe20000410000 */
[----:B------:R-:W-:Y:S01]  /*38b0*/  ISETP.GT.AND P3, PT, R83, 0x49, PT ;  /* 0x000000495300780c */ /* 0x000fe20003f64270 */
[----:B------:R-:W-:Y:S01]  /*38c0*/  FMUL.FTZ R54, R0, R35 ;  /* 0x0000002300367220 */ /* 0x000fe20000410000 */
[----:B------:R-:W-:Y:S01]  /*38d0*/  FSEL R67, R106, -INF , P4 ;  /* 0xff8000006a437808 */ /* 0x000fe20002000000 */
[----:B------:R-:W5:Y:S01]  /*38e0*/  MUFU.TANH R97, R24 ;  /* 0x0000001800617308 */ /* 0x000f620000002400 */
[----:B------:R-:W-:-:S02]  /*38f0*/  FMNMX.FTZ R40, R68, R41, !PT ;  /* 0x0000002944287209 */ /* 0x000fc40007810000 */
[----:B------:R-:W-:Y:S02]  /*3900*/  ISETP.GT.AND P4, PT, R83, 0x50, PT ;  /* 0x000000505300780c */ /* 0x000fe40003f84270 */
[----:B------:R-:W-:Y:S02]  /*3910*/  FSEL R66, R107, -INF , P3 ;  /* 0xff8000006b427808 */ /* 0x000fe40001800000 */
[----:B------:R-:W-:Y:S01]  /*3920*/  FMNMX.FTZ R41, R67, R40, !PT ;  /* 0x0000002843297209 */ /* 0x000fe20007810000 */
[----:B------:R-:W-:Y:S01]  /*3930*/  MUFU.TANH R3, R3 ;  /* 0x0000000300037308 */ /* 0x000fe20000002400 */
[----:B------:R-:W-:Y:S02]  /*3940*/  ISETP.GT.AND P3, PT, R83, 0x51, PT ;  /* 0x000000515300780c */ /* 0x000fe40003f64270 */
[----:B------:R-:W-:Y:S02]  /*3950*/  FSEL R65, R64, -INF , P4 ;  /* 0xff80000040417808 */ /* 0x000fe40002000000 */
[----:B------:R-:W-:-:S02]  /*3960*/  FMNMX.FTZ R40, R66, R41, !PT ;  /* 0x0000002942287209 */ /* 0x000fc40007810000 */
[----:B------:R-:W-:Y:S01]  /*3970*/  ISETP.GT.AND P4, PT, R83, 0x58, PT ;  /* 0x000000585300780c */ /* 0x000fe20003f84270 */
[----:B------:R-:W-:Y:S01]  /*3980*/  MUFU.TANH R4, R4 ;  /* 0x0000000400047308 */ /* 0x000fe20000002400 */
[----:B------:R-:W-:Y:S02]  /*3990*/  FSEL R64, R108, -INF , P3 ;  /* 0xff8000006c407808 */ /* 0x000fe40001800000 */
[----:B------:R-:W-:Y:S02]  /*39a0*/  FMNMX.FTZ R41, R65, R40, !PT ;  /* 0x0000002841297209 */ /* 0x000fe40007810000 */
[----:B------:R-:W-:Y:S02]  /*39b0*/  ISETP.GT.AND P3, PT, R83, 0x59, PT ;  /* 0x000000595300780c */ /* 0x000fe40003f64270 */
[----:B0-----:R-:W-:Y:S01]  /*39c0*/  FSEL R53, R109, -INF , P4 ;  /* 0xff8000006d357808 */ /* 0x001fe20002000000 */
[----:B------:R-:W-:Y:S01]  /*39d0*/  MUFU.TANH R5, R5 ;  /* 0x0000000500057308 */ /* 0x000fe20000002400 */
[----:B------:R-:W-:-:S02]  /*39e0*/  FMNMX.FTZ R40, R64, R41, !PT ;  /* 0x0000002940287209 */ /* 0x000fc40007810000 */
[----:B------:R-:W-:Y:S02]  /*39f0*/  ISETP.GT.AND P4, PT, R83, 0x60, PT ;  /* 0x000000605300780c */ /* 0x000fe40003f84270 */
[----:B------:R-:W-:Y:S02]  /*3a00*/  FSEL R52, R110, -INF , P3 ;  /* 0xff8000006e347808 */ /* 0x000fe40001800000 */
[----:B------:R-:W-:Y:S01]  /*3a10*/  FMNMX.FTZ R41, R53, R40, !PT ;  /* 0x0000002835297209 */ /* 0x000fe20007810000 */
[----:B------:R-:W-:Y:S01]  /*3a20*/  MUFU.TANH R6, R6 ;  /* 0x0000000600067308 */ /* 0x000fe20000002400 */
[----:B------:R-:W-:Y:S02]  /*3a30*/  ISETP.GT.AND P3, PT, R83, 0x61, PT ;  /* 0x000000615300780c */ /* 0x000fe40003f64270 */
[----:B----4-:R-:W-:Y:S02]  /*3a40*/  FSEL R49, R111, -INF , P4 ;  /* 0xff8000006f317808 */ /* 0x010fe40002000000 */
[----:B------:R-:W-:-:S02]  /*3a50*/  FMNMX.FTZ R28, R52, R41, !PT ;  /* 0x00000029341c7209 */ /* 0x000fc40007810000 */
[----:B------:R-:W-:Y:S01]  /*3a60*/  ISETP.GT.AND P4, PT, R83, 0x68, PT ;  /* 0x000000685300780c */ /* 0x000fe20003f84270 */
[----:B------:R-:W-:Y:S01]  /*3a70*/  MUFU.TANH R7, R7 ;  /* 0x0000000700077308 */ /* 0x000fe20000002400 */
[----:B------:R-:W-:Y:S02]  /*3a80*/  FSEL R44, R89, -INF , P3 ;  /* 0xff800000592c7808 */ /* 0x000fe40001800000 */
[----:B------:R-:W-:Y:S02]  /*3a90*/  FMNMX.FTZ R41, R49, R28, !PT ;  /* 0x0000001c31297209 */ /* 0x000fe40007810000 */
[----:B------:R-:W-:Y:S02]  /*3aa0*/  ISETP.GT.AND P3, PT, R83, 0x69, PT ;  /* 0x000000695300780c */ /* 0x000fe40003f64270 */
[----:B------:R-:W-:Y:S01]  /*3ab0*/  FSEL R28, R93, -INF , P4 ;  /* 0xff8000005d1c7808 */ /* 0x000fe20002000000 */
[----:B------:R-:W0:Y:S01]  /*3ac0*/  MUFU.TANH R89, R29 ;  /* 0x0000001d00597308 */ /* 0x000e220000002400 */
[----:B------:R-:W-:-:S02]  /*3ad0*/  FMNMX.FTZ R41, R44, R41, !PT ;  /* 0x000000292c297209 */ /* 0x000fc40007810000 */
[----:B------:R-:W-:Y:S02]  /*3ae0*/  ISETP.GT.AND P4, PT, R83, 0x70, PT ;  /* 0x000000705300780c */ /* 0x000fe40003f84270 */
[----:B--2---:R-:W-:Y:S02]  /*3af0*/  FSEL R40, R45, -INF , P3 ;  /* 0xff8000002d287808 */ /* 0x004fe40001800000 */
[----:B------:R-:W-:Y:S01]  /*3b00*/  FMNMX.FTZ R41, R28, R41, !PT ;  /* 0x000000291c297209 */ /* 0x000fe20007810000 */
[----:B------:R2:W4:Y:S01]  /*3b10*/  MUFU.TANH R93, R32 ;  /* 0x00000020005d7308 */ /* 0x0005220000002400 */
[----:B------:R-:W-:Y:S02]  /*3b20*/  ISETP.GT.AND P3, PT, R83, 0x71, PT ;  /* 0x000000715300780c */ /* 0x000fe40003f64270 */
[----:B------:R-:W-:Y:S02]  /*3b30*/  FSEL R48, R48, -INF , P4 ;  /* 0xff80000030307808 */ /* 0x000fe40002000000 */
[----:B------:R-:W-:-:S02]  /*3b40*/  FMNMX.FTZ R41, R40, R41, !PT ;  /* 0x0000002928297209 */ /* 0x000fc40007810000 */
[----:B------:R-:W-:Y:S01]  /*3b50*/  ISETP.GT.AND P4, PT, R83, 0x78, PT ;  /* 0x000000785300780c */ /* 0x000fe20003f84270 */
[----:B------:R-:W-:Y:S01]  /*3b60*/  MUFU.TANH R8, R8 ;  /* 0x0000000800087308 */ /* 0x000fe20000002400 */
[----:B-1----:R-:W-:Y:S01]  /*3b70*/  FSEL R43, R91, -INF , P3 ;  /* 0xff8000005b2b7808 */ /* 0x002fe20001800000 */
[----:B--2---:R-:W-:Y:S01]  /*3b80*/  FMUL.FTZ R32, R0, R37 ;  /* 0x0000002500207220 */ /* 0x004fe20000410000 */
[----:B------:R-:W-:Y:S02]  /*3b90*/  FMNMX.FTZ R24, R48, R41, !PT ;  /* 0x0000002930187209 */ /* 0x000fe40007810000 */
[----:B------:R-:W-:Y:S02]  /*3ba0*/  ISETP.GT.AND P3, PT, R83, 0x79, PT ;  /* 0x000000795300780c */ /* 0x000fe40003f64270 */
[----:B------:R-:W-:Y:S01]  /*3bb0*/  FSEL R42, R95, -INF , P4 ;  /* 0xff8000005f2a7808 */ /* 0x000fe20002000000 */
[----:B------:R1:W2:Y:S01]  /*3bc0*/  MUFU.TANH R91, R33 ;  /* 0x00000021005b7308 */ /* 0x0002a20000002400 */
[----:B------:R-:W-:Y:S01]  /*3bd0*/  FMNMX.FTZ R25, R43, R24, !PT ;  /* 0x000000182b197209 */ /* 0x000fe20007810000 */
[C---:B------:R-:W-:Y:S01]  /*3be0*/  FMUL.FTZ R24, R0.reuse, R36 ;  /* 0x0000002400187220 */ /* 0x040fe20000410000 */
[----:B------:R-:W-:Y:S01]  /*3bf0*/  ISETP.GT.AND P4, PT, R83, 0x80, PT ;  /* 0x000000805300780c */ /* 0x000fe20003f84270 */
[C---:B------:R-:W-:Y:S01]  /*3c00*/  FMUL.FTZ R95, R0.reuse, R27 ;  /* 0x0000001b005f7220 */ /* 0x040fe20000410000 */
[----:B---3--:R-:W-:Y:S01]  /*3c10*/  FSEL R29, R81, -INF , P3 ;  /* 0xff800000511d7808 */ /* 0x008fe20001800000 */
[----:B------:R-:W-:Y:S01]  /*3c20*/  FMUL.FTZ R81, R0, R46 ;  /* 0x0000002e00517220 */ /* 0x000fe20000410000 */
[----:B------:R-:W-:Y:S01]  /*3c30*/  FMNMX.FTZ R104, R42, R25, !PT ;  /* 0x000000192a687209 */ /* 0x000fe20007810000 */
[----:B------:R-:W-:Y:S01]  /*3c40*/  MUFU.TANH R10, R10 ;  /* 0x0000000a000a7308 */ /* 0x000fe20000002400 */
[----:B------:R-:W-:-:S02]  /*3c50*/  ISETP.GT.AND P3, PT, R83, 0x81, PT ;  /* 0x000000815300780c */ /* 0x000fc40003f64270 */
[----:B------:R-:W-:Y:S02]  /*3c60*/  FSEL R45, R85, -INF , P4 ;  /* 0xff800000552d7808 */ /* 0x000fe40002000000 */
[----:B------:R-:W-:Y:S02]  /*3c70*/  FMNMX.FTZ R104, R29, R104, !PT ;  /* 0x000000681d687209 */ /* 0x000fe40007810000 */
[----:B------:R-:W-:Y:S01]  /*3c80*/  ISETP.GT.AND P4, PT, R83, 0x88, PT ;  /* 0x000000885300780c */ /* 0x000fe20003f84270 */
[----:B------:R2:W3:Y:S01]  /*3c90*/  MUFU.TANH R85, R24 ;  /* 0x0000001800557308 */ /* 0x0004e20000002400 */
[----:B------:R-:W-:Y:S02]  /*3ca0*/  FSEL R41, R87, -INF , P3 ;  /* 0xff80000057297808 */ /* 0x000fe40001800000 */
[----:B------:R-:W-:Y:S02]  /*3cb0*/  FMNMX.FTZ R104, R45, R104, !PT ;  /* 0x000000682d687209 */ /* 0x000fe40007810000 */
[----:B------:R-:W-:-:S02]  /*3cc0*/  ISETP.GT.AND P3, PT, R83, 0x89, PT ;  /* 0x000000895300780c */ /* 0x000fc40003f64270 */
[----:B-----5:R-:W-:Y:S01]  /*3cd0*/  FSEL R36, R97, -INF , P4 ;  /* 0xff80000061247808 */ /* 0x020fe20002000000 */
[----:B------:R3:W5:Y:S01]  /*3ce0*/  MUFU.TANH R87, R32 ;  /* 0x0000002000577308 */ /* 0x0007620000002400 */
[----:B-1----:R-:W-:Y:S01]  /*3cf0*/  FMNMX.FTZ R33, R41, R104, !PT ;  /* 0x0000006829217209 */ /* 0x002fe20007810000 */
[----:B------:R-:W-:Y:S01]  /*3d00*/  FMUL.FTZ R97, R0, R30 ;  /* 0x0000001e00617220 */ /* 0x000fe20000410000 */
[----:B------:R-:W-:Y:S02]  /*3d10*/  ISETP.GT.AND P4, PT, R83, 0x90, PT ;  /* 0x000000905300780c */ /* 0x000fe40003f84270 */
[----:B0-----:R-:W-:Y:S02]  /*3d20*/  FSEL R25, R89, -INF , P3 ;  /* 0xff80000059197808 */ /* 0x001fe40001800000 */
[----:B------:R-:W-:Y:S01]  /*3d30*/  FMNMX.FTZ R104, R36, R33, !PT ;  /* 0x0000002124687209 */ /* 0x000fe20007810000 */
[----:B------:R-:W0:Y:S01]  /*3d40*/  MUFU.TANH R9, R9 ;  /* 0x0000000900097308 */ /* 0x000e220000002400 */
[----:B------:R-:W-:-:S02]  /*3d50*/  ISETP.GT.AND P3, PT, R83, 0x91, PT ;  /* 0x000000915300780c */ /* 0x000fc40003f64270 */
[----:B----4-:R-:W-:Y:S01]  /*3d60*/  FSEL R37, R93, -INF , P4 ;  /* 0xff8000005d257808 */ /* 0x010fe20002000000 */
[C---:B------:R-:W-:Y:S01]  /*3d70*/  FMUL.FTZ R93, R0.reuse, R38 ;  /* 0x00000026005d7220 */ /* 0x040fe20000410000 */
[----:B------:R-:W-:Y:S02]  /*3d80*/  FMNMX.FTZ R104, R25, R104, !PT ;  /* 0x0000006819687209 */ /* 0x000fe40007810000 */
[----:B------:R-:W-:Y:S01]  /*3d90*/  ISETP.GT.AND P4, PT, R83, 0x98, PT ;  /* 0x000000985300780c */ /* 0x000fe20003f84270 */
[----:B------:R-:W1:Y:S01]  /*3da0*/  MUFU.TANH R12, R12 ;  /* 0x0000000c000c7308 */ /* 0x000e620000002400 */
[----:B--2---:R-:W-:Y:S01]  /*3db0*/  FSEL R24, R91, -INF , P3 ;  /* 0xff8000005b187808 */ /* 0x004fe20001800000 */
[C---:B------:R-:W-:Y:S01]  /*3dc0*/  FMUL.FTZ R91, R0.reuse, R34 ;  /* 0x00000022005b7220 */ /* 0x040fe20000410000 */
[----:B------:R-:W-:Y:S01]  /*3dd0*/  FMNMX.FTZ R33, R37, R104, !PT ;  /* 0x0000006825217209 */ /* 0x000fe20007810000 */
[C---:B------:R-:W-:Y:S01]  /*3de0*/  FMUL.FTZ R104, R0.reuse, R50 ;  /* 0x0000003200687220 */ /* 0x040fe20000410000 */
[----:B------:R-:W-:Y:S01]  /*3df0*/  ISETP.GT.AND P3, PT, R83, 0x99, PT ;  /* 0x000000995300780c */ /* 0x000fe20003f64270 */
[C---:B------:R-:W-:Y:S01]  /*3e00*/  FMUL.FTZ R83, R0.reuse, R47 ;  /* 0x0000002f00537220 */ /* 0x040fe20000410000 */
[----:B---3--:R-:W-:Y:S01]  /*3e10*/  FSEL R32, R85, -INF , P4 ;  /* 0xff80000055207808 */ /* 0x008fe20002000000 */
[----:B------:R-:W-:Y:S01]  /*3e20*/  FMUL.FTZ R85, R0, R26 ;  /* 0x0000001a00557220 */ /* 0x000fe20000410000 */
[----:B------:R-:W-:Y:S01]  /*3e30*/  FMNMX.FTZ R47, R24, R33, !PT ;  /* 0x00000021182f7209 */ /* 0x000fe20007810000 */
[----:B------:R-:W2:Y:S01]  /*3e40*/  MUFU.TANH R11, R11 ;  /* 0x0000000b000b7308 */ /* 0x000ea20000002400 */
[----:B-----5:R-:W-:Y:S01]  /*3e50*/  FSEL R33, R87, -INF , P3 ;  /* 0xff80000057217808 */ /* 0x020fe20001800000 */
[----:B------:R-:W-:Y:S01]  /*3e60*/  FMUL.FTZ R87, R0, R55 ;  /* 0x0000003700577220 */ /* 0x000fe20000410000 */
[----:B------:R-:W-:Y:S01]  /*3e70*/  FMNMX.FTZ R46, R32, R47, !PT ;  /* 0x0000002f202e7209 */ /* 0x000fe20007810000 */
[----:B------:R-:W-:Y:S01]  /*3e80*/  FMUL.FTZ R55, R0, R31 ;  /* 0x0000001f00377220 */ /* 0x000fe20000410000 */
[----:B------:R-:W-:-:S02]  /*3e90*/  VIADDMNMX R82, R77, R79, R82, PT ;  /* 0x0000004f4d527246 */ /* 0x000fc40003800152 */
[----:B------:R-:W-:Y:S01]  /*3ea0*/  FMNMX.FTZ R46, R33, R46, !PT ;  /* 0x0000002e212e7209 */ /* 0x000fe20007810000 */
[----:B------:R-:W3:Y:S01]  /*3eb0*/  MUFU.TANH R13, R13 ;  /* 0x0000000d000d7308 */ /* 0x000ee20000002400 */
[C---:B------:R-:W-:Y:S02]  /*3ec0*/  ISETP.GT.AND P4, PT, R82.reuse, 0x1, PT ;  /* 0x000000015200780c */ /* 0x040fe40003f84270 */
[----:B------:R-:W-:Y:S01]  /*3ed0*/  ISETP.GT.AND P5, PT, R82, 0x8, PT ;  /* 0x000000085200780c */ /* 0x000fe20003fa4270 */
[----:B------:R-:W4:Y:S04]  /*3ee0*/  SHFL.BFLY PT, R47, R46, 0x2, 0x1f ;  /* 0x0c401f002e2f7f89 */ /* 0x000f2800000e0000 */
[----:B------:R-:W5:Y:S08]  /*3ef0*/  MUFU.TANH R14, R14 ;  /* 0x0000000e000e7308 */ /* 0x000f700000002400 */
[----:B------:R-:W5:Y:S08]  /*3f00*/  MUFU.TANH R20, R20 ;  /* 0x0000001400147308 */ /* 0x000f700000002400 */
[----:B------:R-:W5:Y:S01]  /*3f10*/  MUFU.TANH R15, R15 ;  /* 0x0000000f000f7308 */ /* 0x000f620000002400 */
[----:B----4-:R-:W-:-:S02]  /*3f20*/  FMNMX.FTZ R47, R46, R47, !PT ;  /* 0x0000002f2e2f7209 */ /* 0x010fc40007810000 */
[----:B------:R-:W-:-:S05]  /*3f30*/  FSEL R46, R5, -INF , P5 ;  /* 0xff800000052e7808 */ /* 0x000fca0002800000 */
[----:B------:R-:W4:Y:S01]  /*3f40*/  MUFU.TANH R21, R21 ;  /* 0x0000001500157308 */ /* 0x000f220000002400 */
[----:B------:R-:W0:Y:S07]  /*3f50*/  SHFL.BFLY PT, R26, R47, 0x1, 0x1f ;  /* 0x0c201f002f1a7f89 */ /* 0x000e2e00000e0000 */
[----:B------:R-:W4:Y:S08]  /*3f60*/  MUFU.TANH R72, R72 ;  /* 0x0000004800487308 */ /* 0x000f300000002400 */
[----:B------:R-:W4:Y:S08]  /*3f70*/  MUFU.TANH R57, R57 ;  /* 0x0000003900397308 */ /* 0x000f300000002400 */
[----:B------:R-:W4:Y:S01]  /*3f80*/  MUFU.TANH R56, R56 ;  /* 0x0000003800387308 */ /* 0x000f220000002400 */
[----:B0-----:R-:W-:Y:S01]  /*3f90*/  FMNMX.FTZ R89, R47, R26, !PT ;  /* 0x0000001a2f597209 */ /* 0x001fe20007810000 */
[----:B------:R-:W-:Y:S01]  /*3fa0*/  IMAD.U32 R26, RZ, RZ, UR10 ;  /* 0x0000000aff1a7e24 */ /* 0x000fe2000f8e00ff */
[----:B------:R-:W-:-:S02]  /*3fb0*/  FSEL R47, R4, -INF , P4 ;  /* 0xff800000042f7808 */ /* 0x000fc40002000000 */
[C---:B------:R-:W-:Y:S01]  /*3fc0*/  FSETP.NEU.FTZ.AND P3, PT, R89.reuse, -INF , PT ;  /* 0xff8000005900780b */ /* 0x040fe20003f7d000 */
[----:B------:R-:W-:-:S01]  /*3fd0*/  FFMA.FTZ R26, R89, R26, -8 ;  /* 0xc1000000591a7423 */ /* 0x000fc2000001001a */
[----:B------:R-:W-:Y:S01]  /*3fe0*/  ISETP.GT.AND P4, PT, R82, 0x10, PT ;  /* 0x000000105200780c */ /* 0x000fe20003f84270 */
[----:B------:R-:W0:Y:S03]  /*3ff0*/  MUFU.TANH R58, R58 ;  /* 0x0000003a003a7308 */ /* 0x000e260000002400 */
[----:B------:R-:W-:Y:S02]  /*4000*/  FSEL R39, R26, RZ, P3 ;  /* 0x000000ff1a277208 */ /* 0x000fe40001800000 */
[----:B------:R-:W-:Y:S02]  /*4010*/  ISETP.GT.AND P3, PT, R82, RZ, PT ;  /* 0x000000ff5200720c */ /* 0x000fe40003f64270 */
[----:B------:R-:W-:Y:S01]  /*4020*/  FSEL R7, R7, -INF , P4 ;  /* 0xff80000007077808 */ /* 0x000fe20002000000 */
[----:B------:R-:W0:Y:S01]  /*4030*/  MUFU.TANH R59, R59 ;  /* 0x0000003b003b7308 */ /* 0x000e220000002400 */
[----:B------:R-:W-:Y:S01]  /*4040*/  FSEL R38, R3, -INF , P3 ;  /* 0xff80000003267808 */ /* 0x000fe20001800000 */
[--C-:B------:R-:W-:Y:S01]  /*4050*/  FFMA.FTZ R4, R88, UR10, -R39.reuse ;  /* 0x0000000a58047c23 */ /* 0x100fe20008010827 */
[----:B------:R-:W-:Y:S01]  /*4060*/  ISETP.GT.AND P3, PT, R82, 0x9, PT ;  /* 0x000000095200780c */ /* 0x000fe20003f64270 */
[--C-:B------:R-:W-:Y:S01]  /*4070*/  FFMA.FTZ R26, R102, UR10, -R39.reuse ;  /* 0x0000000a661a7c23 */ /* 0x100fe20008010827 */
[----:B------:R-:W-:Y:S01]  /*4080*/  FMNMX.FTZ R5, R38, R47, !PT ;  /* 0x0000002f26057209 */ /* 0x000fe20007810000 */
[--C-:B------:R-:W-:Y:S01]  /*4090*/  FFMA.FTZ R27, R94, UR10, -R39.reuse ;  /* 0x0000000a5e1b7c23 */ /* 0x100fe20008010827 */
[----:B------:R-:W-:Y:S01]  /*40a0*/  FSEL R50, R6, -INF , P3 ;  /* 0xff80000006327808 */ /* 0x000fe20001800000 */
[----:B------:R-:W0:Y:S01]  /*40b0*/  MUFU.TANH R61, R61 ;  /* 0x0000003d003d7308 */ /* 0x000e220000002400 */
[----:B------:R-:W-:Y:S01]  /*40c0*/  FMNMX.FTZ R5, R46, R5, !PT ;  /* 0x000000052e057209 */ /* 0x000fe20007810000 */
[--C-:B------:R-:W-:Y:S01]  /*40d0*/  FFMA.FTZ R30, R92, UR10, -R39.reuse ;  /* 0x0000000a5c1e7c23 */ /* 0x100fe20008010827 */
[----:B------:R-:W-:Y:S01]  /*40e0*/  ISETP.GT.AND P3, PT, R82, 0x11, PT ;  /* 0x000000115200780c */ /* 0x000fe20003f64270 */
[--C-:B------:R-:W-:Y:S01]  /*40f0*/  FFMA.FTZ R35, R90, UR10, -R39.reuse ;  /* 0x0000000a5a237c23 */ /* 0x100fe20008010827 */
[----:B------:R-:W-:Y:S01]  /*4100*/  FMNMX.FTZ R6, R50, R5, !PT ;  /* 0x0000000532067209 */ /* 0x000fe20007810000 */
[--C-:B------:R-:W-:Y:S01]  /*4110*/  FFMA.FTZ R31, R100, UR10, -R39.reuse ;  /* 0x0000000a641f7c23 */ /* 0x100fe20008010827 */
[----:B------:R-:W-:Y:S01]  /*4120*/  ISETP.GT.AND P4, PT, R82, 0x18, PT ;  /* 0x000000185200780c */ /* 0x000fe20003f84270 */
[----:B------:R-:W0:Y:S01]  /*4130*/  MUFU.TANH R60, R60 ;  /* 0x0000003c003c7308 */ /* 0x000e220000002400 */
[----:B------:R-:W-:Y:S01]  /*4140*/  FSEL R51, R8, -INF , P3 ;  /* 0xff80000008337808 */ /* 0x000fe20001800000 */
[--C-:B------:R-:W-:Y:S01]  /*4150*/  FFMA.FTZ R34, R98, UR10, -R39.reuse ;  /* 0x0000000a62227c23 */ /* 0x100fe20008010827 */
[----:B------:R-:W-:Y:S01]  /*4160*/  FMNMX.FTZ R6, R7, R6, !PT ;  /* 0x0000000607067209 */ /* 0x000fe20007810000 */
[--C-:B------:R-:W-:Y:S01]  /*4170*/  FFMA.FTZ R3, R96, UR10, -R39.reuse ;  /* 0x0000000a60037c23 */ /* 0x100fe20008010827 */
[----:B------:R-:W-:Y:S01]  /*4180*/  ISETP.GT.AND P3, PT, R82, 0x19, PT ;  /* 0x000000195200780c */ /* 0x000fe20003f64270 */
[--C-:B------:R-:W-:Y:S01]  /*4190*/  FFMA.FTZ R5, R86, UR10, -R39.reuse ;  /* 0x0000000a56057c23 */ /* 0x100fe20008010827 */
[----:B------:R-:W-:Y:S01]  /*41a0*/  FSEL R10, R10, -INF , P4 ;  /* 0xff8000000a0a7808 */ /* 0x000fe20002000000 */
[----:B------:R-:W0:Y:S01]  /*41b0*/  MUFU.TANH R63, R63 ;  /* 0x0000003f003f7308 */ /* 0x000e220000002400 */
[----:B------:R-:W-:Y:S01]  /*41c0*/  FMNMX.FTZ R77, R51, R6, !PT ;  /* 0x00000006334d7209 */ /* 0x000fe20007810000 */
[--C-:B------:R-:W-:Y:S01]  /*41d0*/  FFMA.FTZ R6, R84, UR10, -R39.reuse ;  /* 0x0000000a54067c23 */ /* 0x100fe20008010827 */
[----:B------:R-:W-:Y:S01]  /*41e0*/  ISETP.GT.AND P4, PT, R82, 0x20, PT ;  /* 0x000000205200780c */ /* 0x000fe20003f84270 */
[--C-:B------:R-:W-:Y:S01]  /*41f0*/  FFMA.FTZ R84, R75, UR10, -R39.reuse ;  /* 0x0000000a4b547c23 */ /* 0x100fe20008010827 */
[----:B------:R-:W-:Y:S01]  /*4200*/  FSEL R9, R9, -INF , P3 ;  /* 0xff80000009097808 */ /* 0x000fe20001800000 */
[--C-:B------:R-:W-:Y:S01]  /*4210*/  FFMA.FTZ R67, R67, UR10, -R39.reuse ;  /* 0x0000000a43437c23 */ /* 0x100fe20008010827 */
[----:B------:R-:W-:Y:S01]  /*4220*/  FMNMX.FTZ R8, R10, R77, !PT ;  /* 0x0000004d0a087209 */ /* 0x000fe20007810000 */
[----:B------:R-:W0:Y:S01]  /*4230*/  MUFU.TANH R62, R62 ;  /* 0x0000003e003e7308 */ /* 0x000e220000002400 */
[----:B------:R-:W-:Y:S01]  /*4240*/  ISETP.GT.AND P3, PT, R82, 0x21, PT ;  /* 0x000000215200780c */ /* 0x000fe20003f64270 */
[--C-:B------:R-:W-:Y:S01]  /*4250*/  FFMA.FTZ R66, R66, UR10, -R39.reuse ;  /* 0x0000000a42427c23 */ /* 0x100fe20008010827 */
[----:B-1----:R-:W-:Y:S01]  /*4260*/  FSEL R12, R12, -INF , P4 ;  /* 0xff8000000c0c7808 */ /* 0x002fe20002000000 */
[--C-:B------:R-:W-:Y:S01]  /*4270*/  FFMA.FTZ R65, R65, UR10, -R39.reuse ;  /* 0x0000000a41417c23 */ /* 0x100fe20008010827 */
[----:B------:R-:W-:Y:S01]  /*4280*/  FMNMX.FTZ R79, R9, R8, !PT ;  /* 0x00000008094f7209 */ /* 0x000fe20007810000 */
[--C-:B------:R-:W-:Y:S01]  /*4290*/  FFMA.FTZ R8, R80, UR10, -R39.reuse ;  /* 0x0000000a50087c23 */ /* 0x100fe20008010827 */
[----:B------:R-:W-:Y:S01]  /*42a0*/  ISETP.GT.AND P4, PT, R82, 0x28, PT ;  /* 0x000000285200780c */ /* 0x000fe20003f84270 */
[----:B------:R-:W1:Y:S01]  /*42b0*/  MUFU.TANH R69, R69 ;  /* 0x0000004500457308 */ /* 0x000e620000002400 */
[----:B--2---:R-:W-:Y:S01]  /*42c0*/  FSEL R77, R11, -INF , P3 ;  /* 0xff8000000b4d7808 */ /* 0x004fe20001800000 */
[--C-:B------:R-:W-:Y:S01]  /*42d0*/  FFMA.FTZ R11, R78, UR10, -R39.reuse ;  /* 0x0000000a4e0b7c23 */ /* 0x100fe20008010827 */
[----:B------:R-:W-:Y:S01]  /*42e0*/  FMNMX.FTZ R80, R12, R79, !PT ;  /* 0x0000004f0c507209 */ /* 0x000fe20007810000 */
[--C-:B------:R-:W-:Y:S01]  /*42f0*/  FFMA.FTZ R64, R64, UR10, -R39.reuse ;  /* 0x0000000a40407c23 */ /* 0x100fe20008010827 */
[----:B------:R-:W-:Y:S01]  /*4300*/  ISETP.GT.AND P3, PT, R82, 0x29, PT ;  /* 0x000000295200780c */ /* 0x000fe20003f64270 */
[--C-:B------:R-:W-:Y:S01]  /*4310*/  FFMA.FTZ R53, R53, UR10, -R39.reuse ;  /* 0x0000000a35357c23 */ /* 0x100fe20008010827 */
[----:B---3--:R-:W-:Y:S01]  /*4320*/  FSEL R79, R13, -INF , P4 ;  /* 0xff8000000d4f7808 */ /* 0x008fe20002000000 */
[----:B------:R-:W2:Y:S01]  /*4330*/  MUFU.TANH R73, R73 ;  /* 0x0000004900497308 */ /* 0x000ea20000002400 */
[----:B------:R-:W-:Y:S01]  /*4340*/  FMNMX.FTZ R80, R77, R80, !PT ;  /* 0x000000504d507209 */ /* 0x000fe20007810000 */
[--C-:B------:R-:W-:Y:S01]  /*4350*/  FFMA.FTZ R52, R52, UR10, -R39.reuse ;  /* 0x0000000a34347c23 */ /* 0x100fe20008010827 */
[----:B------:R-:W-:Y:S01]  /*4360*/  ISETP.GT.AND P4, PT, R82, 0x30, PT ;  /* 0x000000305200780c */ /* 0x000fe20003f84270 */
[--C-:B------:R-:W-:Y:S01]  /*4370*/  FFMA.FTZ R49, R49, UR10, -R39.reuse ;  /* 0x0000000a31317c23 */ /* 0x100fe20008010827 */
[----:B-----5:R-:W-:Y:S01]  /*4380*/  FSEL R14, R14, -INF , P3 ;  /* 0xff8000000e0e7808 */ /* 0x020fe20001800000 */
[--C-:B------:R-:W-:Y:S01]  /*4390*/  FFMA.FTZ R44, R44, UR10, -R39.reuse ;  /* 0x0000000a2c2c7c23 */ /* 0x100fe20008010827 */
[----:B------:R-:W-:Y:S01]  /*43a0*/  FMNMX.FTZ R13, R79, R80, !PT ;  /* 0x000000504f0d7209 */ /* 0x000fe20007810000 */
[--C-:B------:R-:W-:Y:S01]  /*43b0*/  FFMA.FTZ R80, R76, UR10, -R39.reuse ;  /* 0x0000000a4c507c23 */ /* 0x100fe20008010827 */
[----:B------:R-:W-:Y:S01]  /*43c0*/  ISETP.GT.AND P3, PT, R82, 0x31, PT ;  /* 0x000000315200780c */ /* 0x000fe20003f64270 */
[----:B------:R-:W3:Y:S01]  /*43d0*/  MUFU.TANH R81, R81 ;  /* 0x0000005100517308 */ /* 0x000ee20000002400 */
[----:B------:R-:W-:Y:S01]  /*43e0*/  FSEL R78, R20, -INF , P4 ;  /* 0xff800000144e7808 */ /* 0x000fe20002000000 */
[--C-:B------:R-:W-:Y:S01]  /*43f0*/  FFMA.FTZ R28, R28, UR10, -R39.reuse ;  /* 0x0000000a1c1c7c23 */ /* 0x100fe20008010827 */
[----:B------:R-:W-:Y:S01]  /*4400*/  FMNMX.FTZ R13, R14, R13, !PT ;  /* 0x0000000d0e0d7209 */ /* 0x000fe20007810000 */
[--C-:B------:R-:W-:Y:S01]  /*4410*/  FFMA.FTZ R43, R43, UR10, -R39.reuse ;  /* 0x0000000a2b2b7c23 */ /* 0x100fe20008010827 */
[----:B------:R-:W-:Y:S01]  /*4420*/  ISETP.GT.AND P4, PT, R82, 0x38, PT ;  /* 0x000000385200780c */ /* 0x000fe20003f84270 */
[--C-:B------:R-:W-:Y:S01]  /*4430*/  FFMA.FTZ R42, R42, UR10, -R39.reuse ;  /* 0x0000000a2a2a7c23 */ /* 0x100fe20008010827 */
[----:B------:R-:W-:Y:S01]  /*4440*/  FSEL R15, R15, -INF , P3 ;  /* 0xff8000000f0f7808 */ /* 0x000fe20001800000 */
[----:B------:R-:W5:Y:S01]  /*4450*/  MUFU.TANH R83, R83 ;  /* 0x0000005300537308 */ /* 0x000f620000002400 */
[----:B------:R-:W-:Y:S01]  /*4460*/  FMNMX.FTZ R20, R78, R13, !PT ;  /* 0x0000000d4e147209 */ /* 0x000fe20007810000 */
[--C-:B------:R-:W-:Y:S01]  /*4470*/  FFMA.FTZ R36, R36, UR10, -R39.reuse ;  /* 0x0000000a24247c23 */ /* 0x100fe20008010827 */
[C---:B------:R-:W-:Y:S01]  /*4480*/  ISETP.GT.AND P3, PT, R82.reuse, 0x39, PT ;  /* 0x000000395200780c */ /* 0x040fe20003f64270 */
[--C-:B------:R-:W-:Y:S01]  /*4490*/  FFMA.FTZ R25, R25, UR10, -R39.reuse ;  /* 0x0000000a19197c23 */ /* 0x100fe20008010827 */
[----:B----4-:R-:W-:Y:S01]  /*44a0*/  FSEL R21, R21, -INF , P4 ;  /* 0xff80000015157808 */ /* 0x010fe20002000000 */
[--C-:B------:R-:W-:Y:S01]  /*44b0*/  FFMA.FTZ R37, R37, UR10, -R39.reuse ;  /* 0x0000000a25257c23 */ /* 0x100fe20008010827 */
[----:B------:R-:W-:Y:S01]  /*44c0*/  FMNMX.FTZ R20, R15, R20, !PT ;  /* 0x000000140f147209 */ /* 0x000fe20007810000 */
[----:B------:R4:W-:Y:S01]  /*44d0*/  MUFU.EX2 R13, R80 ;  /* 0x00000050000d7308 */ /* 0x0009e20000000800 */
[----:B------:R-:W-:Y:S01]  /*44e0*/  ISETP.GT.AND P4, PT, R82, 0x40, PT ;  /* 0x000000405200780c */ /* 0x000fe20003f84270 */
[--C-:B------:R-:W-:Y:S01]  /*44f0*/  FFMA.FTZ R24, R24, UR10, -R39.reuse ;  /* 0x0000000a18187c23 */ /* 0x100fe20008010827 */
[----:B------:R-:W-:Y:S01]  /*4500*/  FSEL R72, R72, -INF , P3 ;  /* 0xff80000048487808 */ /* 0x000fe20001800000 */
[--C-:B------:R-:W-:Y:S01]  /*4510*/  FFMA.FTZ R32, R32, UR10, -R39.reuse ;  /* 0x0000000a20207c23 */ /* 0x100fe20008010827 */
[----:B------:R-:W-:Y:S01]  /*4520*/  FMNMX.FTZ R75, R21, R20, !PT ;  /* 0x00000014154b7209 */ /* 0x000fe20007810000 */
[--C-:B------:R-:W-:Y:S01]  /*4530*/  FFMA.FTZ R33, R33, UR10, -R39.reuse ;  /* 0x0000000a21217c23 */ /* 0x100fe20008010827 */
[----:B------:R-:W-:Y:S01]  /*4540*/  ISETP.GT.AND P3, PT, R82, 0x41, PT ;  /* 0x000000415200780c */ /* 0x000fe20003f64270 */
[----:B------:R-:W5:Y:S01]  /*4550*/  MUFU.TANH R104, R104 ;  /* 0x0000006800687308 */ /* 0x000f620000002400 */
[----:B------:R-:W-:Y:S01]  /*4560*/  FSEL R57, R57, -INF , P4 ;  /* 0xff80000039397808 */ /* 0x000fe20002000000 */
[----:B----4-:R-:W-:Y:S01]  /*4570*/  FFMA.FTZ R80, R68, UR10, -R39 ;  /* 0x0000000a44507c23 */ /* 0x010fe20008010827 */
[----:B------:R-:W-:-:S02]  /*4580*/  FMNMX.FTZ R76, R72, R75, !PT ;  /* 0x0000004b484c7209 */ /* 0x000fc40007810000 */
[----:B------:R-:W-:Y:S02]  /*4590*/  ISETP.GT.AND P4, PT, R82, 0x48, PT ;  /* 0x000000485200780c */ /* 0x000fe40003f84270 */
[----:B------:R-:W-:Y:S01]  /*45a0*/  FSEL R75, R56, -INF , P3 ;  /* 0xff800000384b7808 */ /* 0x000fe20001800000 */
[----:B------:R-:W-:Y:S01]  /*45b0*/  FFMA.FTZ R56, R74, UR10, -R39 ;  /* 0x0000000a4a387c23 */ /* 0x000fe20008010827 */
[----:B------:R-:W-:Y:S01]  /*45c0*/  FMNMX.FTZ R76, R57, R76, !PT ;  /* 0x0000004c394c7209 */ /* 0x000fe20007810000 */
[----:B------:R-:W4:Y:S01]  /*45d0*/  MUFU.TANH R99, R99 ;  /* 0x0000006300637308 */ /* 0x000f220000002400 */
[----:B------:R-:W-:Y:S02]  /*45e0*/  ISETP.GT.AND P3, PT, R82, 0x49, PT ;  /* 0x000000495200780c */ /* 0x000fe40003f64270 */
[----:B0-----:R-:W-:Y:S02]  /*45f0*/  FSEL R58, R58, -INF , P4 ;  /* 0xff8000003a3a7808 */ /* 0x001fe40002000000 */
[----:B------:R-:W-:-:S02]  /*4600*/  FMNMX.FTZ R105, R75, R76, !PT ;  /* 0x0000004c4b697209 */ /* 0x000fc40007810000 */
[----:B------:R-:W-:Y:S01]  /*4610*/  ISETP.GT.AND P4, PT, R82, 0x50, PT ;  /* 0x000000505200780c */ /* 0x000fe20003f84270 */
[----:B------:R-:W0:Y:S01]  /*4620*/  MUFU.TANH R103, R103 ;  /* 0x0000006700677308 */ /* 0x000e220000002400 */
[----:B------:R-:W-:Y:S01]  /*4630*/  FSEL R74, R59, -INF , P3 ;  /* 0xff8000003b4a7808 */ /* 0x000fe20001800000 */
[----:B------:R-:W-:Y:S01]  /*4640*/  FFMA.FTZ R59, R71, UR10, -R39 ;  /* 0x0000000a473b7c23 */ /* 0x000fe20008010827 */
[----:B------:R-:W-:Y:S02]  /*4650*/  FMNMX.FTZ R105, R58, R105, !PT ;  /* 0x000000693a697209 */ /* 0x000fe40007810000 */
[----:B------:R-:W-:Y:S02]  /*4660*/  ISETP.GT.AND P3, PT, R82, 0x51, PT ;  /* 0x000000515200780c */ /* 0x000fe40003f64270 */
[----:B------:R-:W-:Y:S01]  /*4670*/  FSEL R61, R61, -INF , P4 ;  /* 0xff8000003d3d7808 */ /* 0x000fe20002000000 */
[----:B------:R-:W0:Y:S01]  /*4680*/  MUFU.TANH R87, R87 ;  /* 0x0000005700577308 */ /* 0x000e220000002400 */
[----:B------:R-:W-:-:S02]  /*4690*/  FMNMX.FTZ R76, R74, R105, !PT ;  /* 0x000000694a4c7209 */ /* 0x000fc40007810000 */
[----:B------:R-:W-:Y:S02]  /*46a0*/  ISETP.GT.AND P4, PT, R82, 0x58, PT ;  /* 0x000000585200780c */ /* 0x000fe40003f84270 */
[----:B------:R-:W-:Y:S01]  /*46b0*/  FSEL R71, R60, -INF , P3 ;  /* 0xff8000003c477808 */ /* 0x000fe20001800000 */
[----:B------:R-:W-:Y:S01]  /*46c0*/  FFMA.FTZ R60, R70, UR10, -R39 ;  /* 0x0000000a463c7c23 */ /* 0x000fe20008010827 */
[----:B------:R-:W-:Y:S01]  /*46d0*/  FMNMX.FTZ R76, R61, R76, !PT ;  /* 0x0000004c3d4c7209 */ /* 0x000fe20007810000 */
[----:B------:R-:W0:Y:S01]  /*46e0*/  MUFU.TANH R85, R85 ;  /* 0x0000005500557308 */ /* 0x000e220000002400 */
[----:B------:R-:W-:Y:S02]  /*46f0*/  ISETP.GT.AND P3, PT, R82, 0x59, PT ;  /* 0x000000595200780c */ /* 0x000fe40003f64270 */
[----:B------:R-:W-:Y:S02]  /*4700*/  FSEL R63, R63, -INF , P4 ;  /* 0xff8000003f3f7808 */ /* 0x000fe40002000000 */
[----:B------:R-:W-:-:S02]  /*4710*/  FMNMX.FTZ R76, R71, R76, !PT ;  /* 0x0000004c474c7209 */ /* 0x000fc40007810000 */
[----:B------:R-:W-:Y:S01]  /*4720*/  ISETP.GT.AND P4, PT, R82, 0x60, PT ;  /* 0x000000605200780c */ /* 0x000fe20003f84270 */
[----:B------:R-:W0:Y:S01]  /*4730*/  MUFU.TANH R95, R95 ;  /* 0x0000005f005f7308 */ /* 0x000e220000002400 */
[----:B------:R-:W-:Y:S02]  /*4740*/  FSEL R62, R62, -INF , P3 ;  /* 0xff8000003e3e7808 */ /* 0x000fe40001800000 */
[----:B------:R-:W-:Y:S02]  /*4750*/  FMNMX.FTZ R105, R63, R76, !PT ;  /* 0x0000004c3f697209 */ /* 0x000fe40007810000 */
[----:B------:R-:W-:Y:S02]  /*4760*/  ISETP.GT.AND P3, PT, R82, 0x61, PT ;  /* 0x000000615200780c */ /* 0x000fe40003f64270 */
[----:B-1----:R-:W-:Y:S01]  /*4770*/  FSEL R68, R69, -INF , P4 ;  /* 0xff80000045447808 */ /* 0x002fe20002000000 */
[----:B------:R-:W1:Y:S01]  /*4780*/  MUFU.TANH R97, R97 ;  /* 0x0000006100617308 */ /* 0x000e620000002400 */
[----:B------:R-:W-:-:S02]  /*4790*/  FMNMX.FTZ R105, R62, R105, !PT ;  /* 0x000000693e697209 */ /* 0x000fc40007810000 */
[----:B------:R-:W-:Y:S02]  /*47a0*/  ISETP.GT.AND P4, PT, R82, 0x68, PT ;  /* 0x000000685200780c */ /* 0x000fe40003f84270 */
[----:B--2---:R-:W-:Y:S02]  /*47b0*/  FSEL R73, R73, -INF , P3 ;  /* 0xff80000049497808 */ /* 0x004fe40001800000 */
[----:B------:R-:W-:Y:S01]  /*47c0*/  FMNMX.FTZ R70, R68, R105, !PT ;  /* 0x0000006944467209 */ /* 0x000fe20007810000 */
[----:B------:R-:W2:Y:S01]  /*47d0*/  MUFU.TANH R55, R55 ;  /* 0x0000003700377308 */ /* 0x000ea20000002400 */
[----:B------:R-:W-:Y:S02]  /*47e0*/  ISETP.GT.AND P3, PT, R82, 0x69, PT ;  /* 0x000000695200780c */ /* 0x000fe40003f64270 */
[----:B---3--:R-:W-:Y:S02]  /*47f0*/  FSEL R81, R81, -INF , P4 ;  /* 0xff80000051517808 */ /* 0x008fe40002000000 */
[----:B------:R-:W-:-:S02]  /*4800*/  FMNMX.FTZ R70, R73, R70, !PT ;  /* 0x0000004649467209 */ /* 0x000fc40007810000 */
[C---:B------:R-:W-:Y:S01]  /*4810*/  ISETP.GT.AND P4, PT, R82.reuse, 0x70, PT ;  /* 0x000000705200780c */ /* 0x040fe20003f84270 */
[----:B------:R-:W3:Y:S01]  /*4820*/  MUFU.TANH R91, R91 ;  /* 0x0000005b005b7308 */ /* 0x000ee20000002400 */
[----:B-----5:R-:W-:Y:S02]  /*4830*/  FSEL R83, R83, -INF , P3 ;  /* 0xff80000053537808 */ /* 0x020fe40001800000 */
[----:B------:R-:W-:Y:S02]  /*4840*/  FMNMX.FTZ R70, R81, R70, !PT ;  /* 0x0000004651467209 */ /* 0x000fe40007810000 */
[----:B------:R-:W-:Y:S02]  /*4850*/  ISETP.GT.AND P3, PT, R82, 0x71, PT ;  /* 0x000000715200780c */ /* 0x000fe40003f64270 */
[----:B------:R-:W-:Y:S01]  /*4860*/  FSEL R104, R104, -INF , P4 ;  /* 0xff80000068687808 */ /* 0x000fe20002000000 */
[----:B------:R-:W5:Y:S01]  /*4870*/  MUFU.TANH R54, R54 ;  /* 0x0000003600367308 */ /* 0x000f620000002400 */
[----:B------:R-:W-:-:S02]  /*4880*/  FMNMX.FTZ R105, R83, R70, !PT ;  /* 0x0000004653697209 */ /* 0x000fc40007810000 */
[----:B------:R-:W-:Y:S02]  /*4890*/  ISETP.GT.AND P4, PT, R82, 0x78, PT ;  /* 0x000000785200780c */ /* 0x000fe40003f84270 */
[----:B----4-:R-:W-:Y:S02]  /*48a0*/  FSEL R99, R99, -INF , P3 ;  /* 0xff80000063637808 */ /* 0x010fe40001800000 */
[----:B------:R-:W-:Y:S01]  /*48b0*/  FMNMX.FTZ R70, R104, R105, !PT ;  /* 0x0000006968467209 */ /* 0x000fe20007810000 */
[----:B------:R-:W4:Y:S01]  /*48c0*/  MUFU.TANH R93, R93 ;  /* 0x0000005d005d7308 */ /* 0x000f220000002400 */
[----:B------:R-:W-:Y:S02]  /*48d0*/  ISETP.GT.AND P3, PT, R82, 0x79, PT ;  /* 0x000000795200780c */ /* 0x000fe40003f64270 */
[----:B0-----:R-:W-:Y:S02]  /*48e0*/  FSEL R103, R103, -INF , P4 ;  /* 0xff80000067677808 */ /* 0x001fe40002000000 */
[----:B------:R-:W-:-:S02]  /*48f0*/  FMNMX.FTZ R70, R99, R70, !PT ;  /* 0x0000004663467209 */ /* 0x000fc40007810000 */
[C---:B------:R-:W-:Y:S01]  /*4900*/  ISETP.GT.AND P4, PT, R82.reuse, 0x80, PT ;  /* 0x000000805200780c */ /* 0x040fe20003f84270 */
[----:B------:R-:W0:Y:S01]  /*4910*/  MUFU.TANH R101, R101 ;  /* 0x0000006500657308 */ /* 0x000e220000002400 */
[----:B------:R-:W-:Y:S02]  /*4920*/  FSEL R87, R87, -INF , P3 ;  /* 0xff80000057577808 */ /* 0x000fe40001800000 */
[----:B------:R-:W-:Y:S02]  /*4930*/  FMNMX.FTZ R70, R103, R70, !PT ;  /* 0x0000004667467209 */ /* 0x000fe40007810000 */
[----:B------:R-:W-:Y:S02]  /*4940*/  ISETP.GT.AND P3, PT, R82, 0x81, PT ;  /* 0x000000815200780c */ /* 0x000fe40003f64270 */
[----:B------:R-:W-:Y:S01]  /*4950*/  FSEL R85, R85, -INF , P4 ;  /* 0xff80000055557808 */ /* 0x000fe20002000000 */
[----:B------:R-:W-:Y:S01]  /*4960*/  MUFU.EX2 R69, R80 ;  /* 0x0000005000457308 */ /* 0x000fe20000000800 */
[----:B------:R-:W-:-:S02]  /*4970*/  FMNMX.FTZ R70, R87, R70, !PT ;  /* 0x0000004657467209 */ /* 0x000fc40007810000 */
[C---:B------:R-:W-:Y:S02]  /*4980*/  ISETP.GT.AND P4, PT, R82.reuse, 0x88, PT ;  /* 0x000000885200780c */ /* 0x040fe40003f84270 */
[----:B------:R-:W-:Y:S02]  /*4990*/  FSEL R95, R95, -INF , P3 ;  /* 0xff8000005f5f7808 */ /* 0x000fe40001800000 */
[----:B------:R-:W-:Y:S01]  /*49a0*/  FMNMX.FTZ R70, R85, R70, !PT ;  /* 0x0000004655467209 */ /* 0x000fe20007810000 */
[----:B------:R-:W-:Y:S01]  /*49b0*/  MUFU.EX2 R26, R26 ;  /* 0x0000001a001a7308 */ /* 0x000fe20000000800 */
[----:B------:R-:W-:Y:S02]  /*49c0*/  ISETP.GT.AND P3, PT, R82, 0x89, PT ;  /* 0x000000895200780c */ /* 0x000fe40003f64270 */
[----:B-1----:R-:W-:Y:S02]  /*49d0*/  FSEL R97, R97, -INF , P4 ;  /* 0xff80000061617808 */ /* 0x002fe40002000000 */
[----:B------:R-:W-:-:S02]  /*49e0*/  FMNMX.FTZ R70, R95, R70, !PT ;  /* 0x000000465f467209 */ /* 0x000fc40007810000 */
[C---:B------:R-:W-:Y:S01]  /*49f0*/  ISETP.GT.AND P4, PT, R82.reuse, 0x90, PT ;  /* 0x000000905200780c */ /* 0x040fe20003f84270 */
[----:B------:R-:W-:Y:S01]  /*4a00*/  MUFU.EX2 R27, R27 ;  /* 0x0000001b001b7308 */ /* 0x000fe20000000800 */
[----:B--2---:R-:W-:Y:S02]  /*4a10*/  FSEL R55, R55, -INF , P3 ;  /* 0xff80000037377808 */ /* 0x004fe40001800000 */
[----:B------:R-:W-:Y:S02]  /*4a20*/  FMNMX.FTZ R70, R97, R70, !PT ;  /* 0x0000004661467209 */ /* 0x000fe40007810000 */
[----:B------:R-:W-:Y:S02]  /*4a30*/  ISETP.GT.AND P3, PT, R82, 0x91, PT ;  /* 0x000000915200780c */ /* 0x000fe40003f64270 */
[----:B---3--:R-:W-:Y:S01]  /*4a40*/  FSEL R91, R91, -INF , P4 ;  /* 0xff8000005b5b7808 */ /* 0x008fe20002000000 */
[----:B------:R-:W-:Y:S01]  /*4a50*/  MUFU.EX2 R30, R30 ;  /* 0x0000001e001e7308 */ /* 0x000fe20000000800 */
[----:B------:R-:W-:-:S02]  /*4a60*/  FMNMX.FTZ R70, R55, R70, !PT ;  /* 0x0000004637467209 */ /* 0x000fc40007810000 */
[----:B------:R-:W-:Y:S02]  /*4a70*/  ISETP.GT.AND P4, PT, R82, 0x98, PT ;  /* 0x000000985200780c */ /* 0x000fe40003f84270 */
[----:B-----5:R-:W-:Y:S02]  /*4a80*/  FSEL R54, R54, -INF , P3 ;  /* 0xff80000036367808 */ /* 0x020fe40001800000 */
[----:B------:R-:W-:Y:S01]  /*4a90*/  FMNMX.FTZ R105, R91, R70, !PT ;  /* 0x000000465b697209 */ /* 0x000fe20007810000 */
[----:B------:R-:W1:Y:S01]  /*4aa0*/  MUFU.EX2 R35, R35 ;  /* 0x0000002300237308 */ /* 0x000e620000000800 */
[----:B------:R-:W-:Y:S01]  /*4ab0*/  ISETP.GT.AND P3, PT, R82, 0x99, PT ;  /* 0x000000995200780c */ /* 0x000fe20003f64270 */
[--C-:B------:R-:W-:Y:S01]  /*4ac0*/  FFMA.FTZ R82, R29, UR10, -R39.reuse ;  /* 0x0000000a1d527c23 */ /* 0x100fe20008010827 */
[----:B----4-:R-:W-:Y:S01]  /*4ad0*/  FSEL R93, R93, -INF , P4 ;  /* 0xff8000005d5d7808 */ /* 0x010fe20002000000 */
[----:B------:R-:W-:Y:S01]  /*4ae0*/  FFMA.FTZ R29, R45, UR10, -R39 ;  /* 0x0000000a2d1d7c23 */ /* 0x000fe20008010827 */
[----:B------:R-:W-:-:S02]  /*4af0*/  FMNMX.FTZ R76, R54, R105, !PT ;  /* 0x00000069364c7209 */ /* 0x000fc40007810000 */
[----:B0-----:R-:W-:Y:S01]  /*4b00*/  FSEL R70, R101, -INF , P3 ;  /* 0xff80000065467808 */ /* 0x001fe20001800000 */
[----:B------:R-:W-:Y:S01]  /*4b10*/  MUFU.EX2 R31, R31 ;  /* 0x0000001f001f7308 */ /* 0x000fe20000000800 */
[----:B------:R-:W-:-:S04]  /*4b20*/  FMNMX.FTZ R101, R93, R76, !PT ;  /* 0x0000004c5d657209 */ /* 0x000fc80007810000 */
[----:B------:R-:W-:Y:S01]  /*4b30*/  FMNMX.FTZ R76, R70, R101, !PT ;  /* 0x00000065464c7209 */ /* 0x000fe20007810000 */
[----:B------:R-:W-:-:S01]  /*4b40*/  FFMA.FTZ R101, R40, UR10, -R39 ;  /* 0x0000000a28657c23 */ /* 0x000fc20008010827 */
[--C-:B------:R-:W-:Y:S01]  /*4b50*/  FFMA.FTZ R40, R48, UR10, -R39.reuse ;  /* 0x0000000a30287c23 */ /* 0x100fe20008010827 */
[----:B------:R-:W-:-:S01]  /*4b60*/  FFMA.FTZ R48, R41, UR10, -R39 ;  /* 0x0000000a29307c23 */ /* 0x000fc20008010827 */
[----:B------:R-:W-:Y:S01]  /*4b70*/  IMAD.U32 R41, RZ, RZ, UR10 ;  /* 0x0000000aff297e24 */ /* 0x000fe2000f8e00ff */
[----:B------:R-:W0:Y:S01]  /*4b80*/  SHFL.BFLY PT, R105, R76, 0x2, 0x1f ;  /* 0x0c401f004c697f89 */ /* 0x000e2200000e0000 */
[----:B------:R-:W-:Y:S01]  /*4b90*/  MUFU.EX2 R34, R34 ;  /* 0x0000002200227308 */ /* 0x000fe20000000800 */
[----:B-1----:R-:W-:-:S04]  /*4ba0*/  F2FP.SATFINITE.E4M3.F32.PACK_AB_MERGE_C R184, R35, R30, RZ ;  /* 0x0000001e23b8723e */ /* 0x002fc800048070ff */
[----:B------:R-:W-:-:S03]  /*4bb0*/  F2FP.SATFINITE.E4M3.F32.PACK_AB_MERGE_C R184, R27, R26, R184 ;  /* 0x0000001a1bb8723e */ /* 0x000fc600048070b8 */
[----:B------:R-:W-:Y:S08]  /*4bc0*/  MUFU.EX2 R3, R3 ;  /* 0x0000000300037308 */ /* 0x000ff00000000800 */
[----:B------:R-:W1:Y:S01]  /*4bd0*/  MUFU.EX2 R4, R4 ;  /* 0x0000000400047308 */ /* 0x000e620000000800 */
[----:B0-----:R-:W-:-:S07]  /*4be0*/  FMNMX.FTZ R80, R76, R105, !PT ;  /* 0x000000694c507209 */ /* 0x001fce0007810000 */
[----:B------:R-:W-:Y:S01]  /*4bf0*/  MUFU.EX2 R5, R5 ;  /* 0x0000000500057308 */ /* 0x000fe20000000800 */
[----:B------:R-:W0:Y:S07]  /*4c00*/  SHFL.BFLY PT, R45, R80, 0x1, 0x1f ;  /* 0x0c201f00502d7f89 */ /* 0x000e2e00000e0000 */
[----:B------:R2:W-:Y:S01]  /*4c10*/  MUFU.EX2 R105, R82 ;  /* 0x0000005200697308 */ /* 0x0005e20000000800 */
[----:B-1----:R-:W-:-:S04]  /*4c20*/  F2FP.SATFINITE.E4M3.F32.PACK_AB_MERGE_C R186, R4, R3, RZ ;  /* 0x0000000304ba723e */ /* 0x002fc800048070ff */
[----:B------:R-:W-:-:S03]  /*4c30*/  F2FP.SATFINITE.E4M3.F32.PACK_AB_MERGE_C R186, R34, R31, R186 ;  /* 0x0000001f22ba723e */ /* 0x000fc600048070ba */
[----:B------:R-:W-:Y:S08]  /*4c40*/  MUFU.EX2 R6, R6 ;  /* 0x0000000600067308 */ /* 0x000ff00000000800 */
[----:B------:R-:W-:Y:S01]  /*4c50*/  MUFU.EX2 R8, R8 ;  /* 0x0000000800087308 */ /* 0x000fe20000000800 */
[----:B0-----:R-:W-:-:S04]  /*4c60*/  FMNMX.FTZ R88, R80, R45, !PT ;  /* 0x0000002d50587209 */ /* 0x001fc80007810000 */
        /* <DEDUP_REMOVED lines=14> */
[----:B--2---:R-:W-:-:S01]  /*4d50*/  FFMA.FTZ R82, R9, UR10, -R76 ;  /* 0x0000000a09527c23 */ /* 0x004fc2000801084c */
        /* <DEDUP_REMOVED lines=14> */
[----:B------:R1:W-:Y:S01]  /*4e40*/  MUFU.EX2 R47, R41 ;  /* 0x00000029002f7308 */ /* 0x0003e20000000800 */
        /* <DEDUP_REMOVED lines=8> */
[----:B-1----:R-:W-:-:S01]  /*4ed0*/  FFMA.FTZ R41, R14, UR10, -R76 ;  /* 0x0000000a0e297c23 */ /* 0x002fc2000801084c */
[----:B0-----:R-:W-:Y:S01]  /*4ee0*/  FADD.FTZ R78, R38, R39 ;  /* 0x00000027264e7221 */ /* 0x001fe20000010000 */
[----:B------:R-:W-:-:S01]  /*4ef0*/  FFMA.FTZ R14, R57, UR10, -R76 ;  /* 0x0000000a390e7c23 */ /* 0x000fc2000801084c */
[--C-:B------:R-:W-:Y:S01]  /*4f00*/  FFMA.FTZ R97, R97, UR10, -R76.reuse ;  /* 0x0000000a61617c23 */ /* 0x100fe2000801084c */
[----:B------:R-:W-:-:S01]  /*4f10*/  FFMA.FTZ R55, R55, UR10, -R76 ;  /* 0x0000000a37377c23 */ /* 0x000fc2000801084c */
[--C-:B------:R-:W-:Y:S01]  /*4f20*/  FFMA.FTZ R91, R91, UR10, -R76.reuse ;  /* 0x0000000a5b5b7c23 */ /* 0x100fe2000801084c */
[----:B------:R-:W-:-:S01]  /*4f30*/  FFMA.FTZ R54, R54, UR10, -R76 ;  /* 0x0000000a36367c23 */ /* 0x000fc2000801084c */
[----:B------:R-:W0:Y:S01]  /*4f40*/  MUFU.EX2 R7, R7 ;  /* 0x0000000700077308 */ /* 0x000e220000000800 */
[----:B--2---:R-:W-:-:S01]  /*4f50*/  FFMA.FTZ R50, R71, UR10, -R76 ;  /* 0x0000000a47327c23 */ /* 0x004fc2000801084c */
[--C-:B------:R-:W-:Y:S01]  /*4f60*/  FFMA.FTZ R93, R93, UR10, -R76.reuse ;  /* 0x0000000a5d5d7c23 */ /* 0x100fe2000801084c */
[----:B------:R-:W-:-:S05]  /*4f70*/  FFMA.FTZ R70, R70, UR10, -R76 ;  /* 0x0000000a46467c23 */ /* 0x000fca000801084c */
[----:B------:R1:W-:Y:S01]  /*4f80*/  MUFU.EX2 R51, R45 ;  /* 0x0000002d00337308 */ /* 0x0003e20000000800 */
[----:B---3--:R-:W-:-:S04]  /*4f90*/  F2FP.SATFINITE.E4M3.F32.PACK_AB_MERGE_C R185, R80, R47, RZ ;  /* 0x0000002f50b9723e */ /* 0x008fc800048070ff */
[----:B------:R-:W-:Y:S02]  /*4fa0*/  F2FP.SATFINITE.E4M3.F32.PACK_AB_MERGE_C R185, R39, R38, R185 ;  /* 0x0000002627b9723e */ /* 0x000fe400048070b9 */
[----:B------:R-:W-:Y:S01]  /*4fb0*/  CS2R R38, SRZ ;  /* 0x0000000000267805 */ /* 0x000fe2000001ff00 */
[----:B------:R-:W2:Y:S01]  /*4fc0*/  MUFU.EX2 R46, R46 ;  /* 0x0000002e002e7308 */ /* 0x000ea20000000800 */
[----:B-1----:R-:W-:-:S07]  /*4fd0*/  FADD.FTZ R45, R26, R27 ;  /* 0x0000001b1a2d7221 */ /* 0x002fce0000010000 */
[----:B------:R1:W-:Y:S08]  /*4fe0*/  MUFU.EX2 R77, R21 ;  /* 0x00000015004d7308 */ /* 0x0003f00000000800 */
[----:B------:R3:W-:Y:S01]  /*4ff0*/  MUFU.EX2 R57, R74 ;  /* 0x0000004a00397308 */ /* 0x0007e20000000800 */
[----:B-1----:R-:W-:-:S01]  /*5000*/  FFMA.FTZ R21, R61, UR10, -R76 ;  /* 0x0000000a3d157c23 */ /* 0x002fc2000801084c */
[----:B------:R-:W-:-:S04]  /*5010*/  FADD.FTZ R61, R47, R78 ;  /* 0x0000004e2f3d7221 */ /* 0x000fc80000010000 */
[----:B------:R-:W-:Y:S02]  /*5020*/  FADD.FTZ R78, R80, R61 ;  /* 0x0000003d504e7221 */ /* 0x000fe40000010000 */
[----:B------:R-:W1:Y:S01]  /*5030*/  MUFU.EX2 R82, R82 ;  /* 0x0000005200527308 */ /* 0x000e620000000800 */
[----:B---3--:R-:W-:-:S01]  /*5040*/  FADD.FTZ R74, R30, R45 ;  /* 0x0000002d1e4a7221 */ /* 0x008fc20000010000 */
[----:B0-----:R-:W-:Y:S01]  /*5050*/  FADD.FTZ R71, R7, R78 ;  /* 0x0000004e07477221 */ /* 0x001fe20000010000 */
[----:B------:R-:W-:Y:S02]  /*5060*/  @!P0 PRMT R45, RZ, 0x654, R2 ;  /* 0x00000654ff2d8816 */ /* 0x000fe40000000002 */
[----:B------:R-:W-:Y:S01]  /*5070*/  FADD.FTZ R74, R35, R74 ;  /* 0x0000004a234a7221 */ /* 0x000fe20000010000 */
[----:B--2---:R-:W-:-:S01]  /*5080*/  FADD.FTZ R78, R46, R71 ;  /* 0x000000472e4e7221 */ /* 0x004fc20000010000 */
[----:B------:R0:W-:Y:S01]  /*5090*/  @!P0 SYNCS.ARRIVE.TRANS64.RED.A1T0 RZ, [R45+URZ], RZ ;  /* 0x000000ff2dff89a7 */ /* 0x0001e2000810043f */
[----:B------:R-:W2:Y:S01]  /*50a0*/  MUFU.EX2 R9, R9 ;  /* 0x0000000900097308 */ /* 0x000ea20000000800 */
[----:B------:R-:W-:-:S01]  /*50b0*/  FADD.FTZ R61, R31, R74 ;  /* 0x0000004a1f3d7221 */ /* 0x000fc20000010000 */
[----:B------:R-:W-:-:S03]  /*50c0*/  FADD.FTZ R71, R51, R78 ;  /* 0x0000004e33477221 */ /* 0x000fc60000010000 */
[----:B------:R-:W-:Y:S01]  /*50d0*/  FADD.FTZ R74, R34, R61 ;  /* 0x0000003d224a7221 */ /* 0x000fe20000010000 */
[----:B0-----:R-:W-:-:S02]  /*50e0*/  FFMA.FTZ R45, R73, UR10, -R76 ;  /* 0x0000000a492d7c23 */ /* 0x001fc4000801084c */
[----:B------:R-:W0:Y:S01]  /*50f0*/  MUFU.EX2 R10, R10 ;  /* 0x0000000a000a7308 */ /* 0x000e220000000800 */
[----:B------:R-:W-:-:S01]  /*5100*/  FADD.FTZ R61, R3, R74 ;  /* 0x0000004a033d7221 */ /* 0x000fc20000010000 */
[C---:B-1----:R-:W-:Y:S01]  /*5110*/  FADD.FTZ R74, R82.reuse, R71 ;  /* 0x00000047524a7221 */ /* 0x042fe20000010000 */
[----:B------:R-:W-:-:S04]  /*5120*/  F2FP.SATFINITE.E4M3.F32.PACK_AB_MERGE_C R51, R82, R51, RZ ;  /* 0x000000335233723e */ /* 0x000fc800048070ff */
[----:B------:R-:W-:Y:S01]  /*5130*/  F2FP.SATFINITE.E4M3.F32.PACK_AB_MERGE_C R187, R46, R7, R51 ;  /* 0x000000072ebb723e */ /* 0x000fe20004807033 */
[----:B------:R-:W1:Y:S01]  /*5140*/  MUFU.EX2 R79, R79 ;  /* 0x0000004f004f7308 */ /* 0x000e620000000800 */
[----:B--2---:R-:W-:-:S01]  /*5150*/  FADD.FTZ R71, R9, R74 ;  /* 0x0000004a09477221 */ /* 0x004fc20000010000 */
[----:B------:R-:W-:-:S06]  /*5160*/  CS2R R46, SRZ ;  /* 0x00000000002e7805 */ /* 0x000fcc000001ff00 */
[----:B------:R2:W-:Y:S01]  /*5170*/  MUFU.EX2 R2, R68 ;  /* 0x0000004400027308 */ /* 0x0005e20000000800 */
[----:B0-----:R-:W-:-:S07]  /*5180*/  FADD.FTZ R74, R10, R71 ;  /* 0x000000470a4a7221 */ /* 0x001fce0000010000 */
[----:B------:R0:W3:Y:S01]  /*5190*/  MUFU.EX2 R84, R41 ;  /* 0x0000002900547308 */ /* 0x0000e20000000800 */
[----:B--2---:R-:W-:-:S04]  /*51a0*/  FADD.FTZ R68, R4, R61 ;  /* 0x0000003d04447221 */ /* 0x004fc80000010000 */
[----:B------:R-:W-:-:S03]  /*51b0*/  FADD.FTZ R61, R5, R68 ;  /* 0x00000044053d7221 */ /* 0x000fc60000010000 */
[----:B------:R-:W2:Y:S01]  /*51c0*/  MUFU.EX2 R12, R12 ;  /* 0x0000000c000c7308 */ /* 0x000ea20000000800 */
[----:B------:R-:W-:-:S01]  /*51d0*/  FADD.FTZ R61, R6, R61 ;  /* 0x0000003d063d7221 */ /* 0x000fc20000010000 */
[----:B0-----:R-:W-:-:S03]  /*51e0*/  FFMA.FTZ R41, R75, UR10, -R76 ;  /* 0x0000000a4b297c23 */ /* 0x001fc6000801084c */
[----:B------:R-:W-:Y:S01]  /*51f0*/  FADD.FTZ R78, R8, R61 ;  /* 0x0000003d084e7221 */ /* 0x000fe20000010000 */
[----:B-1----:R-:W-:-:S02]  /*5200*/  FADD.FTZ R61, R79, R74 ;  /* 0x0000004a4f3d7221 */ /* 0x002fc40000010000 */
[----:B------:R-:W0:Y:S01]  /*5210*/  MUFU.EX2 R15, R15 ;  /* 0x0000000f000f7308 */ /* 0x000e220000000800 */
[----:B------:R-:W-:-:S01]  /*5220*/  FADD.FTZ R78, R11, R78 ;  /* 0x0000004e0b4e7221 */ /* 0x000fc20000010000 */
[C---:B---3--:R-:W-:Y:S01]  /*5230*/  FADD.FTZ R61, R84.reuse, R61 ;  /* 0x0000003d543d7221 */ /* 0x048fe20000010000 */
[----:B------:R-:W-:Y:S02]  /*5240*/  F2FP.SATFINITE.E4M3.F32.PACK_AB_MERGE_C R79, R84, R79, RZ ;  /* 0x0000004f544f723e */ /* 0x000fe400048070ff */
[----:B------:R-:W-:Y:S02]  /*5250*/  FADD.FTZ R71, R13, R78 ;  /* 0x0000004e0d477221 */ /* 0x000fe40000010000 */
[----:B------:R-:W-:Y:S01]  /*5260*/  F2FP.SATFINITE.E4M3.F32.PACK_AB_MERGE_C R181, R10, R9, R79 ;  /* 0x000000090ab5723e */ /* 0x000fe2000480704f */
[----:B------:R-:W1:Y:S01]  /*5270*/  MUFU.EX2 R56, R56 ;  /* 0x0000003800387308 */ /* 0x000e620000000800 */
[----:B--2---:R-:W-:-:S01]  /*5280*/  FADD.FTZ R74, R12, R61 ;  /* 0x0000003d0c4a7221 */ /* 0x004fc20000010000 */
[----:B------:R-:W-:-:S06]  /*5290*/  FADD.FTZ R71, R20, R71 ;  /* 0x0000004714477221 */ /* 0x000fcc0000010000 */
[----:B------:R-:W2:Y:S01]  /*52a0*/  MUFU.EX2 R59, R59 ;  /* 0x0000003b003b7308 */ /* 0x000ea20000000800 */
[----:B0-----:R-:W-:-:S04]  /*52b0*/  FADD.FTZ R74, R15, R74 ;  /* 0x0000004a0f4a7221 */ /* 0x001fc80000010000 */
[----:B------:R-:W-:Y:S01]  /*52c0*/  FADD.FTZ R61, R77, R74 ;  /* 0x0000004a4d3d7221 */ /* 0x000fe20000010000 */
[----:B------:R-:W-:Y:S02]  /*52d0*/  CS2R R74, SRZ ;  /* 0x00000000004a7805 */ /* 0x000fe4000001ff00 */
[----:B------:R-:W0:Y:S01]  /*52e0*/  MUFU.EX2 R72, R72 ;  /* 0x0000004800487308 */ /* 0x000e220000000800 */
[----:B-1----:R-:W-:-:S07]  /*52f0*/  FADD.FTZ R78, R56, R71 ;  /* 0x00000047384e7221 */ /* 0x002fce0000010000 */
[----:B------:R-:W1:Y:S01]  /*5300*/  MUFU.EX2 R60, R60 ;  /* 0x0000003c003c7308 */ /* 0x000e620000000800 */
[----:B--2---:R-:W-:-:S01]  /*5310*/  FADD.FTZ R35, R59, R78 ;  /* 0x0000004e3b237221 */ /* 0x004fc20000010000 */
[----:B------:R-:W-:Y:S02]  /*5320*/  F2FP.SATFINITE.E4M3.F32.PACK_AB_MERGE_C R56, R59, R56, RZ ;  /* 0x000000383b38723e */ /* 0x000fe400048070ff */
[----:B------:R-:W-:Y:S02]  /*5330*/  CS2R R78, SRZ ;  /* 0x00000000004e7805 */ /* 0x000fe4000001ff00 */
[----:B------:R-:W-:Y:S02]  /*5340*/  F2FP.SATFINITE.E4M3.F32.PACK_AB_MERGE_C R182, R20, R13, R56 ;  /* 0x0000000d14b6723e */ /* 0x000fe40004807038 */
[----:B------:R-:W2:Y:S01]  /*5350*/  MUFU.EX2 R14, R14 ;  /* 0x0000000e000e7308 */ /* 0x000ea20000000800 */
[----:B0-----:R-:W-:-:S01]  /*5360*/  FADD.FTZ R61, R72, R61 ;  /* 0x0000003d483d7221 */ /* 0x001fc20000010000 */
[----:B------:R-:W-:-:S02]  /*5370*/  F2FP.SATFINITE.E4M3.F32.PACK_AB_MERGE_C R72, R72, R77, RZ ;  /* 0x0000004d4848723e */ /* 0x000fc400048070ff */
[----:B------:R-:W-:Y:S02]  /*5380*/  CS2R R76, SRZ ;  /* 0x00000000004c7805 */ /* 0x000fe4000001ff00 */
[----:B------:R-:W-:Y:S02]  /*5390*/  F2FP.SATFINITE.E4M3.F32.PACK_AB_MERGE_C R183, R15, R12, R72 ;  /* 0x0000000c0fb7723e */ /* 0x000fe40004807048 */
[----:B------:R-:W-:Y:S01]  /*53a0*/  CS2R R72, SRZ ;  /* 0x0000000000487805 */ /* 0x000fe2000001ff00 */
[----:B------:R-:W0:Y:S01]  /*53b0*/  MUFU.EX2 R41, R41 ;  /* 0x0000002900297308 */ /* 0x000e220000000800 */
[----:B-1----:R-:W-:-:S01]  /*53c0*/  FADD.FTZ R30, R60, R35 ;  /* 0x000000233c1e7221 */ /* 0x002fc20000010000 */
[----:B------:R-:W-:-:S03]  /*53d0*/  F2FP.SATFINITE.E4M3.F32.PACK_AB_MERGE_C R35, R11, R8, RZ ;  /* 0x000000080b23723e */ /* 0x000fc600048070ff */
[----:B------:R-:W-:Y:S01]  /*53e0*/  FADD.FTZ R30, R69, R30 ;  /* 0x0000001e451e7221 */ /* 0x000fe20000010000 */
[----:B------:R-:W-:Y:S02]  /*53f0*/  F2FP.SATFINITE.E4M3.F32.PACK_AB_MERGE_C R180, R6, R5, R35 ;  /* 0x0000000506b4723e */ /* 0x000fe40004807023 */
[----:B------:R-:W-:Y:S01]  /*5400*/  CS2R R34, SRZ ;  /* 0x0000000000227805 */ /* 0x000fe2000001ff00 */
[----:B------:R-:W1:Y:S01]  /*5410*/  MUFU.EX2 R67, R67 ;  /* 0x0000004300437308 */ /* 0x000e620000000800 */
[----:B--2---:R-:W-:-:S07]  /*5420*/  FADD.FTZ R4, R14, R61 ;  /* 0x0000003d0e047221 */ /* 0x004fce0000010000 */
        /* <DEDUP_REMOVED lines=8> */
[----:B------:R-:W-:Y:S01]  /*54b0*/  CS2R R58, SRZ ;  /* 0x00000000003a7805 */ /* 0x000fe2000001ff00 */
[----:B------:R-:W2:Y:S01]  /*54c0*/  MUFU.EX2 R21, R21 ;  /* 0x0000001500157308 */ /* 0x000ea20000000800 */
[----:B0-----:R-:W-:-:S01]  /*54d0*/  FADD.FTZ R30, R66, R11 ;  /* 0x0000000b421e7221 */ /* 0x001fc20000010000 */
[----:B------:R-:W-:Y:S02]  /*54e0*/  F2FP.SATFINITE.E4M3.F32.PACK_AB_MERGE_C R66, R66, R67, RZ ;  /* 0x000000434242723e */ /* 0x000fe400048070ff */
[----:B------:R-:W-:Y:S02]  /*54f0*/  F2FP.SATFINITE.E4M3.F32.PACK_AB_MERGE_C R177, R41, R14, R57 ;  /* 0x0000000e29b1723e */ /* 0x000fe40004807039 */
[----:B------:R-:W-:-:S02]  /*5500*/  CS2R R56, SRZ ;  /* 0x0000000000387805 */ /* 0x000fc4000001ff00 */
[----:B------:R-:W-:Y:S02]  /*5510*/  F2FP.SATFINITE.E4M3.F32.PACK_AB_MERGE_C R176, R69, R60, R66 ;  /* 0x0000003c45b0723e */ /* 0x000fe40004807042 */
[----:B------:R-:W-:Y:S01]  /*5520*/  CS2R R60, SRZ ;  /* 0x00000000003c7805 */ /* 0x000fe2000001ff00 */
[----:B------:R-:W0:Y:S01]  /*5530*/  MUFU.EX2 R64, R64 ;  /* 0x0000004000407308 */ /* 0x000e220000000800 */
[----:B-1----:R-:W-:-:S01]  /*5540*/  FADD.FTZ R3, R65, R30 ;  /* 0x0000001e41037221 */ /* 0x002fc20000010000 */
[----:B------:R-:W-:-:S06]  /*5550*/  CS2R R66, SRZ ;  /* 0x0000000000427805 */ /* 0x000fcc000001ff00 */
        /* <DEDUP_REMOVED lines=11> */
[C---:B-1----:R-:W-:Y:S01]  /*5610*/  F2FP.SATFINITE.E4M3.F32.PACK_AB_MERGE_C R53, R52.reuse, R53, RZ ;  /* 0x000000353435723e */ /* 0x042fe200048070ff */
[----:B------:R-:W-:-:S03]  /*5620*/  FADD.FTZ R52, R52, R3 ;  /* 0x0000000334347221 */ /* 0x000fc60000010000 */
[----:B------:R-:W-:Y:S02]  /*5630*/  F2FP.SATFINITE.E4M3.F32.PACK_AB_MERGE_C R178, R64, R65, R53 ;  /* 0x0000004140b2723e */ /* 0x000fe40004807035 */
[----:B------:R-:W-:Y:S01]  /*5640*/  CS2R R64, SRZ ;  /* 0x0000000000407805 */ /* 0x000fe2000001ff00 */
[----:B------:R-:W1:Y:S01]  /*5650*/  MUFU.EX2 R44, R44 ;  /* 0x0000002c002c7308 */ /* 0x000e620000000800 */
[----:B--2---:R-:W-:-:S01]  /*5660*/  FADD.FTZ R11, R62, R11 ;  /* 0x0000000b3e0b7221 */ /* 0x004fc20000010000 */
[----:B------:R-:W-:-:S03]  /*5670*/  F2FP.SATFINITE.E4M3.F32.PACK_AB_MERGE_C R63, R62, R63, RZ ;  /* 0x0000003f3e3f723e */ /* 0x000fc600048070ff */
[----:B------:R-:W-:Y:S01]  /*5680*/  FADD.FTZ R26, R2, R11 ;  /* 0x0000000b021a7221 */ /* 0x000fe20000010000 */
[----:B------:R-:W-:Y:S02]  /*5690*/  F2FP.SATFINITE.E4M3.F32.PACK_AB_MERGE_C R179, R50, R21, R63 ;  /* 0x0000001532b3723e */ /* 0x000fe4000480703f */
[----:B------:R-:W-:Y:S01]  /*56a0*/  CS2R R50, SRZ ;  /* 0x0000000000327805 */ /* 0x000fe2000001ff00 */
[----:B------:R-:W2:Y:S01]  /*56b0*/  MUFU.EX2 R45, R45 ;  /* 0x0000002d002d7308 */ /* 0x000ea20000000800 */
[----:B0-----:R-:W-:-:S01]  /*56c0*/  FADD.FTZ R3, R49, R52 ;  /* 0x0000003431037221 */ /* 0x001fc20000010000 */
[----:B------:R-:W-:Y:S02]  /*56d0*/  CS2R R52, SRZ ;  /* 0x0000000000347805 */ /* 0x000fe4000001ff00 */
[----:B------:R-:W-:-:S04]  /*56e0*/  CS2R R62, SRZ ;  /* 0x00000000003e7805 */ /* 0x000fc8000001ff00 */
[----:B------:R-:W0:Y:S01]  /*56f0*/  MUFU.EX2 R28, R28 ;  /* 0x0000001c001c7308 */ /* 0x000e220000000800 */
[----:B-1----:R-:W-:-:S07]  /*5700*/  FADD.FTZ R3, R44, R3 ;  /* 0x000000032c037221 */ /* 0x002fce0000010000 */
[----:B------:R-:W1:Y:S01]  /*5710*/  MUFU.EX2 R81, R81 ;  /* 0x0000005100517308 */ /* 0x000e620000000800 */
[----:B--2---:R-:W-:-:S07]  /*5720*/  FADD.FTZ R26, R45, R26 ;  /* 0x0000001a2d1a7221 */ /* 0x004fce0000010000 */
[----:B------:R-:W2:Y:S01]  /*5730*/  MUFU.EX2 R101, R101 ;  /* 0x0000006500657308 */ /* 0x000ea20000000800 */
[----:B0-----:R-:W-:-:S07]  /*5740*/  FADD.FTZ R30, R28, R3 ;  /* 0x000000031c1e7221 */ /* 0x001fce0000010000 */
[----:B------:R0:W3:Y:S01]  /*5750*/  MUFU.EX2 R68, R83 ;  /* 0x0000005300447308 */ /* 0x0000e20000000800 */
[----:B-1----:R-:W-:-:S01]  /*5760*/  FADD.FTZ R3, R81, R26 ;  /* 0x0000001a51037221 */ /* 0x002fc20000010000 */
[----:B------:R-:W-:-:S06]  /*5770*/  CS2R R26, SRZ ;  /* 0x00000000001a7805 */ /* 0x000fcc000001ff00 */
[----:B------:R-:W1:Y:S01]  /*5780*/  MUFU.EX2 R40, R40 ;  /* 0x0000002800287308 */ /* 0x000e620000000800 */
[C---:B--2---:R-:W-:Y:S01]  /*5790*/  F2FP.SATFINITE.E4M3.F32.PACK_AB_MERGE_C R28, R101.reuse, R28, RZ ;  /* 0x0000001c651c723e */ /* 0x044fe200048070ff */
[----:B------:R-:W-:Y:S01]  /*57a0*/  FADD.FTZ R101, R101, R30 ;  /* 0x0000001e65657221 */ /* 0x000fe20000010000 */
[----:B------:R-:W-:Y:S02]  /*57b0*/  CS2R R30, SRZ ;  /* 0x00000000001e7805 */ /* 0x000fe4000001ff00 */
[----:B0-----:R-:W-:Y:S02]  /*57c0*/  CS2R R82, SRZ ;  /* 0x0000000000527805 */ /* 0x001fe4000001ff00 */
[----:B------:R-:W-:Y:S01]  /*57d0*/  F2FP.SATFINITE.E4M3.F32.PACK_AB_MERGE_C R172, R44, R49, R28 ;  /* 0x000000312cac723e */ /* 0x000fe2000480701c */
[----:B------:R-:W0:Y:S01]  /*57e0*/  MUFU.EX2 R104, R104 ;  /* 0x0000006800687308 */ /* 0x000e220000000800 */
[----:B---3--:R-:W-:-:S01]  /*57f0*/  FADD.FTZ R3, R68, R3 ;  /* 0x0000000344037221 */ /* 0x008fc20000010000 */
[----:B------:R-:W-:-:S02]  /*5800*/  F2FP.SATFINITE.E4M3.F32.PACK_AB_MERGE_C R81, R68, R81, RZ ;  /* 0x000000514451723e */ /* 0x000fc400048070ff */
[----:B------:R-:W-:Y:S02]  /*5810*/  CS2R R68, SRZ ;  /* 0x0000000000447805 */ /* 0x000fe4000001ff00 */
[----:B------:R-:W-:Y:S02]  /*5820*/  F2FP.SATFINITE.E4M3.F32.PACK_AB_MERGE_C R173, R45, R2, R81 ;  /* 0x000000022dad723e */ /* 0x000fe40004807051 */
[----:B------:R-:W-:Y:S01]  /*5830*/  CS2R R44, SRZ ;  /* 0x00000000002c7805 */ /* 0x000fe2000001ff00 */
[----:B------:R-:W2:Y:S01]  /*5840*/  MUFU.EX2 R43, R43 ;  /* 0x0000002b002b7308 */ /* 0x000ea20000000800 */
[----:B-1----:R-:W-:-:S01]  /*5850*/  FADD.FTZ R10, R40, R101 ;  /* 0x00000065280a7221 */ /* 0x002fc20000010000 */
[----:B------:R-:W-:-:S06]  /*5860*/  CS2R R80, SRZ ;  /* 0x0000000000507805 */ /* 0x000fcc000001ff00 */
[----:B------:R-:W1:Y:S01]  /*5870*/  MUFU.EX2 R99, R99 ;  /* 0x0000006300637308 */ /* 0x000e620000000800 */
[----:B0-----:R-:W-:-:S07]  /*5880*/  FADD.FTZ R20, R104, R3 ;  /* 0x0000000368147221 */ /* 0x001fce0000010000 */
[----:B------:R-:W0:Y:S01]  /*5890*/  MUFU.EX2 R42, R42 ;  /* 0x0000002a002a7308 */ /* 0x000e220000000800 */
[----:B--2---:R-:W-:-:S07]  /*58a0*/  FADD.FTZ R3, R43, R10 ;  /* 0x0000000a2b037221 */ /* 0x004fce0000010000 */
[----:B------:R-:W2:Y:S01]  /*58b0*/  MUFU.EX2 R103, R103 ;  /* 0x0000006700677308 */ /* 0x000ea20000000800 */
[----:B-1----:R-:W-:-:S07]  /*58c0*/  FADD.FTZ R20, R99, R20 ;  /* 0x0000001463147221 */ /* 0x002fce0000010000 */
[----:B------:R1:W3:Y:S01]  /*58d0*/  MUFU.EX2 R4, R87 ;  /* 0x0000005700047308 */ /* 0x0002e20000000800 */
[----:B0-----:R-:W-:-:S01]  /*58e0*/  FADD.FTZ R10, R42, R3 ;  /* 0x000000032a0a7221 */ /* 0x001fc20000010000 */
[----:B------:R-:W-:-:S03]  /*58f0*/  F2FP.SATFINITE.E4M3.F32.PACK_AB_MERGE_C R42, R105, R42, RZ ;  /* 0x0000002a692a723e */ /* 0x000fc600048070ff */
[----:B------:R-:W-:Y:S01]  /*5900*/  FADD.FTZ R10, R105, R10 ;  /* 0x0000000a690a7221 */ /* 0x000fe20000010000 */
[----:B------:R-:W-:Y:S02]  /*5910*/  F2FP.SATFINITE.E4M3.F32.PACK_AB_MERGE_C R174, R43, R40, R42 ;  /* 0x000000282bae723e */ /* 0x000fe4000480702a */
[----:B------:R-:W-:Y:S01]  /*5920*/  CS2R R40, SRZ ;  /* 0x0000000000287805 */ /* 0x000fe2000001ff00 */
[----:B------:R-:W0:Y:S01]  /*5930*/  MUFU.EX2 R29, R29 ;  /* 0x0000001d001d7308 */ /* 0x000e220000000800 */
[----:B--2---:R-:W-:-:S01]  /*5940*/  FADD.FTZ R3, R103, R20 ;  /* 0x0000001467037221 */ /* 0x004fc20000010000 */
[----:B------:R-:W-:Y:S02]  /*5950*/  CS2R R42, SRZ ;  /* 0x00000000002a7805 */ /* 0x000fe4000001ff00 */
[----:B-1----:R-:W-:-:S04]  /*5960*/  CS2R R86, SRZ ;  /* 0x0000000000567805 */ /* 0x002fc8000001ff00 */
[----:B------:R-:W1:Y:S01]  /*5970*/  MUFU.EX2 R85, R85 ;  /* 0x0000005500557308 */ /* 0x000e620000000800 */
[C---:B---3--:R-:W-:Y:S01]  /*5980*/  F2FP.SATFINITE.E4M3.F32.PACK_AB_MERGE_C R103, R4.reuse, R103, RZ ;  /* 0x000000670467723e */ /* 0x048fe200048070ff */
[----:B------:R-:W-:-:S03]  /*5990*/  FADD.FTZ R4, R4, R3 ;  /* 0x0000000304047221 */ /* 0x000fc60000010000 */
[----:B------:R-:W-:-:S03]  /*59a0*/  F2FP.SATFINITE.E4M3.F32.PACK_AB_MERGE_C R175, R99, R104, R103 ;  /* 0x0000006863af723e */ /* 0x000fc60004807067 */
        /* <DEDUP_REMOVED lines=13> */
[C---:B0-----:R-:W-:Y:S01]  /*5a80*/  F2FP.SATFINITE.E4M3.F32.PACK_AB_MERGE_C R97, R6.reuse, R97, RZ ;  /* 0x000000610661723e */ /* 0x041fe200048070ff */
[----:B------:R-:W-:-:S03]  /*5a90*/  FADD.FTZ R6, R6, R3 ;  /* 0x0000000306067221 */ /* 0x000fc60000010000 */
[----:B------:R-:W-:Y:S02]  /*5aa0*/  F2FP.SATFINITE.E4M3.F32.PACK_AB_MERGE_C R169, R8, R85, R97 ;  /* 0x0000005508a9723e */ /* 0x000fe40004807061 */
[----:B------:R-:W-:Y:S01]  /*5ab0*/  CS2R R84, SRZ ;  /* 0x0000000000547805 */ /* 0x000fe2000001ff00 */
[----:B------:R-:W0:Y:S01]  /*5ac0*/  MUFU.EX2 R91, R91 ;  /* 0x0000005b005b7308 */ /* 0x000e220000000800 */
[----:B-1----:R-:W-:-:S01]  /*5ad0*/  FADD.FTZ R10, R25, R10 ;  /* 0x0000000a190a7221 */ /* 0x002fc20000010000 */
[----:B------:R-:W-:-:S04]  /*5ae0*/  F2FP.SATFINITE.E4M3.F32.PACK_AB_MERGE_C R36, R25, R36, RZ ;  /* 0x000000241924723e */ /* 0x000fc800048070ff */
[----:B------:R-:W-:Y:S02]  /*5af0*/  F2FP.SATFINITE.E4M3.F32.PACK_AB_MERGE_C R168, R48, R29, R36 ;  /* 0x0000001d30a8723e */ /* 0x000fe40004807024 */
[----:B------:R-:W-:Y:S01]  /*5b00*/  CS2R R28, SRZ ;  /* 0x00000000001c7805 */ /* 0x000fe2000001ff00 */
[----:B------:R-:W1:Y:S01]  /*5b10*/  MUFU.EX2 R24, R24 ;  /* 0x0000001800187308 */ /* 0x000e620000000800 */
[----:B--2---:R-:W-:-:S01]  /*5b20*/  FADD.FTZ R3, R37, R10 ;  /* 0x0000000a25037221 */ /* 0x004fc20000010000 */
[----:B------:R-:W-:-:S06]  /*5b30*/  CS2R R48, SRZ ;  /* 0x0000000000307805 */ /* 0x000fcc000001ff00 */
[----:B------:R-:W2:Y:S01]  /*5b40*/  MUFU.EX2 R54, R54 ;  /* 0x0000003600367308 */ /* 0x000ea20000000800 */
[----:B0-----:R-:W-:-:S07]  /*5b50*/  FADD.FTZ R5, R91, R6 ;  /* 0x000000065b057221 */ /* 0x001fce0000010000 */
[----:B------:R-:W-:Y:S01]  /*5b60*/  MUFU.EX2 R32, R32 ;  /* 0x0000002000207308 */ /* 0x000fe20000000800 */
[----:B-1----:R-:W-:-:S07]  /*5b70*/  FADD.FTZ R3, R24, R3 ;  /* 0x0000000318037221 */ /* 0x002fce0000010000 */
[----:B------:R-:W0:Y:S01]  /*5b80*/  MUFU.EX2 R33, R33 ;  /* 0x0000002100217308 */ /* 0x000e220000000800 */
[----:B--2---:R-:W-:-:S07]  /*5b90*/  FADD.FTZ R2, R54, R5 ;  /* 0x0000000536027221 */ /* 0x004fce0000010000 */
[----:B------:R-:W-:Y:S08]  /*5ba0*/  MUFU.EX2 R93, R93 ;  /* 0x0000005d005d7308 */ /* 0x000ff00000000800 */
[----:B------:R-:W1:Y:S01]  /*5bb0*/  MUFU.EX2 R70, R70 ;  /* 0x0000004600467308 */ /* 0x000e620000000800 */
[----:B0-----:R-:W-:Y:S01]  /*5bc0*/  F2FP.SATFINITE.E4M3.F32.PACK_AB_MERGE_C R4, R33, R32, RZ ;  /* 0x000000202104723e */ /* 0x001fe200048070ff */
[----:B------:R-:W-:-:S03]  /*5bd0*/  FADD.FTZ R32, R32, R3 ;  /* 0x0000000320207221 */ /* 0x000fc60000010000 */
[----:B------:R-:W-:Y:S01]  /*5be0*/  F2FP.SATFINITE.E4M3.F32.PACK_AB_MERGE_C R170, R24, R37, R4 ;  /* 0x0000002518aa723e */ /* 0x000fe20004807004 */
[----:B------:R-:W-:-:S01]  /*5bf0*/  FADD.FTZ R3, R33, R32 ;  /* 0x0000002021037221 */ /* 0x000fc20000010000 */
[----:B------:R-:W-:Y:S02]  /*5c00*/  CS2R R24, SRZ ;  /* 0x0000000000187805 */ /* 0x000fe4000001ff00 */
[----:B------:R-:W-:Y:S02]  /*5c10*/  CS2R R32, SRZ ;  /* 0x0000000000207805 */ /* 0x000fe4000001ff00 */
[----:B------:R-:W-:Y:S02]  /*5c20*/  CS2R R36, SRZ ;  /* 0x0000000000247805 */ /* 0x000fe4000001ff00 */
[----:B-1----:R-:W-:Y:S01]  /*5c30*/  F2FP.SATFINITE.E4M3.F32.PACK_AB_MERGE_C R5, R70, R93, RZ ;  /* 0x0000005d4605723e */ /* 0x002fe200048070ff */
[----:B------:R-:W-:-:S03]  /*5c40*/  FADD.FTZ R93, R93, R2 ;  /* 0x000000025d5d7221 */ /* 0x000fc60000010000 */
[----:B------:R-:W-:Y:S01]  /*5c50*/  F2FP.SATFINITE.E4M3.F32.PACK_AB_MERGE_C R171, R54, R91, R5 ;  /* 0x0000005b36ab723e */ /* 0x000fe20004807005 */
[----:B------:R-:W-:-:S01]  /*5c60*/  FADD.FTZ R2, R70, R93 ;  /* 0x0000005d46027221 */ /* 0x000fc20000010000 */
[----:B------:R-:W-:Y:S02]  /*5c70*/  CS2R R54, SRZ ;  /* 0x0000000000367805 */ /* 0x000fe4000001ff00 */
[----:B------:R-:W-:Y:S01]  /*5c80*/  CS2R R70, SRZ ;  /* 0x0000000000467805 */ /* 0x000fe2000001ff00 */
        /* <DEDUP_REMOVED lines=38> */
.L_x_2066:
[----:B------:R-:W-:Y:S01]  /*5ef0*/  ISETP.NE.AND P4, PT, RZ, UR45, PT ;  /* 0x0000002dff007c0c */ /* 0x000fe2000bf85270 */
[----:B------:R-:W-:-:S04]  /*5f00*/  UISETP.NE.AND UP1, UPT, UR59, 0x1, UPT ;  /* 0x000000013b00788c */ /* 0x000fc8000bf25270 */
[----:B------:R-:W-:-:S04]  /*5f10*/  USEL UR47, URZ, 0x1, UP1 ;  /* 0x000000013f2f7887 */ /* 0x000fc80008800000 */
[----:B------:R-:W-:-:S04]  /*5f20*/  ULOP3.LUT UR47, UR60, UR47, URZ, 0x3c, !UPT ;  /* 0x0000002f3c2f7292 */ /* 0x000fc8000f8e3c3f */
[----:B------:R-:W-:Y:S08]  /*5f30*/  @P4 BRA `(.L_x_2057) ;  /* 0x0000000000384947 */ /* 0x000ff00003800000 */
[----:B------:R-:W-:Y:S05]  /*5f40*/  @!P1 BRA `(.L_x_2058) ;  /* 0x0000000000049947 */ /* 0x000fea0003800000 */
[----:B------:R-:W-:Y:S01]  /*5f50*/  BPT.TRAP 0x1 ;  /* 0x000000040000795c */ /* 0x000fe20000300000 */
.L_x_2058:
        /* <DEDUP_REMOVED lines=9> */
.L_x_2059:
[----:B-1----:R-:W-:Y:S05]  /*5ff0*/  @P3 BRA `(.L_x_2057) ;  /* 0x0000000000083947 */ /* 0x002fea0003800000 */
[----:B------:R-:W1:Y:S02]  /*6000*/  SYNCS.PHASECHK.TRANS64.TRYWAIT P3, [UR6+0x29830], R6 ;  /* 0x02983006ff0075a7 */ /* 0x000e640008060146 */
[----:B-1----:R-:W-:Y:S05]  /*6010*/  @!P3 BRA `(.L_x_2060) ;  /* 0x00000120002cb947 */ /* 0x002fea0003800000 */
.L_x_2057:
        /* <DEDUP_REMOVED lines=191> */
.L_x_2062:
[----:B------:R-:W-:Y:S01]  /*6c10*/  ULEA UR6, UR59, UR41, 0x3 ;  /* 0x000000293b067291 */ /* 0x000fe2000f8e183f */
[----:B------:R-:W-:-:S05]  /*6c20*/  IMAD.U32 R6, RZ, RZ, UR60 ;  /* 0x0000003cff067e24 */ /* 0x000fca000f8e00ff */
[----:B------:R-:W-:-:S04]  /*6c30*/  SHF.L.U32 R6, R6, 0x1f, RZ ;  /* 0x0000001f06067819 */ /* 0x000fc800000006ff */
[----:B------:R0:W1:Y:S01]  /*6c40*/  SYNCS.PHASECHK.TRANS64.TRYWAIT P3, [UR6+0x29850], R6 ;  /* 0x02985006ff0075a7 */ /* 0x0000620008060146 */
[----:B------:R-:W-:Y:S05]  /*6c50*/  @!P1 BRA `(.L_x_2063) ;  /* 0x0000000000049947 */ /* 0x000fea0003800000 */
[----:B------:R-:W-:Y:S01]  /*6c60*/  BPT.TRAP 0x1 ;  /* 0x000000040000795c */ /* 0x000fe20000300000 */
.L_x_2063:
[----:B-1----:R-:W-:Y:S05]  /*6c70*/  @P3 BRA `(.L_x_2061) ;  /* 0x0000000000083947 */ /* 0x002fea0003800000 */
[----:B------:R-:W1:Y:S02]  /*6c80*/  SYNCS.PHASECHK.TRANS64.TRYWAIT P3, [UR6+0x29850], R6 ;  /* 0x02985006ff0075a7 */ /* 0x000e640008060146 */
[----:B-1----:R-:W-:Y:S05]  /*6c90*/  @!P3 BRA `(.L_x_2064) ;  /* 0x000001140024b947 */ /* 0x002fea0003800000 */
.L_x_2061:
[----:B------:R-:W-:Y:S01]  /*6ca0*/  FMUL.FTZ R11, R0, R157 ;  /* 0x0000009d000b7220 */ /* 0x000fe20000410000 */
[----:B------:R-:W-:Y:S01]  /*6cb0*/  VIADD R157, R18, UR36 ;  /* 0x00000024129d7c36 */ /* 0x000fe20008000000 */
[----:B------:R-:W-:Y:S01]  /*6cc0*/  @UP0 ULDC UR6, c[0x0][0x44c] ;  /* 0x0001130000060ab9 */ /* 0x000fe20000000800 */
[C---:B------:R-:W-:Y:S01]  /*6cd0*/  FMUL.FTZ R12, R0.reuse, R158 ;  /* 0x0000009e000c7220 */ /* 0x040fe20000410000 */
[----:B------:R-:W-:Y:S01]  /*6ce0*/  FMUL.FTZ R10, R0, R156 ;  /* 0x0000009c000a7220 */ /* 0x000fe20000410000 */
[----:B------:R-:W-:-:S04]  /*6cf0*/  @P2 IMAD.HI.U32 R158, R157, UR6, RZ ;  /* 0x000000069d9e2c27 */ /* 0x000fc8000f8e00ff */
[C---:B------:R-:W-:Y:S01]  /*6d00*/  FMUL.FTZ R156, R0.reuse, R130 ;  /* 0x00000082009c7220 */ /* 0x040fe20000410000 */
[----:B------:R-:W-:Y:S01]  /*6d10*/  @UP0 ULDC UR6, c[0x0][0x450] ;  /* 0x0001140000060ab9 */ /* 0x000fe20000000800 */
[C---:B------:R-:W-:Y:S01]  /*6d20*/  FMUL.FTZ R13, R0.reuse, R159 ;  /* 0x0000009f000d7220 */ /* 0x040fe20000410000 */
[----:B------:R-:W-:Y:S01]  /*6d30*/  IMAD.MOV.U32 R130, RZ, RZ, R157 ;  /* 0x000000ffff827224 */ /* 0x000fe200078e009d */
[----:B------:R-:W-:Y:S01]  /*6d40*/  @P2 SHF.R.U32.HI R130, RZ, UR6, R158 ;  /* 0x00000006ff822c19 */ /* 0x000fe2000801169e */
[----:B------:R-:W-:Y:S01]  /*6d50*/  UIMAD UR6, UR57, -0xa0, URZ ;  /* 0xffffff60390678a4 */ /* 0x000fe2000f8e023f */
[C---:B01----:R-:W-:Y:S01]  /*6d60*/  FMUL.FTZ R6, R0.reuse, R152 ;  /* 0x0000009800067220 */ /* 0x043fe20000410000 */
[C---:B------:R-:W-:Y:S01]  /*6d70*/  FMUL.FTZ R15, R0.reuse, R161 ;  /* 0x000000a1000f7220 */ /* 0x040fe20000410000 */
[C---:B------:R-:W-:Y:S01]  /*6d80*/  FMUL.FTZ R7, R0.reuse, R153 ;  /* 0x0000009900077220 */ /* 0x040fe20000410000 */
[----:B------:R-:W0:Y:S01]  /*6d90*/  SHFL.IDX PT, R159, R130, RZ, 0x1c1f ;  /* 0x001c1fff829f7589 */ /* 0x000e2200000e0000 */
[----:B------:R-:W-:Y:S01]  /*6da0*/  FMUL.FTZ R157, R0, R134 ;  /* 0x00000086009d7220 */ /* 0x000fe20000410000 */
[----:B------:R-:W-:Y:S01]  /*6db0*/  IMAD.U32 R158, RZ, RZ, UR6 ;  /* 0x00000006ff9e7e24 */ /* 0x000fe2000f8e00ff */
[----:B------:R-:W1:Y:S01]  /*6dc0*/  MUFU.TANH R6, R6 ;  /* 0x0000000600067308 */ /* 0x000e620000002400 */
[----:B------:R-:W-:-:S02]  /*6dd0*/  IMAD.U32 R161, RZ, RZ, UR52 ;  /* 0x00000034ffa17e24 */ /* 0x000fc4000f8e00ff */
[C---:B------:R-:W-:Y:S01]  /*6de0*/  FMUL.FTZ R14, R0.reuse, R160 ;  /* 0x000000a0000e7220 */ /* 0x040fe20000410000 */
[C---:B------:R-:W-:Y:S01]  /*6df0*/  FMUL.FTZ R152, R0.reuse, R164 ;  /* 0x000000a400987220 */ /* 0x040fe20000410000 */
[----:B------:R-:W-:Y:S01]  /*6e00*/  IADD3 R134, -R17, 0x1, R158 ;  /* 0x0000000111867810 */ /* 0x000fe20007ffe19e */
[C---:B------:R-:W-:Y:S01]  /*6e10*/  FMUL.FTZ R153, R0.reuse, R165 ;  /* 0x000000a500997220 */ /* 0x040fe20000410000 */
[C---:B------:R-:W-:Y:S01]  /*6e20*/  FMUL.FTZ R136, R0.reuse, R136 ;  /* 0x0000008800887220 */ /* 0x040fe20000410000 */
[C---:B------:R-:W-:Y:S01]  /*6e30*/  FMUL.FTZ R137, R0.reuse, R137 ;  /* 0x0000008900897220 */ /* 0x040fe20000410000 */
[----:B------:R-:W-:Y:S01]  /*6e40*/  IADD3 R134, -R161, UR51, R134 ;  /* 0x00000033a1867c10 */ /* 0x000fe2000fffe186 */
        /* <DEDUP_REMOVED lines=11> */
[----:B------:R-:W-:Y:S01]  /*6f00*/  FMUL.FTZ R125, R0, R125 ;  /* 0x0000007d007d7220 */ /* 0x000fe20000410000 */
[----:B0-----:R-:W-:-:S02]  /*6f10*/  IMAD.IADD R158, R134, 0x1, R159 ;  /* 0x00000001869e7824 */ /* 0x001fc400078e029f */
[C---:B------:R-:W-:Y:S01]  /*6f20*/  FMUL.FTZ R159, R0.reuse, R104 ;  /* 0x00000068009f7220 */ /* 0x040fe20000410000 */
[C---:B------:R-:W-:Y:S01]  /*6f30*/  FMUL.FTZ R104, R0.reuse, R105 ;  /* 0x0000006900687220 */ /* 0x040fe20000410000 */
[----:B------:R-:W-:Y:S01]  /*6f40*/  FMUL.FTZ R128, R0, R128 ;  /* 0x0000008000807220 */ /* 0x000fe20000410000 */
[----:B------:R-:W0:Y:S01]  /*6f50*/  MUFU.TANH R11, R11 ;  /* 0x0000000b000b7308 */ /* 0x000e220000002400 */
[----:B------:R-:W-:Y:S01]  /*6f60*/  ISETP.GT.AND P3, PT, R158, RZ, PT ;  /* 0x000000ff9e00720c */ /* 0x000fe20003f64270 */
[----:B------:R-:W-:Y:S01]  /*6f70*/  FMUL.FTZ R129, R0, R129 ;  /* 0x0000008100817220 */ /* 0x000fe20000410000 */
[----:B------:R-:W-:Y:S01]  /*6f80*/  ISETP.GT.AND P4, PT, R158, 0x1, PT ;  /* 0x000000019e00780c */ /* 0x000fe20003f84270 */
[----:B------:R-:W-:Y:S01]  /*6f90*/  FMUL.FTZ R132, R0, R132 ;  /* 0x0000008400847220 */ /* 0x000fe20000410000 */
[----:B-1----:R-:W-:Y:S01]  /*6fa0*/  FSEL R105, R6, -INF , P3 ;  /* 0xff80000006697808 */ /* 0x002fe20001800000 */
[----:B------:R-:W-:Y:S01]  /*6fb0*/  FMUL.FTZ R133, R0, R133 ;  /* 0x0000008500857220 */ /* 0x000fe20000410000 */
[----:B------:R-:W-:Y:S01]  /*6fc0*/  ISETP.GT.AND P3, PT, R158, 0x8, PT ;  /* 0x000000089e00780c */ /* 0x000fe20003f64270 */
[----:B------:R-:W1:Y:S01]  /*6fd0*/  MUFU.TANH R14, R14 ;  /* 0x0000000e000e7308 */ /* 0x000e620000002400 */
[----:B--2---:R-:W-:Y:S01]  /*6fe0*/  FSEL R7, R7, -INF , P4 ;  /* 0xff80000007077808 */ /* 0x004fe20002000000 */
[C---:B------:R-:W-:Y:S01]  /*6ff0*/  FMUL.FTZ R108, R0.reuse, R108 ;  /* 0x0000006c006c7220 */ /* 0x040fe20000410000 */
[----:B------:R-:W-:Y:S01]  /*7000*/  FMNMX.FTZ R160, R105, R4, !PT ;  /* 0x0000000469a07209 */ /* 0x000fe20007810000 */
[----:B------:R-:W-:Y:S01]  /*7010*/  FMUL.FTZ R109, R0, R109 ;  /* 0x0000006d006d7220 */ /* 0x000fe20000410000 */
[----:B------:R-:W-:Y:S01]  /*7020*/  ISETP.GT.AND P4, PT, R158, 0x9, PT ;  /* 0x000000099e00780c */ /* 0x000fe20003f84270 */
[----:B------:R-:W-:Y:S01]  /*7030*/  FMUL.FTZ R112, R0, R112 ;  /* 0x0000007000707220 */ /* 0x000fe20000410000 */
[----:B---3--:R-:W-:Y:S01]  /*7040*/  FSEL R10, R10, -INF , P3 ;  /* 0xff8000000a0a7808 */ /* 0x008fe20001800000 */
        /* <DEDUP_REMOVED lines=10> */
[----:B------:R-:W-:Y:S01]  /*70f0*/  FMUL.FTZ R117, R0, R117 ;  /* 0x0000007500757220 */ /* 0x000fe20000410000 */
[----:B-1----:R-:W-:Y:S01]  /*7100*/  FSEL R14, R14, -INF , P3 ;  /* 0xff8000000e0e7808 */ /* 0x002fe20001800000 */
[----:B------:R-:W-:Y:S01]  /*7110*/  FMUL.FTZ R89, R0, R89 ;  /* 0x0000005900597220 */ /* 0x000fe20000410000 */
[----:B------:R-:W-:Y:S01]  /*7120*/  ISETP.GT.AND P3, PT, R158, 0x18, PT ;  /* 0x000000189e00780c */ /* 0x000fe20003f64270 */
[C---:B------:R-:W-:Y:S01]  /*7130*/  FMUL.FTZ R20, R0.reuse, R162 ;  /* 0x000000a200147220 */ /* 0x040fe20000410000 */
[----:B------:R-:W-:Y:S01]  /*7140*/  FMUL.FTZ R162, R0, R96 ;  /* 0x0000006000a27220 */ /* 0x000fe20000410000 */
[----:B------:R-:W1:Y:S01]  /*7150*/  MUFU.TANH R153, R153 ;  /* 0x0000009900997308 */ /* 0x000e620000002400 */
[----:B--2---:R-:W-:Y:S01]  /*7160*/  FSEL R15, R15, -INF , P4 ;  /* 0xff8000000f0f7808 */ /* 0x004fe20002000000 */
[----:B------:R-:W-:Y:S01]  /*7170*/  UIADD3 UR6, UR41, 0x400, URZ ;  /* 0x0000040029067890 */ /* 0x000fe2000fffe03f */
[C---:B------:R-:W-:Y:S01]  /*7180*/  ISETP.GT.AND P4, PT, R158.reuse, 0x19, PT ;  /* 0x000000199e00780c */ /* 0x040fe20003f84270 */
[----:B------:R-:W-:Y:S01]  /*7190*/  WARPGROUP.ARRIVE ;  /* 0x00000000000079c5 */ /* 0x000fe20000000000 */
[----:B------:R-:W-:Y:S01]  /*71a0*/  UMOV UR7, 0xc0000010 ;  /* 0xc000001000077882 */ /* 0x000fe20000000000 */
[----:B------:R-:W-:Y:S01]  /*71b0*/  USHF.R.U32.HI UR6, URZ, 0x4, UR6 ;  /* 0x000000043f067899 */ /* 0x000fe20008011606 */
[----:B------:R-:W-:Y:S01]  /*71c0*/  ISETP.GT.AND P5, PT, R158, 0x98, PT ;  /* 0x000000989e00780c */ /* 0x000fe20003fa4270 */
[----:B------:R-:W2:Y:S01]  /*71d0*/  MUFU.TANH R136, R136 ;  /* 0x0000008800887308 */ /* 0x000ea20000002400 */
[----:B0-----:R-:W-:Y:S01]  /*71e0*/  FSEL R152, R152, -INF , P3 ;  /* 0xff80000098987808 */ /* 0x001fe20001800000 */
[----:B------:R-:W-:Y:S01]  /*71f0*/  ULOP3.LUT UR6, UR6, 0x3fff, URZ, 0xc0, !UPT ;  /* 0x00003fff06067892 */ /* 0x000fe2000f8ec03f */
[----:B------:R-:W-:Y:S01]  /*7200*/  ISETP.GT.AND P3, PT, R158, 0x20, PT ;  /* 0x000000209e00780c */ /* 0x000fe20003f64270 */
[----:B------:R-:W-:Y:S01]  /*7210*/  UMOV UR10, UR53 ;  /* 0x00000035000a7c82 */ /* 0x000fe20008000000 */
[C---:B------:R-:W-:Y:S01]  /*7220*/  FMUL.FTZ R8, R0.reuse, R154 ;  /* 0x0000009a00087220 */ /* 0x040fe20000410000 */
[----:B------:R-:W-:Y:S01]  /*7230*/  ULOP3.LUT UR6, UR6, 0x10000, URZ, 0xfc, !UPT ;  /* 0x0001000006067892 */ /* 0x000fe2000f8efc3f */
[----:B------:R-:W-:Y:S01]  /*7240*/  FMUL.FTZ R9, R0, R155 ;  /* 0x0000009b00097220 */ /* 0x000fe20000410000 */
[----:B------:R0:W-:Y:S01]  /*7250*/  MUFU.TANH R6, R159 ;  /* 0x0000009f00067308 */ /* 0x0001e20000002400 */
[----:B-1----:R-:W-:Y:S01]  /*7260*/  FSEL R153, R153, -INF , P4 ;  /* 0xff80000099997808 */ /* 0x002fe20002000000 */
[----:B------:R-:W-:Y:S01]  /*7270*/  UIMAD UR11, UR59, 0x500, UR6 ;  /* 0x000005003b0b78a4 */ /* 0x000fe2000f8e0206 */
[----:B------:R-:W-:Y:S01]  /*7280*/  ISETP.GT.AND P4, PT, R158, 0x21, PT ;  /* 0x000000219e00780c */ /* 0x000fe20003f84270 */
[C---:B------:R-:W-:Y:S01]  /*7290*/  FMUL.FTZ R154, R0.reuse, R166 ;  /* 0x000000a6009a7220 */ /* 0x040fe20000410000 */
[C---:B------:R-:W-:Y:S01]  /*72a0*/  FMUL.FTZ R155, R0.reuse, R167 ;  /* 0x000000a7009b7220 */ /* 0x040fe20000410000 */
[C---:B------:R-:W-:Y:S01]  /*72b0*/  FMUL.FTZ R138, R0.reuse, R138 ;  /* 0x0000008a008a7220 */ /* 0x040fe20000410000 */
[----:B------:R-:W-:Y:S01]  /*72c0*/  FMUL.FTZ R139, R0, R139 ;  /* 0x0000008b008b7220 */ /* 0x000fe20000410000 */
[----:B------:R-:W1:Y:S01]  /*72d0*/  MUFU.TANH R137, R137 ;  /* 0x0000008900897308 */ /* 0x000e620000002400 */
[----:B0-----:R-:W-:Y:S01]  /*72e0*/  FMNMX.FTZ R159, R11, R160, !PT ;  /* 0x000000a00b9f7209 */ /* 0x001fe20007810000 */
[----:B------:R-:W-:Y:S01]  /*72f0*/  UMOV UR6, UR11 ;  /* 0x0000000b00067c82 */ /* 0x000fe20008000000 */
[----:B--2---:R-:W-:Y:S01]  /*7300*/  FSEL R136, R136, -INF , P3 ;  /* 0xff80000088887808 */ /* 0x004fe20001800000 */
[----:B------:R-:W-:Y:S01]  /*7310*/  QGMMA.64x128x32.F32.E4M3.E4M3 R24, R184, gdesc[UR4], R24, gsb0 ;  /* 0x01e00004b8187df3 */ /* 0x000fe20008000818 */
[----:B------:R-:W-:Y:S01]  /*7320*/  FMNMX.FTZ R160, R14, R159, !PT ;  /* 0x0000009f0ea07209 */ /* 0x000fe20007810000 */
[----:B------:R-:W-:Y:S01]  /*7330*/  UIADD3 UR6, UR11, 0x100, URZ ;  /* 0x000001000b067890 */ /* 0x000fe2000fffe03f */
[----:B------:R-:W-:Y:S01]  /*7340*/  ISETP.GT.AND P3, PT, R158, 0x28, PT ;  /* 0x000000289e00780c */ /* 0x000fe20003f64270 */
[----:B------:R-:W0:Y:S01]  /*7350*/  MUFU.TANH R140, R140 ;  /* 0x0000008c008c7308 */ /* 0x000e220000002400 */
[----:B------:R-:W-:Y:S01]  /*7360*/  FMNMX.FTZ R159, R15, R160, !PT ;  /* 0x000000a00f9f7209 */ /* 0x000fe20007810000 */
[----:B------:R-:W-:Y:S01]  /*7370*/  UMOV UR7, 0xc0000010 ;  /* 0xc000001000077882 */ /* 0x000fe20000000000 */
[C---:B------:R-:W-:Y:S01]  /*7380*/  FMUL.FTZ R142, R0.reuse, R142 ;  /* 0x0000008e008e7220 */ /* 0x040fe20000410000 */
[----:B------:R-:W-:Y:S01]  /*7390*/  FMUL.FTZ R143, R0, R143 ;  /* 0x0000008f008f7220 */ /* 0x000fe20000410000 */
[----:B------:R-:W-:Y:S01]  /*73a0*/  FMNMX.FTZ R160, R152, R159, !PT ;  /* 0x0000009f98a07209 */ /* 0x000fe20007810000 */
[C---:B------:R-:W-:Y:S01]  /*73b0*/  FMUL.FTZ R146, R0.reuse, R146 ;  /* 0x0000009200927220 */ /* 0x040fe20000410000 */
[C---:B------:R-:W-:Y:S01]  /*73c0*/  FMUL.FTZ R147, R0.reuse, R147 ;  /* 0x0000009300937220 */ /* 0x040fe20000410000 */
[----:B------:R-:W2:Y:S01]  /*73d0*/  MUFU.TANH R141, R141 ;  /* 0x0000008d008d7308 */ /* 0x000ea20000002400 */
[----:B------:R-:W-:Y:S01]  /*73e0*/  FMNMX.FTZ R159, R153, R160, !PT ;  /* 0x000000a0999f7209 */ /* 0x000fe20007810000 */
[C---:B------:R-:W-:Y:S01]  /*73f0*/  FMUL.FTZ R150, R0.reuse, R150 ;  /* 0x0000009600967220 */ /* 0x040fe20000410000 */
[----:B-1----:R-:W-:Y:S01]  /*7400*/  FSEL R137, R137, -INF , P4 ;  /* 0xff80000089897808 */ /* 0x002fe20002000000 */
[----:B------:R-:W-:Y:S01]  /*7410*/  FMUL.FTZ R151, R0, R151 ;  /* 0x0000009700977220 */ /* 0x000fe20000410000 */
[----:B------:R-:W-:Y:S01]  /*7420*/  FMNMX.FTZ R160, R136, R159, !PT ;  /* 0x0000009f88a07209 */ /* 0x000fe20007810000 */
[----:B------:R-:W-:Y:S01]  /*7430*/  FMUL.FTZ R122, R0, R122 ;  /* 0x0000007a007a7220 */ /* 0x000fe20000410000 */
[----:B------:R-:W-:Y:S01]  /*7440*/  ISETP.GT.AND P4, PT, R158, 0x29, PT ;  /* 0x000000299e00780c */ /* 0x000fe20003f84270 */
[----:B------:R-:W1:Y:S01]  /*7450*/  MUFU.TANH R144, R144 ;  /* 0x0000009000907308 */ /* 0x000e620000002400 */
[----:B0-----:R-:W-:Y:S01]  /*7460*/  FSEL R140, R140, -INF , P3 ;  /* 0xff8000008c8c7808 */ /* 0x001fe20001800000 */
[C---:B------:R-:W-:Y:S01]  /*7470*/  FMUL.FTZ R123, R0.reuse, R123 ;  /* 0x0000007b007b7220 */ /* 0x040fe20000410000 */
[----:B------:R-:W-:Y:S01]  /*7480*/  FMNMX.FTZ R159, R137, R160, !PT ;  /* 0x000000a0899f7209 */ /* 0x000fe20007810000 */
[----:B------:R-:W-:Y:S01]  /*7490*/  FMUL.FTZ R126, R0, R126 ;  /* 0x0000007e007e7220 */ /* 0x000fe20000410000 */
[----:B------:R-:W-:Y:S01]  /*74a0*/  ISETP.GT.AND P3, PT, R158, 0x30, PT ;  /* 0x000000309e00780c */ /* 0x000fe20003f64270 */
[----:B------:R-:W-:Y:S01]  /*74b0*/  FMUL.FTZ R127, R0, R127 ;  /* 0x0000007f007f7220 */ /* 0x000fe20000410000 */
[----:B------:R-:W-:Y:S01]  /*74c0*/  FMNMX.FTZ R160, R140, R159, !PT ;  /* 0x0000009f8ca07209 */ /* 0x000fe20007810000 */
[----:B------:R-:W0:Y:S01]  /*74d0*/  MUFU.TANH R145, R145 ;  /* 0x0000009100917308 */ /* 0x000e220000002400 */
[----:B--2---:R-:W-:Y:S01]  /*74e0*/  FSEL R141, R141, -INF , P4 ;  /* 0xff8000008d8d7808 */ /* 0x004fe20002000000 */
[----:B------:R-:W-:Y:S01]  /*74f0*/  FMUL.FTZ R131, R0, R131 ;  /* 0x0000008300837220 */ /* 0x000fe20000410000 */
[----:B------:R-:W-:Y:S01]  /*7500*/  ISETP.GT.AND P4, PT, R158, 0x31, PT ;  /* 0x000000319e00780c */ /* 0x000fe20003f84270 */
[C---:B------:R-:W-:Y:S01]  /*7510*/  FMUL.FTZ R135, R0.reuse, R135 ;  /* 0x0000008700877220 */ /* 0x040fe20000410000 */
[----:B------:R-:W-:Y:S01]  /*7520*/  FMNMX.FTZ R159, R141, R160, !PT ;  /* 0x000000a08d9f7209 */ /* 0x000fe20007810000 */
[C---:B------:R-:W-:Y:S01]  /*7530*/  FMUL.FTZ R106, R0.reuse, R106 ;  /* 0x0000006a006a7220 */ /* 0x040fe20000410000 */
[----:B------:R-:W-:Y:S01]  /*7540*/  FMUL.FTZ R107, R0, R107 ;  /* 0x0000006b006b7220 */ /* 0x000fe20000410000 */
[----:B------:R-:W2:Y:S01]  /*7550*/  MUFU.TANH R148, R148 ;  /* 0x0000009400947308 */ /* 0x000ea20000002400 */
[----:B-1----:R-:W-:Y:S01]  /*7560*/  FSEL R144, R144, -INF , P3 ;  /* 0xff80000090907808 */ /* 0x002fe20001800000 */
[----:B------:R-:W-:Y:S01]  /*7570*/  FMUL.FTZ R110, R0, R110 ;  /* 0x0000006e006e7220 */ /* 0x000fe20000410000 */
[----:B------:R-:W-:Y:S01]  /*7580*/  ISETP.GT.AND P3, PT, R158, 0x38, PT ;  /* 0x000000389e00780c */ /* 0x000fe20003f64270 */
[----:B------:R-:W-:Y:S01]  /*7590*/  FMUL.FTZ R114, R0, R114 ;  /* 0x0000007200727220 */ /* 0x000fe20000410000 */
[----:B------:R-:W-:Y:S01]  /*75a0*/  FMNMX.FTZ R160, R144, R159, !PT ;  /* 0x0000009f90a07209 */ /* 0x000fe20007810000 */
[C---:B------:R-:W-:Y:S01]  /*75b0*/  FMUL.FTZ R115, R0.reuse, R115 ;  /* 0x0000007300737220 */ /* 0x040fe20000410000 */
[C---:B------:R-:W-:Y:S01]  /*75c0*/  FMUL.FTZ R118, R0.reuse, R118 ;  /* 0x0000007600767220 */ /* 0x040fe20000410000 */
[----:B------:R-:W1:Y:S01]  /*75d0*/  MUFU.TANH R149, R149 ;  /* 0x0000009500957308 */ /* 0x000e620000002400 */
[----:B0-----:R-:W-:Y:S01]  /*75e0*/  FSEL R145, R145, -INF , P4 ;  /* 0xff80000091917808 */ /* 0x001fe20002000000 */
[----:B------:R-:W-:Y:S01]  /*75f0*/  FMUL.FTZ R119, R0, R119 ;  /* 0x0000007700777220 */ /* 0x000fe20000410000 */
[----:B------:R-:W-:Y:S01]  /*7600*/  ISETP.GT.AND P4, PT, R158, 0x39, PT ;  /* 0x000000399e00780c */ /* 0x000fe20003f84270 */
[C---:B------:R-:W-:Y:S01]  /*7610*/  FMUL.FTZ R90, R0.reuse, R90 ;  /* 0x0000005a005a7220 */ /* 0x040fe20000410000 */
[----:B------:R-:W-:Y:S01]  /*7620*/  FMNMX.FTZ R159, R145, R160, !PT ;  /* 0x000000a0919f7209 */ /* 0x000fe20007810000 */
[C---:B------:R-:W-:Y:S01]  /*7630*/  FMUL.FTZ R91, R0.reuse, R91 ;  /* 0x0000005b005b7220 */ /* 0x040fe20000410000 */
[----:B------:R-:W-:Y:S01]  /*7640*/  FMUL.FTZ R94, R0, R94 ;  /* 0x0000005e005e7220 */ /* 0x000fe20000410000 */
[----:B------:R-:W0:Y:S01]  /*7650*/  MUFU.TANH R120, R120 ;  /* 0x0000007800787308 */ /* 0x000e220000002400 */
[----:B--2---:R-:W-:Y:S01]  /*7660*/  FSEL R148, R148, -INF , P3 ;  /* 0xff80000094947808 */ /* 0x004fe20001800000 */
[----:B------:R-:W-:Y:S01]  /*7670*/  FMUL.FTZ R95, R0, R95 ;  /* 0x0000005f005f7220 */ /* 0x000fe20000410000 */
[----:B------:R-:W-:Y:S01]  /*7680*/  ISETP.GT.AND P3, PT, R158, 0x40, PT ;  /* 0x000000409e00780c */ /* 0x000fe20003f64270 */
[----:B------:R-:W-:Y:S01]  /*7690*/  FMUL.FTZ R98, R0, R98 ;  /* 0x0000006200627220 */ /* 0x000fe20000410000 */
[----:B------:R-:W-:Y:S01]  /*76a0*/  FMNMX.FTZ R160, R148, R159, !PT ;  /* 0x0000009f94a07209 */ /* 0x000fe20007810000 */
[C---:B------:R-:W-:Y:S01]  /*76b0*/  FMUL.FTZ R99, R0.reuse, R99 ;  /* 0x0000006300637220 */ /* 0x040fe20000410000 */
[----:B------:R-:W-:Y:S01]  /*76c0*/  FMUL.FTZ R103, R0, R103 ;  /* 0x0000006700677220 */ /* 0x000fe20000410000 */
[----:B------:R-:W2:Y:S01]  /*76d0*/  MUFU.TANH R121, R121 ;  /* 0x0000007900797308 */ /* 0x000ea20000002400 */
[----:B-1----:R-:W-:Y:S01]  /*76e0*/  FSEL R149, R149, -INF , P4 ;  /* 0xff80000095957808 */ /* 0x002fe20002000000 */
[----:B------:R-:W1:Y:S01]  /*76f0*/  S2R R225, SR_TID.X ;  /* 0x0000000000e17919 */ /* 0x000e620000002100 */
[----:B------:R-:W-:-:S02]  /*7700*/  ISETP.GT.AND P4, PT, R158, 0x41, PT ;  /* 0x000000419e00780c */ /* 0x000fc40003f84270 */
[----:B------:R-:W-:-:S03]  /*7710*/  FMNMX.FTZ R159, R149, R160, !PT ;  /* 0x000000a0959f7209 */ /* 0x000fc60007810000 */
[----:B------:R-:W3:Y:S01]  /*7720*/  MUFU.TANH R124, R124 ;  /* 0x0000007c007c7308 */ /* 0x000ee20000002400 */
[----:B0-----:R-:W-:Y:S02]  /*7730*/  FSEL R120, R120, -INF , P3 ;  /* 0xff80000078787808 */ /* 0x001fe40001800000 */
[----:B------:R-:W-:Y:S02]  /*7740*/  ISETP.GT.AND P3, PT, R158, 0x48, PT ;  /* 0x000000489e00780c */ /* 0x000fe40003f64270 */
[----:B------:R-:W-:-:S03]  /*7750*/  FMNMX.FTZ R160, R120, R159, !PT ;  /* 0x0000009f78a07209 */ /* 0x000fc60007810000 */
[----:B------:R-:W0:Y:S01]  /*7760*/  MUFU.TANH R125, R125 ;  /* 0x0000007d007d7308 */ /* 0x000e220000002400 */
[----:B--2---:R-:W-:Y:S02]  /*7770*/  FSEL R121, R121, -INF , P4 ;  /* 0xff80000079797808 */ /* 0x004fe40002000000 */
[----:B------:R-:W-:Y:S02]  /*7780*/  ISETP.GT.AND P4, PT, R158, 0x49, PT ;  /* 0x000000499e00780c */ /* 0x000fe40003f84270 */
[----:B------:R-:W-:-:S03]  /*7790*/  FMNMX.FTZ R159, R121, R160, !PT ;  /* 0x000000a0799f7209 */ /* 0x000fc60007810000 */
[----:B------:R-:W2:Y:S01]  /*77a0*/  MUFU.TANH R128, R128 ;  /* 0x0000008000807308 */ /* 0x000ea20000002400 */
[----:B---3--:R-:W-:Y:S02]  /*77b0*/  FSEL R124, R124, -INF , P3 ;  /* 0xff8000007c7c7808 */ /* 0x008fe40001800000 */
[----:B------:R-:W-:Y:S02]  /*77c0*/  ISETP.GT.AND P3, PT, R158, 0x50, PT ;  /* 0x000000509e00780c */ /* 0x000fe40003f64270 */
[----:B------:R-:W-:Y:S01]  /*77d0*/  FMNMX.FTZ R160, R124, R159, !PT ;  /* 0x0000009f7ca07209 */ /* 0x000fe20007810000 */
[----:B------:R-:W-:Y:S02]  /*77e0*/  FMUL.FTZ R159, R0, R88 ;  /* 0x00000058009f7220 */ /* 0x000fe40000410000 */
[----:B------:R-:W3:Y:S01]  /*77f0*/  MUFU.TANH R129, R129 ;  /* 0x0000008100817308 */ /* 0x000ee20000002400 */
[----:B0-----:R-:W-:Y:S02]  /*7800*/  FSEL R125, R125, -INF , P4 ;  /* 0xff8000007d7d7808 */ /* 0x001fe40002000000 */
[----:B------:R-:W-:-:S02]  /*7810*/  ISETP.GT.AND P4, PT, R158, 0x51, PT ;  /* 0x000000519e00780c */ /* 0x000fc40003f84270 */
[----:B------:R-:W-:Y:S01]  /*7820*/  FMNMX.FTZ R161, R125, R160, !PT ;  /* 0x000000a07da17209 */ /* 0x000fe20007810000 */
[----:B------:R-:W-:Y:S01]  /*7830*/  FMUL.FTZ R160, R0, R92 ;  /* 0x0000005c00a07220 */ /* 0x000fe20000410000 */
[----:B-1----:R-:W-:Y:S01]  /*7840*/  SHF.R.U32.HI R225, RZ, 0x7, R225 ;  /* 0x00000007ffe17819 */ /* 0x002fe200000116e1 */
[----:B------:R-:W0:Y:S01]  /*7850*/  MUFU.TANH R132, R132 ;  /* 0x0000008400847308 */ /* 0x000e220000002400 */
[----:B--2---:R-:W-:Y:S02]  /*7860*/  FSEL R128, R128, -INF , P3 ;  /* 0xff80000080807808 */ /* 0x004fe40001800000 */
[----:B------:R-:W-:Y:S02]  /*7870*/  ISETP.GT.AND P3, PT, R158, 0x58, PT ;  /* 0x000000589e00780c */ /* 0x000fe40003f64270 */
[----:B------:R-:W-:-:S03]  /*7880*/  FMNMX.FTZ R88, R128, R161, !PT ;  /* 0x000000a180587209 */ /* 0x000fc60007810000 */
[----:B------:R-:W1:Y:S01]  /*7890*/  MUFU.TANH R133, R133 ;  /* 0x0000008500857308 */ /* 0x000e620000002400 */
[----:B---3--:R-:W-:Y:S02]  /*78a0*/  FSEL R129, R129, -INF , P4 ;  /* 0xff80000081817808 */ /* 0x008fe40002000000 */
[----:B------:R-:W-:Y:S02]  /*78b0*/  ISETP.GT.AND P4, PT, R158, 0x59, PT ;  /* 0x000000599e00780c */ /* 0x000fe40003f84270 */
[----:B------:R-:W-:-:S03]  /*78c0*/  FMNMX.FTZ R161, R129, R88, !PT ;  /* 0x0000005881a17209 */ /* 0x000fc60007810000 */
[----:B------:R-:W2:Y:S01]  /*78d0*/  MUFU.TANH R104, R104 ;  /* 0x0000006800687308 */ /* 0x000ea20000002400 */
[----:B0-----:R-:W-:Y:S02]  /*78e0*/  FSEL R132, R132, -INF , P3 ;  /* 0xff80000084847808 */ /* 0x001fe40001800000 */
[----:B------:R-:W-:Y:S02]  /*78f0*/  ISETP.GT.AND P3, PT, R158, 0x60, PT ;  /* 0x000000609e00780c */ /* 0x000fe40003f64270 */
[----:B------:R-:W-:Y:S02]  /*7900*/  FMNMX.FTZ R88, R132, R161, !PT ;  /* 0x000000a184587209 */ /* 0x000fe40007810000 */
[----:B------:R-:W-:Y:S01]  /*7910*/  FSEL R6, R6, -INF , P3 ;  /* 0xff80000006067808 */ /* 0x000fe20001800000 */
[----:B------:R-:W0:Y:S01]  /*7920*/  MUFU.TANH R108, R108 ;  /* 0x0000006c006c7308 */ /* 0x000e220000002400 */
[----:B-1----:R-:W-:Y:S02]  /*7930*/  FSEL R133, R133, -INF , P4 ;  /* 0xff80000085857808 */ /* 0x002fe40002000000 */
[----:B------:R-:W-:-:S02]  /*7940*/  ISETP.GT.AND P4, PT, R158, 0x61, PT ;  /* 0x000000619e00780c */ /* 0x000fc40003f84270 */
[----:B------:R-:W-:Y:S02]  /*7950*/  FMNMX.FTZ R161, R133, R88, !PT ;  /* 0x0000005885a17209 */ /* 0x000fe40007810000 */
[----:B------:R-:W-:Y:S01]  /*7960*/  ISETP.GT.AND P3, PT, R158, 0x68, PT ;  /* 0x000000689e00780c */ /* 0x000fe20003f64270 */
[----:B------:R-:W1:Y:S01]  /*7970*/  MUFU.TANH R109, R109 ;  /* 0x0000006d006d7308 */ /* 0x000e620000002400 */
[----:B--2---:R-:W-:Y:S02]  /*7980*/  FSEL R104, R104, -INF , P4 ;  /* 0xff80000068687808 */ /* 0x004fe40002000000 */
[----:B------:R-:W-:Y:S01]  /*7990*/  FMNMX.FTZ R163, R6, R161, !PT ;  /* 0x000000a106a37209 */ /* 0x000fe20007810000 */
[----:B------:R-:W-:Y:S01]  /*79a0*/  FMUL.FTZ R161, R0, R93 ;  /* 0x0000005d00a17220 */ /* 0x000fe20000410000 */
[----:B------:R-:W-:Y:S02]  /*79b0*/  ISETP.GT.AND P4, PT, R158, 0x69, PT ;  /* 0x000000699e00780c */ /* 0x000fe40003f84270 */
[----:B------:R-:W-:Y:S01]  /*79c0*/  FMNMX.FTZ R163, R104, R163, !PT ;  /* 0x000000a368a37209 */ /* 0x000fe20007810000 */
[----:B------:R-:W2:Y:S01]  /*79d0*/  MUFU.TANH R112, R112 ;  /* 0x0000007000707308 */ /* 0x000ea20000002400 */
[----:B0-----:R-:W-:Y:S01]  /*79e0*/  FSEL R88, R108, -INF , P3 ;  /* 0xff8000006c587808 */ /* 0x001fe20001800000 */
[----:B------:R-:W-:-:S02]  /*79f0*/  WARPGROUP.DEPBAR.LE gsb0, 0x0 ;  /* 0x00008000000079c5 */ /* 0x000fc40000010000 */
[----:B------:R-:W-:Y:S01]  /*7a00*/  ISETP.GT.AND P3, PT, R158, 0x70, PT ;  /* 0x000000709e00780c */ /* 0x000fe20003f64270 */
[----:B------:R-:W-:Y:S01]  /*7a10*/  WARPGROUP.ARRIVE ;  /* 0x00000000000079c5 */ /* 0x000fe20000000000 */
[----:B------:R-:W-:Y:S02]  /*7a20*/  FMNMX.FTZ R163, R88, R163, !PT ;  /* 0x000000a358a37209 */ /* 0x000fe40007810000 */
[----:B------:R-:W0:Y:S01]  /*7a30*/  MUFU.TANH R113, R113 ;  /* 0x0000007100717308 */ /* 0x000e220000002400 */
[----:B-1----:R-:W-:Y:S02]  /*7a40*/  FSEL R92, R109, -INF , P4 ;  /* 0xff8000006d5c7808 */ /* 0x002fe40002000000 */
[----:B------:R-:W-:Y:S01]  /*7a50*/  ISETP.GT.AND P4, PT, R158, 0x71, PT ;  /* 0x000000719e00780c */ /* 0x000fe20003f84270 */
[----:B------:R-:W-:Y:S01]  /*7a60*/  QGMMA.64x128x32.F32.E4M3.E4M3 R24, R180, gdesc[UR4], R24, gsb0 ;  /* 0x01e00004b4187df3 */ /* 0x000fe20008000818 */
[----:B------:R-:W-:Y:S01]  /*7a70*/  FMNMX.FTZ R108, R92, R163, !PT ;  /* 0x000000a35c6c7209 */ /* 0x000fe20007810000 */
[----:B------:R-:W-:-:S02]  /*7a80*/  UIADD3 UR6, UR11, 0x200, URZ ;  /* 0x000002000b067890 */ /* 0x000fc4000fffe03f */
[----:B------:R-:W1:Y:S01]  /*7a90*/  MUFU.TANH R116, R116 ;  /* 0x0000007400747308 */ /* 0x000e620000002400 */
[----:B--2---:R-:W-:Y:S01]  /*7aa0*/  FSEL R93, R112, -INF , P3 ;  /* 0xff800000705d7808 */ /* 0x004fe20001800000 */
[----:B------:R-:W-:Y:S01]  /*7ab0*/  FMUL.FTZ R112, R0, R97 ;  /* 0x0000006100707220 */ /* 0x000fe20000410000 */
[----:B------:R-:W-:Y:S01]  /*7ac0*/  ISETP.GT.AND P3, PT, R158, 0x78, PT ;  /* 0x000000789e00780c */ /* 0x000fe20003f64270 */
[----:B------:R-:W-:Y:S01]  /*7ad0*/  UMOV UR7, 0xc0000010 ;  /* 0xc000001000077882 */ /* 0x000fe20000000000 */
[----:B------:R-:W-:-:S03]  /*7ae0*/  FMNMX.FTZ R109, R93, R108, !PT ;  /* 0x0000006c5d6d7209 */ /* 0x000fc60007810000 */
[----:B------:R-:W2:Y:S01]  /*7af0*/  MUFU.TANH R117, R117 ;  /* 0x0000007500757308 */ /* 0x000ea20000002400 */
[----:B0-----:R-:W-:Y:S01]  /*7b00*/  FSEL R96, R113, -INF , P4 ;  /* 0xff80000071607808 */ /* 0x001fe20002000000 */
[----:B------:R-:W-:Y:S01]  /*7b10*/  FMUL.FTZ R113, R0, R100 ;  /* 0x0000006400717220 */ /* 0x000fe20000410000 */
[----:B------:R-:W-:-:S05]  /*7b20*/  ISETP.GT.AND P4, PT, R158, 0x79, PT ;  /* 0x000000799e00780c */ /* 0x000fca0003f84270 */
[----:B------:R-:W0:Y:S01]  /*7b30*/  MUFU.TANH R159, R159 ;  /* 0x0000009f009f7308 */ /* 0x000e220000002400 */
[----:B-1----:R-:W-:Y:S02]  /*7b40*/  FSEL R97, R116, -INF , P3 ;  /* 0xff80000074617808 */ /* 0x002fe40001800000 */
[----:B------:R-:W-:Y:S02]  /*7b50*/  FMNMX.FTZ R116, R96, R109, !PT ;  /* 0x0000006d60747209 */ /* 0x000fe40007810000 */
[C---:B------:R-:W-:Y:S02]  /*7b60*/  ISETP.GT.AND P3, PT, R158.reuse, 0x80, PT ;  /* 0x000000809e00780c */ /* 0x040fe40003f64270 */
[----:B------:R-:W-:Y:S01]  /*7b70*/  FMNMX.FTZ R109, R97, R116, !PT ;  /* 0x00000074616d7209 */ /* 0x000fe20007810000 */
[----:B------:R-:W1:Y:S01]  /*7b80*/  MUFU.TANH R89, R89 ;  /* 0x0000005900597308 */ /* 0x000e620000002400 */
[----:B--2---:R-:W-:Y:S02]  /*7b90*/  FSEL R108, R117, -INF , P4 ;  /* 0xff800000756c7808 */ /* 0x004fe40002000000 */
[----:B------:R-:W-:-:S02]  /*7ba0*/  ISETP.GT.AND P4, PT, R158, 0x81, PT ;  /* 0x000000819e00780c */ /* 0x000fc40003f84270 */
[----:B------:R-:W-:-:S03]  /*7bb0*/  FMNMX.FTZ R117, R108, R109, !PT ;  /* 0x0000006d6c757209 */ /* 0x000fc60007810000 */
[----:B------:R-:W2:Y:S01]  /*7bc0*/  MUFU.TANH R160, R160 ;  /* 0x000000a000a07308 */ /* 0x000ea20000002400 */
[----:B0-----:R-:W-:Y:S02]  /*7bd0*/  FSEL R100, R159, -INF , P3 ;  /* 0xff8000009f647808 */ /* 0x001fe40001800000 */
[----:B------:R-:W-:-:S05]  /*7be0*/  ISETP.GT.AND P3, PT, R158, 0x88, PT ;  /* 0x000000889e00780c */ /* 0x000fca0003f64270 */
[----:B------:R-:W0:Y:S01]  /*7bf0*/  MUFU.TANH R161, R161 ;  /* 0x000000a100a17308 */ /* 0x000e220000002400 */
[----:B-1----:R-:W-:Y:S01]  /*7c00*/  FSEL R109, R89, -INF , P4 ;  /* 0xff800000596d7808 */ /* 0x002fe20002000000 */
[----:B------:R-:W-:Y:S01]  /*7c10*/  FMUL.FTZ R89, R0, R101 ;  /* 0x0000006500597220 */ /* 0x000fe20000410000 */
[----:B------:R-:W-:-:S05]  /*7c20*/  ISETP.GT.AND P4, PT, R158, 0x89, PT ;  /* 0x000000899e00780c */ /* 0x000fca0003f84270 */
[----:B------:R-:W1:Y:S01]  /*7c30*/  MUFU.TANH R162, R162 ;  /* 0x000000a200a27308 */ /* 0x000e620000002400 */
[----:B--2---:R-:W-:Y:S02]  /*7c40*/  FSEL R101, R160, -INF , P3 ;  /* 0xff800000a0657808 */ /* 0x004fe40001800000 */
[----:B------:R-:W-:-:S05]  /*7c50*/  ISETP.GT.AND P3, PT, R158, 0x90, PT ;  /* 0x000000909e00780c */ /* 0x000fca0003f64270 */
[----:B------:R2:W3:Y:S08]  /*7c60*/  MUFU.TANH R163, R112 ;  /* 0x0000007000a37308 */ /* 0x0004f00000002400 */
[----:B------:R1:W4:Y:S01]  /*7c70*/  MUFU.TANH R159, R113 ;  /* 0x00000071009f7308 */ /* 0x0003220000002400 */
[----:B--2---:R-:W-:-:S04]  /*7c80*/  FMNMX.FTZ R112, R100, R117, !PT ;  /* 0x0000007564707209 */ /* 0x004fc80007810000 */
[----:B------:R-:W-:Y:S02]  /*7c90*/  FMNMX.FTZ R116, R109, R112, !PT ;  /* 0x000000706d747209 */ /* 0x000fe40007810000 */
[----:B0-----:R-:W-:Y:S01]  /*7ca0*/  FSEL R112, R161, -INF , P4 ;  /* 0xff800000a1707808 */ /* 0x001fe20002000000 */
[----:B------:R0:W2:Y:S01]  /*7cb0*/  MUFU.TANH R164, R89 ;  /* 0x0000005900a47308 */ /* 0x0000a20000002400 */
[----:B------:R-:W-:Y:S02]  /*7cc0*/  FMNMX.FTZ R117, R101, R116, !PT ;  /* 0x0000007465757209 */ /* 0x000fe40007810000 */
[----:B------:R-:W-:Y:S02]  /*7cd0*/  ISETP.GT.AND P4, PT, R158, 0x91, PT ;  /* 0x000000919e00780c */ /* 0x000fe40003f84270 */
[----:B-1----:R-:W-:Y:S02]  /*7ce0*/  FSEL R113, R162, -INF , P3 ;  /* 0xff800000a2717808 */ /* 0x002fe40001800000 */
[----:B------:R-:W-:Y:S01]  /*7cf0*/  FMNMX.FTZ R160, R112, R117, !PT ;  /* 0x0000007570a07209 */ /* 0x000fe20007810000 */
[----:B------:R-:W1:Y:S01]  /*7d00*/  MUFU.TANH R8, R8 ;  /* 0x0000000800087308 */ /* 0x000e620000002400 */
[----:B---3--:R-:W-:-:S02]  /*7d10*/  FSEL R116, R163, -INF , P4 ;  /* 0xff800000a3747808 */ /* 0x008fc40002000000 */
[----:B0-----:R-:W-:Y:S02]  /*7d20*/  FMNMX.FTZ R89, R113, R160, !PT ;  /* 0x000000a071597209 */ /* 0x001fe40007810000 */
[----:B------:R-:W-:Y:S01]  /*7d30*/  ISETP.GT.AND P3, PT, R158, 0x99, PT ;  /* 0x000000999e00780c */ /* 0x000fe20003f64270 */
[C---:B------:R-:W-:Y:S01]  /*7d40*/  FMUL.FTZ R158, R0.reuse, R111 ;  /* 0x0000006f009e7220 */ /* 0x040fe20000410000 */
[----:B----4-:R-:W-:Y:S01]  /*7d50*/  FSEL R111, R159, -INF , P5 ;  /* 0xff8000009f6f7808 */ /* 0x010fe20002800000 */
[----:B------:R-:W-:Y:S01]  /*7d60*/  FMUL.FTZ R159, R0, R102 ;  /* 0x00000066009f7220 */ /* 0x000fe20000410000 */
[----:B------:R-:W-:Y:S01]  /*7d70*/  FMNMX.FTZ R160, R116, R89, !PT ;  /* 0x0000005974a07209 */ /* 0x000fe20007810000 */
[----:B------:R-:W-:Y:S01]  /*7d80*/  IMAD.U32 R102, RZ, RZ, UR10 ;  /* 0x0000000aff667e24 */ /* 0x000fe2000f8e00ff */
[----:B--2---:R-:W-:Y:S01]  /*7d90*/  FSEL R117, R164, -INF , P3 ;  /* 0xff800000a4757808 */ /* 0x004fe20001800000 */
[----:B------:R-:W0:Y:S01]  /*7da0*/  MUFU.TANH R9, R9 ;  /* 0x0000000900097308 */ /* 0x000e220000002400 */
[----:B------:R-:W-:-:S04]  /*7db0*/  FMNMX.FTZ R160, R111, R160, !PT ;  /* 0x000000a06fa07209 */ /* 0x000fc80007810000 */
[----:B------:R-:W-:-:S03]  /*7dc0*/  FMNMX.FTZ R160, R117, R160, !PT ;  /* 0x000000a075a07209 */ /* 0x000fc60007810000 */
[----:B------:R-:W2:Y:S02]  /*7dd0*/  MUFU.TANH R12, R12 ;  /* 0x0000000c000c7308 */ /* 0x000ea40000002400 */
[----:B------:R-:W3:Y:S06]  /*7de0*/  SHFL.BFLY PT, R89, R160, 0x2, 0x1f ;  /* 0x0c401f00a0597f89 */ /* 0x000eec00000e0000 */
[----:B------:R-:W4:Y:S08]  /*7df0*/  MUFU.TANH R13, R13 ;  /* 0x0000000d000d7308 */ /* 0x000f300000002400 */
[----:B------:R-:W5:Y:S08]  /*7e00*/  MUFU.TANH R20, R20 ;  /* 0x0000001400147308 */ /* 0x000f700000002400 */
[----:B------:R-:W5:Y:S01]  /*7e10*/  MUFU.TANH R21, R21 ;  /* 0x0000001500157308 */ /* 0x000f620000002400 */
[----:B---3--:R-:W-:-:S05]  /*7e20*/  FMNMX.FTZ R160, R160, R89, !PT ;  /* 0x00000059a0a07209 */ /* 0x008fca0007810000 */
[----:B------:R-:W3:Y:S02]  /*7e30*/  SHFL.BFLY PT, R89, R160, 0x1, 0x1f ;  /* 0x0c201f00a0597f89 */ /* 0x000ee400000e0000 */
[----:B------:R-:W5:Y:S01]  /*7e40*/  MUFU.TANH R154, R154 ;  /* 0x0000009a009a7308 */ /* 0x000f620000002400 */
[----:B------:R-:W-:-:S07]  /*7e50*/  WARPGROUP.DEPBAR.LE gsb0, 0x0 ;  /* 0x00008000000079c5 */ /* 0x000fce0000010000 */
[----:B------:R-:W5:Y:S01]  /*7e60*/  MUFU.TANH R155, R155 ;  /* 0x0000009b009b7308 */ /* 0x000f620000002400 */
[----:B------:R-:W-:-:S06]  /*7e70*/  WARPGROUP.ARRIVE ;  /* 0x00000000000079c5 */ /* 0x000fcc0000000000 */
[----:B------:R-:W-:Y:S01]  /*7e80*/  QGMMA.64x128x32.F32.E4M3.E4M3 R24, R176, gdesc[UR4], R24, gsb0 ;  /* 0x01e00004b0187df3 */ /* 0x000fe20008000818 */
[----:B------:R-:W5:Y:S01]  /*7e90*/  MUFU.TANH R138, R138 ;  /* 0x0000008a008a7308 */ /* 0x000f620000002400 */
[----:B------:R-:W-:Y:S01]  /*7ea0*/  UIADD3 UR6, UR11, 0x300, URZ ;  /* 0x000003000b067890 */ /* 0x000fe2000fffe03f */
[----:B------:R-:W-:Y:S01]  /*7eb0*/  UMOV UR7, 0xc0000010 ;  /* 0xc000001000077882 */ /* 0x000fe20000000000 */
[----:B---3--:R-:W-:-:S05]  /*7ec0*/  FMNMX.FTZ R89, R160, R89, !PT ;  /* 0x00000059a0597209 */ /* 0x008fca0007810000 */
[----:B------:R-:W3:Y:S01]  /*7ed0*/  MUFU.TANH R139, R139 ;  /* 0x0000008b008b7308 */ /* 0x000ee20000002400 */
[C---:B------:R-:W-:Y:S01]  /*7ee0*/  FSETP.NEU.FTZ.AND P3, PT, R89.reuse, -INF , PT ;  /* 0xff8000005900780b */ /* 0x040fe20003f7d000 */
[----:B------:R-:W-:-:S06]  /*7ef0*/  FFMA.FTZ R102, R89, R102, -8 ;  /* 0xc100000059667423 */ /* 0x000fcc0000010066 */
[----:B------:R-:W3:Y:S01]  /*7f00*/  MUFU.TANH R142, R142 ;  /* 0x0000008e008e7308 */ /* 0x000ee20000002400 */
[----:B------:R-:W-:-:S05]  /*7f10*/  FSEL R102, R102, RZ, P3 ;  /* 0x000000ff66667208 */ /* 0x000fca0001800000 */
[--C-:B------:R-:W-:Y:S01]  /*7f20*/  FFMA.FTZ R160, R105, UR10, -R102.reuse ;  /* 0x0000000a69a07c23 */ /* 0x100fe20008010866 */
[----:B------:R-:W-:-:S01]  /*7f30*/  FFMA.FTZ R161, R124, UR10, -R102 ;  /* 0x0000000a7ca17c23 */ /* 0x000fc20008010866 */
[----:B------:R1:W0:Y:S01]  /*7f40*/  SHFL.IDX PT, R105, R130, 0x1, 0x1c1f ;  /* 0x003c1f0082697f89 */ /* 0x00022200000e0000 */
[----:B------:R-:W3:Y:S01]  /*7f50*/  MUFU.TANH R143, R143 ;  /* 0x0000008f008f7308 */ /* 0x000ee20000002400 */
[----:B------:R-:W-:-:S01]  /*7f60*/  FFMA.FTZ R7, R7, UR10, -R102 ;  /* 0x0000000a07077c23 */ /* 0x000fc20008010866 */
[--C-:B------:R-:W-:Y:S01]  /*7f70*/  FFMA.FTZ R10, R10, UR10, -R102.reuse ;  /* 0x0000000a0a0a7c23 */ /* 0x100fe20008010866 */
[----:B------:R-:W-:-:S01]  /*7f80*/  FFMA.FTZ R11, R11, UR10, -R102 ;  /* 0x0000000a0b0b7c23 */ /* 0x000fc20008010866 */
[--C-:B------:R-:W-:Y:S01]  /*7f90*/  FFMA.FTZ R14, R14, UR10, -R102.reuse ;  /* 0x0000000a0e0e7c23 */ /* 0x100fe20008010866 */
[----:B------:R-:W-:-:S01]  /*7fa0*/  FFMA.FTZ R15, R15, UR10, -R102 ;  /* 0x0000000a0f0f7c23 */ /* 0x000fc20008010866 */
[--C-:B------:R-:W-:Y:S01]  /*7fb0*/  FFMA.FTZ R136, R136, UR10, -R102.reuse ;  /* 0x0000000a88887c23 */ /* 0x100fe20008010866 */
[----:B-1----:R-:W-:-:S01]  /*7fc0*/  FFMA.FTZ R130, R153, UR10, -R102 ;  /* 0x0000000a99827c23 */ /* 0x002fc20008010866 */
[----:B------:R-:W1:Y:S01]  /*7fd0*/  MUFU.TANH R146, R146 ;  /* 0x0000009200927308 */ /* 0x000e620000002400 */
[----:B------:R-:W-:-:S01]  /*7fe0*/  FFMA.FTZ R137, R137, UR10, -R102 ;  /* 0x0000000a89897c23 */ /* 0x000fc20008010866 */
[--C-:B------:R-:W-:Y:S01]  /*7ff0*/  FFMA.FTZ R140, R140, UR10, -R102.reuse ;  /* 0x0000000a8c8c7c23 */ /* 0x100fe20008010866 */
[----:B------:R-:W-:-:S01]  /*8000*/  FFMA.FTZ R141, R141, UR10, -R102 ;  /* 0x0000000a8d8d7c23 */ /* 0x000fc20008010866 */
[--C-:B------:R-:W-:Y:S01]  /*8010*/  FFMA.FTZ R144, R144, UR10, -R102.reuse ;  /* 0x0000000a90907c23 */ /* 0x100fe20008010866 */
[----:B------:R-:W-:-:S01]  /*8020*/  FFMA.FTZ R145, R145, UR10, -R102 ;  /* 0x0000000a91917c23 */ /* 0x000fc20008010866 */
[--C-:B------:R-:W-:Y:S01]  /*8030*/  FFMA.FTZ R148, R148, UR10, -R102.reuse ;  /* 0x0000000a94947c23 */ /* 0x100fe20008010866 */
[----:B------:R-:W-:-:S01]  /*8040*/  FFMA.FTZ R149, R149, UR10, -R102 ;  /* 0x0000000a95957c23 */ /* 0x000fc20008010866 */
[----:B------:R-:W1:Y:S01]  /*8050*/  MUFU.TANH R147, R147 ;  /* 0x0000009300937308 */ /* 0x000e620000002400 */
[----:B------:R-:W-:-:S01]  /*8060*/  FFMA.FTZ R120, R120, UR10, -R102 ;  /* 0x0000000a78787c23 */ /* 0x000fc20008010866 */
[--C-:B------:R-:W-:Y:S01]  /*8070*/  FFMA.FTZ R121, R121, UR10, -R102.reuse ;  /* 0x0000000a79797c23 */ /* 0x100fe20008010866 */
[----:B------:R-:W-:-:S01]  /*8080*/  FFMA.FTZ R125, R125, UR10, -R102 ;  /* 0x0000000a7d7d7c23 */ /* 0x000fc20008010866 */
[--C-:B------:R-:W-:Y:S01]  /*8090*/  FFMA.FTZ R129, R129, UR10, -R102.reuse ;  /* 0x0000000a81817c23 */ /* 0x100fe20008010866 */
[----:B------:R-:W-:-:S01]  /*80a0*/  FFMA.FTZ R133, R133, UR10, -R102 ;  /* 0x0000000a85857c23 */ /* 0x000fc20008010866 */
[----:B------:R-:W-:Y:S01]  /*80b0*/  FFMA.FTZ R6, R6, UR10, -R102 ;  /* 0x0000000a06067c23 */ /* 0x000fe20008010866 */
[----:B0-----:R-:W-:-:S02]  /*80c0*/  IMAD.IADD R134, R134, 0x1, R105 ;  /* 0x0000000186867824 */ /* 0x001fc400078e0269 */
[--C-:B------:R-:W-:Y:S01]  /*80d0*/  FFMA.FTZ R105, R152, UR10, -R102.reuse ;  /* 0x0000000a98697c23 */ /* 0x100fe20008010866 */
[----:B------:R-:W0:Y:S01]  /*80e0*/  MUFU.TANH R150, R150 ;  /* 0x0000009600967308 */ /* 0x000e220000002400 */
[----:B------:R-:W-:-:S01]  /*80f0*/  FFMA.FTZ R100, R100, UR10, -R102 ;  /* 0x0000000a64647c23 */ /* 0x000fc20008010866 */
[--C-:B------:R-:W-:Y:S01]  /*8100*/  FFMA.FTZ R109, R109, UR10, -R102.reuse ;  /* 0x0000000a6d6d7c23 */ /* 0x100fe20008010866 */
[C---:B------:R-:W-:Y:S01]  /*8110*/  ISETP.GT.AND P4, PT, R134.reuse, RZ, PT ;  /* 0x000000ff8600720c */ /* 0x040fe20003f84270 */
[--C-:B------:R-:W-:Y:S01]  /*8120*/  FFMA.FTZ R101, R101, UR10, -R102.reuse ;  /* 0x0000000a65657c23 */ /* 0x100fe20008010866 */
[----:B------:R-:W-:Y:S01]  /*8130*/  ISETP.GT.AND P5, PT, R134, 0x1, PT ;  /* 0x000000018600780c */ /* 0x000fe20003fa4270 */
[----:B------:R-:W-:Y:S01]  /*8140*/  FFMA.FTZ R111, R111, UR10, -R102 ;  /* 0x0000000a6f6f7c23 */ /* 0x000fe20008010866 */
[----:B------:R-:W-:Y:S01]  /*8150*/  FSEL R8, R8, -INF , P4 ;  /* 0xff80000008087808 */ /* 0x000fe20002000000 */
[----:B------:R-:W0:Y:S01]  /*8160*/  MUFU.TANH R151, R151 ;  /* 0x0000009700977308 */ /* 0x000e220000002400 */
[----:B------:R-:W-:-:S02]  /*8170*/  ISETP.GT.AND P4, PT, R134, 0x8, PT ;  /* 0x000000088600780c */ /* 0x000fc40003f84270 */
[----:B------:R-:W-:Y:S02]  /*8180*/  FSEL R9, R9, -INF , P5 ;  /* 0xff80000009097808 */ /* 0x000fe40002800000 */
[----:B------:R-:W-:Y:S02]  /*8190*/  FMNMX.FTZ R152, R8, R5, !PT ;  /* 0x0000000508987209 */ /* 0x000fe40007810000 */
[----:B------:R-:W-:Y:S01]  /*81a0*/  ISETP.GT.AND P5, PT, R134, 0x9, PT ;  /* 0x000000098600780c */ /* 0x000fe20003fa4270 */
[----:B------:R-:W0:Y:S01]  /*81b0*/  MUFU.TANH R122, R122 ;  /* 0x0000007a007a7308 */ /* 0x000e220000002400 */
[----:B--2---:R-:W-:Y:S02]  /*81c0*/  FSEL R12, R12, -INF , P4 ;  /* 0xff8000000c0c7808 */ /* 0x004fe40002000000 */
[----:B------:R-:W-:Y:S02]  /*81d0*/  FMNMX.FTZ R153, R9, R152, !PT ;  /* 0x0000009809997209 */ /* 0x000fe40007810000 */
[----:B------:R-:W-:-:S02]  /*81e0*/  ISETP.GT.AND P4, PT, R134, 0x10, PT ;  /* 0x000000108600780c */ /* 0x000fc40003f84270 */
[----:B----4-:R-:W-:Y:S01]  /*81f0*/  FSEL R13, R13, -INF , P5 ;  /* 0xff8000000d0d7808 */ /* 0x010fe20002800000 */
[----:B------:R-:W2:Y:S01]  /*8200*/  MUFU.TANH R123, R123 ;  /* 0x0000007b007b7308 */ /* 0x000ea20000002400 */
[----:B------:R-:W-:Y:S02]  /*8210*/  FMNMX.FTZ R152, R12, R153, !PT ;  /* 0x000000990c987209 */ /* 0x000fe40007810000 */
[----:B------:R-:W-:Y:S02]  /*8220*/  ISETP.GT.AND P5, PT, R134, 0x11, PT ;  /* 0x000000118600780c */ /* 0x000fe40003fa4270 */
[----:B-----5:R-:W-:Y:S02]  /*8230*/  FSEL R20, R20, -INF , P4 ;  /* 0xff80000014147808 */ /* 0x020fe40002000000 */
[----:B------:R-:W-:Y:S01]  /*8240*/  FMNMX.FTZ R153, R13, R152, !PT ;  /* 0x000000980d997209 */ /* 0x000fe20007810000 */
[----:B------:R-:W4:Y:S01]  /*8250*/  MUFU.TANH R126, R126 ;  /* 0x0000007e007e7308 */ /* 0x000f220000002400 */
[----:B------:R-:W-:-:S02]  /*8260*/  ISETP.GT.AND P4, PT, R134, 0x18, PT ;  /* 0x000000188600780c */ /* 0x000fc40003f84270 */
[----:B------:R-:W-:Y:S02]  /*8270*/  FSEL R21, R21, -INF , P5 ;  /* 0xff80000015157808 */ /* 0x000fe40002800000 */
[----:B------:R-:W-:Y:S02]  /*8280*/  FMNMX.FTZ R152, R20, R153, !PT ;  /* 0x0000009914987209 */ /* 0x000fe40007810000 */
[----:B------:R-:W-:Y:S01]  /*8290*/  ISETP.GT.AND P5, PT, R134, 0x19, PT ;  /* 0x000000198600780c */ /* 0x000fe20003fa4270 */
[----:B------:R-:W5:Y:S01]  /*82a0*/  MUFU.TANH R127, R127 ;  /* 0x0000007f007f7308 */ /* 0x000f620000002400 */
[----:B------:R-:W-:Y:S02]  /*82b0*/  FSEL R154, R154, -INF , P4 ;  /* 0xff8000009a9a7808 */ /* 0x000fe40002000000 */
[----:B------:R-:W-:Y:S02]  /*82c0*/  FMNMX.FTZ R153, R21, R152, !PT ;  /* 0x0000009815997209 */ /* 0x000fe40007810000 */
[----:B------:R-:W-:-:S02]  /*82d0*/  ISETP.GT.AND P4, PT, R134, 0x20, PT ;  /* 0x000000208600780c */ /* 0x000fc40003f84270 */
[----:B------:R-:W-:Y:S01]  /*82e0*/  FSEL R155, R155, -INF , P5 ;  /* 0xff8000009b9b7808 */ /* 0x000fe20002800000 */
[----:B------:R-:W5:Y:S01]  /*82f0*/  MUFU.TANH R156, R156 ;  /* 0x0000009c009c7308 */ /* 0x000f620000002400 */
[----:B------:R-:W-:Y:S02]  /*8300*/  FMNMX.FTZ R152, R154, R153, !PT ;  /* 0x000000999a987209 */ /* 0x000fe40007810000 */
[----:B------:R-:W-:Y:S02]  /*8310*/  ISETP.GT.AND P5, PT, R134, 0x21, PT ;  /* 0x000000218600780c */ /* 0x000fe40003fa4270 */
[----:B------:R-:W-:Y:S02]  /*8320*/  FSEL R138, R138, -INF , P4 ;  /* 0xff8000008a8a7808 */ /* 0x000fe40002000000 */
[----:B------:R-:W-:Y:S01]  /*8330*/  FMNMX.FTZ R153, R155, R152, !PT ;  /* 0x000000989b997209 */ /* 0x000fe20007810000 */
[----:B------:R-:W5:Y:S01]  /*8340*/  MUFU.TANH R131, R131 ;  /* 0x0000008300837308 */ /* 0x000f620000002400 */
[----:B------:R-:W-:-:S02]  /*8350*/  ISETP.GT.AND P4, PT, R134, 0x28, PT ;  /* 0x000000288600780c */ /* 0x000fc40003f84270 */
[----:B---3--:R-:W-:Y:S02]  /*8360*/  FSEL R139, R139, -INF , P5 ;  /* 0xff8000008b8b7808 */ /* 0x008fe40002800000 */
[----:B------:R-:W-:Y:S02]  /*8370*/  FMNMX.FTZ R152, R138, R153, !PT ;  /* 0x000000998a987209 */ /* 0x000fe40007810000 */
[----:B------:R-:W-:Y:S01]  /*8380*/  ISETP.GT.AND P5, PT, R134, 0x29, PT ;  /* 0x000000298600780c */ /* 0x000fe20003fa4270 */
[----:B------:R-:W3:Y:S01]  /*8390*/  MUFU.TANH R157, R157 ;  /* 0x0000009d009d7308 */ /* 0x000ee20000002400 */
[----:B------:R-:W-:Y:S02]  /*83a0*/  FSEL R142, R142, -INF , P4 ;  /* 0xff8000008e8e7808 */ /* 0x000fe40002000000 */
[----:B------:R-:W-:Y:S02]  /*83b0*/  FMNMX.FTZ R153, R139, R152, !PT ;  /* 0x000000988b997209 */ /* 0x000fe40007810000 */
[----:B------:R-:W-:-:S02]  /*83c0*/  ISETP.GT.AND P4, PT, R134, 0x30, PT ;  /* 0x000000308600780c */ /* 0x000fc40003f84270 */
[----:B------:R-:W-:Y:S01]  /*83d0*/  FSEL R143, R143, -INF , P5 ;  /* 0xff8000008f8f7808 */ /* 0x000fe20002800000 */
[----:B------:R-:W3:Y:S01]  /*83e0*/  MUFU.TANH R135, R135 ;  /* 0x0000008700877308 */ /* 0x000ee20000002400 */
[----:B------:R-:W-:Y:S02]  /*83f0*/  FMNMX.FTZ R152, R142, R153, !PT ;  /* 0x000000998e987209 */ /* 0x000fe40007810000 */
[----:B------:R-:W-:Y:S02]  /*8400*/  ISETP.GT.AND P5, PT, R134, 0x31, PT ;  /* 0x000000318600780c */ /* 0x000fe40003fa4270 */
[----:B-1----:R-:W-:Y:S02]  /*8410*/  FSEL R146, R146, -INF , P4 ;  /* 0xff80000092927808 */ /* 0x002fe40002000000 */
[----:B------:R-:W-:Y:S01]  /*8420*/  FMNMX.FTZ R153, R143, R152, !PT ;  /* 0x000000988f997209 */ /* 0x000fe20007810000 */
[----:B------:R-:W1:Y:S01]  /*8430*/  MUFU.TANH R106, R106 ;  /* 0x0000006a006a7308 */ /* 0x000e620000002400 */
[----:B------:R-:W-:-:S02]  /*8440*/  ISETP.GT.AND P4, PT, R134, 0x38, PT ;  /* 0x000000388600780c */ /* 0x000fc40003f84270 */
[----:B------:R-:W-:Y:S02]  /*8450*/  FSEL R147, R147, -INF , P5 ;  /* 0xff80000093937808 */ /* 0x000fe40002800000 */
[----:B------:R-:W-:Y:S02]  /*8460*/  FMNMX.FTZ R152, R146, R153, !PT ;  /* 0x0000009992987209 */ /* 0x000fe40007810000 */
[----:B------:R-:W-:Y:S01]  /*8470*/  ISETP.GT.AND P5, PT, R134, 0x39, PT ;  /* 0x000000398600780c */ /* 0x000fe20003fa4270 */
[----:B------:R-:W1:Y:S01]  /*8480*/  MUFU.TANH R107, R107 ;  /* 0x0000006b006b7308 */ /* 0x000e620000002400 */
[----:B0-----:R-:W-:Y:S02]  /*8490*/  FSEL R150, R150, -INF , P4 ;  /* 0xff80000096967808 */ /* 0x001fe40002000000 */
[----:B------:R-:W-:Y:S01]  /*84a0*/  FMNMX.FTZ R153, R147, R152, !PT ;  /* 0x0000009893997209 */ /* 0x000fe20007810000 */
[----:B------:R-:W-:Y:S02]  /*84b0*/  WARPGROUP.DEPBAR.LE gsb0, 0x0 ;  /* 0x00008000000079c5 */ /* 0x000fe40000010000 */
[----:B------:R-:W-:Y:S01]  /*84c0*/  ISETP.GT.AND P4, PT, R134, 0x40, PT ;  /* 0x000000408600780c */ /* 0x000fe20003f84270 */
[----:B------:R-:W-:Y:S01]  /*84d0*/  WARPGROUP.ARRIVE ;  /* 0x00000000000079c5 */ /* 0x000fe20000000000 */
[----:B------:R-:W-:Y:S01]  /*84e0*/  FSEL R151, R151, -INF , P5 ;  /* 0xff80000097977808 */ /* 0x000fe20002800000 */
[----:B------:R-:W0:Y:S01]  /*84f0*/  MUFU.TANH R110, R110 ;  /* 0x0000006e006e7308 */ /* 0x000e220000002400 */
[----:B------:R-:W-:-:S02]  /*8500*/  FMNMX.FTZ R152, R150, R153, !PT ;  /* 0x0000009996987209 */ /* 0x000fc40007810000 */
[----:B------:R-:W-:Y:S01]  /*8510*/  ISETP.GT.AND P5, PT, R134, 0x41, PT ;  /* 0x000000418600780c */ /* 0x000fe20003fa4270 */
[----:B------:R-:W-:Y:S01]  /*8520*/  QGMMA.64x128x32.F32.E4M3.E4M3 R24, R172, gdesc[UR4], R24, gsb0 ;  /* 0x01e00004ac187df3 */ /* 0x000fe20008000818 */
[----:B------:R-:W-:Y:S01]  /*8530*/  FSEL R122, R122, -INF , P4 ;  /* 0xff8000007a7a7808 */ /* 0x000fe20002000000 */
[----:B------:R-:W-:Y:S01]  /*8540*/  UIADD3 UR6, UR11, 0x400, URZ ;  /* 0x000004000b067890 */ /* 0x000fe2000fffe03f */
[----:B------:R-:W-:Y:S01]  /*8550*/  FMNMX.FTZ R153, R151, R152, !PT ;  /* 0x0000009897997209 */ /* 0x000fe20007810000 */
[----:B------:R-:W0:Y:S01]  /*8560*/  MUFU.TANH R158, R158 ;  /* 0x0000009e009e7308 */ /* 0x000e220000002400 */
[----:B------:R-:W-:Y:S01]  /*8570*/  ISETP.GT.AND P4, PT, R134, 0x48, PT ;  /* 0x000000488600780c */ /* 0x000fe20003f84270 */
[----:B------:R-:W-:Y:S01]  /*8580*/  UMOV UR7, 0xc0000010 ;  /* 0xc000001000077882 */ /* 0x000fe20000000000 */
[----:B--2---:R-:W-:Y:S02]  /*8590*/  FSEL R123, R123, -INF , P5 ;  /* 0xff8000007b7b7808 */ /* 0x004fe40002800000 */
[----:B------:R-:W-:-:S02]  /*85a0*/  FMNMX.FTZ R152, R122, R153, !PT ;  /* 0x000000997a987209 */ /* 0x000fc40007810000 */
[----:B------:R-:W-:Y:S01]  /*85b0*/  ISETP.GT.AND P5, PT, R134, 0x49, PT ;  /* 0x000000498600780c */ /* 0x000fe20003fa4270 */
[----:B------:R-:W2:Y:S01]  /*85c0*/  MUFU.TANH R114, R114 ;  /* 0x0000007200727308 */ /* 0x000ea20000002400 */
[----:B----4-:R-:W-:Y:S02]  /*85d0*/  FSEL R126, R126, -INF , P4 ;  /* 0xff8000007e7e7808 */ /* 0x010fe40002000000 */
[----:B------:R-:W-:Y:S02]  /*85e0*/  FMNMX.FTZ R153, R123, R152, !PT ;  /* 0x000000987b997209 */ /* 0x000fe40007810000 */
[----:B------:R-:W-:Y:S02]  /*85f0*/  ISETP.GT.AND P4, PT, R134, 0x50, PT ;  /* 0x000000508600780c */ /* 0x000fe40003f84270 */
[----:B-----5:R-:W-:Y:S01]  /*8600*/  FSEL R127, R127, -INF , P5 ;  /* 0xff8000007f7f7808 */ /* 0x020fe20002800000 */
[----:B------:R-:W4:Y:S01]  /*8610*/  MUFU.TANH R115, R115 ;  /* 0x0000007300737308 */ /* 0x000f220000002400 */
[----:B------:R-:W-:-:S02]  /*8620*/  FMNMX.FTZ R152, R126, R153, !PT ;  /* 0x000000997e987209 */ /* 0x000fc40007810000 */
[----:B------:R-:W-:Y:S02]  /*8630*/  ISETP.GT.AND P5, PT, R134, 0x51, PT ;  /* 0x000000518600780c */ /* 0x000fe40003fa4270 */
[----:B------:R-:W-:Y:S02]  /*8640*/  FSEL R156, R156, -INF , P4 ;  /* 0xff8000009c9c7808 */ /* 0x000fe40002000000 */
[----:B------:R-:W-:Y:S01]  /*8650*/  FMNMX.FTZ R153, R127, R152, !PT ;  /* 0x000000987f997209 */ /* 0x000fe20007810000 */
[----:B------:R-:W5:Y:S01]  /*8660*/  MUFU.TANH R118, R118 ;  /* 0x0000007600767308 */ /* 0x000f620000002400 */
[----:B------:R-:W-:Y:S02]  /*8670*/  ISETP.GT.AND P4, PT, R134, 0x58, PT ;  /* 0x000000588600780c */ /* 0x000fe40003f84270 */
[----:B------:R-:W-:Y:S02]  /*8680*/  FSEL R131, R131, -INF , P5 ;  /* 0xff80000083837808 */ /* 0x000fe40002800000 */
[----:B------:R-:W-:-:S02]  /*8690*/  FMNMX.FTZ R152, R156, R153, !PT ;  /* 0x000000999c987209 */ /* 0x000fc40007810000 */
[C---:B------:R-:W-:Y:S01]  /*86a0*/  ISETP.GT.AND P5, PT, R134.reuse, 0x59, PT ;  /* 0x000000598600780c */ /* 0x040fe20003fa4270 */
[----:B------:R-:W5:Y:S01]  /*86b0*/  MUFU.TANH R119, R119 ;  /* 0x0000007700777308 */ /* 0x000f620000002400 */
[----:B---3--:R-:W-:Y:S02]  /*86c0*/  FSEL R157, R157, -INF , P4 ;  /* 0xff8000009d9d7808 */ /* 0x008fe40002000000 */
[----:B------:R-:W-:Y:S02]  /*86d0*/  FMNMX.FTZ R152, R131, R152, !PT ;  /* 0x0000009883987209 */ /* 0x000fe40007810000 */
[----:B------:R-:W-:Y:S02]  /*86e0*/  ISETP.GT.AND P4, PT, R134, 0x60, PT ;  /* 0x000000608600780c */ /* 0x000fe40003f84270 */
[----:B------:R-:W-:Y:S01]  /*86f0*/  FSEL R135, R135, -INF , P5 ;  /* 0xff80000087877808 */ /* 0x000fe20002800000 */
[----:B------:R-:W3:Y:S01]  /*8700*/  MUFU.TANH R90, R90 ;  /* 0x0000005a005a7308 */ /* 0x000ee20000002400 */
[----:B------:R-:W-:-:S02]  /*8710*/  FMNMX.FTZ R152, R157, R152, !PT ;  /* 0x000000989d987209 */ /* 0x000fc40007810000 */
[----:B------:R-:W-:Y:S02]  /*8720*/  ISETP.GT.AND P5, PT, R134, 0x61, PT ;  /* 0x000000618600780c */ /* 0x000fe40003fa4270 */
[----:B-1----:R-:W-:Y:S02]  /*8730*/  FSEL R124, R106, -INF , P4 ;  /* 0xff8000006a7c7808 */ /* 0x002fe40002000000 */
[----:B------:R-:W-:Y:S01]  /*8740*/  FMNMX.FTZ R153, R135, R152, !PT ;  /* 0x0000009887997209 */ /* 0x000fe20007810000 */
[----:B------:R1:W-:Y:S01]  /*8750*/  MUFU.EX2 R106, R161 ;  /* 0x000000a1006a7308 */ /* 0x0003e20000000800 */
[----:B------:R-:W-:Y:S02]  /*8760*/  ISETP.GT.AND P4, PT, R134, 0x68, PT ;  /* 0x000000688600780c */ /* 0x000fe40003f84270 */
[----:B------:R-:W-:Y:S02]  /*8770*/  FSEL R107, R107, -INF , P5 ;  /* 0xff8000006b6b7808 */ /* 0x000fe40002800000 */
[----:B------:R-:W-:-:S02]  /*8780*/  FMNMX.FTZ R152, R124, R153, !PT ;  /* 0x000000997c987209 */ /* 0x000fc40007810000 */
[----:B------:R-:W-:Y:S01]  /*8790*/  ISETP.GT.AND P5, PT, R134, 0x69, PT ;  /* 0x000000698600780c */ /* 0x000fe20003fa4270 */
[----:B------:R-:W3:Y:S01]  /*87a0*/  MUFU.TANH R91, R91 ;  /* 0x0000005b005b7308 */ /* 0x000ee20000002400 */
[----:B0-----:R-:W-:Y:S01]  /*87b0*/  FSEL R110, R110, -INF , P4 ;  /* 0xff8000006e6e7808 */ /* 0x001fe20002000000 */
[----:B-1----:R-:W-:Y:S01]  /*87c0*/  FFMA.FTZ R161, R128, UR10, -R102 ;  /* 0x0000000a80a17c23 */ /* 0x002fe20008010866 */
        /* <DEDUP_REMOVED lines=8> */
[----:B------:R-:W1:Y:S01]  /*8850*/  MUFU.TANH R95, R95 ;  /* 0x0000005f005f7308 */ /* 0x000e620000002400 */
[----:B------:R-:W-:Y:S02]  /*8860*/  ISETP.GT.AND P4, PT, R134, 0x78, PT ;  /* 0x000000788600780c */ /* 0x000fe40003f84270 */
[----:B----4-:R-:W-:Y:S02]  /*8870*/  FSEL R115, R115, -INF , P5 ;  /* 0xff80000073737808 */ /* 0x010fe40002800000 */
[----:B------:R-:W-:-:S02]  /*8880*/  FMNMX.FTZ R152, R128, R153, !PT ;  /* 0x0000009980987209 */ /* 0x000fc40007810000 */
[----:B------:R-:W-:Y:S01]  /*8890*/  ISETP.GT.AND P5, PT, R134, 0x79, PT ;  /* 0x000000798600780c */ /* 0x000fe20003fa4270 */
[----:B------:R2:W-:Y:S01]  /*88a0*/  MUFU.EX2 R114, R161 ;  /* 0x000000a100727308 */ /* 0x0005e20000000800 */
[----:B-----5:R-:W-:Y:S02]  /*88b0*/  FSEL R118, R118, -INF , P4 ;  /* 0xff80000076767808 */ /* 0x020fe40002000000 */
[----:B------:R-:W-:Y:S02]  /*88c0*/  FMNMX.FTZ R153, R115, R152, !PT ;  /* 0x0000009873997209 */ /* 0x000fe40007810000 */
[----:B------:R-:W-:Y:S02]  /*88d0*/  ISETP.GT.AND P4, PT, R134, 0x80, PT ;  /* 0x000000808600780c */ /* 0x000fe40003f84270 */
[----:B------:R-:W-:Y:S01]  /*88e0*/  FSEL R119, R119, -INF , P5 ;  /* 0xff80000077777808 */ /* 0x000fe20002800000 */
[----:B------:R-:W4:Y:S01]  /*88f0*/  MUFU.TANH R98, R98 ;  /* 0x0000006200627308 */ /* 0x000f220000002400 */
[----:B------:R-:W-:Y:S01]  /*8900*/  FMNMX.FTZ R152, R118, R153, !PT ;  /* 0x0000009976987209 */ /* 0x000fe20007810000 */
[----:B--2---:R-:W-:Y:S01]  /*8910*/  FFMA.FTZ R161, R132, UR10, -R102 ;  /* 0x0000000a84a17c23 */ /* 0x004fe20008010866 */
[----:B------:R-:W-:-:S02]  /*8920*/  ISETP.GT.AND P5, PT, R134, 0x81, PT ;  /* 0x000000818600780c */ /* 0x000fc40003fa4270 */
[----:B---3--:R-:W-:Y:S02]  /*8930*/  FSEL R132, R90, -INF , P4 ;  /* 0xff8000005a847808 */ /* 0x008fe40002000000 */
[----:B------:R-:W-:Y:S01]  /*8940*/  FMNMX.FTZ R153, R119, R152, !PT ;  /* 0x0000009877997209 */ /* 0x000fe20007810000 */
[----:B------:R-:W2:Y:S01]  /*8950*/  MUFU.TANH R99, R99 ;  /* 0x0000006300637308 */ /* 0x000ea20000002400 */
[----:B------:R-:W-:Y:S02]  /*8960*/  ISETP.GT.AND P4, PT, R134, 0x88, PT ;  /* 0x000000888600780c */ /* 0x000fe40003f84270 */
[----:B------:R-:W-:Y:S02]  /*8970*/  FSEL R91, R91, -INF , P5 ;  /* 0xff8000005b5b7808 */ /* 0x000fe40002800000 */
[----:B------:R-:W-:Y:S02]  /*8980*/  FMNMX.FTZ R152, R132, R153, !PT ;  /* 0x0000009984987209 */ /* 0x000fe40007810000 */
[----:B------:R-:W-:Y:S01]  /*8990*/  ISETP.GT.AND P5, PT, R134, 0x89, PT ;  /* 0x000000898600780c */ /* 0x000fe20003fa4270 */
[----:B------:R-:W3:Y:S01]  /*89a0*/  MUFU.TANH R159, R159 ;  /* 0x0000009f009f7308 */ /* 0x000ee20000002400 */
[----:B0-----:R-:W-:-:S02]  /*89b0*/  FSEL R94, R94, -INF , P4 ;  /* 0xff8000005e5e7808 */ /* 0x001fc40002000000 */
[----:B------:R-:W-:Y:S02]  /*89c0*/  FMNMX.FTZ R153, R91, R152, !PT ;  /* 0x000000985b997209 */ /* 0x000fe40007810000 */
[----:B------:R-:W-:Y:S02]  /*89d0*/  ISETP.GT.AND P4, PT, R134, 0x90, PT ;  /* 0x000000908600780c */ /* 0x000fe40003f84270 */
[----:B-1----:R-:W-:Y:S01]  /*89e0*/  FSEL R95, R95, -INF , P5 ;  /* 0xff8000005f5f7808 */ /* 0x002fe20002800000 */
[----:B------:R-:W0:Y:S01]  /*89f0*/  MUFU.TANH R103, R103 ;  /* 0x0000006700677308 */ /* 0x000e220000002400 */
[----:B------:R-:W-:Y:S02]  /*8a00*/  FMNMX.FTZ R152, R94, R153, !PT ;  /* 0x000000995e987209 */ /* 0x000fe40007810000 */
[----:B------:R-:W-:Y:S02]  /*8a10*/  ISETP.GT.AND P5, PT, R134, 0x91, PT ;  /* 0x000000918600780c */ /* 0x000fe40003fa4270 */
[----:B----4-:R-:W-:-:S02]  /*8a20*/  FSEL R98, R98, -INF , P4 ;  /* 0xff80000062627808 */ /* 0x010fc40002000000 */
[----:B------:R-:W-:Y:S01]  /*8a30*/  FMNMX.FTZ R153, R95, R152, !PT ;  /* 0x000000985f997209 */ /* 0x000fe20007810000 */
[----:B------:R-:W-:-:S01]  /*8a40*/  FFMA.FTZ R152, R104, UR10, -R102 ;  /* 0x0000000a68987c23 */ /* 0x000fc20008010866 */
[----:B------:R-:W-:Y:S01]  /*8a50*/  ISETP.GT.AND P4, PT, R134, 0x98, PT ;  /* 0x000000988600780c */ /* 0x000fe20003f84270 */
[----:B------:R1:W-:Y:S01]  /*8a60*/  MUFU.EX2 R90, R161 ;  /* 0x000000a1005a7308 */ /* 0x0003e20000000800 */
[----:B--2---:R-:W-:Y:S02]  /*8a70*/  FSEL R99, R99, -INF , P5 ;  /* 0xff80000063637808 */ /* 0x004fe40002800000 */
[----:B------:R-:W-:Y:S02]  /*8a80*/  FMNMX.FTZ R104, R98, R153, !PT ;  /* 0x0000009962687209 */ /* 0x000fe40007810000 */
[----:B------:R-:W-:Y:S01]  /*8a90*/  ISETP.GT.AND P5, PT, R134, 0x99, PT ;  /* 0x000000998600780c */ /* 0x000fe20003fa4270 */
[--C-:B------:R-:W-:Y:S01]  /*8aa0*/  FFMA.FTZ R134, R88, UR10, -R102.reuse ;  /* 0x0000000a58867c23 */ /* 0x100fe20008010866 */
[----:B---3--:R-:W-:Y:S01]  /*8ab0*/  FSEL R159, R159, -INF , P4 ;  /* 0xff8000009f9f7808 */ /* 0x008fe20002000000 */
[----:B------:R2:W-:Y:S01]  /*8ac0*/  MUFU.EX2 R153, R152 ;  /* 0x0000009800997308 */ /* 0x0005e20000000800 */
[----:B------:R-:W-:Y:S01]  /*8ad0*/  FMNMX.FTZ R104, R99, R104, !PT ;  /* 0x0000006863687209 */ /* 0x000fe20007810000 */
[--C-:B-1----:R-:W-:Y:S01]  /*8ae0*/  FFMA.FTZ R161, R92, UR10, -R102.reuse ;  /* 0x0000000a5ca17c23 */ /* 0x102fe20008010866 */
[----:B0-----:R-:W-:Y:S01]  /*8af0*/  FSEL R103, R103, -INF , P5 ;  /* 0xff80000067677808 */ /* 0x001fe20002800000 */
        /* <DEDUP_REMOVED lines=9> */
[----:B------:R0:W-:Y:S01]  /*8b90*/  MUFU.EX2 R104, R134 ;  /* 0x0000008600687308 */ /* 0x0001e20000000800 */
[----:B------:R-:W1:Y:S01]  /*8ba0*/  SHFL.BFLY PT, R163, R88, 0x2, 0x1f ;  /* 0x0c401f0058a37f89 */ /* 0x000e6200000e0000 */
[----:B------:R-:W-:-:S01]  /*8bb0*/  FFMA.FTZ R102, R117, UR10, -R102 ;  /* 0x0000000a75667c23 */ /* 0x000fc20008010866 */
[----:B------:R-:W-:-:S02]  /*8bc0*/  WARPGROUP.DEPBAR.LE gsb0, 0x0 ;  /* 0x00008000000079c5 */ /* 0x000fc40000010000 */
[----:B------:R-:W-:-:S03]  /*8bd0*/  WARPGROUP.ARRIVE ;  /* 0x00000000000079c5 */ /* 0x000fc60000000000 */
[----:B------:R-:W-:Y:S03]  /*8be0*/  MUFU.EX2 R160, R160 ;  /* 0x000000a000a07308 */ /* 0x000fe60000000800 */
[----:B------:R-:W-:Y:S05]  /*8bf0*/  QGMMA.64x128x32.F32.E4M3.E4M3 R24, R168, gdesc[UR4], R24, gsb0 ;  /* 0x01e00004a8187df3 */ /* 0x000fea0008000818 */
[----:B------:R-:W-:Y:S08]  /*8c00*/  MUFU.EX2 R7, R7 ;  /* 0x0000000700077308 */ /* 0x000ff00000000800 */
[----:B------:R-:W-:Y:S01]  /*8c10*/  MUFU.EX2 R10, R10 ;  /* 0x0000000a000a7308 */ /* 0x000fe20000000800 */
[----:B-1----:R-:W-:-:S05]  /*8c20*/  FMNMX.FTZ R163, R88, R163, !PT ;  /* 0x000000a358a37209 */ /* 0x002fca0007810000 */
[----:B------:R-:W1:Y:S02]  /*8c30*/  SHFL.BFLY PT, R88, R163, 0x1, 0x1f ;  /* 0x0c201f00a3587f89 */ /* 0x000e6400000e0000 */
[----:B------:R-:W-:Y:S08]  /*8c40*/  MUFU.EX2 R11, R11 ;  /* 0x0000000b000b7308 */ /* 0x000ff00000000800 */
[----:B------:R-:W-:Y:S08]  /*8c50*/  MUFU.EX2 R14, R14 ;  /* 0x0000000e000e7308 */ /* 0x000ff00000000800 */
[----:B------:R-:W-:Y:S01]  /*8c60*/  MUFU.EX2 R15, R15 ;  /* 0x0000000f000f7308 */ /* 0x000fe20000000800 */
[----:B-1----:R-:W-:Y:S01]  /*8c70*/  FMNMX.FTZ R88, R163, R88, !PT ;  /* 0x00000058a3587209 */ /* 0x002fe20007810000 */
[----:B------:R-:W-:-:S06]  /*8c80*/  IMAD.U32 R163, RZ, RZ, UR10 ;  /* 0x0000000affa37e24 */ /* 0x000fcc000f8e00ff */
[----:B------:R-:W-:Y:S01]  /*8c90*/  MUFU.EX2 R105, R105 ;  /* 0x0000006900697308 */ /* 0x000fe20000000800 */
[C---:B------:R-:W-:Y:S01]  /*8ca0*/  FSETP.NEU.FTZ.AND P4, PT, R88.reuse, -INF , PT ;  /* 0xff8000005800780b */ /* 0x040fe20003f9d000 */
[----:B------:R-:W-:-:S05]  /*8cb0*/  FFMA.FTZ R116, R88, R163, -8 ;  /* 0xc100000058747423 */ /* 0x000fca00000100a3 */
[----:B------:R-:W-:Y:S01]  /*8cc0*/  FSEL R116, R116, RZ, P4 ;  /* 0x000000ff74747208 */ /* 0x000fe20002000000 */
[----:B------:R-:W-:Y:S04]  /*8cd0*/  MUFU.EX2 R130, R130 ;  /* 0x0000008200827308 */ /* 0x000fe80000000800 */
[----:B--2---:R-:W-:-:S01]  /*8ce0*/  FFMA.FTZ R152, R126, UR10, -R116 ;  /* 0x0000000a7e987c23 */ /* 0x004fc20008010874 */
[--C-:B0-----:R-:W-:Y:S01]  /*8cf0*/  FFMA.FTZ R134, R155, UR10, -R116.reuse ;  /* 0x0000000a9b867c23 */ /* 0x101fe20008010874 */
[----:B------:R-:W-:Y:S01]  /*8d00*/  FSEL R126, R88, RZ, P4 ;  /* 0x000000ff587e7208 */ /* 0x000fe20002000000 */
[--C-:B------:R-:W-:Y:S01]  /*8d10*/  FFMA.FTZ R117, R8, UR10, -R116.reuse ;  /* 0x0000000a08757c23 */ /* 0x100fe20008010874 */
[----:B------:R-:W-:Y:S01]  /*8d20*/  FSEL R155, R89, RZ, P3 ;  /* 0x000000ff599b7208 */ /* 0x000fe20001800000 */
[--C-:B------:R-:W-:Y:S01]  /*8d30*/  FFMA.FTZ R8, R9, UR10, -R116.reuse ;  /* 0x0000000a09087c23 */ /* 0x100fe20008010874 */
[----:B------:R-:W-:-:S01]  /*8d40*/  FFMA.FTZ R9, R12, UR10, -R116 ;  /* 0x0000000a0c097c23 */ /* 0x000fc20008010874 */
[----:B------:R-:W-:Y:S01]  /*8d50*/  FADD.FTZ R126, -R126, R5 ;  /* 0x000000057e7e7221 */ /* 0x000fe20000010100 */
[----:B------:R-:W-:-:S01]  /*8d60*/  FFMA.FTZ R12, R13, UR10, -R116 ;  /* 0x0000000a0d0c7c23 */ /* 0x000fc20008010874 */
[----:B------:R-:W-:Y:S01]  /*8d70*/  FADD.FTZ R155, -R155, R4 ;  /* 0x000000049b9b7221 */ /* 0x000fe20000010100 */
[----:B------:R-:W-:Y:S01]  /*8d80*/  MUFU.EX2 R117, R117 ;  /* 0x0000007500757308 */ /* 0x000fe20000000800 */
[----:B------:R-:W-:Y:S01]  /*8d90*/  FMUL.FTZ R126, R126, UR10 ;  /* 0x0000000a7e7e7c20 */ /* 0x000fe20008410000 */
[--C-:B------:R-:W-:Y:S01]  /*8da0*/  FFMA.FTZ R13, R20, UR10, -R116.reuse ;  /* 0x0000000a140d7c23 */ /* 0x100fe20008010874 */
[----:B------:R-:W-:Y:S01]  /*8db0*/  FMUL.FTZ R155, R155, UR10 ;  /* 0x0000000a9b9b7c20 */ /* 0x000fe20008410000 */
        /* <DEDUP_REMOVED lines=21> */
[----:B0-----:R-:W-:-:S01]  /*8f10*/  FFMA.FTZ R162, R5, R3, R160 ;  /* 0x0000000305a27223 */ /* 0x001fc200000100a0 */
[--C-:B------:R-:W-:Y:S01]  /*8f20*/  FFMA.FTZ R107, R107, UR10, -R116.reuse ;  /* 0x0000000a6b6b7c23 */ /* 0x100fe20008010874 */
[----:B------:R-:W-:-:S01]  /*8f30*/  FFMA.FTZ R110, R110, UR10, -R116 ;  /* 0x0000000a6e6e7c23 */ /* 0x000fc20008010874 */
[----:B------:R-:W-:Y:S01]  /*8f40*/  FFMA.FTZ R128, R128, UR10, -R116 ;  /* 0x0000000a80807c23 */ /* 0x000fe20008010874 */
[----:B------:R-:W-:-:S01]  /*8f50*/  FADD.FTZ R155, R7, R162 ;  /* 0x000000a2079b7221 */ /* 0x000fc20000010000 */
[--C-:B------:R-:W-:Y:S01]  /*8f60*/  FFMA.FTZ R115, R115, UR10, -R116.reuse ;  /* 0x0000000a73737c23 */ /* 0x100fe20008010874 */
[----:B------:R-:W-:-:S01]  /*8f70*/  FFMA.FTZ R118, R118, UR10, -R116 ;  /* 0x0000000a76767c23 */ /* 0x000fc20008010874 */
[----:B------:R-:W0:Y:S01]  /*8f80*/  MUFU.EX2 R9, R9 ;  /* 0x0000000900097308 */ /* 0x000e220000000800 */
[----:B-1----:R-:W-:-:S01]  /*8f90*/  FFMA.FTZ R3, R126, R2, R117 ;  /* 0x000000027e037223 */ /* 0x002fc20000010075 */
[----:B------:R-:W-:Y:S01]  /*8fa0*/  FADD.FTZ R162, R10, R155 ;  /* 0x0000009b0aa27221 */ /* 0x000fe20000010000 */
[----:B------:R-:W-:-:S01]  /*8fb0*/  FFMA.FTZ R119, R119, UR10, -R116 ;  /* 0x0000000a77777c23 */ /* 0x000fc20008010874 */
[--C-:B------:R-:W-:Y:S01]  /*8fc0*/  FFMA.FTZ R132, R132, UR10, -R116.reuse ;  /* 0x0000000a84847c23 */ /* 0x100fe20008010874 */
[----:B------:R-:W-:-:S01]  /*8fd0*/  FFMA.FTZ R91, R91, UR10, -R116 ;  /* 0x0000000a5b5b7c23 */ /* 0x000fc20008010874 */
[----:B------:R-:W-:Y:S01]  /*8fe0*/  FADD.FTZ R155, R11, R162 ;  /* 0x000000a20b9b7221 */ /* 0x000fe20000010000 */
[----:B------:R-:W-:-:S01]  /*8ff0*/  FFMA.FTZ R94, R94, UR10, -R116 ;  /* 0x0000000a5e5e7c23 */ /* 0x000fc20008010874 */
[----:B------:R-:W1:Y:S01]  /*9000*/  MUFU.EX2 R12, R12 ;  /* 0x0000000c000c7308 */ /* 0x000e620000000800 */
[----:B--2---:R-:W-:-:S01]  /*9010*/  FADD.FTZ R2, R8, R3 ;  /* 0x0000000308027221 */ /* 0x004fc20000010000 */
[--C-:B------:R-:W-:Y:S01]  /*9020*/  FFMA.FTZ R95, R95, UR10, -R116.reuse ;  /* 0x0000000a5f5f7c23 */ /* 0x100fe20008010874 */
[----:B------:R-:W-:-:S01]  /*9030*/  FFMA.FTZ R98, R98, UR10, -R116 ;  /* 0x0000000a62627c23 */ /* 0x000fc20008010874 */
[----:B------:R-:W-:-:S02]  /*9040*/  IMAD.U32 R162, RZ, RZ, UR58 ;  /* 0x0000003affa27e24 */ /* 0x000fc4000f8e00ff */
[----:B------:R-:W-:-:S01]  /*9050*/  FFMA.FTZ R99, R99, UR10, -R116 ;  /* 0x0000000a63637c23 */ /* 0x000fc20008010874 */
[--C-:B------:R-:W-:Y:S01]  /*9060*/  FFMA.FTZ R159, R159, UR10, -R116.reuse ;  /* 0x0000000a9f9f7c23 */ /* 0x100fe20008010874 */
[----:B------:R-:W-:-:S01]  /*9070*/  FFMA.FTZ R103, R103, UR10, -R116 ;  /* 0x0000000a67677c23 */ /* 0x000fc20008010874 */
[----:B------:R-:W2:Y:S01]  /*9080*/  MUFU.EX2 R13, R13 ;  /* 0x0000000d000d7308 */ /* 0x000ea20000000800 */
[----:B0-----:R-:W-:-:S01]  /*9090*/  FADD.FTZ R3, R9, R2 ;  /* 0x0000000209037221 */ /* 0x001fc20000010000 */
[----:B------:R-:W-:-:S06]  /*90a0*/  @!P0 LEA R162, R162, UR41, 0x3 ;  /* 0x00000029a2a28c11 */ /* 0x000fcc000f8e18ff */
[----:B------:R-:W0:Y:S01]  /*90b0*/  MUFU.EX2 R20, R20 ;  /* 0x0000001400147308 */ /* 0x000e220000000800 */
[----:B-1----:R-:W-:-:S07]  /*90c0*/  FADD.FTZ R2, R12, R3 ;  /* 0x000000030c027221 */ /* 0x002fce0000010000 */
[----:B------:R-:W1:Y:S01]  /*90d0*/  MUFU.EX2 R21, R21 ;  /* 0x0000001500157308 */ /* 0x000e620000000800 */
[----:B--2---:R-:W-:-:S07]  /*90e0*/  FADD.FTZ R3, R13, R2 ;  /* 0x000000020d037221 */ /* 0x004fce0000010000 */
[----:B------:R-:W2:Y:S01]  /*90f0*/  MUFU.EX2 R134, R134 ;  /* 0x0000008600867308 */ /* 0x000ea20000000800 */
[----:B0-----:R-:W-:-:S01]  /*9100*/  FADD.FTZ R2, R20, R3 ;  /* 0x0000000314027221 */ /* 0x001fc20000010000 */
[----:B------:R-:W-:-:S06]  /*9110*/  WARPGROUP.DEPBAR.LE gsb0, 0x0 ;  /* 0x00008000000079c5 */ /* 0x000fcc0000010000 */
[----:B------:R-:W-:Y:S08]  /*9120*/  MUFU.EX2 R4, R152 ;  /* 0x0000009800047308 */ /* 0x000ff00000000800 */
[----:B------:R-:W-:Y:S08]  /*9130*/  MUFU.EX2 R136, R136 ;  /* 0x0000008800887308 */ /* 0x000ff00000000800 */
[----:B------:R-:W0:Y:S08]  /*9140*/  MUFU.EX2 R138, R138 ;  /* 0x0000008a008a7308 */ /* 0x000e300000000800 */
[----:B------:R3:W-:Y:S08]  /*9150*/  MUFU.EX2 R152, R156 ;  /* 0x0000009c00987308 */ /* 0x0007f00000000800 */
[----:B------:R-:W4:Y:S01]  /*9160*/  MUFU.EX2 R137, R137 ;  /* 0x0000008900897308 */ /* 0x000f220000000800 */
[----:B---3--:R-:W-:-:S01]  /*9170*/  FADD.FTZ R156, R14, R155 ;  /* 0x0000009b0e9c7221 */ /* 0x008fc20000010000 */
[----:B-1----:R-:W-:-:S03]  /*9180*/  FADD.FTZ R155, R21, R2 ;  /* 0x00000002159b7221 */ /* 0x002fc60000010000 */
[----:B------:R-:W-:Y:S01]  /*9190*/  FADD.FTZ R156, R15, R156 ;  /* 0x0000009c0f9c7221 */ /* 0x000fe20000010000 */
[----:B--2---:R-:W-:-:S02]  /*91a0*/  FADD.FTZ R155, R134, R155 ;  /* 0x0000009b869b7221 */ /* 0x004fc40000010000 */
[----:B------:R-:W1:Y:S01]  /*91b0*/  MUFU.EX2 R139, R139 ;  /* 0x0000008b008b7308 */ /* 0x000e620000000800 */
[----:B------:R-:W-:-:S01]  /*91c0*/  FADD.FTZ R3, R105, R156 ;  /* 0x0000009c69037221 */ /* 0x000fc20000010000 */
[----:B0-----:R-:W-:Y:S01]  /*91d0*/  FADD.FTZ R156, R138, R155 ;  /* 0x0000009b8a9c7221 */ /* 0x001fe20000010000 */
[----:B------:R-:W-:-:S02]  /*91e0*/  FFMA.FTZ R155, R158, UR10, -R116 ;  /* 0x0000000a9e9b7c23 */ /* 0x000fc40008010874 */
[----:B------:R-:W-:-:S03]  /*91f0*/  FADD.FTZ R3, R130, R3 ;  /* 0x0000000382037221 */ /* 0x000fc60000010000 */
[----:B------:R-:W0:Y:S01]  /*9200*/  MUFU.EX2 R140, R140 ;  /* 0x0000008c008c7308 */ /* 0x000e220000000800 */
[----:B------:R-:W-:-:S04]  /*9210*/  FADD.FTZ R2, R136, R3 ;  /* 0x0000000388027221 */ /* 0x000fc80000010000 */
[----:B----4-:R-:W-:-:S03]  /*9220*/  FADD.FTZ R3, R137, R2 ;  /* 0x0000000289037221 */ /* 0x010fc60000010000 */
        /* <DEDUP_REMOVED lines=34> */
[----:B0-----:R-:W-:-:S04]  /*9450*/  FADD.FTZ R157, R123, R156 ;  /* 0x0000009c7b9d7221 */ /* 0x001fc80000010000 */
[----:B------:R-:W-:-:S03]  /*9460*/  FADD.FTZ R156, R4, R157 ;  /* 0x0000009d049c7221 */ /* 0x000fc60000010000 */
[----:B------:R-:W0:Y:S01]  /*9470*/  MUFU.EX2 R129, R129 ;  /* 0x0000008100817308 */ /* 0x000e220000000800 */
[----:B--2---:R-:W-:-:S04]  /*9480*/  FADD.FTZ R3, R125, R2 ;  /* 0x000000027d037221 */ /* 0x004fc80000010000 */
[----:B------:R-:W-:-:S03]  /*9490*/  FADD.FTZ R2, R114, R3 ;  /* 0x0000000372027221 */ /* 0x000fc60000010000 */
[----:B------:R-:W2:Y:S01]  /*94a0*/  MUFU.EX2 R131, R131 ;  /* 0x0000008300837308 */ /* 0x000ea20000000800 */
[----:B-1----:R-:W-:-:S04]  /*94b0*/  FADD.FTZ R157, R127, R156 ;  /* 0x0000009c7f9d7221 */ /* 0x002fc80000010000 */
[----:B------:R-:W-:-:S03]  /*94c0*/  FADD.FTZ R156, R152, R157 ;  /* 0x0000009d989c7221 */ /* 0x000fc60000010000 */
[----:B------:R-:W1:Y:S01]  /*94d0*/  MUFU.EX2 R154, R154 ;  /* 0x0000009a009a7308 */ /* 0x000e620000000800 */
[----:B0-----:R-:W-:-:S04]  /*94e0*/  FADD.FTZ R3, R129, R2 ;  /* 0x0000000281037221 */ /* 0x001fc80000010000 */
[----:B------:R-:W-:-:S03]  /*94f0*/  FADD.FTZ R2, R90, R3 ;  /* 0x000000035a027221 */ /* 0x000fc60000010000 */
        /* <DEDUP_REMOVED lines=19> */
[----:B0-----:R-:W-:-:S01]  /*9630*/  FADD.FTZ R3, R161, R2 ;  /* 0x00000002a1037221 */ /* 0x001fc20000010000 */
[----:B------:R-:W-:-:S05]  /*9640*/  IADD3 R2, -R225, 0xb, RZ ;  /* 0x0000000be1027810 */ /* 0x000fca0007ffe1ff */
[----:B------:R0:W-:Y:S06]  /*9650*/  BAR.ARV R2, 0x100 ;  /* 0x000400020000751d */ /* 0x0001ec0000002000 */
[----:B------:R-:W3:Y:S01]  /*9660*/  MUFU.EX2 R128, R128 ;  /* 0x0000008000807308 */ /* 0x000ee20000000800 */
[----:B--2---:R-:W-:-:S01]  /*9670*/  FADD.FTZ R157, R155, R156 ;  /* 0x0000009c9b9d7221 */ /* 0x004fc20000010000 */
[----:B0-----:R-:W-:Y:S02]  /*9680*/  @!P0 VIADD R2, R162, 0x29840 ;  /* 0x00029840a2028836 */ /* 0x001fe40000000000 */
[----:B-1----:R-:W-:-:S03]  /*9690*/  FADD.FTZ R156, R92, R3 ;  /* 0x000000035c9c7221 */ /* 0x002fc60000010000 */
[----:B------:R-:W-:Y:S01]  /*96a0*/  @!P0 PRMT R2, RZ, 0x654, R2 ;  /* 0x00000654ff028816 */ /* 0x000fe20000000002 */
[----:B------:R-:W0:Y:S03]  /*96b0*/  MUFU.EX2 R93, R93 ;  /* 0x0000005d005d7308 */ /* 0x000e260000000800 */
[----:B------:R1:W-:Y:S05]  /*96c0*/  @!P0 SYNCS.ARRIVE.TRANS64.RED.A1T0 RZ, [R2+URZ], RZ ;  /* 0x000000ff02ff89a7 */ /* 0x0003ea000810043f */
[----:B------:R-:W2:Y:S01]  /*96d0*/  MUFU.EX2 R115, R115 ;  /* 0x0000007300737308 */ /* 0x000ea20000000800 */
[----:B---3--:R-:W-:-:S07]  /*96e0*/  FADD.FTZ R158, R128, R157 ;  /* 0x0000009d809e7221 */ /* 0x008fce0000010000 */
[----:B------:R-:W3:Y:S01]  /*96f0*/  MUFU.EX2 R96, R96 ;  /* 0x0000006000607308 */ /* 0x000ee20000000800 */
[----:B0-----:R-:W-:-:S07]  /*9700*/  FADD.FTZ R3, R93, R156 ;  /* 0x0000009c5d037221 */ /* 0x001fce0000010000 */
[----:B------:R-:W0:Y:S01]  /*9710*/  MUFU.EX2 R118, R118 ;  /* 0x0000007600767308 */ /* 0x000e220000000800 */
[----:B--2---:R-:W-:-:S07]  /*9720*/  FADD.FTZ R157, R115, R158 ;  /* 0x0000009e739d7221 */ /* 0x004fce0000010000 */
        /* <DEDUP_REMOVED lines=40> */
.L_x_2065:
[----:B------:R-:W-:Y:S01]  /*99b0*/  UISETP.GT.AND UP1, UPT, UR57, UR56, UPT ;  /* 0x000000383900728c */ /* 0x000fe2000bf24270 */
[----:B------:R-:W-:Y:S01]  /*99c0*/  F2FP.SATFINITE.E4M3.F32.PACK_AB_MERGE_C R10, R11, R10, RZ ;  /* 0x0000000a0b0a723e */ /* 0x000fe200048070ff */
[----:B------:R-:W-:Y:S01]  /*99d0*/  ULEA UR6, UR59, UR41, 0x3 ;  /* 0x000000293b067291 */ /* 0x000fe2000f8e183f */
[----:B------:R-:W-:Y:S01]  /*99e0*/  F2FP.SATFINITE.E4M3.F32.PACK_AB_MERGE_C R4, R127, R4, RZ ;  /* 0x000000047f04723e */ /* 0x000fe200048070ff */
[----:B------:R-:W-:Y:S01]  /*99f0*/  UIADD3 UR57, UR57, -0x1, URZ ;  /* 0xffffffff39397890 */ /* 0x000fe2000fffe03f */
[----:B------:R-:W-:Y:S01]  /*9a00*/  F2FP.SATFINITE.E4M3.F32.PACK_AB_MERGE_C R9, R12, R9, RZ ;  /* 0x000000090c09723e */ /* 0x000fe200048070ff */
[----:B------:R-:W-:Y:S01]  /*9a10*/  UIADD3 UR6, UR6, 0x29860, URZ ;  /* 0x0002986006067890 */ /* 0x000fe2000fffe03f */
[----:B------:R-:W-:Y:S01]  /*9a20*/  PLOP3.LUT P3, PT, PT, PT, UP1, 0x80, 0x0 ;  /* 0x000000000000781c */ /* 0x000fe20003f6f018 */
[----:B------:R-:W-:Y:S01]  /*9a30*/  UMOV UR60, UR47 ;  /* 0x0000002f003c7c82 */ /* 0x000fe20008000000 */
[----:B------:R-:W-:Y:S01]  /*9a40*/  F2FP.SATFINITE.E4M3.F32.PACK_AB_MERGE_C R105, R130, R105, RZ ;  /* 0x000000698269723e */ /* 0x000fe200048070ff */
[----:B------:R-:W-:Y:S01]  /*9a50*/  UPRMT UR6, UR40, 0x654, UR6 ;  /* 0x0000065428067896 */ /* 0x000fe20008000006 */
[----:B------:R-:W-:Y:S01]  /*9a60*/  F2FP.SATFINITE.E4M3.F32.PACK_AB_MERGE_C R21, R134, R21, RZ ;  /* 0x000000158615723e */ /* 0x000fe200048070ff */
[----:B------:R-:W-:Y:S01]  /*9a70*/  UMOV UR59, UR58 ;  /* 0x0000003a003b7c82 */ /* 0x000fe20008000000 */
        /* <DEDUP_REMOVED lines=100> */
[----:B------:R-:W-:-:S02]  /*a0c0*/  IMAD.MOV.U32 R5, RZ, RZ, R88 ;  /* 0x000000ffff057224 */ /* 0x000fc400078e0058 */
[----:B------:R-:W-:Y:S01]  /*a0d0*/  IMAD.MOV.U32 R4, RZ, RZ, R89 ;  /* 0x000000ffff047224 */ /* 0x000fe200078e0059 */
[----:B------:R-:W-:Y:S06]  /*a0e0*/  @P3 BRA `(.L_x_2066) ;  /* 0xffffffbc00803947 */ /* 0x000fec000383ffff */
[----:B------:R-:W-:-:S05]  /*a0f0*/  UMOV UR53, UR58 ;  /* 0x0000003a00357c82 */ /* 0x000fca0008000000 */
.L_x_2056:
[----:B------:R-:W-:-:S06]  /*a100*/  UISETP.GE.AND UP0, UPT, UR57, UR39, UPT ;  /* 0x000000273900728c */ /* 0x000fcc000bf06270 */
[----:B------:R-:W-:-:S13]  /*a110*/  PLOP3.LUT P2, PT, PT, PT, UP0, 0x80, 0x0 ;  /* 0x000000000000781c */ /* 0x000fda0003f4f008 */
[----:B------:R-:W-:Y:S05]  /*a120*/  @!P2 BRA `(.L_x_2067) ;  /* 0x0000003400b0a947 */ /* 0x000fea0003800000 */
[----:B------:R-:W-:Y:S01]  /*a130*/  IMAD.MOV.U32 R5, RZ, RZ, R88 ;  /* 0x000000ffff057224 */ /* 0x000fe200078e0058 */
[----:B------:R-:W-:Y:S01]  /*a140*/  UMOV UR56, UR47 ;  /* 0x0000002f00387c82 */ /* 0x000fe20008000000 */
[----:B------:R-:W-:Y:S01]  /*a150*/  IMAD.MOV.U32 R4, RZ, RZ, R89 ;  /* 0x000000ffff047224 */ /* 0x000fe200078e0059 */
[----:B------:R-:W-:Y:S01]  /*a160*/  UMOV UR52, UR53 ;  /* 0x0000003500347c82 */ /* 0x000fe20008000000 */
[----:B------:R-:W-:-:S05]  /*a170*/  ULDC UR51, c[0x0][0x988] ;  /* 0x0002620000337ab9 */ /* 0x000fca0000000800 */
.L_x_2077:
        /* <DEDUP_REMOVED lines=9> */
.L_x_2069:
[----:B------:R-:W-:Y:S01]  /*a210*/  ULEA UR6, UR53, UR41, 0x3 ;  /* 0x0000002935067291 */ /* 0x000fe2000f8e183f */
[----:B------:R-:W-:-:S05]  /*a220*/  IMAD.U32 R6, RZ, RZ, UR47 ;  /* 0x0000002fff067e24 */ /* 0x000fca000f8e00ff */
[----:B------:R-:W-:-:S04]  /*a230*/  SHF.L.U32 R6, R6, 0x1f, RZ ;  /* 0x0000001f06067819 */ /* 0x000fc800000006ff */
[----:B------:R0:W1:Y:S01]  /*a240*/  SYNCS.PHASECHK.TRANS64.TRYWAIT P2, [UR6+0x29830], R6 ;  /* 0x02983006ff0075a7 */ /* 0x0000620008040146 */
[----:B------:R-:W-:Y:S05]  /*a250*/  @!P1 BRA `(.L_x_2070) ;  /* 0x0000000000049947 */ /* 0x000fea0003800000 */
[----:B------:R-:W-:Y:S01]  /*a260*/  BPT.TRAP 0x1 ;  /* 0x000000040000795c */ /* 0x000fe20000300000 */
.L_x_2070:
[----:B-1----:R-:W-:Y:S05]  /*a270*/  @P2 BRA `(.L_x_2068) ;  /* 0x0000000000082947 */ /* 0x002fea0003800000 */
[----:B------:R-:W1:Y:S02]  /*a280*/  SYNCS.PHASECHK.TRANS64.TRYWAIT P2, [UR6+0x29830], R6 ;  /* 0x02983006ff0075a7 */ /* 0x000e640008040146 */
[----:B-1----:R-:W-:Y:S05]  /*a290*/  @!P2 BRA `(.L_x_2071) ;  /* 0x000000dc00bca947 */ /* 0x002fea0003800000 */
.L_x_2068:
[----:B-1----:R-:W1:Y:S01]  /*a2a0*/  S2R R7, SR_TID.X ;  /* 0x0000000000077919 */ /* 0x002e620000002100 */
[----:B------:R-:W-:Y:S01]  /*a2b0*/  UIMAD UR58, UR53, 0x780, UR50 ;  /* 0x00000780353a78a4 */ /* 0x000fe2000f8e0232 */
[----:B------:R-:W-:Y:S01]  /*a2c0*/  UMOV UR27, 0x80000020 ;  /* 0x80000020001b7882 */ /* 0x000fe20000000000 */
[----:B------:R-:W-:Y:S02]  /*a2d0*/  UMOV UR28, UR24 ;  /* 0x00000018001c7c82 */ /* 0x000fe40008000000 */
[----:B------:R-:W-:Y:S01]  /*a2e0*/  UIADD3 UR30, UR58, 0x80, URZ ;  /* 0x000000803a1e7890 */ /* 0x000fe2000fffe03f */
[----:B------:R-:W-:Y:S02]  /*a2f0*/  UMOV UR29, UR25 ;  /* 0x00000019001d7c82 */ /* 0x000fe40008000000 */
[----:B------:R-:W-:Y:S01]  /*a300*/  UMOV UR26, UR58 ;  /* 0x0000003a001a7c82 */ /* 0x000fe20008000000 */
[----:B------:R-:W-:Y:S01]  /*a310*/  UMOV UR31, 0x80000020 ;  /* 0x80000020001f7882 */ /* 0x000fe20000000000 */
[----:B------:R-:W-:Y:S01]  /*a320*/  UIADD3 UR34, UR58, 0x100, URZ ;  /* 0x000001003a227890 */ /* 0x000fe2000fffe03f */
[----:B------:R-:W-:Y:S01]  /*a330*/  UMOV UR32, UR24 ;  /* 0x0000001800207c82 */ /* 0x000fe20008000000 */
[----:B------:R-:W-:Y:S01]  /*a340*/  UMOV UR33, UR25 ;  /* 0x0000001900217c82 */ /* 0x000fe20008000000 */
        /* <DEDUP_REMOVED lines=177> */
.L_x_2073:
[----:B------:R-:W-:Y:S01]  /*ae60*/  ULEA UR6, UR52, UR41, 0x3 ;  /* 0x0000002934067291 */ /* 0x000fe2000f8e183f */
[----:B------:R-:W-:-:S05]  /*ae70*/  IMAD.U32 R6, RZ, RZ, UR56 ;  /* 0x00000038ff067e24 */ /* 0x000fca000f8e00ff */
[----:B------:R-:W-:-:S04]  /*ae80*/  SHF.L.U32 R6, R6, 0x1f, RZ ;  /* 0x0000001f06067819 */ /* 0x000fc800000006ff */
[----:B------:R0:W1:Y:S01]  /*ae90*/  SYNCS.PHASECHK.TRANS64.TRYWAIT P2, [UR6+0x29850], R6 ;  /* 0x02985006ff0075a7 */ /* 0x0000620008040146 */
[----:B------:R-:W-:Y:S05]  /*aea0*/  @!P1 BRA `(.L_x_2074) ;  /* 0x0000000000049947 */ /* 0x000fea0003800000 */
[----:B------:R-:W-:Y:S01]  /*aeb0*/  BPT.TRAP 0x1 ;  /* 0x000000040000795c */ /* 0x000fe20000300000 */
.L_x_2074:
[----:B-1----:R-:W-:Y:S05]  /*aec0*/  @P2 BRA `(.L_x_2072) ;  /* 0x0000000000082947 */ /* 0x002fea0003800000 */
[----:B------:R-:W1:Y:S02]  /*aed0*/  SYNCS.PHASECHK.TRANS64.TRYWAIT P2, [UR6+0x29850], R6 ;  /* 0x02985006ff0075a7 */ /* 0x000e640008040146 */
[----:B-1----:R-:W-:Y:S05]  /*aee0*/  @!P2 BRA `(.L_x_2075) ;  /* 0x000000d000c0a947 */ /* 0x002fea0003800000 */
.L_x_2072:
[----:B------:R-:W-:Y:S01]  /*aef0*/  UIADD3 UR6, UR41, 0x400, URZ ;  /* 0x0000040029067890 */ /* 0x000fe2000fffe03f */
[----:B------:R-:W-:Y:S01]  /*af00*/  WARPGROUP.ARRIVE ;  /* 0x00000000000079c5 */ /* 0x000fe20000000000 */
[----:B------:R-:W-:Y:S01]  /*af10*/  UMOV UR7, 0xc0000010 ;  /* 0xc000001000077882 */ /* 0x000fe20000000000 */
[C---:B-1----:R-:W-:Y:S01]  /*af20*/  FMUL.FTZ R7, R0.reuse, R152 ;  /* 0x0000009800077220 */ /* 0x042fe20000410000 */
[----:B------:R-:W-:Y:S01]  /*af30*/  USHF.R.U32.HI UR6, URZ, 0x4, UR6 ;  /* 0x000000043f067899 */ /* 0x000fe20008011606 */
[C---:B0-----:R-:W-:Y:S01]  /*af40*/  FMUL.FTZ R6, R0.reuse, R153 ;  /* 0x0000009900067220 */ /* 0x041fe20000410000 */
[C---:B------:R-:W-:Y:S01]  /*af50*/  FMUL.FTZ R8, R0.reuse, R154 ;  /* 0x0000009a00087220 */ /* 0x040fe20000410000 */
        /* <DEDUP_REMOVED lines=26> */
[----:B------:R-:W-:Y:S01]  /*b100*/  FMUL.FTZ R138, R0, R138 ;  /* 0x0000008a008a7220 */ /* 0x000fe20000410000 */
        /* <DEDUP_REMOVED lines=83> */
[----:B------:R-:W-:Y:S01]  /*b640*/  UMOV UR10, UR51 ;  /* 0x00000033000a7c82 */ /* 0x000fe20008000000 */
[----:B------:R-:W2:Y:S05]  /*b650*/  S2R R225, SR_TID.X ;  /* 0x0000000000e17919 */ /* 0x000eaa0000002100 */
[----:B------:R-:W3:Y:S01]  /*b660*/  MUFU.TANH R154, R154 ;  /* 0x0000009a009a7308 */ /* 0x000ee20000002400 */
[----:B0-----:R-:W-:-:S07]  /*b670*/  FMNMX.FTZ R159, R21, R88, !PT ;  /* 0x00000058159f7209 */ /* 0x001fce0007810000 */
[----:B------:R-:W0:Y:S01]  /*b680*/  MUFU.TANH R136, R136 ;  /* 0x0000008800887308 */ /* 0x000e220000002400 */
[----:B-1----:R-:W-:-:S07]  /*b690*/  FMNMX.FTZ R161, R153, R158, !PT ;  /* 0x0000009e99a17209 */ /* 0x002fce0007810000 */
[----:B------:R-:W1:Y:S01]  /*b6a0*/  MUFU.TANH R155, R155 ;  /* 0x0000009b009b7308 */ /* 0x000e620000002400 */
[----:B---3--:R-:W-:-:S07]  /*b6b0*/  FMNMX.FTZ R88, R154, R159, !PT ;  /* 0x0000009f9a587209 */ /* 0x008fce0007810000 */
[----:B------:R-:W3:Y:S01]  /*b6c0*/  MUFU.TANH R137, R137 ;  /* 0x0000008900897308 */ /* 0x000ee20000002400 */
[----:B0-----:R-:W-:Y:S02]  /*b6d0*/  FMNMX.FTZ R158, R136, R161, !PT ;  /* 0x000000a1889e7209 */ /* 0x001fe40007810000 */
[----:B--2---:R-:W-:-:S04]  /*b6e0*/  SHF.R.U32.HI R225, RZ, 0x7, R225 ;  /* 0x00000007ffe17819 */ /* 0x004fc800000116e1 */
[----:B------:R-:W-:Y:S01]  /*b6f0*/  IADD3 R162, -R225, 0xb, RZ ;  /* 0x0000000be1a27810 */ /* 0x000fe20007ffe1ff */
[----:B------:R-:W0:Y:S01]  /*b700*/  MUFU.TANH R138, R138 ;  /* 0x0000008a008a7308 */ /* 0x000e220000002400 */
[----:B-1----:R-:W-:-:S07]  /*b710*/  FMNMX.FTZ R89, R155, R88, !PT ;  /* 0x000000589b597209 */ /* 0x002fce0007810000 */
[----:B------:R-:W1:Y:S01]  /*b720*/  MUFU.TANH R140, R140 ;  /* 0x0000008c008c7308 */ /* 0x000e620000002400 */
[----:B---3--:R-:W-:Y:S01]  /*b730*/  FMNMX.FTZ R159, R137, R158, !PT ;  /* 0x0000009e899f7209 */ /* 0x008fe20007810000 */
        /* <DEDUP_REMOVED lines=49> */
[----:B------:R-:W-:-:S04]  /*ba50*/  UMOV UR7, 0xc0000010 ;  /* 0xc000001000077882 */ /* 0x000fc80000000000 */
        /* <DEDUP_REMOVED lines=83> */
[----:B------:R-:W-:Y:S06]  /*bf90*/  QGMMA.64x128x32.F32.E4M3.E4M3 R24, R168, gdesc[UR4], R24, gsb0 ;  /* 0x01e00004a8187df3 */ /* 0x000fec0008000818 */
[----:B------:R-:W0:Y:S01]  /*bfa0*/  MUFU.TANH R102, R102 ;  /* 0x0000006600667308 */ /* 0x000e220000002400 */
[----:B-1----:R-:W-:-:S07]  /*bfb0*/  FMNMX.FTZ R89, R99, R88, !PT ;  /* 0x0000005863597209 */ /* 0x002fce0007810000 */
[----:B------:R-:W1:Y:S01]  /*bfc0*/  MUFU.TANH R103, R103 ;  /* 0x0000006700677308 */ /* 0x000e620000002400 */
[----:B--2---:R-:W-:Y:S02]  /*bfd0*/  FMNMX.FTZ R158, R101, R158, !PT ;  /* 0x0000009e659e7209 */ /* 0x004fe40007810000 */
[----:B0-----:R-:W-:-:S03]  /*bfe0*/  FMNMX.FTZ R88, R102, R89, !PT ;  /* 0x0000005966587209 */ /* 0x001fc60007810000 */
[----:B------:R-:W0:Y:S01]  /*bff0*/  SHFL.BFLY PT, R89, R158, 0x2, 0x1f ;  /* 0x0c401f009e597f89 */ /* 0x000e2200000e0000 */
[----:B-1----:R-:W-:-:S05]  /*c000*/  FMNMX.FTZ R159, R103, R88, !PT ;  /* 0x00000058679f7209 */ /* 0x002fca0007810000 */
[----:B------:R-:W1:Y:S01]  /*c010*/  SHFL.BFLY PT, R88, R159, 0x2, 0x1f ;  /* 0x0c401f009f587f89 */ /* 0x000e6200000e0000 */
[----:B0-----:R-:W-:Y:S01]  /*c020*/  FMNMX.FTZ R160, R158, R89, !PT ;  /* 0x000000599ea07209 */ /* 0x001fe20007810000 */
[----:B------:R-:W-:-:S04]  /*c030*/  IMAD.U32 R158, RZ, RZ, UR10 ;  /* 0x0000000aff9e7e24 */ /* 0x000fc8000f8e00ff */
[----:B------:R-:W0:Y:S01]  /*c040*/  SHFL.BFLY PT, R89, R160, 0x1, 0x1f ;  /* 0x0c201f00a0597f89 */ /* 0x000e2200000e0000 */
[----:B-1----:R-:W-:Y:S01]  /*c050*/  FMNMX.FTZ R161, R159, R88, !PT ;  /* 0x000000589fa17209 */ /* 0x002fe20007810000 */
[----:B------:R-:W-:-:S04]  /*c060*/  IMAD.U32 R159, RZ, RZ, UR10 ;  /* 0x0000000aff9f7e24 */ /* 0x000fc8000f8e00ff */
[----:B------:R-:W1:Y:S01]  /*c070*/  SHFL.BFLY PT, R88, R161, 0x1, 0x1f ;  /* 0x0c201f00a1587f89 */ /* 0x000e6200000e0000 */
[----:B0-----:R-:W-:-:S05]  /*c080*/  FMNMX.FTZ R89, R160, R89, !PT ;  /* 0x00000059a0597209 */ /* 0x001fca0007810000 */
[C---:B------:R-:W-:Y:S01]  /*c090*/  FFMA.FTZ R158, R89.reuse, R158, -8 ;  /* 0xc1000000599e7423 */ /* 0x040fe2000001009e */
[----:B------:R-:W-:-:S03]  /*c0a0*/  FADD.FTZ R4, -R89, R4 ;  /* 0x0000000459047221 */ /* 0x000fc60000010100 */
[--C-:B------:R-:W-:Y:S01]  /*c0b0*/  FFMA.FTZ R7, R7, UR10, -R158.reuse ;  /* 0x0000000a07077c23 */ /* 0x100fe2000801089e */
[----:B------:R-:W-:-:S01]  /*c0c0*/  FFMA.FTZ R6, R6, UR10, -R158 ;  /* 0x0000000a06067c23 */ /* 0x000fc2000801089e */
[----:B-1----:R-:W-:Y:S01]  /*c0d0*/  FMNMX.FTZ R88, R161, R88, !PT ;  /* 0x00000058a1587209 */ /* 0x002fe20007810000 */
        /* <DEDUP_REMOVED lines=39> */
[----:B------:R-:W-:Y:S01]  /*c350*/  FFMA.FTZ R158, R88, R159, -8 ;  /* 0xc1000000589e7423 */ /* 0x000fe2000001009f */
[----:B------:R-:W-:Y:S01]  /*c360*/  FMUL.FTZ R4, R4, UR10 ;  /* 0x0000000a04047c20 */ /* 0x000fe20008410000 */
[----:B------:R-:W-:Y:S01]  /*c370*/  MUFU.EX2 R7, R7 ;  /* 0x0000000700077308 */ /* 0x000fe20000000800 */
[----:B------:R-:W-:Y:S01]  /*c380*/  FMUL.FTZ R5, R5, UR10 ;  /* 0x0000000a05057c20 */ /* 0x000fe20008410000 */
        /* <DEDUP_REMOVED lines=42> */
[----:B------:R-:W-:-:S02]  /*c630*/  WARPGROUP.DEPBAR.LE gsb0, 0x0 ;  /* 0x00008000000079c5 */ /* 0x000fc40000010000 */
[----:B------:R-:W-:-:S01]  /*c640*/  FFMA.FTZ R102, R102, UR10, -R158 ;  /* 0x0000000a66667c23 */ /* 0x000fc2000801089e */
[----:B------:R-:W-:Y:S01]  /*c650*/  FFMA.FTZ R103, R103, UR10, -R158 ;  /* 0x0000000a67677c23 */ /* 0x000fe2000801089e */
        /* <DEDUP_REMOVED lines=122> */
[----:B-1----:R-:W-:-:S01]  /*ce00*/  FADD.FTZ R160, R118, R161 ;  /* 0x000000a176a07221 */ /* 0x002fc20000010000 */
[----:B------:R-:W-:-:S06]  /*ce10*/  IMAD.U32 R161, RZ, RZ, UR53 ;  /* 0x00000035ffa17e24 */ /* 0x000fcc000f8e00ff */
[----:B------:R-:W1:Y:S01]  /*ce20*/  MUFU.EX2 R156, R156 ;  /* 0x0000009c009c7308 */ /* 0x000e620000000800 */
[----:B0-----:R-:W-:-:S01]  /*ce30*/  FADD.FTZ R3, R117, R2 ;  /* 0x0000000275037221 */ /* 0x001fc20000010000 */
[----:B------:R-:W-:-:S05]  /*ce40*/  @!P0 LEA R2, R161, UR41, 0x3 ;  /* 0x00000029a1028c11 */ /* 0x000fca000f8e18ff */
[----:B------:R-:W-:Y:S01]  /*ce50*/  @!P0 VIADD R2, R2, 0x29840 ;  /* 0x0002984002028836 */ /* 0x000fe20000000000 */
[----:B------:R-:W0:Y:S01]  /*ce60*/  MUFU.EX2 R90, R90 ;  /* 0x0000005a005a7308 */ /* 0x000e220000000800 */
[----:B--2---:R-:W-:-:S01]  /*ce70*/  FADD.FTZ R99, R119, R160 ;  /* 0x000000a077637221 */ /* 0x004fc20000010000 */
[----:B------:R0:W-:Y:S06]  /*ce80*/  BAR.ARV R162, 0x100 ;  /* 0x000400a20000751d */ /* 0x0001ec0000002000 */
[----:B------:R-:W2:Y:S01]  /*ce90*/  MUFU.EX2 R157, R157 ;  /* 0x0000009d009d7308 */ /* 0x000ea20000000800 */
[----:B-1----:R-:W-:-:S01]  /*cea0*/  FADD.FTZ R160, R156, R3 ;  /* 0x000000039ca07221 */ /* 0x002fc20000010000 */
[----:B------:R-:W-:-:S04]  /*ceb0*/  @!P0 PRMT R2, RZ, 0x654, R2 ;  /* 0x00000654ff028816 */ /* 0x000fc80000000002 */
[----:B------:R1:W-:Y:S02]  /*cec0*/  @!P0 SYNCS.ARRIVE.TRANS64.RED.A1T0 RZ, [R2+URZ], RZ ;  /* 0x000000ff02ff89a7 */ /* 0x0003e4000810043f */
        /* <DEDUP_REMOVED lines=26> */
[----:B-1----:R-:W-:-:S03]  /*d070*/  FADD.FTZ R3, R101, R2 ;  /* 0x0000000265037221 */ /* 0x002fc60000010000 */
[----:B--2---:R-:W-:Y:S01]  /*d080*/  FADD.FTZ R2, R103, R99 ;  /* 0x0000006367027221 */ /* 0x004fe20000010000 */
[----:B------:R-:W-:Y:S06]  /*d090*/  @!P1 BRA `(.L_x_2076) ;  /* 0x0000000000049947 */ /* 0x000fec0003800000 */
[----:B------:R-:W-:Y:S01]  /*d0a0*/  BPT.TRAP 0x1 ;  /* 0x000000040000795c */ /* 0x000fe20000300000 */
.L_x_2076:
        /* <DEDUP_REMOVED lines=114> */
[----:B------:R-:W-:Y:S01]  /*d7d0*/  F2FP.SATFINITE.E4M3.F32.PACK_AB_MERGE_C R171, R98, R95, R11 ;  /* 0x0000005f62ab723e */ /* 0x000fe2000480700b */
[----:B------:R-:W-:Y:S06]  /*d7e0*/  @P2 BRA `(.L_x_2077) ;  /* 0xffffffc800642947 */ /* 0x000fec000383ffff */
.L_x_2067:
[----:B------:R-:W-:Y:S06]  /*d7f0*/  BAR.ARV 0x8, 0x180 ;  /* 0x0206000000007b1d */ /* 0x000fec0000002000 */
[----:B------:R-:W-:Y:S05]  /*d800*/  @!P1 BRA `(.L_x_2078) ;  /* 0x0000000000049947 */ /* 0x000fea0003800000 */
[----:B------:R-:W-:Y:S01]  /*d810*/  BPT.TRAP 0x1 ;  /* 0x000000040000795c */ /* 0x000fe20000300000 */
.L_x_2078:
[----:B------:R-:W-:Y:S01]  /*d820*/  ULEA UR5, UR53, UR41, 0x3 ;  /* 0x0000002935057291 */ /* 0x000fe2000f8e183f */
[----:B------:R-:W-:-:S05]  /*d830*/  IMAD.U32 R0, RZ, RZ, UR47 ;  /* 0x0000002fff007e24 */ /* 0x000fca000f8e00ff */
[----:B------:R-:W-:-:S04]  /*d840*/  SHF.L.U32 R0, R0, 0x1f, RZ ;  /* 0x0000001f00007819 */ /* 0x000fc800000006ff */
[----:B------:R0:W1:Y:S01]  /*d850*/  SYNCS.PHASECHK.TRANS64.TRYWAIT P0, [UR5+0x29850], R0 ;  /* 0x02985000ff0075a7 */ /* 0x0000620008000145 */
[----:B------:R-:W-:Y:S05]  /*d860*/  @!P1 BRA `(.L_x_2079) ;  /* 0x0000000000049947 */ /* 0x000fea0003800000 */
[----:B------:R-:W-:Y:S01]  /*d870*/  BPT.TRAP 0x1 ;  /* 0x000000040000795c */ /* 0x000fe20000300000 */
.L_x_2079:
[----:B-1----:R-:W-:Y:S05]  /*d880*/  @P0 BRA `(.L_x_2080) ;  /* 0x0000000000080947 */ /* 0x002fea0003800000 */
[----:B------:R-:W1:Y:S02]  /*d890*/  SYNCS.PHASECHK.TRANS64.TRYWAIT P0, [UR5+0x29850], R0 ;  /* 0x02985000ff0075a7 */ /* 0x000e640008000145 */
[----:B-1----:R-:W-:Y:S05]  /*d8a0*/  @!P0 BRA `(.L_x_2081) ;  /* 0x000000a800688947 */ /* 0x002fea0003800000 */
.L_x_2080:
[----:B------:R-:W-:Y:S01]  /*d8b0*/  UIADD3 UR41, UR41, 0x400, URZ ;  /* 0x0000040029297890 */ /* 0x000fe2000fffe03f */
[----:B------:R-:W-:Y:S01]  /*d8c0*/  WARPGROUP.ARRIVE ;  /* 0x00000000000079c5 */ /* 0x000fe20000000000 */
[----:B------:R-:W-:Y:S02]  /*d8d0*/  UMOV UR7, 0xc0000010 ;  /* 0xc000001000077882 */ /* 0x000fe40000000000 */
[----:B------:R-:W-:-:S04]  /*d8e0*/  USHF.R.U32.HI UR41, URZ, 0x4, UR41 ;  /* 0x000000043f297899 */ /* 0x000fc80008011629 */
[----:B------:R-:W-:-:S04]  /*d8f0*/  ULOP3.LUT UR41, UR41, 0x3fff, URZ, 0xc0, !UPT ;  /* 0x00003fff29297892 */ /* 0x000fc8000f8ec03f */
[----:B------:R-:W-:-:S04]  /*d900*/  ULOP3.LUT UR4, UR41, 0x10000, URZ, 0xfc, !UPT ;  /* 0x0001000029047892 */ /* 0x000fc8000f8efc3f */
[----:B------:R-:W-:-:S07]  /*d910*/  UIMAD UR4, UR53, 0x500, UR4 ;  /* 0x00000500350478a4 */ /* 0x000fce000f8e0204 */
[----:B------:R-:W-:Y:S02]  /*d920*/  UMOV UR6, UR4 ;  /* 0x0000000400067c82 */ /* 0x000fe40008000000 */
[----:B------:R-:W-:Y:S01]  /*d930*/  QGMMA.64x128x32.F32.E4M3.E4M3 R24, R184, gdesc[UR4], R24, gsb0 ;  /* 0x01e00004b8187df3 */ /* 0x000fe20008000818 */
[----:B------:R-:W-:Y:S01]  /*d940*/  UIADD3 UR6, UR4, 0x100, URZ ;  /* 0x0000010004067890 */ /* 0x000fe2000fffe03f */
[----:B------:R-:W-:Y:S01]  /*d950*/  UMOV UR7, 0xc0000010 ;  /* 0xc000001000077882 */ /* 0x000fe20000000000 */
[----:B------:R-:W-:Y:S02]  /*d960*/  WARPGROUP.DEPBAR.LE gsb0, 0x0 ;  /* 0x00008000000079c5 */ /* 0x000fe40000010000 */
[----:B------:R-:W-:-:S07]  /*d970*/  WARPGROUP.ARRIVE ;  /* 0x00000000000079c5 */ /* 0x000fce0000000000 */
[----:B------:R-:W-:Y:S01]  /*d980*/  QGMMA.64x128x32.F32.E4M3.E4M3 R24, R180, gdesc[UR4], R24, gsb0 ;  /* 0x01e00004b4187df3 */ /* 0x000fe20008000818 */
[----:B------:R-:W-:Y:S02]  /*d990*/  ULDC.64 UR6, c[0x0][0x9a0] ;  /* 0x0002680000067ab9 */ /* 0x000fe40000000a00 */
[----:B------:R-:W-:-:S04]  /*d9a0*/  ISETP.NE.U32.AND P0, PT, RZ, UR6, PT ;  /* 0x00000006ff007c0c */ /* 0x000fc8000bf05070 */
[----:B------:R-:W-:-:S13]  /*d9b0*/  ISETP.NE.AND.EX P0, PT, RZ, UR7, PT, P0 ;  /* 0x00000007ff007c0c */ /* 0x000fda000bf05300 */
[----:B------:R-:W0:Y:S08]  /*d9c0*/  @P0 LDC.64 R6, c[0x0][0x9c8] ;  /* 0x00027200ff060b82 */ /* 0x000e300000000a00 */
[----:B------:R-:W2:Y:S01]  /*d9d0*/  @P0 LDC.64 R8, c[0x0][0x9d0] ;  /* 0x00027400ff080b82 */ /* 0x000ea20000000a00 */
[C---:B01----:R-:W-:Y:S02]  /*d9e0*/  @P0 IMAD R0, R6.reuse, UR42, RZ ;  /* 0x0000002a06000c24 */ /* 0x043fe4000f8e02ff */
[----:B------:R-:W-:-:S04]  /*d9f0*/  @P0 IMAD.WIDE.U32 R4, R6, UR43, RZ ;  /* 0x0000002b06040c25 */ /* 0x000fc8000f8e00ff */
[----:B------:R-:W-:-:S04]  /*da00*/  @P0 IMAD R7, R7, UR43, R0 ;  /* 0x0000002b07070c24 */ /* 0x000fc8000f8e0200 */
[----:B------:R-:W-:Y:S02]  /*da10*/  @P0 IMAD.IADD R5, R5, 0x1, R7 ;  /* 0x0000000105050824 */ /* 0x000fe400078e0207 */
[----:B--2---:R-:W-:-:S04]  /*da20*/  @P0 IMAD.WIDE.U32 R4, R8, UR44, R4 ;  /* 0x0000002c08040c25 */ /* 0x004fc8000f8e0004 */
[----:B------:R-:W-:Y:S01]  /*da30*/  @P0 IMAD R5, R9, UR44, R5 ;  /* 0x0000002c09050c24 */ /* 0x000fe2000f8e0205 */
[----:B------:R-:W-:Y:S01]  /*da40*/  @P0 LEA R6, P2, R4, UR6, 0x2 ;  /* 0x0000000604060c11 */ /* 0x000fe2000f8410ff */
[----:B------:R-:W-:-:S03]  /*da50*/  UIADD3 UR6, UR4, 0x200, URZ ;  /* 0x0000020004067890 */ /* 0x000fc6000fffe03f */
[----:B------:R-:W-:Y:S01]  /*da60*/  @P0 LEA.HI.X R7, R4, UR7, R5, 0x2, P2 ;  /* 0x0000000704070c11 */ /* 0x000fe200090f1405 */
[----:B------:R-:W-:Y:S01]  /*da70*/  UMOV UR7, 0xc0000010 ;  /* 0xc000001000077882 */ /* 0x000fe20000000000 */
[----:B------:R-:W-:-:S06]  /*da80*/  IMAD.MOV.U32 R4, RZ, RZ, 0x3f800000 ;  /* 0x3f800000ff047424 */ /* 0x000fcc00078e00ff */
[----:B------:R0:W2:Y:S01]  /*da90*/  @P0 LDG.E R4, desc[UR54][R6.64] ;  /* 0x0000003606040981 */ /* 0x0000a2000c1e1900 */
[----:B------:R-:W-:Y:S02]  /*daa0*/  WARPGROUP.DEPBAR.LE gsb0, 0x0 ;  /* 0x00008000000079c5 */ /* 0x000fe40000010000 */
[----:B------:R-:W-:-:S06]  /*dab0*/  WARPGROUP.ARRIVE ;  /* 0x00000000000079c5 */ /* 0x000fcc0000000000 */
[----:B------:R-:W-:Y:S01]  /*dac0*/  QGMMA.64x128x32.F32.E4M3.E4M3 R24, R176, gdesc[UR4], R24, gsb0 ;  /* 0x01e00004b0187df3 */ /* 0x000fe20008000818 */
[----:B------:R-:W-:Y:S01]  /*dad0*/  UIADD3 UR6, UR4, 0x300, URZ ;  /* 0x0000030004067890 */ /* 0x000fe2000fffe03f */
[----:B------:R-:W-:Y:S01]  /*dae0*/  UMOV UR7, 0xc0000010 ;  /* 0xc000001000077882 */ /* 0x000fe20000000000 */
[----:B------:R-:W1:Y:S04]  /*daf0*/  SHFL.BFLY PT, R0, R3, 0x2, 0x1f ;  /* 0x0c401f0003007f89 */ /* 0x000e6800000e0000 */
[----:B------:R-:W3:Y:S01]  /*db00*/  SHFL.BFLY PT, R9, R2, 0x2, 0x1f ;  /* 0x0c401f0002097f89 */ /* 0x000ee200000e0000 */
[----:B------:R-:W-:Y:S02]  /*db10*/  WARPGROUP.DEPBAR.LE gsb0, 0x0 ;  /* 0x00008000000079c5 */ /* 0x000fe40000010000 */
[----:B------:R-:W-:-:S06]  /*db20*/  WARPGROUP.ARRIVE ;  /* 0x00000000000079c5 */ /* 0x000fcc0000000000 */
[----:B------:R-:W-:Y:S01]  /*db30*/  QGMMA.64x128x32.F32.E4M3.E4M3 R24, R172, gdesc[UR4], R24, gsb0 ;  /* 0x01e00004ac187df3 */ /* 0x000fe20008000818 */
[----:B------:R-:W-:Y:S01]  /*db40*/  UIADD3 UR6, UR4, 0x400, URZ ;  /* 0x0000040004067890 */ /* 0x000fe2000fffe03f */
[----:B------:R-:W-:Y:S01]  /*db50*/  UMOV UR7, 0xc0000010 ;  /* 0xc000001000077882 */ /* 0x000fe20000000000 */
[----:B-1----:R-:W-:-:S01]  /*db60*/  FADD.FTZ R0, R0, R3 ;  /* 0x0000000300007221 */ /* 0x002fc20000010000 */
[----:B---3--:R-:W-:-:S04]  /*db70*/  FADD.FTZ R9, R9, R2 ;  /* 0x0000000209097221 */ /* 0x008fc80000010000 */
[----:B------:R-:W1:Y:S04]  /*db80*/  SHFL.BFLY PT, R5, R0, 0x1, 0x1f ;  /* 0x0c201f0000057f89 */ /* 0x000e6800000e0000 */
[----:B0-----:R-:W0:Y:S01]  /*db90*/  SHFL.BFLY PT, R6, R9, 0x1, 0x1f ;  /* 0x0c201f0009067f89 */ /* 0x001e2200000e0000 */
        /* <DEDUP_REMOVED lines=24> */
[----:B--2---:R-:W-:Y:S01]  /*dd20*/  FMUL.FTZ R3, R3, R4 ;  /* 0x0000000403037220 */ /* 0x004fe20000410000 */
[----:B------:R-:W-:Y:S02]  /*dd30*/  IMAD.MOV.U32 R0, RZ, RZ, -0x800000 ;  /* 0xff800000ff007424 */ /* 0x000fe400078e00ff */
[----:B------:R-:W-:Y:S01]  /*dd40*/  @P2 FFMA.FTZ R2, R6, R89, R5 ;  /* 0x0000005906022223 */ /* 0x000fe20000010005 */
[----:B------:R-:W-:-:S01]  /*dd50*/  @P3 FFMA.FTZ R0, R10, R88, R9 ;  /* 0x000000580a003223 */ /* 0x000fc20000010009 */
[----:B---3--:R-:W-:Y:S01]  /*dd60*/  FMUL.FTZ R4, R7, R4 ;  /* 0x0000000407047220 */ /* 0x008fe20000410000 */
[----:B------:R-:W-:-:S02]  /*dd70*/  WARPGROUP.DEPBAR.LE gsb0, 0x0 ;  /* 0x00008000000079c5 */ /* 0x000fc40000010000 */
[----:B------:R-:W-:Y:S05]  /*dd80*/  @!P1 BRA `(.L_x_2082) ;  /* 0x0000000000049947 */ /* 0x000fea0003800000 */
[----:B------:R-:W-:Y:S01]  /*dd90*/  BPT.TRAP 0x1 ;  /* 0x000000040000795c */ /* 0x000fe20000300000 */
.L_x_2082:
        /* <DEDUP_REMOVED lines=74> */
.L_x_2049:
        /* <DEDUP_REMOVED lines=51> */
[----:B------:R-:W-:Y:S02]  /*e570*/  SEL R73, R58, R59, P0 ;  /* 0x0000003b3a497207 */ /* 0x000fe40000000000 */
[----:B------:R-:W-:Y:S02]  /*e580*/  SEL R50, R59, R58, P0 ;  /* 0x0000003a3b327207 */ /* 0x000fe40000000000 */
[C---:B------:R-:W-:Y:S02]  /*e590*/  IADD3 R55, P6, R10.reuse, 0x20, RZ ;  /* 0x000000200a377810 */ /* 0x040fe40007fde0ff */
[----:B------:R-:W-:Y:S02]  /*e5a0*/  IADD3 R59, P1, R10, 0x40, RZ ;  /* 0x000000400a3b7810 */ /* 0x000fe40007f3e0ff */
[----:B------:R-:W-:Y:S01]  /*e5b0*/  SEL R153, R6, R9, P0 ;  /* 0x0000000906997207 */ /* 0x000fe20000000000 */
[----:B------:R-:W-:Y:S01]  /*e5c0*/  IMAD.X R101, RZ, RZ, R11, P6 ;  /* 0x000000ffff657224 */ /* 0x000fe200030e060b */
[----:B------:R-:W-:-:S02]  /*e5d0*/  SEL R27, R9, R6, P0 ;  /* 0x00000006091b7207 */ /* 0x000fc40000000000 */
[----:B------:R-:W-:Y:S02]  /*e5e0*/  LOP3.LUT R4, R55, 0x380, RZ, 0xc0, !PT ;  /* 0x0000038037047812 */ /* 0x000fe400078ec0ff */
[----:B------:R-:W-:Y:S02]  /*e5f0*/  LOP3.LUT R6, R59, 0x380, RZ, 0xc0, !PT ;  /* 0x000003803b067812 */ /* 0x000fe400078ec0ff */
        /* <DEDUP_REMOVED lines=18> */
[----:B------:R-:W-:Y:S02]  /*e720*/  IADD3 R63, P2, R10, 0x60, RZ ;  /* 0x000000600a3f7810 */ /* 0x000fe40007f5e0ff */
[----:B------:R-:W-:Y:S02]  /*e730*/  SHF.R.U64 R4, R4, 0x3, RZ ;  /* 0x0000000304047819 */ /* 0x000fe400000012ff */
[----:B------:R-:W-:Y:S02]  /*e740*/  SHF.R.U64 R6, R6, 0x3, RZ ;  /* 0x0000000306067819 */ /* 0x000fe400000012ff */
[----:B------:R-:W-:-:S02]  /*e750*/  SEL R105, R78, R79, P0 ;  /* 0x0000004f4e697207 */ /* 0x000fc40000000000 */
[----:B------:R-:W-:Y:S02]  /*e760*/  SEL R85, R79, R78, P0 ;  /* 0x0000004e4f557207 */ /* 0x000fe40000000000 */
[C---:B------:R-:W-:Y:S02]  /*e770*/  IADD3 R71, P3, R10.reuse, 0x4000, RZ ;  /* 0x000040000a477810 */ /* 0x040fe40007f7e0ff */
[C---:B------:R-:W-:Y:S02]  /*e780*/  IADD3 R75, P4, R10.reuse, 0x4020, RZ ;  /* 0x000040200a4b7810 */ /* 0x040fe40007f9e0ff */
[----:B------:R-:W-:Y:S01]  /*e790*/  SEL R119, R47, R14, P0 ;  /* 0x0000000e2f777207 */ /* 0x000fe20000000000 */
[--C-:B------:R-:W-:Y:S01]  /*e7a0*/  IMAD.X R95, RZ, RZ, R11.reuse, P3 ;  /* 0x000000ffff5f7224 */ /* 0x100fe200018e060b */
[----:B------:R-:W-:Y:S01]  /*e7b0*/  IADD3 R79, P5, R10, 0x4040, RZ ;  /* 0x000040400a4f7810 */ /* 0x000fe20007fbe0ff */
[----:B------:R-:W-:Y:S01]  /*e7c0*/  IMAD.X R9, RZ, RZ, R11, P4 ;  /* 0x000000ffff097224 */ /* 0x000fe200020e060b */
[----:B------:R-:W-:-:S02]  /*e7d0*/  SEL R151, R7, R8, P0 ;  /* 0x0000000807977207 */ /* 0x000fc40000000000 */
[----:B------:R-:W-:Y:S01]  /*e7e0*/  SEL R25, R8, R7, P0 ;  /* 0x0000000708197207 */ /* 0x000fe20000000000 */
[----:B------:R-:W-:Y:S01]  /*e7f0*/  IMAD.X R7, RZ, RZ, R11, P5 ;  /* 0x000000ffff077224 */ /* 0x000fe200028e060b */
[----:B------:R-:W-:Y:S02]  /*e800*/  SEL R47, R14, R47, P0 ;  /* 0x0000002f0e2f7207 */ /* 0x000fe40000000000 */
[----:B------:R-:W-:Y:S02]  /*e810*/  LOP3.LUT R8, R63, 0x380, RZ, 0xc0, !PT ;  /* 0x000003803f087812 */ /* 0x000fe400078ec0ff */
[----:B------:R-:W-:Y:S02]  /*e820*/  LOP3.LUT R100, R4, R55, RZ, 0x3c, !PT ;  /* 0x0000003704647212 */ /* 0x000fe400078e3cff */
[----:B------:R-:W-:Y:S02]  /*e830*/  LOP3.LUT R14, R6, R59, RZ, 0x3c, !PT ;  /* 0x0000003b060e7212 */ /* 0x000fe400078e3cff */
[----:B------:R-:W-:-:S02]  /*e840*/  SEL R123, R80, R81, P0 ;  /* 0x00000051507b7207 */ /* 0x000fc40000000000 */
[----:B------:R-:W-:Y:S02]  /*e850*/  SEL R39, R81, R80, P0 ;  /* 0x0000005051277207 */ /* 0x000fe40000000000 */
[----:B------:R-:W-:Y:S02]  /*e860*/  LOP3.LUT R4, R71, 0x380, RZ, 0xc0, !PT ;  /* 0x0000038047047812 */ /* 0x000fe400078ec0ff */
[----:B------:R-:W-:Y:S02]  /*e870*/  LOP3.LUT R6, R75, 0x380, RZ, 0xc0, !PT ;  /* 0x000003804b067812 */ /* 0x000fe400078ec0ff */
[----:B------:R-:W-:Y:S02]  /*e880*/  SEL R109, R82, R83, P0 ;  /* 0x00000053526d7207 */ /* 0x000fe40000000000 */
[----:B------:R-:W-:Y:S02]  /*e890*/  SEL R81, R83, R82, P0 ;  /* 0x0000005253517207 */ /* 0x000fe40000000000 */
[----:B------:R-:W-:-:S02]  /*e8a0*/  LOP3.LUT R30, R79, 0x380, RZ, 0xc0, !PT ;  /* 0x000003804f1e7812 */ /* 0x000fc400078ec0ff */
[----:B------:R-:W-:Y:S02]  /*e8b0*/  IADD3 R83, P6, R10, 0x4060, RZ ;  /* 0x000040600a537810 */ /* 0x000fe40007fde0ff */
[----:B------:R-:W-:Y:S02]  /*e8c0*/  SHF.R.U64 R8, R8, 0x3, RZ ;  /* 0x0000000308087819 */ /* 0x000fe400000012ff */
[----:B------:R-:W-:Y:S02]  /*e8d0*/  SHF.R.U64 R4, R4, 0x3, RZ ;  /* 0x0000000304047819 */ /* 0x000fe400000012ff */
[----:B------:R-:W-:Y:S02]  /*e8e0*/  SHF.R.U64 R6, R6, 0x3, RZ ;  /* 0x0000000306067819 */ /* 0x000fe400000012ff */
[----:B------:R-:W-:Y:S02]  /*e8f0*/  LOP3.LUT R5, R10, 0x380, RZ, 0xc0, !PT ;  /* 0x000003800a057812 */ /* 0x000fe400078ec0ff */
[----:B------:R-:W-:-:S02]  /*e900*/  SHF.R.U64 R30, R30, 0x3, RZ ;  /* 0x000000031e1e7819 */ /* 0x000fc400000012ff */
[----:B------:R-:W-:Y:S02]  /*e910*/  SEL R117, R12, R13, P0 ;  /* 0x0000000d0c757207 */ /* 0x000fe40000000000 */
[----:B------:R-:W-:Y:S01]  /*e920*/  SEL R43, R13, R12, P0 ;  /* 0x0000000c0d2b7207 */ /* 0x000fe20000000000 */
[----:B------:R-:W-:Y:S01]  /*e930*/  IMAD.X R13, RZ, RZ, R11, P2 ;  /* 0x000000ffff0d7224 */ /* 0x000fe200010e060b */
[----:B------:R-:W-:Y:S02]  /*e940*/  LOP3.LUT R52, R83, 0x380, RZ, 0xc0, !PT ;  /* 0x0000038053347812 */ /* 0x000fe400078ec0ff */
[----:B------:R-:W-:Y:S02]  /*e950*/  LOP3.LUT R12, R8, R63, RZ, 0x3c, !PT ;  /* 0x0000003f080c7212 */ /* 0x000fe400078e3cff */
[----:B------:R-:W-:Y:S02]  /*e960*/  LOP3.LUT R94, R4, R71, RZ, 0x3c, !PT ;  /* 0x00000047045e7212 */ /* 0x000fe400078e3cff */
[----:B------:R-:W-:-:S02]  /*e970*/  LOP3.LUT R8, R6, R75, RZ, 0x3c, !PT ;  /* 0x0000004b06087212 */ /* 0x000fc400078e3cff */
[----:B------:R-:W-:Y:S02]  /*e980*/  SHF.R.U64 R5, R5, 0x3, RZ ;  /* 0x0000000305057819 */ /* 0x000fe400000012ff */
[----:B------:R-:W-:Y:S02]  /*e990*/  LOP3.LUT R6, R30, R79, RZ, 0x3c, !PT ;  /* 0x0000004f1e067212 */ /* 0x000fe400078e3cff */
[----:B------:R-:W-:Y:S02]  /*e9a0*/  SHF.R.U64 R52, R52, 0x3, RZ ;  /* 0x0000000334347819 */ /* 0x000fe400000012ff */
[----:B------:R-:W-:Y:S02]  /*e9b0*/  MOV R94, R94 ;  /* 0x0000005e005e7202 */ /* 0x000fe40000000f00 */
[----:B------:R-:W-:Y:S01]  /*e9c0*/  LOP3.LUT R10, R5, R10, RZ, 0x3c, !PT ;  /* 0x0000000a050a7212 */ /* 0x000fe200078e3cff */
[----:B------:R-:W-:Y:S01]  /*e9d0*/  IMAD.X R5, RZ, RZ, R11, P6 ;  /* 0x000000ffff057224 */ /* 0x000fe200030e060b */
[----:B------:R-:W-:-:S02]  /*e9e0*/  MOV R95, R6 ;  /* 0x00000006005f7202 */ /* 0x000fc40000000f00 */
[----:B------:R-:W-:Y:S02]  /*e9f0*/  LOP3.LUT R4, R52, R83, RZ, 0x3c, !PT ;  /* 0x0000005334047212 */ /* 0x000fe400078e3cff */
[----:B------:R-:W-:Y:S02]  /*ea00*/  SEL R129, R76, R77, P0 ;  /* 0x0000004d4c817207 */ /* 0x000fe40000000000 */
[----:B------:R-:W-:Y:S02]  /*ea10*/  SEL R41, R77, R76, P0 ;  /* 0x0000004c4d297207 */ /* 0x000fe40000000000 */
[----:B------:R-:W-:Y:S02]  /*ea20*/  SEL R137, R60, R61, P0 ;  /* 0x0000003d3c897207 */ /* 0x000fe40000000000 */
[----:B------:R-:W-:Y:S02]  /*ea30*/  SEL R37, R61, R60, P0 ;  /* 0x0000003c3d257207 */ /* 0x000fe40000000000 */
[----:B------:R-:W-:-:S02]  /*ea40*/  SEL R77, R87, R86, P0 ;  /* 0x00000056574d7207 */ /* 0x000fc40000000000 */
[----:B------:R-:W-:Y:S02]  /*ea50*/  SEL R145, R15, R88, P0 ;  /* 0x000000580f917207 */ /* 0x000fe40000000000 */
[----:B------:R-:W-:Y:S01]  /*ea60*/  SEL R34, R88, R15, P0 ;  /* 0x0000000f58227207 */ /* 0x000fe20000000000 */
[----:B------:R-:W-:Y:S01]  /*ea70*/  IMAD.X R15, RZ, RZ, R11, P1 ;  /* 0x000000ffff0f7224 */ /* 0x000fe200008e060b */
[----:B------:R-:W-:Y:S02]  /*ea80*/  SEL R61, R86, R87, P0 ;  /* 0x00000057563d7207 */ /* 0x000fe40000000000 */
        /* <DEDUP_REMOVED lines=25> */
[----:B------:R-:W-:Y:S04]  /*ec20*/  SHFL.IDX PT, R55, R117, R24, 0x1c1f ;  /* 0x001c1f1875377589 */ /* 0x000fe800000e0000 */
[----:B------:R-:W-:Y:S01]  /*ec30*/  SHFL.IDX PT, R54, R119, R24, 0x1c1f ;  /* 0x001c1f1877367589 */ /* 0x000fe200000e0000 */
[----:B0-----:R-:W-:-:S02]  /*ec40*/  SEL R84, R82, R83, P0 ;  /* 0x0000005352547207 */ /* 0x001fc40000000000 */
[----:B------:R-:W-:Y:S01]  /*ec50*/  SEL R82, R83, R82, P0 ;  /* 0x0000005253527207 */ /* 0x000fe20000000000 */
        /* <DEDUP_REMOVED lines=13> */
[----:B------:R0:W-:Y:S04]  /*ed30*/  SHFL.IDX PT, R64, R91, R24, 0x1c1f ;  /* 0x001c1f185b407589 */ /* 0x0001e800000e0000 */
[----:B------:R-:W-:Y:S04]  /*ed40*/  SHFL.IDX PT, R102, R69, R24, 0x1c1f ;  /* 0x001c1f1845667589 */ /* 0x000fe800000e0000 */
[----:B------:R-:W-:Y:S01]  /*ed50*/  SHFL.IDX PT, R106, R65, R24, 0x1c1f ;  /* 0x001c1f18416a7589 */ /* 0x000fe200000e0000 */
[----:B0-----:R-:W-:-:S03]  /*ed60*/  SEL R91, R27, R4, P0 ;  /* 0x000000041b5b7207 */ /* 0x001fc60000000000 */
        /* <DEDUP_REMOVED lines=13> */
[----:B------:R-:W-:Y:S01]  /*ee40*/  SHFL.IDX PT, R70, R131, R24, 0x1c1f ;  /* 0x001c1f1883467589 */ /* 0x000fe200000e0000 */
[----:B----4-:R-:W-:Y:S02]  /*ee50*/  SEL R76, R74, R75, P0 ;  /* 0x0000004b4a4c7207 */ /* 0x010fe40000000000 */
[----:B------:R-:W-:Y:S01]  /*ee60*/  SEL R74, R75, R74, P0 ;  /* 0x0000004a4b4a7207 */ /* 0x000fe20000000000 */
[----:B------:R-:W-:Y:S01]  /*ee70*/  SHFL.IDX PT, R68, R127, R24, 0x1c1f ;  /* 0x001c1f187f447589 */ /* 0x000fe200000e0000 */
[----:B0-----:R-:W-:-:S03]  /*ee80*/  SEL R43, R56, R49, P0 ;  /* 0x00000031382b7207 */ /* 0x001fc60000000000 */
[----:B------:R-:W-:Y:S04]  /*ee90*/  SHFL.IDX PT, R62, R123, R24, 0x1c1f ;  /* 0x001c1f187b3e7589 */ /* 0x000fe800000e0000 */
[----:B------:R0:W-:Y:S04]  /*eea0*/  SHFL.IDX PT, R60, R93, R24, 0x1c1f ;  /* 0x001c1f185d3c7589 */ /* 0x0001e800000e0000 */
[----:B------:R-:W-:Y:S01]  /*eeb0*/  SHFL.IDX PT, R59, R113, R24, 0x1c1f ;  /* 0x001c1f18713b7589 */ /* 0x000fe200000e0000 */
[----:B------:R-:W-:-:S03]  /*eec0*/  SEL R50, R66, R73, P0 ;  /* 0x0000004942327207 */ /* 0x000fc60000000000 */
[----:B------:R1:W2:Y:S01]  /*eed0*/  SHFL.IDX PT, R12, R36, R6, 0x1c1f ;  /* 0x001c1f06240c7589 */ /* 0x0002a200000e0000 */
[----:B0-----:R-:W-:-:S03]  /*eee0*/  SEL R93, R4, R27, P0 ;  /* 0x0000001b045d7207 */ /* 0x001fc60000000000 */
[----:B------:R0:W3:Y:S01]  /*eef0*/  SHFL.IDX PT, R71, R35, R6, 0x1c1f ;  /* 0x001c1f0623477589 */ /* 0x0000e200000e0000 */
[----:B------:R-:W-:-:S03]  /*ef00*/  F2FP.BF16.F32.PACK_AB R4, R93, R92 ;  /* 0x0000005c5d04723e */ /* 0x000fc600000010ff */
[----:B------:R4:W-:Y:S01]  /*ef10*/  SHFL.IDX PT, R69, R38, R6, 0x1c1f ;  /* 0x001c1f0626457589 */ /* 0x0009e200000e0000 */
[----:B-1----:R-:W-:-:S03]  /*ef20*/  SEL R36, R44, R53, P0 ;  /* 0x000000352c247207 */ /* 0x002fc60000000000 */
[----:B------:R1:W3:Y:S01]  /*ef30*/  SHFL.IDX PT, R65, R39, R6, 0x1c1f ;  /* 0x001c1f0627417589 */ /* 0x0002e200000e0000 */
[----:B------:R-:W-:Y:S02]  /*ef40*/  SEL R44, R46, R57, P0 ;  /* 0x000000392e2c7207 */ /* 0x000fe40000000000 */
[----:B0-----:R-:W-:Y:S01]  /*ef50*/  SEL R35, R52, R45, P0 ;  /* 0x0000002d34237207 */ /* 0x001fe20000000000 */
[----:B------:R0:W-:Y:S01]  /*ef60*/  SHFL.IDX PT, R32, R51, R6, 0x1c1f ;  /* 0x001c1f0633207589 */ /* 0x0001e200000e0000 */
[----:B------:R-:W-:Y:S02]  /*ef70*/  SEL R53, R67, R64, P0 ;  /* 0x0000004043357207 */ /* 0x000fe40000000000 */
[----:B----4-:R-:W-:Y:S01]  /*ef80*/  SEL R38, R55, R28, P0 ;  /* 0x0000001c37267207 */ /* 0x010fe20000000000 */
[----:B------:R-:W4:Y:S01]  /*ef90*/  SHFL.IDX PT, R61, R48, R6, 0x1c1f ;  /* 0x001c1f06303d7589 */ /* 0x000f2200000e0000 */
[----:B-1----:R-:W-:-:S03]  /*efa0*/  SEL R39, R54, R47, P0 ;  /* 0x0000002f36277207 */ /* 0x002fc60000000000 */
[----:B------:R-:W-:Y:S01]  /*efb0*/  SHFL.IDX PT, R11, R137, R24, 0x1c1f ;  /* 0x001c1f18890b7589 */ /* 0x000fe200000e0000 */
[----:B--2---:R-:W-:Y:S02]  /*efc0*/  SEL R79, R12, R9, P0 ;  /* 0x000000090c4f7207 */ /* 0x004fe40000000000 */
[----:B0-----:R-:W-:Y:S01]  /*efd0*/  SEL R51, R64, R67, P0 ;  /* 0x0000004340337207 */ /* 0x001fe20000000000 */
[----:B------:R-:W-:Y:S01]  /*efe0*/  SHFL.IDX PT, R13, R133, R24, 0x1c1f ;  /* 0x001c1f18850d7589 */ /* 0x000fe200000e0000 */
[----:B---3--:R-:W-:Y:S02]  /*eff0*/  SEL R72, R70, R71, P0 ;  /* 0x0000004746487207 */ /* 0x008fe40000000000 */
[----:B------:R-:W-:Y:S01]  /*f000*/  SEL R70, R71, R70, P0 ;  /* 0x0000004647467207 */ /* 0x000fe20000000000 */
[----:B------:R-:W-:Y:S04]  /*f010*/  SHFL.IDX PT, R15, R129, R24, 0x1c1f ;  /* 0x001c1f18810f7589 */ /* 0x000fe800000e0000 */
[----:B------:R-:W-:Y:S01]  /*f020*/  SHFL.IDX PT, R63, R125, R24, 0x1c1f ;  /* 0x001c1f187d3f7589 */ /* 0x000fe200000e0000 */
[----:B------:R-:W-:-:S02]  /*f030*/  SEL R64, R62, R65, P0 ;  /* 0x000000413e407207 */ /* 0x000fc40000000000 */
[----:B------:R-:W-:Y:S01]  /*f040*/  SEL R62, R65, R62, P0 ;  /* 0x0000003e413e7207 */ /* 0x000fe20000000000 */
[----:B------:R-:W-:Y:S04]  /*f050*/  SHFL.IDX PT, R105, R105, R24, 0x1c1f ;  /* 0x001c1f1869697589 */ /* 0x000fe800000e0000 */
[----:B------:R-:W-:Y:S01]  /*f060*/  SHFL.IDX PT, R109, R109, R24, 0x1c1f ;  /* 0x001c1f186d6d7589 */ /* 0x000fe200000e0000 */
[----:B----4-:R-:W-:-:S03]  /*f070*/  SEL R48, R61, R60, P0 ;  /* 0x0000003c3d307207 */ /* 0x010fc60000000000 */
[----:B------:R0:W1:Y:S04]  /*f080*/  SHFL.IDX PT, R14, R37, R6, 0x1c1f ;  /* 0x001c1f06250e7589 */ /* 0x00006800000e0000 */
[----:B------:R2:W3:Y:S04]  /*f090*/  SHFL.IDX PT, R24, R40, R6, 0x1c1f ;  /* 0x001c1f0628187589 */ /* 0x0004e800000e0000 */
[----:B------:R4:W3:Y:S01]  /*f0a0*/  SHFL.IDX PT, R58, R41, R6, 0x1c1f ;  /* 0x001c1f06293a7589 */ /* 0x0008e200000e0000 */
[----:B0-----:R-:W-:-:S03]  /*f0b0*/  SEL R37, R45, R52, P0 ;  /* 0x000000342d257207 */ /* 0x001fc60000000000 */
[----:B------:R0:W3:Y:S01]  /*f0c0*/  SHFL.IDX PT, R26, R42, R6, 0x1c1f ;  /* 0x001c1f062a1a7589 */ /* 0x0000e200000e0000 */
[----:B------:R-:W-:Y:S02]  /*f0d0*/  SEL R45, R49, R56, P0 ;  /* 0x00000038312d7207 */ /* 0x000fe40000000000 */
[----:B--2---:R-:W-:Y:S01]  /*f0e0*/  SEL R40, R28, R55, P0 ;  /* 0x000000371c287207 */ /* 0x004fe20000000000 */
[----:B------:R2:W-:Y:S01]  /*f0f0*/  SHFL.IDX PT, R104, R89, R6, 0x1c1f ;  /* 0x001c1f0659687589 */ /* 0x0005e200000e0000 */
[----:B------:R-:W-:Y:S02]  /*f100*/  SEL R52, R73, R66, P0 ;  /* 0x0000004249347207 */ /* 0x000fe40000000000 */
[----:B----4-:R-:W-:Y:S01]  /*f110*/  SEL R41, R47, R54, P0 ;  /* 0x000000362f297207 */ /* 0x010fe20000000000 */
[----:B------:R-:W4:Y:S01]  /*f120*/  SHFL.IDX PT, R103, R103, R6, 0x1c1f ;  /* 0x001c1f0667677589 */ /* 0x000f2200000e0000 */
[----:B------:R-:W-:Y:S02]  /*f130*/  SEL R47, R59, R32, P0 ;  /* 0x000000203b2f7207 */ /* 0x000fe40000000000 */
[----:B0-----:R-:W-:Y:S01]  /*f140*/  SEL R42, R57, R46, P0 ;  /* 0x0000002e392a7207 */ /* 0x001fe20000000000 */
[----:B------:R0:W-:Y:S01]  /*f150*/  SHFL.IDX PT, R108, R85, R6, 0x1c1f ;  /* 0x001c1f06556c7589 */ /* 0x0001e200000e0000 */
[----:B------:R-:W-:-:S02]  /*f160*/  SEL R46, R60, R61, P0 ;  /* 0x0000003d3c2e7207 */ /* 0x000fc40000000000 */
[----:B--2---:R-:W-:Y:S01]  /*f170*/  SEL R89, R5, R8, P0 ;  /* 0x0000000805597207 */ /* 0x004fe20000000000 */
[----:B------:R-:W2:Y:S01]  /*f180*/  SHFL.IDX PT, R107, R107, R6, 0x1c1f ;  /* 0x001c1f066b6b7589 */ /* 0x000ea200000e0000 */
[----:B------:R-:W-:Y:S02]  /*f190*/  SEL R49, R32, R59, P0 ;  /* 0x0000003b20317207 */ /* 0x000fe40000000000 */
[----:B------:R-:W-:Y:S01]  /*f1a0*/  SEL R66, R68, R69, P0 ;  /* 0x0000004544427207 */ /* 0x000fe20000000000 */
[----:B------:R3:W2:Y:S01]  /*f1b0*/  SHFL.IDX PT, R110, R81, R6, 0x1c1f ;  /* 0x001c1f06516e7589 */ /* 0x0006a200000e0000 */
[----:B-1----:R-:W-:Y:S02]  /*f1c0*/  SEL R77, R11, R14, P0 ;  /* 0x0000000e0b4d7207 */ /* 0x002fe40000000000 */
[----:B0-----:R-:W-:Y:S02]  /*f1d0*/  SEL R85, R7, R10, P0 ;  /* 0x0000000a07557207 */ /* 0x001fe40000000000 */
[----:B------:R-:W-:-:S02]  /*f1e0*/  SEL R75, R14, R11, P0 ;  /* 0x0000000b0e4b7207 */ /* 0x000fc40000000000 */
[----:B------:R-:W-:Y:S02]  /*f1f0*/  SEL R68, R69, R68, P0 ;  /* 0x0000004445447207 */ /* 0x000fe40000000000 */
[----:B------:R-:W-:Y:S02]  /*f200*/  F2FP.BF16.F32.PACK_AB R5, R35, R34 ;  /* 0x000000222305723e */ /* 0x000fe400000010ff */
[----:B---3--:R-:W-:Y:S02]  /*f210*/  SEL R81, R9, R12, P0 ;  /* 0x0000000c09517207 */ /* 0x008fe40000000000 */
[----:B------:R-:W-:Y:S02]  /*f220*/  F2FP.BF16.F32.PACK_AB R6, R91, R90 ;  /* 0x0000005a5b06723e */ /* 0x000fe400000010ff */
[----:B------:R-:W-:Y:S02]  /*f230*/  F2FP.BF16.F32.PACK_AB R7, R37, R36 ;  /* 0x000000242507723e */ /* 0x000fe400000010ff */
[----:B------:R-:W-:-:S02]  /*f240*/  SEL R73, R13, R24, P0 ;  /* 0x000000180d497207 */ /* 0x000fc40000000000 */
[----:B------:R-:W-:Y:S01]  /*f250*/  SEL R71, R24, R13, P0 ;  /* 0x0000000d18477207 */ /* 0x000fe20000000000 */
[----:B------:R0:W-:Y:S01]  /*f260*/  STSM.16.M88.4 [R99], R4 ;  /* 0x0000000463007844 */ /* 0x0001e20000000200 */
[----:B------:R-:W-:Y:S02]  /*f270*/  SEL R67, R15, R58, P0 ;  /* 0x0000003a0f437207 */ /* 0x000fe40000000000 */
[----:B------:R-:W-:Y:S02]  /*f280*/  SEL R69, R58, R15, P0 ;  /* 0x0000000f3a457207 */ /* 0x000fe40000000000 */
[----:B------:R-:W-:Y:S02]  /*f290*/  SEL R65, R63, R26, P0 ;  /* 0x0000001a3f417207 */ /* 0x000fe40000000000 */
[----:B------:R-:W-:Y:S02]  /*f2a0*/  F2FP.BF16.F32.PACK_AB R8, R89, R88 ;  /* 0x000000585908723e */ /* 0x000fe400000010ff */
[----:B------:R-:W-:-:S02]  /*f2b0*/  F2FP.BF16.F32.PACK_AB R9, R39, R38 ;  /* 0x000000262709723e */ /* 0x000fc400000010ff */
[----:B------:R-:W-:Y:S02]  /*f2c0*/  F2FP.BF16.F32.PACK_AB R10, R87, R86 ;  /* 0x00000056570a723e */ /* 0x000fe400000010ff */
[----:B------:R-:W-:Y:S02]  /*f2d0*/  F2FP.BF16.F32.PACK_AB R11, R41, R40 ;  /* 0x00000028290b723e */ /* 0x000fe400000010ff */
[----:B------:R-:W-:Y:S01]  /*f2e0*/  SEL R63, R26, R63, P0 ;  /* 0x0000003f1a3f7207 */ /* 0x000fe20000000000 */
[----:B0-----:R-:W-:Y:S01]  /*f2f0*/  IMAD.U32 R99, RZ, RZ, UR9 ;  /* 0x00000009ff637e24 */ /* 0x001fe2000f8e00ff */
[----:B------:R-:W-:Y:S01]  /*f300*/  F2FP.BF16.F32.PACK_AB R12, R85, R84 ;  /* 0x00000054550c723e */ /* 0x000fe200000010ff */
[----:B------:R-:W-:Y:S01]  /*f310*/  STSM.16.M88.4 [R100], R8 ;  /* 0x0000000864007844 */ /* 0x000fe20000000200 */
[----:B------:R-:W-:Y:S02]  /*f320*/  F2FP.BF16.F32.PACK_AB R13, R43, R42 ;  /* 0x0000002a2b0d723e */ /* 0x000fe400000010ff */
[----:B------:R-:W-:-:S02]  /*f330*/  F2FP.BF16.F32.PACK_AB R14, R83, R82 ;  /* 0x00000052530e723e */ /* 0x000fc400000010ff */
[----:B------:R-:W-:Y:S02]  /*f340*/  F2FP.BF16.F32.PACK_AB R15, R45, R44 ;  /* 0x0000002c2d0f723e */ /* 0x000fe400000010ff */
[----:B----4-:R-:W-:Y:S02]  /*f350*/  SEL R54, R102, R103, P0 ;  /* 0x0000006766367207 */ /* 0x010fe40000000000 */
[----:B------:R-:W-:Y:S01]  /*f360*/  SEL R56, R103, R102, P0 ;  /* 0x0000006667387207 */ /* 0x000fe20000000000 */
[----:B------:R-:W-:Y:S01]  /*f370*/  STSM.16.M88.4 [R97], R12 ;  /* 0x0000000c61007844 */ /* 0x000fe20000000200 */
[----:B------:R-:W-:Y:S02]  /*f380*/  SEL R55, R101, R104, P0 ;  /* 0x0000006865377207 */ /* 0x000fe40000000000 */
[----:B------:R-:W-:Y:S02]  /*f390*/  SEL R57, R104, R101, P0 ;  /* 0x0000006568397207 */ /* 0x000fe40000000000 */
[----:B------:R-:W-:-:S02]  /*f3a0*/  F2FP.BF16.F32.PACK_AB R24, R81, R80 ;  /* 0x000000505118723e */ /* 0x000fc400000010ff */
[----:B------:R-:W-:Y:S02]  /*f3b0*/  F2FP.BF16.F32.PACK_AB R25, R47, R46 ;  /* 0x0000002e2f19723e */ /* 0x000fe400000010ff */
[----:B------:R-:W-:Y:S02]  /*f3c0*/  F2FP.BF16.F32.PACK_AB R26, R79, R78 ;  /* 0x0000004e4f1a723e */ /* 0x000fe400000010ff */
[----:B------:R-:W-:Y:S02]  /*f3d0*/  F2FP.BF16.F32.PACK_AB R27, R49, R48 ;  /* 0x00000030311b723e */ /* 0x000fe400000010ff */
[----:B--2---:R-:W-:Y:S02]  /*f3e0*/  SEL R58, R106, R107, P0 ;  /* 0x0000006b6a3a7207 */ /* 0x004fe40000000000 */
[----:B------:R-:W-:Y:S01]  /*f3f0*/  SEL R60, R107, R106, P0 ;  /* 0x0000006a6b3c7207 */ /* 0x000fe20000000000 */
[----:B------:R0:W-:Y:S01]  /*f400*/  STSM.16.M88.4 [R98], R24 ;  /* 0x0000001862007844 */ /* 0x0001e20000000200 */
[----:B------:R-:W-:-:S02]  /*f410*/  SEL R59, R105, R108, P0 ;  /* 0x0000006c693b7207 */ /* 0x000fc40000000000 */
[----:B------:R-:W-:Y:S02]  /*f420*/  SEL R61, R108, R105, P0 ;  /* 0x000000696c3d7207 */ /* 0x000fe40000000000 */
[----:B------:R-:W-:Y:S02]  /*f430*/  SEL R28, R109, R110, P0 ;  /* 0x0000006e6d1c7207 */ /* 0x000fe40000000000 */
[----:B------:R-:W-:Y:S02]  /*f440*/  SEL R32, R110, R109, P0 ;  /* 0x0000006d6e207207 */ /* 0x000fe40000000000 */
[----:B------:R-:W-:Y:S02]  /*f450*/  F2FP.BF16.F32.PACK_AB R4, R77, R76 ;  /* 0x0000004c4d04723e */ /* 0x000fe400000010ff */
[----:B------:R-:W-:Y:S02]  /*f460*/  F2FP.BF16.F32.PACK_AB R5, R51, R50 ;  /* 0x000000323305723e */ /* 0x000fe400000010ff */
[----:B------:R-:W-:-:S02]  /*f470*/  F2FP.BF16.F32.PACK_AB R6, R75, R74 ;  /* 0x0000004a4b06723e */ /* 0x000fc400000010ff */
[----:B------:R-:W-:Y:S01]  /*f480*/  F2FP.BF16.F32.PACK_AB R7, R53, R52 ;  /* 0x000000343507723e */ /* 0x000fe200000010ff */
[----:B0-----:R-:W-:Y:S01]  /*f490*/  IMAD.U32 R98, RZ, RZ, UR8 ;  /* 0x00000008ff627e24 */ /* 0x001fe2000f8e00ff */
[----:B------:R-:W-:Y:S01]  /*f4a0*/  F2FP.BF16.F32.PACK_AB R8, R73, R72 ;  /* 0x000000484908723e */ /* 0x000fe200000010ff */
[----:B------:R-:W-:Y:S01]  /*f4b0*/  ULDC.64 UR8, c[0x0][0xc08] ;  /* 0x0003020000087ab9 */ /* 0x000fe20000000a00 */
[----:B------:R-:W-:Y:S01]  /*f4c0*/  F2FP.BF16.F32.PACK_AB R9, R55, R54 ;  /* 0x000000363709723e */ /* 0x000fe200000010ff */
[----:B------:R0:W-:Y:S01]  /*f4d0*/  STSM.16.M88.4 [R94], R4 ;  /* 0x000000045e007844 */ /* 0x0001e20000000200 */
        /* <DEDUP_REMOVED lines=10> */
[----:B------:R-:W-:Y:S01]  /*f580*/  F2FP.BF16.F32.PACK_AB R26, R63, R62 ;  /* 0x0000003e3f1a723e */ /* 0x000fe200000010ff */
[----:B0-----:R-:W0:Y:S01]  /*f590*/  LDC R94, c[0x0][0xbe8] ;  /* 0x0002fa00ff5e7b82 */ /* 0x001e220000000800 */
[----:B------:R-:W-:-:S02]  /*f5a0*/  F2FP.BF16.F32.PACK_AB R27, R33, R32 ;  /* 0x00000020211b723e */ /* 0x000fc400000010ff */
[----:B------:R-:W-:-:S03]  /*f5b0*/  ISETP.NE.U32.AND P0, PT, RZ, UR10, PT ;  /* 0x0000000aff007c0c */ /* 0x000fc6000bf05070 */
[----:B------:R3:W-:Y:S02]  /*f5c0*/  STSM.16.M88.4 [R96], R24 ;  /* 0x0000001860007844 */ /* 0x0007e40000000200 */
[----:B------:R-:W-:Y:S01]  /*f5d0*/  BAR.SYNC.DEFER_BLOCKING 0x1, 0x100 ;  /* 0x0044000000007b1d */ /* 0x000fe20000010000 */
[----:B------:R-:W-:-:S13]  /*f5e0*/  ISETP.NE.AND.EX P0, PT, RZ, UR11, PT, P0 ;  /* 0x0000000bff007c0c */ /* 0x000fda000bf05300 */
[----:B------:R-:W4:Y:S01]  /*f5f0*/  @P0 LDG.E R97, desc[UR54][R98.64] ;  /* 0x0000003662610981 */ /* 0x000f22000c1e1900 */
[----:B------:R-:W-:Y:S01]  /*f600*/  UISETP.NE.U32.AND UP0, UPT, UR8, URZ, UPT ;  /* 0x0000003f0800728c */ /* 0x000fe2000bf05070 */
[----:B0-----:R-:W-:Y:S01]  /*f610*/  ISETP.NE.AND P1, PT, R94, 0x1, PT ;  /* 0x000000015e00780c */ /* 0x001fe20003f25270 */
[----:B------:R-:W-:Y:S02]  /*f620*/  ULDC UR4, c[0x0][0xa88] ;  /* 0x0002a20000047ab9 */ /* 0x000fe40000000800 */
[----:B------:R-:W-:Y:S01]  /*f630*/  UISETP.NE.AND.EX UP0, UPT, UR9, URZ, UPT, UP0 ;  /* 0x0000003f0900728c */ /* 0x000fe2000bf05300 */
[----:B-1----:R-:W-:Y:S01]  /*f640*/  IMAD.U32 R9, RZ, RZ, UR4 ;  /* 0x00000004ff097e24 */ /* 0x002fe2000f8e00ff */
[----:B------:R-:W-:-:S04]  /*f650*/  UMOV UR16, 0x9b8 ;  /* 0x000009b800107882 */ /* 0x000fc80000000000 */
[----:B------:R-:W-:-:S04]  /*f660*/  PLOP3.LUT P4, PT, PT, PT, UP0, 0x80, 0x0 ;  /* 0x000000000000781c */ /* 0x000fc80003f8f008 */
[----:B------:R-:W0:Y:S01]  /*f670*/  @P1 LDC R6, c[0x0][0xbec] ;  /* 0x0002fb00ff061b82 */ /* 0x000e220000000800 */
[----:B------:R-:W-:-:S04]  /*f680*/  @UP0 ULEA UR8, UP1, UR43, UR8, 0x2 ;  /* 0x000000082b080291 */ /* 0x000fc8000f82103f */
[----:B------:R-:W-:Y:S02]  /*f690*/  @UP0 ULEA.HI.X UR9, UR43, UR9, UR42, 0x2, UP1 ;  /* 0x000000092b090291 */ /* 0x000fe400088f142a */
[----:B------:R-:W-:Y:S01]  /*f6a0*/  UISETP.GT.AND UP1, UPT, UR46, 0x1, UPT ;  /* 0x000000012e00788c */ /* 0x000fe2000bf24270 */
[----:B------:R-:W1:Y:S01]  /*f6b0*/  @P1 LDC R11, c[0x0][0xbf0] ;  /* 0x0002fc00ff0b1b82 */ /* 0x000e620000000800 */
[----:B------:R-:W-:Y:S02]  /*f6c0*/  IMAD.U32 R4, RZ, RZ, UR8 ;  /* 0x00000008ff047e24 */ /* 0x000fe4000f8e00ff */
[----:B------:R-:W-:Y:S01]  /*f6d0*/  USEL UR16, UR16, 0x978, UP1 ;  /* 0x0000097810107887 */ /* 0x000fe20008800000 */
[----:B------:R-:W-:Y:S01]  /*f6e0*/  IMAD.U32 R5, RZ, RZ, UR9 ;  /* 0x00000009ff057e24 */ /* 0x000fe2000f8e00ff */
[----:B------:R-:W-:Y:S01]  /*f6f0*/  UISETP.NE.U32.AND UP0, UPT, UR10, URZ, UPT ;  /* 0x0000003f0a00728c */ /* 0x000fe2000bf05070 */
[----:B--2---:R-:W-:Y:S01]  /*f700*/  VIADD R15, R18, UR36 ;  /* 0x00000024120f7c36 */ /* 0x004fe20008000000 */
[----:B------:R-:W-:-:S02]  /*f710*/  UMOV UR4, URZ ;  /* 0x0000003f00047c82 */ /* 0x000fc40008000000 */
[----:B------:R-:W-:Y:S01]  /*f720*/  UISETP.NE.AND.EX UP0, UPT, UR11, URZ, UPT, UP0 ;  /* 0x0000003f0b00728c */ /* 0x000fe2000bf05300 */
[----:B------:R0:W5:Y:S01]  /*f730*/  @P4 LDG.E R9, desc[UR54][R4.64] ;  /* 0x0000003604094981 */ /* 0x000162000c1e1900 */
[----:B------:R-:W-:Y:S01]  /*f740*/  USEL UR7, UR37, URZ, UP1 ;  /* 0x0000003f25077287 */ /* 0x000fe20008800000 */
[----:B------:R-:W-:Y:S01]  /*f750*/  IMAD.MOV.U32 R7, RZ, RZ, R15 ;  /* 0x000000ffff077224 */ /* 0x000fe200078e000f */
[----:B------:R-:W-:Y:S02]  /*f760*/  USEL UR43, UR43, URZ, !UP0 ;  /* 0x0000003f2b2b7287 */ /* 0x000fe4000c000000 */
[----:B------:R-:W-:Y:S01]  /*f770*/  ULDC.64 UR10, c[0x0][UR16+0x218] ;  /* 0x00008600100a7abb */ /* 0x000fe20008000a00 */
[----:B------:R-:W-:Y:S01]  /*f780*/  ULDC.64 UR14, c[0x0][UR16+0x228] ;  /* 0x00008a00100e7abb */ /* 0x000fe20008000a00 */
[----:B------:R-:W-:Y:S01]  /*f790*/  ULDC.64 UR12, c[0x0][UR16+0x220] ;  /* 0x00008800100c7abb */ /* 0x000fe20008000a00 */
[----:B------:R-:W-:Y:S02]  /*f7a0*/  UIMAD.WIDE.U32 UR8, UR10, UR44, URZ ;  /* 0x0000002c0a0872a5 */ /* 0x000fe4000f8e003f */
[----:B------:R-:W-:Y:S01]  /*f7b0*/  UIMAD.WIDE.U32 UR18, UR14, UR7, URZ ;  /* 0x000000070e1272a5 */ /* 0x000fe2000f8e003f */
[----:B0-----:R-:W-:Y:S01]  /*f7c0*/  @P1 IMAD.HI.U32 R4, R15, R6, RZ ;  /* 0x000000060f041227 */ /* 0x001fe200078e00ff */
[----:B------:R-:W-:-:S02]  /*f7d0*/  UIMAD UR10, UR11, UR44, URZ ;  /* 0x0000002c0b0a72a4 */ /* 0x000fc4000f8e023f */
[----:B------:R-:W-:Y:S02]  /*f7e0*/  UIMAD UR14, UR15, UR7, URZ ;  /* 0x000000070f0e72a4 */ /* 0x000fe4000f8e023f */
[----:B------:R-:W-:Y:S01]  /*f7f0*/  USEL UR42, UR42, URZ, !UP0 ;  /* 0x0000003f2a2a7287 */ /* 0x000fe2000c000000 */
[----:B-1----:R-:W-:Y:S01]  /*f800*/  @P1 SHF.R.U32.HI R7, RZ, R11, R4 ;  /* 0x0000000bff071219 */ /* 0x002fe20000011604 */
[----:B------:R-:W-:Y:S01]  /*f810*/  UIMAD UR7, UR13, UR43, URZ ;  /* 0x0000002b0d0772a4 */ /* 0x000fe2000f8e023f */
[----:B------:R-:W-:Y:S01]  /*f820*/  IMAD.U32 R4, RZ, RZ, UR18 ;  /* 0x00000012ff047e24 */ /* 0x000fe2000f8e00ff */
[----:B------:R-:W-:Y:S01]  /*f830*/  UIADD3 UR9, UR9, UR10, URZ ;  /* 0x0000000a09097290 */ /* 0x000fe2000fffe03f */
[----:B------:R-:W-:Y:S01]  /*f840*/  IMAD.U32 R5, RZ, RZ, UR19 ;  /* 0x00000013ff057e24 */ /* 0x000fe2000f8e00ff */
[----:B------:R-:W-:Y:S01]  /*f850*/  UIMAD.WIDE.U32 UR10, UR12, UR43, URZ ;  /* 0x0000002b0c0a72a5 */ /* 0x000fe2000f8e003f */
[--C-:B------:R-:W-:Y:S01]  /*f860*/  IMAD.MOV R11, RZ, RZ, -R7.reuse ;  /* 0x000000ffff0b7224 */ /* 0x100fe200078e0a07 */
[----:B------:R-:W-:Y:S01]  /*f870*/  UIMAD UR7, UR12, UR42, UR7 ;  /* 0x0000002a0c0772a4 */ /* 0x000fe2000f8e0207 */
[----:B------:R-:W-:Y:S01]  /*f880*/  SHF.R.S32.HI R5, RZ, 0x1f, R7 ;  /* 0x0000001fff057819 */ /* 0x000fe20000011407 */
[----:B------:R-:W-:Y:S01]  /*f890*/  UIADD3 UR14, UR19, UR14, URZ ;  /* 0x0000000e130e7290 */ /* 0x000fe2000fffe03f */
[----:B------:R-:W-:Y:S01]  /*f8a0*/  IMAD R11, R94, R11, R15 ;  /* 0x0000000b5e0b7224 */ /* 0x000fe200078e020f */
[----:B------:R-:W-:-:S04]  /*f8b0*/  UIADD3 UR7, UR11, UR7, URZ ;  /* 0x000000070b077290 */ /* 0x000fc8000fffe03f */
[----:B------:R-:W-:Y:S01]  /*f8c0*/  IMAD.U32 R8, RZ, RZ, UR14 ;  /* 0x0000000eff087e24 */ /* 0x000fe2000f8e00ff */
        /* <DEDUP_REMOVED lines=22> */
.L_x_2085:
        /* <DEDUP_REMOVED lines=61> */
[----:B------:R-:W-:Y:S01]  /*fe00*/  IMAD R0, R22, 0x20, R202 ;  /* 0x0000002016007824 */ /* 0x000fe200078e02ca */
[----:B------:R-:W-:-:S02]  /*fe10*/  ULDC.64 UR10, c[0x0][0xae8] ;  /* 0x0002ba00000a7ab9 */ /* 0x000fc40000000a00 */
[----:B------:R-:W5:Y:S04]  /*fe20*/  LD.E.128 R12, desc[UR54][R12.64] ;  /* 0x000000360c0c7980 */ /* 0x000f68000c101d00 */
[----:B------:R-:W5:Y:S01]  /*fe30*/  LD.E.128 R24, desc[UR54][R24.64] ;  /* 0x0000003618187980 */ /* 0x000f62000c101d00 */
[----:B-1----:R-:W1:Y:S01]  /*fe40*/  @P1 LDC R21, c[0x0][0xbec] ;  /* 0x0002fb00ff151b82 */ /* 0x002e620000000800 */
[----:B------:R-:W-:Y:S01]  /*fe50*/  UIADD3 UR9, UR9, UR7, URZ ;  /* 0x0000000709097290 */ /* 0x000fe2000fffe03f */
[----:B------:R-:W-:Y:S01]  /*fe60*/  VIADD R2, R0, UR36 ;  /* 0x0000002400027c36 */ /* 0x000fe20008000000 */
[----:B------:R-:W5:Y:S02]  /*fe70*/  LD.E.128 R32, desc[UR54][R32.64] ;  /* 0x0000003620207980 */ /* 0x000f64000c101d00 */
[----:B------:R-:W-:-:S02]  /*fe80*/  UIMAD.WIDE.U32 UR8, UR44, UR10, UR8 ;  /* 0x0000000a2c0872a5 */ /* 0x000fc4000f8e0008 */
[----:B------:R-:W-:Y:S01]  /*fe90*/  USHF.R.S32.HI UR4, URZ, 0x1f, UR43 ;  /* 0x0000001f3f047899 */ /* 0x000fe2000801142b */
[----:B------:R-:W5:Y:S01]  /*fea0*/  LD.E.128 R36, desc[UR54][R36.64] ;  /* 0x0000003624247980 */ /* 0x000f62000c101d00 */
[----:B------:R-:W-:-:S03]  /*feb0*/  UIMAD UR9, UR44, UR11, UR9 ;  /* 0x0000000b2c0972a4 */ /* 0x000fc6000f8e0209 */
[----:B------:R-:W-:Y:S01]  /*fec0*/  ULDC.64 UR10, c[0x0][0xaf0] ;  /* 0x0002bc00000a7ab9 */ /* 0x000fe20000000a00 */
[----:B------:R-:W5:Y:S01]  /*fed0*/  LD.E.128 R40, desc[UR54][R40.64] ;  /* 0x0000003628287980 */ /* 0x000f62000c101d00 */
[----:B------:R-:W-:Y:S01]  /*fee0*/  UIMAD UR4, UR4, UR10, URZ ;  /* 0x0000000a040472a4 */ /* 0x000fe2000f8e023f */
[----:B------:R-:W-:Y:S01]  /*fef0*/  IMAD.MOV.U32 R29, RZ, RZ, R2 ;  /* 0x000000ffff1d7224 */ /* 0x000fe200078e0002 */
[----:B------:R-:W-:Y:S01]  /*ff00*/  UIMAD.WIDE.U32 UR8, UR43, UR10, UR8 ;  /* 0x0000000a2b0872a5 */ /* 0x000fe2000f8e0008 */
[----:B------:R-:W5:Y:S01]  /*ff10*/  LD.E.128 R44, desc[UR54][R44.64] ;  /* 0x000000362c2c7980 */ /* 0x000f62000c101d00 */
[----:B------:R-:W-:-:S03]  /*ff20*/  UIMAD UR4, UR43, UR11, UR4 ;  /* 0x0000000b2b0472a4 */ /* 0x000fc6000f8e0204 */
[----:B------:R-:W-:Y:S01]  /*ff30*/  ULDC.64 UR10, c[0x0][0xae0] ;  /* 0x0002b800000a7ab9 */ /* 0x000fe20000000a00 */
[----:B-1----:R-:W-:Y:S01]  /*ff40*/  @P1 IMAD.HI.U32 R0, R2, R21, RZ ;  /* 0x0000001502001227 */ /* 0x002fe200078e00ff */
[----:B------:R-:W-:Y:S01]  /*ff50*/  @!PT LDS RZ, [RZ] ;  /* 0x00000000fffff984 */ /* 0x000fe20000000800 */
[----:B------:R-:W-:Y:S01]  /*ff60*/  @!PT LDS RZ, [RZ] ;  /* 0x00000000fffff984 */ /* 0x000fe20000000800 */
[----:B------:R-:W-:Y:S01]  /*ff70*/  @!PT LDS RZ, [RZ] ;  /* 0x00000000fffff984 */ /* 0x000fe20000000800 */
[----:B------:R-:W-:Y:S01]  /*ff80*/  @!PT LDS RZ, [RZ] ;  /* 0x00000000fffff984 */ /* 0x000fe20000000800 */
[----:B------:R1:W-:Y:S06]  /*ff90*/  MEMBAR.ALL.CTA ;  /* 0x0000000000007992 */ /* 0x0003ec0000008000 */
[----:B-1----:R-:W1:Y:S01]  /*ffa0*/  FENCE.VIEW.ASYNC.S ;  /* 0x00000000000073c6 */ /* 0x002e620000000000 */
        /* <DEDUP_REMOVED lines=43> */
.L_x_2088:
[----:B------:R-:W-:Y:S05]  /*10260*/  BSYNC B1 ;  /* 0x0000000000017941 */ /* 0x000fea0003800000 */
.L_x_2087:
        /* <DEDUP_REMOVED lines=13> */
.L_x_2090:
[----:B------:R-:W-:Y:S05]  /*10340*/  BSYNC B1 ;  /* 0x0000000000017941 */ /* 0x000fea0003800000 */
.L_x_2089:
        /* <DEDUP_REMOVED lines=13> */
.L_x_2092:
[----:B------:R-:W-:Y:S05]  /*10420*/  BSYNC B1 ;  /* 0x0000000000017941 */ /* 0x000fea0003800000 */
.L_x_2091:
        /* <DEDUP_REMOVED lines=16> */
.L_x_2086:
        /* <DEDUP_REMOVED lines=18> */
[----:B------:R-:W-:Y:S02]  /*10650*/  UIMAD UR4, UR4, UR10, URZ ;  /* 0x0000000a040472a4 */ /* 0x000fe4000f8e023f */
[----:B------:R-:W-:Y:S01]  /*10660*/  UIMAD.WIDE.U32 UR8, UR43, UR10, UR8 ;  /* 0x0000000a2b0872a5 */ /* 0x000fe2000f8e0008 */
[----:B0-----:R-:W-:Y:S01]  /*10670*/  @P1 IMAD.HI.U32 R0, R15, R0, RZ ;  /* 0x000000000f001227 */ /* 0x001fe200078e00ff */
        /* <DEDUP_REMOVED lines=8> */
[----:B------:R-:W-:Y:S01]  /*10700*/  IMAD.U32 R5, RZ, RZ, UR9 ;  /* 0x00000009ff057e24 */ /* 0x000fe2000f8e00ff */
[----:B------:R-:W-:Y:S01]  /*10710*/  ULDC.64 UR10, c[0x0][0xb30] ;  /* 0x0002cc00000a7ab9 */ /* 0x000fe20000000a00 */
[----:B------:R-:W-:Y:S02]  /*10720*/  IMAD R9, R94, R9, R15 ;  /* 0x000000095e097224 */ /* 0x000fe400078e020f */
        /* <DEDUP_REMOVED lines=14> */
[----:B------:R-:W-:Y:S02]  /*10810*/  LEA.HI.X R20, R4, UR9, R3, 0x2, P1 ;  /* 0x0000000904147c11 */ /* 0x000fe400088f1403 */
        /* <DEDUP_REMOVED lines=9> */
[-C--:B0-----:R-:W-:Y:S02]  /*108b0*/  @!P3 LEA R6, P5, R201, R4.reuse, 0x2 ;  /* 0x00000004c906b211 */ /* 0x081fe400078a10ff */
[----:B-12---:R-:W-:Y:S02]  /*108c0*/  @!P2 IMAD.WIDE R2, R17, 0x4, R4 ;  /* 0x000000041102a825 */ /* 0x006fe400078e0204 */
        /* <DEDUP_REMOVED lines=56> */
.L_x_2095:
[----:B------:R-:W-:Y:S05]  /*10c50*/  BSYNC B1 ;  /* 0x0000000000017941 */ /* 0x000fea0003800000 */
.L_x_2094:
[----:B------:R-:W-:Y:S01]  /*10c60*/  ISETP.GE.AND P0, PT, R25, R30, PT ;  /* 0x0000001e1900720c */ /* 0x000fe20003f06270 */
[----:B-1-3--:R1:W3:Y:S04]  /*10c70*/  SHFL.IDX PT, R5, R20, 0x1, 0x1c1f ;  /* 0x003c1f0014057f89 */ /* 0x00a2e800000e0000 */
        /* <DEDUP_REMOVED lines=8> */
[-C--:B0-----:R-:W-:Y:S02]  /*10d00*/  @!P1 LEA R6, P4, R201, R4.reuse, 0x2 ;  /* 0x00000004c9069211 */ /* 0x081fe400078810ff */
[----:B--23--:R-:W-:Y:S02]  /*10d10*/  @!P6 IMAD.WIDE R2, R17, 0x4, R4 ;  /* 0x000000041102e825 */ /* 0x00cfe400078e0204 */
        /* <DEDUP_REMOVED lines=24> */
[CC--:B--2---:R-:W-:Y:S01]  /*10ea0*/  @!P2 LEA R8, P6, R194.reuse, R4.reuse, 0x2 ;  /* 0x00000004c208a211 */ /* 0x0c4fe200078c10ff */
[----:B------:R0:W-:Y:S01]  /*10eb0*/  @!P0 ST.E.64 desc[UR54][R2.64], R46 ;  /* 0x0000002e02008985 */ /* 0x0001e2000c101b36 */
[-C--:B------:R-:W-:Y:S02]  /*10ec0*/  @!P1 LEA.HI.X R7, R195, R5.reuse, R212, 0x2, P5 ;  /* 0x00000005c3079211 */ /* 0x080fe400028f14d4 */
[----:B------:R-:W-:Y:S02]  /*10ed0*/  @!P2 LEA.HI.X R9, R194, R5, R211, 0x2, P6 ;  /* 0x00000005c209a211 */ /* 0x000fe400030f14d3 */
[----:B------:R-:W-:Y:S01]  /*10ee0*/  ISETP.GE.AND P0, PT, R191, UR4, PT ;  /* 0x00000004bf007c0c */ /* 0x000fe2000bf06270 */
[----:B------:R1:W-:Y:S01]  /*10ef0*/  @!P1 ST.E.64 desc[UR54][R6.64], R48 ;  /* 0x0000003006009985 */ /* 0x0003e2000c101b36 */
[----:B---3--:R-:W-:-:S02]  /*10f00*/  @!P4 LEA R10, P1, R193, R4, 0x2 ;  /* 0x00000004c10ac211 */ /* 0x008fc400078210ff */
[----:B------:R-:W-:Y:S01]  /*10f10*/  ISETP.GE.AND P5, PT, R190, UR4, PT ;  /* 0x00000004be007c0c */ /* 0x000fe2000bfa6270 */
[----:B------:R2:W-:Y:S01]  /*10f20*/  @!P2 ST.E.64 desc[UR54][R8.64], R50 ;  /* 0x000000320800a985 */ /* 0x0005e2000c101b36 */
[----:B------:R-:W-:Y:S02]  /*10f30*/  @!P4 LEA.HI.X R11, R193, R5, R210, 0x2, P1 ;  /* 0x00000005c10bc211 */ /* 0x000fe400008f14d2 */
[----:B------:R-:W-:Y:S02]  /*10f40*/  ISETP.GE.AND P2, PT, R189, UR4, PT ;  /* 0x00000004bd007c0c */ /* 0x000fe4000bf46270 */
[----:B------:R-:W-:Y:S01]  /*10f50*/  ISETP.GE.AND P1, PT, R188, UR4, PT ;  /* 0x00000004bc007c0c */ /* 0x000fe2000bf26270 */
[----:B------:R3:W-:Y:S01]  /*10f60*/  @!P4 ST.E.64 desc[UR54][R10.64], R52 ;  /* 0x000000340a00c985 */ /* 0x0007e2000c101b36 */
[-C--:B----4-:R-:W-:Y:S02]  /*10f70*/  @!P3 LEA R12, P6, R192, R4.reuse, 0x2 ;  /* 0x00000004c00cb211 */ /* 0x090fe400078c10ff */
[----:B0-----:R-:W-:-:S02]  /*10f80*/  @!P0 LEA R2, P4, R191, R4, 0x2 ;  /* 0x00000004bf028211 */ /* 0x001fc400078810ff */
        /* <DEDUP_REMOVED lines=15> */
[----:B---3--:R-:W-:-:S04]  /*11080*/  LEA R2, P0, R23, R4, 0x2 ;  /* 0x0000000417027211 */ /* 0x008fc800078010ff */
[----:B------:R-:W-:-:S05]  /*11090*/  LEA.HI.X R3, R23, R5, R204, 0x2, P0 ;  /* 0x0000000517037211 */ /* 0x000fca00000f14cc */
[----:B------:R0:W-:Y:S01]  /*110a0*/  ST.E.64 desc[UR54][R2.64], R32 ;  /* 0x0000002002007985 */ /* 0x0001e2000c101b36 */
[----:B------:R-:W-:Y:S05]  /*110b0*/  BRA `(.L_x_2093) ;  /* 0x0000000c000c7947 */ /* 0x000fea0003800000 */
.L_x_2084:
        /* <DEDUP_REMOVED lines=29> */
.L_x_2096:
[----:B------:R-:W-:Y:S01]  /*11290*/  USEL UR43, UR43, URZ, !UP0 ;  /* 0x0000003f2b2b7287 */ /* 0x000fe2000c000000 */
[----:B------:R-:W-:Y:S01]  /*112a0*/  BSSY B1, `(.L_x_2097) ;  /* 0x0000038000017945 */ /* 0x000fe20003800000 */
[----:B------:R-:W-:-:S03]  /*112b0*/  USEL UR42, UR42, URZ, !UP0 ;  /* 0x0000003f2a2a7287 */ /* 0x000fc6000c000000 */
[----:B------:R-:W-:Y:S09]  /*112c0*/  @P0 BRA `(.L_x_2098) ;  /* 0x0000000000d40947 */ /* 0x000ff20003800000 */
        /* <DEDUP_REMOVED lines=32> */
[----:B------:R-:W-:Y:S01]  /*114d0*/  UIADD3.X UR7, UR7, UR11, UR16, UP0, UP1 ;  /* 0x0000000b07077290 */ /* 0x000fe200087e2410 */
[----:B-1----:R-:W-:Y:S01]  /*114e0*/  @P0 SHF.R.U32.HI R5, RZ, R7, R2 ;  /* 0x00000007ff050219 */ /* 0x002fe20000011602 */
[----:B------:R-:W-:Y:S01]  /*114f0*/  IMAD.U32 R2, RZ, RZ, UR20 ;  /* 0x00000014ff027e24 */ /* 0x000fe2000f8e00ff */
[----:B------:R-:W-:Y:S01]  /*11500*/  ULDC.64 UR8, c[0x0][UR17+0x210] ;  /* 0x0000840011087abb */ /* 0x000fe20008000a00 */
[----:B------:R-:W-:Y:S01]  /*11510*/  ULDC.64 UR10, c[0x0][0xba8] ;  /* 0x0002ea00000a7ab9 */ /* 0x000fe20000000a00 */
[----:B------:R-:W-:Y:S01]  /*11520*/  @!UP2 ULDC UR10, c[0x0][0xb50] ;  /* 0x0002d400000aaab9 */ /* 0x000fe20000000800 */
[--C-:B------:R-:W-:Y:S01]  /*11530*/  IMAD.MOV R7, RZ, RZ, -R5.reuse ;  /* 0x000000ffff077224 */ /* 0x100fe200078e0a05 */
[----:B------:R-:W-:Y:S01]  /*11540*/  IADD3 R2, P0, P1, R5, UR14, R2 ;  /* 0x0000000e05027c10 */ /* 0x000fe2000f91e002 */
[----:B------:R-:W-:Y:S01]  /*11550*/  @!UP2 ULDC UR11, c[0x0][0xb54] ;  /* 0x0002d500000baab9 */ /* 0x000fe20000000800 */
[----:B------:R-:W-:Y:S01]  /*11560*/  SHF.R.S32.HI R5, RZ, 0x1f, R5 ;  /* 0x0000001fff057819 */ /* 0x000fe20000011405 */
[----:B------:R-:W-:-:S03]  /*11570*/  IMAD R7, R9, R7, R4 ;  /* 0x0000000709077224 */ /* 0x000fc600078e0204 */
[----:B------:R-:W-:Y:S01]  /*11580*/  IADD3.X R3, R5, UR7, R6, P0, P1 ;  /* 0x0000000705037c10 */ /* 0x000fe200087e2406 */
        /* <DEDUP_REMOVED lines=9> */
.L_x_2098:
[----:B------:R-:W-:Y:S05]  /*11620*/  BSYNC B1 ;  /* 0x0000000000017941 */ /* 0x000fea0003800000 */
.L_x_2097:
        /* <DEDUP_REMOVED lines=11> */
[----:B------:R-:W-:Y:S01]  /*116e0*/  ULDC.64 UR10, c[0x0][0xae8] ;  /* 0x0002ba00000a7ab9 */ /* 0x000fe20000000a00 */
[----:B------:R-:W-:Y:S01]  /*116f0*/  UIADD3 UR9, UR9, UR7, URZ ;  /* 0x0000000709097290 */ /* 0x000fe2000fffe03f */
[----:B0-----:R-:W-:-:S03]  /*11700*/  IMAD.MOV.U32 R5, RZ, RZ, R6 ;  /* 0x000000ffff057224 */ /* 0x001fc600078e0006 */
        /* <DEDUP_REMOVED lines=51> */
.L_x_2100:
[----:B------:R-:W-:Y:S05]  /*11a40*/  BSYNC B1 ;  /* 0x0000000000017941 */ /* 0x000fea0003800000 */
.L_x_2099:
        /* <DEDUP_REMOVED lines=13> */
.L_x_2102:
[----:B------:R-:W-:Y:S05]  /*11b20*/  BSYNC B1 ;  /* 0x0000000000017941 */ /* 0x000fea0003800000 */
.L_x_2101:
        /* <DEDUP_REMOVED lines=13> */
.L_x_2104:
[----:B------:R-:W-:Y:S05]  /*11c00*/  BSYNC B1 ;  /* 0x0000000000017941 */ /* 0x000fea0003800000 */
.L_x_2103:
        /* <DEDUP_REMOVED lines=14> */
.L_x_2093:
[----:B------:R-:W-:Y:S05]  /*11cf0*/  BSYNC B0 ;  /* 0x0000000000007941 */ /* 0x000fea0003800000 */
.L_x_2083:
[----:B------:R-:W-:Y:S02]  /*11d00*/  ULDC UR4, c[0x0][0xc3c] ;  /* 0x00030f0000047ab9 */ /* 0x000fe40000000800 */
[----:B------:R-:W-:-:S13]  /*11d10*/  ISETP.GE.AND P0, PT, R31, UR4, PT ;  /* 0x000000041f007c0c */ /* 0x000fda000bf06270 */
[----:B------:R-:W-:Y:S05]  /*11d20*/  @!P0 BRA `(.L_x_2105) ;  /* 0xfffffef000b08947 */ /* 0x000fea000383ffff */
[----:B------:R-:W-:Y:S05]  /*11d30*/  EXIT ;  /* 0x000000000000794d */ /* 0x000fea0003800000 */
.L_x_2043:
[----:B------:R-:W-:-:S08]  /*11d40*/  NOP ;  /* 0x0000000000007918 */ /* 0x000fd00000000000 */
[----:B------:R-:W0:-:S00]  /*11d50*/  USETMAXREG.DEALLOC.CTAPOOL 0x18 ;  /* 0x00000018000079c8 */ /* 0x000e0000080e0500 */
[----:B0-----:R-:W-:Y:S01]  /*11d60*/  LOP3.LUT R0, R0, 0x3, RZ, 0xc0, !PT ;  /* 0x0000000300007812 */ /* 0x001fe200078ec0ff */
[----:B------:R-:W-:-:S05]  /*11d70*/  IMAD.MOV.U32 R6, RZ, RZ, RZ ;  /* 0x000000ffff067224 */ /* 0x000fca00078e00ff */
[----:B------:R-:W0:Y:S02]  /*11d80*/  SHFL.IDX PT, R0, R0, RZ, 0x1f ;  /* 0x00001fff00007589 */ /* 0x000e2400000e0000 */
[----:B0-----:R-:W-:-:S04]  /*11d90*/  ISETP.NE.AND P0, PT, R0, RZ, PT ;  /* 0x000000ff0000720c */ /* 0x001fc80003f05270 */
[----:B------:R-:W-:-:S05]  /*11da0*/  P2R R0, PR, RZ, 0x1 ;  /* 0x00000001ff007803 */ /* 0x000fca0000000000 */
[----:B------:R0:W-:Y:S04]  /*11db0*/  STL [R1+0x34], R0 ;  /* 0x0000340001007387 */ /* 0x0001e80000100800 */
[----:B------:R-:W-:Y:S05]  /*11dc0*/  @!P0 BRA `(.L_x_2106) ;  /* 0x00000000002c8947 */ /* 0x000fea0003800000 */
[----:B------:R-:W1:Y:S08]  /*11dd0*/  S2UR UR5, SR_CgaCtaId ;  /* 0x00000000000579c3 */ /* 0x000e700000008800 */
[----:B------:R-:W-:Y:S06]  /*11de0*/  BAR.SYNC.DEFER_BLOCKING 0x5, 0x180 ;  /* 0x0146000000007b1d */ /* 0x000fec0000010000 */
[----:B------:R-:W-:-:S02]  /*11df0*/  UMOV UR4, 0x400 ;  /* 0x0000040000047882 */ /* 0x000fc40000000000 */
[----:B-1----:R-:W-:-:S09]  /*11e00*/  ULEA UR4, UR5, UR4, 0x18 ;  /* 0x0000000405047291 */ /* 0x002fd2000f8ec03f */
[----:B------:R-:W1:Y:S04]  /*11e10*/  LDS.128 R4, [UR4+0x298d0] ;  /* 0x0298d004ff047984 */ /* 0x000e680008000c00 */
[----:B-1----:R1:W-:Y:S01]  /*11e20*/  STL.64 [R1+0x10], R4 ;  /* 0x0000100401007387 */ /* 0x0023e20000100a00 */
[----:B0-----:R-:W-:-:S03]  /*11e30*/  IMAD.MOV.U32 R0, RZ, RZ, R7 ;  /* 0x000000ffff007224 */ /* 0x001fc600078e0007 */
[----:B------:R1:W-:Y:S02]  /*11e40*/  STL [R1+0x18], R6 ;  /* 0x0000180601007387 */ /* 0x0003e40000100800 */
[----:B------:R-:W-:Y:S01]  /*11e50*/  R2UR UR42, R0 ;  /* 0x00000000002a72ca */ /* 0x000fe200000e0000 */
[----:B------:R-:W-:Y:S06]  /*11e60*/  BAR.ARV 0x4, 0x180 ;  /* 0x0106000000007b1d */ /* 0x000fec0000002000 */
[----:B------:R-:W-:Y:S08]  /*11e70*/  BRA `(.L_x_2107) ;  /* 0x0000000c00c47947 */ /* 0x000ff00003800000 */
.L_x_2106:
[----:B0-----:R-:W0:Y:S01]  /*11e80*/  S2R R0, SR_TID.X ;  /* 0x0000000000007919 */ /* 0x001e220000002100 */
[----:B------:R-:W-:Y:S01]  /*11e90*/  ULDC UR4, c[0x0][0xc3c] ;  /* 0x00030f0000047ab9 */ /* 0x000fe20000000800 */
[----:B0-----:R-:W-:-:S04]  /*11ea0*/  LOP3.LUT R0, R0, 0x1f, RZ, 0xc0, !PT ;  /* 0x0000001f00007812 */ /* 0x001fc800078ec0ff */
[----:B------:R-:W-:-:S04]  /*11eb0*/  ISETP.NE.AND P0, PT, R0, 0x1f, PT ;  /* 0x0000001f0000780c */ /* 0x000fc80003f05270 */
[----:B------:R-:W-:-:S13]  /*11ec0*/  ISETP.GE.OR P1, PT, R0, UR4, !P0 ;  /* 0x0000000400007c0c */ /* 0x000fda000c726670 */
[----:B------:R-:W0:Y:S08]  /*11ed0*/  @!P1 LDC.64 R2, c[0x0][0xc80] ;  /* 0x00032000ff029b82 */ /* 0x000e300000000a00 */
        /* <DEDUP_REMOVED lines=38> */
.L_x_2110:
        /* <DEDUP_REMOVED lines=39> */
.L_x_2108:
        /* <DEDUP_REMOVED lines=15> */
.L_x_2111:
        /* <DEDUP_REMOVED lines=62> */
.L_x_2112:
        /* <DEDUP_REMOVED lines=63> */
.L_x_2113:
[----:B01----:R-:W-:-:S05]  /*12c70*/  LOP3.LUT R3, RZ, R2, RZ, 0x33, !PT ;  /* 0x00000002ff037212 */ /* 0x003fca00078e33ff */
[----:B------:R-:W-:-:S05]  /*12c80*/  IMAD.IADD R2, R6, 0x1, R3 ;  /* 0x0000000106027824 */ /* 0x000fca00078e0203 */
[----:B------:R1:W-:Y:S01]  /*12c90*/  STL [R1+0x14], R2 ;  /* 0x0000140201007387 */ /* 0x0003e20000100800 */
[----:B------:R-:W-:Y:S05]  /*12ca0*/  BRA `(.L_x_2114) ;  /* 0x00000000000c7947 */ /* 0x000fea0003800000 */
.L_x_2109:
[----:B------:R0:W-:Y:S04]  /*12cb0*/  STL [R1+0x10], R7 ;  /* 0x0000100701007387 */ /* 0x0001e80000100800 */
[----:B------:R0:W-:Y:S04]  /*12cc0*/  STL [R1+0x14], RZ ;  /* 0x000014ff01007387 */ /* 0x0001e80000100800 */
[----:B------:R0:W-:Y:S02]  /*12cd0*/  STL [R1+0x18], RZ ;  /* 0x000018ff01007387 */ /* 0x0001e40000100800 */
.L_x_2114:
        /* <DEDUP_REMOVED lines=11> */
.L_x_2107:
        /* <DEDUP_REMOVED lines=49> */
[----:B------:R-:W-:-:S03]  /*130a0*/  IMAD.MOV.U32 R0, RZ, RZ, 0x1 ;  /* 0x00000001ff007424 */ /* 0x000fc600078e00ff */
[----:B------:R0:W-:Y:S04]  /*130b0*/  STL [R1+0x28], R2 ;  /* 0x0000280201007387 */ /* 0x0001e80000100800 */
[----:B------:R-:W-:Y:S04]  /*130c0*/  STL [R1+0x30], RZ ;  /* 0x000030ff01007387 */ /* 0x000fe80000100800 */
[----:B------:R1:W-:Y:S01]  /*130d0*/  STL [R1], R0 ;  /* 0x0000000001007387 */ /* 0x0003e20000100800 */
[C---:B0-----:R-:W-:Y:S02]  /*130e0*/  LOP3.LUT R2, R4.reuse, 0x40, RZ, 0xfc, !PT ;  /* 0x0000004004027812 */ /* 0x041fe400078efcff */
[----:B-1----:R-:W-:-:S07]  /*130f0*/  LOP3.LUT R0, R4, 0x80, RZ, 0xfc, !PT ;  /* 0x0000008004007812 */ /* 0x002fce00078efcff */
.L_x_2187:
[----:B------:R-:W-:Y:S01]  /*13100*/  ULDC.64 UR4, c[0x0][0xc88] ;  /* 0x0003220000047ab9 */ /* 0x000fe20000000a00 */
[----:B------:R-:W-:Y:S01]  /*13110*/  IMAD.MOV.U32 R0, RZ, RZ, RZ ;  /* 0x000000ffff007224 */ /* 0x000fe200078e00ff */
[----:B------:R-:W-:Y:S01]  /*13120*/  UIMAD.WIDE UR4, UR42, 0x4, UR4 ;  /* 0x000000042a0478a5 */ /* 0x000fe2000f8e0204 */
[----:B------:R-:W2:Y:S01]  /*13130*/  LDL.LU R12, [R1+0x18] ;  /* 0x00001800010c7983 */ /* 0x000ea20000300800 */
[----:B------:R-:W-:Y:S01]  /*13140*/  ULDC.64 UR6, c[0x0][0xa08] ;  /* 0x0002820000067ab9 */ /* 0x000fe20000000a00 */
[----:B------:R-:W-:Y:S01]  /*13150*/  IMAD.MOV.U32 R9, RZ, RZ, RZ ;  /* 0x000000ffff097224 */ /* 0x000fe200078e00ff */
[----:B------:R-:W-:Y:S01]  /*13160*/  ULDC.64 UR8, c[0x0][0xa18] ;  /* 0x0002860000087ab9 */ /* 0x000fe20000000a00 */
[----:B0-----:R-:W0:Y:S01]  /*13170*/  LDC R19, c[0x0][0x288] ;  /* 0x0000a200ff137b82 */ /* 0x001e220000000800 */
[----:B------:R-:W-:Y:S02]  /*13180*/  IMAD.U32 R2, RZ, RZ, UR4 ;  /* 0x00000004ff027e24 */ /* 0x000fe4000f8e00ff */
[----:B------:R-:W-:Y:S01]  /*13190*/  IMAD.U32 R3, RZ, RZ, UR5 ;  /* 0x00000005ff037e24 */ /* 0x000fe2000f8e00ff */
[----:B------:R-:W-:-:S04]  /*131a0*/  ULDC.64 UR4, c[0x0][0xa28] ;  /* 0x00028a0000047ab9 */ /* 0x000fc80000000a00 */
[----:B------:R-:W3:Y:S01]  /*131b0*/  LDG.E R2, desc[UR54][R2.64] ;  /* 0x0000003602027981 */ /* 0x000ee2000c1e1900 */
[----:B------:R-:W-:Y:S01]  /*131c0*/  UISETP.NE.U32.AND UP0, UPT, UR4, URZ, UPT ;  /* 0x0000003f0400728c */ /* 0x000fe2000bf05070 */
[----:B-1----:R-:W1:Y:S03]  /*131d0*/  LDC R10, c[0x0][0x424] ;  /* 0x00010900ff0a7b82 */ /* 0x002e660000000800 */
[----:B------:R-:W-:-:S05]  /*131e0*/  UISETP.NE.AND.EX UP0, UPT, UR5, URZ, UPT, UP0 ;  /* 0x0000003f0500728c */ /* 0x000fca000bf05300 */
[----:B------:R-:W4:Y:S01]  /*131f0*/  LDC R11, c[0x0][0x2f0] ;  /* 0x0000bc00ff0b7b82 */ /* 0x000f220000000800 */
[----:B------:R-:W-:Y:S02]  /*13200*/  PLOP3.LUT P0, PT, PT, PT, UP0, 0x80, 0x0 ;  /* 0x000000000000781c */ /* 0x000fe40003f0f008 */
[----:B---3--:R-:W-:-:S13]  /*13210*/  R2UR UR46, R2 ;  /* 0x00000000022e72ca */ /* 0x008fda00000e0000 */
[----:B------:R-:W-:Y:S02]  /*13220*/  USHF.R.S32.HI UR45, URZ, 0x1f, UR46 ;  /* 0x0000001f3f2d7899 */ /* 0x000fe4000801142e */
[----:B------:R-:W-:-:S04]  /*13230*/  @UP0 ULEA UR4, UP1, UR46, UR4, 0x2 ;  /* 0x000000042e040291 */ /* 0x000fc8000f82103f */
[----:B------:R-:W-:Y:S02]  /*13240*/  @UP0 ULEA.HI.X UR5, UR46, UR5, UR45, 0x2, UP1 ;  /* 0x000000052e050291 */ /* 0x000fe400088f142d */
[----:B------:R-:W-:-:S04]  /*13250*/  IMAD.U32 R2, RZ, RZ, UR4 ;  /* 0x00000004ff027e24 */ /* 0x000fc8000f8e00ff */
[----:B------:R-:W-:Y:S01]  /*13260*/  IMAD.U32 R3, RZ, RZ, UR5 ;  /* 0x00000005ff037e24 */ /* 0x000fe2000f8e00ff */
[----:B------:R-:W-:Y:S01]  /*13270*/  ULDC.64 UR4, c[0x0][0xa00] ;  /* 0x0002800000047ab9 */ /* 0x000fe20000000a00 */
[----:B------:R-:W-:-:S03]  /*13280*/  USHF.L.U32 UR43, UR46, 0x2, URZ ;  /* 0x000000022e2b7899 */ /* 0x000fc6000800063f */
[----:B------:R3:W5:Y:S01]  /*13290*/  @P0 LDG.E R0, desc[UR54][R2.64] ;  /* 0x0000003602000981 */ /* 0x000762000c1e1900 */
[----:B------:R-:W-:Y:S01]  /*132a0*/  ISETP.NE.U32.AND P0, PT, RZ, UR4, PT ;  /* 0x00000004ff007c0c */ /* 0x000fe2000bf05070 */
[----:B------:R-:W-:Y:S02]  /*132b0*/  USHF.L.U64.HI UR44, UR46, 0x2, UR45 ;  /* 0x000000022e2c7899 */ /* 0x000fe4000801022d */
[----:B------:R-:W-:Y:S01]  /*132c0*/  UIADD3 UR4, UP0, UR43, UR4, URZ ;  /* 0x000000042b047290 */ /* 0x000fe2000ff1e03f */
[----:B------:R-:W-:Y:S02]  /*132d0*/  ISETP.NE.AND.EX P2, PT, RZ, UR5, PT, P0 ;  /* 0x00000005ff007c0c */ /* 0x000fe4000bf45300 */
[----:B------:R-:W-:Y:S01]  /*132e0*/  ISETP.NE.U32.AND P0, PT, RZ, UR6, PT ;  /* 0x00000006ff007c0c */ /* 0x000fe2000bf05070 */
[----:B------:R-:W-:Y:S02]  /*132f0*/  UIADD3.X UR5, UR44, UR5, URZ, UP0, !UPT ;  /* 0x000000052c057290 */ /* 0x000fe400087fe43f */
[----:B------:R-:W-:Y:S01]  /*13300*/  IMAD.U32 R4, RZ, RZ, UR4 ;  /* 0x00000004ff047e24 */ /* 0x000fe2000f8e00ff */
[----:B------:R-:W-:Y:S01]  /*13310*/  UIADD3 UR4, UP0, UR43, UR6, URZ ;  /* 0x000000062b047290 */ /* 0x000fe2000ff1e03f */
[----:B------:R-:W-:-:S02]  /*13320*/  ISETP.NE.AND.EX P0, PT, RZ, UR7, PT, P0 ;  /* 0x00000007ff007c0c */ /* 0x000fc4000bf05300 */
[----:B------:R-:W-:Y:S01]  /*13330*/  IMAD.U32 R5, RZ, RZ, UR5 ;  /* 0x00000005ff057e24 */ /* 0x000fe2000f8e00ff */
[----:B------:R-:W-:-:S04]  /*13340*/  UIADD3.X UR5, UR44, UR7, URZ, UP0, !UPT ;  /* 0x000000072c057290 */ /* 0x000fc800087fe43f */
[----:B------:R-:W4:Y:S01]  /*13350*/  @P2 LDG.E R8, desc[UR54][R4.64] ;  /* 0x0000003604082981 */ /* 0x000f22000c1e1900 */
[----:B------:R-:W-:Y:S01]  /*13360*/  IMAD.U32 R6, RZ, RZ, UR4 ;  /* 0x00000004ff067e24 */ /* 0x000fe2000f8e00ff */
[----:B------:R-:W-:Y:S01]  /*13370*/  UISETP.NE.U32.AND UP0, UPT, UR8, URZ, UPT ;  /* 0x0000003f0800728c */ /* 0x000fe2000bf05070 */
[----:B------:R-:W-:-:S03]  /*13380*/  IMAD.U32 R7, RZ, RZ, UR5 ;  /* 0x00000005ff077e24 */ /* 0x000fc6000f8e00ff */
[----:B------:R-:W-:Y:S02]  /*13390*/  UISETP.NE.AND.EX UP0, UPT, UR9, URZ, UPT, UP0 ;  /* 0x0000003f0900728c */ /* 0x000fe4000bf05300 */
[----:B------:R-:W5:Y:S04]  /*133a0*/  @P0 LDG.E R9, desc[UR54][R6.64] ;  /* 0x0000003606090981 */ /* 0x000f68000c1e1900 */
[----:B------:R-:W-:-:S05]  /*133b0*/  PLOP3.LUT P3, PT, PT, PT, UP0, 0x80, 0x0 ;  /* 0x000000000000781c */ /* 0x000fca0003f6f008 */
[----:B------:R-:W-:-:S04]  /*133c0*/  @UP0 UIADD3 UR4, UP1, UR43, UR8, URZ ;  /* 0x000000082b040290 */ /* 0x000fc8000ff3e03f */
[----:B------:R-:W-:Y:S02]  /*133d0*/  @UP0 UIADD3.X UR5, UR44, UR9, URZ, UP1, !UPT ;  /* 0x000000092c050290 */ /* 0x000fe40008ffe43f */
[----:B---3--:R-:W-:-:S04]  /*133e0*/  IMAD.U32 R2, RZ, RZ, UR4 ;  /* 0x00000004ff027e24 */ /* 0x008fc8000f8e00ff */
[----:B------:R-:W-:-:S05]  /*133f0*/  IMAD.U32 R3, RZ, RZ, UR5 ;  /* 0x00000005ff037e24 */ /* 0x000fca000f8e00ff */
[----:B0-----:R0:W5:Y:S01]  /*13400*/  @P3 LDG.E R19, desc[UR54][R2.64] ;  /* 0x0000003602133981 */ /* 0x001162000c1e1900 */
[----:B------:R-:W-:Y:S01]  /*13410*/  UMOV UR47, URZ ;  /* 0x0000003f002f7c82 */ /* 0x000fe20008000000 */
[----:B--2---:R-:W-:Y:S01]  /*13420*/  R2UR UR36, R12 ;  /* 0x000000000c2472ca */ /* 0x004fe200000e0000 */
[----:B0-----:R-:W0:Y:S02]  /*13430*/  LDC.64 R2, c[0x0][0x418] ;  /* 0x00010600ff027b82 */ /* 0x001e240000000a00 */
[----:B0-----:R-:W-:Y:S02]  /*13440*/  ISETP.NE.U32.AND P1, PT, R2, RZ, PT ;  /* 0x000000ff0200720c */ /* 0x001fe40003f25070 */
[----:B------:R-:W-:Y:S02]  /*13450*/  LOP3.LUT R2, R12, 0xff000000, RZ, 0xc0, !PT ;  /* 0xff0000000c027812 */ /* 0x000fe400078ec0ff */
[----:B------:R-:W-:Y:S02]  /*13460*/  ISETP.NE.AND.EX P1, PT, R3, RZ, PT, P1 ;  /* 0x000000ff0300720c */ /* 0x000fe40003f25310 */
[----:B------:R-:W-:-:S02]  /*13470*/  SHF.R.U32.HI R2, RZ, 0x8, R2 ;  /* 0x00000008ff027819 */ /* 0x000fc40000011602 */
[----:B----4-:R-:W-:Y:S02]  /*13480*/  @P2 R2UR UR47, R8 ;  /* 0x00000000082f22ca */ /* 0x010fe400000e0000 */
[----:B------:R-:W-:-:S04]  /*13490*/  LOP3.LUT R8, R12, 0xff0000, RZ, 0xc0, !PT ;  /* 0x00ff00000c087812 */ /* 0x000fc800078ec0ff */
[----:B------:R-:W-:Y:S01]  /*134a0*/  LEA.HI R8, R8, R2, RZ, 0x10 ;  /* 0x0000000208087211 */ /* 0x000fe200078f80ff */
[----:B-1----:R-:W-:Y:S08]  /*134b0*/  @P3 BRA `(.L_x_2116) ;  /* 0x0000000000103947 */ /* 0x002ff00003800000 */
[----:B------:R-:W-:Y:S05]  /*134c0*/  @!P2 BRA `(.L_x_2116) ;  /* 0x00000000000ca947 */ /* 0x000fea0003800000 */
[----:B-----5:R-:W2:Y:S04]  /*134d0*/  LDG.E R19, desc[UR54][R4.64] ;  /* 0x0000003604137981 */ /* 0x020ea8000c1e1900 */
[----:B------:R-:W2:Y:S02]  /*134e0*/  LDG.E R4, desc[UR54][R4.64+0x4] ;  /* 0x0000043604047981 */ /* 0x000ea4000c1e1900 */
[----:B--2---:R-:W-:-:S07]  /*134f0*/  IMAD.IADD R19, R4, 0x1, -R19 ;  /* 0x0000000104137824 */ /* 0x004fce00078e0a13 */
.L_x_2116:
[----:B------:R-:W-:Y:S01]  /*13500*/  IMAD.U32 R3, RZ, RZ, UR46 ;  /* 0x0000002eff037e24 */ /* 0x000fe2000f8e00ff */
[----:B------:R-:W-:Y:S01]  /*13510*/  ULDC.64 UR4, c[0x0][0xa20] ;  /* 0x0002880000047ab9 */ /* 0x000fe20000000a00 */
[----:B-----5:R-:W-:Y:S01]  /*13520*/  IMAD.IADD R4, R9, 0x1, R0 ;  /* 0x0000000109047824 */ /* 0x020fe200078e0200 */
[----:B------:R-:W-:Y:S01]  /*13530*/  ISETP.NE.U32.AND P2, PT, RZ, UR4, PT ;  /* 0x00000004ff007c0c */ /* 0x000fe2000bf45070 */
[----:B------:R-:W-:Y:S01]  /*13540*/  ULOP3.LUT UR36, UR36, 0xffff, URZ, 0xc0, !UPT ;  /* 0x0000ffff24247892 */ /* 0x000fe2000f8ec03f */
[----:B------:R0:W-:Y:S01]  /*13550*/  STL [R1+0x4], R3 ;  /* 0x0000040301007387 */ /* 0x0001e20000100800 */
[----:B------:R-:W-:Y:S02]  /*13560*/  SEL R2, R10, 0x1, P1 ;  /* 0x000000010a027807 */ /* 0x000fe40000800000 */
[----:B------:R-:W-:Y:S01]  /*13570*/  ISETP.NE.AND.EX P2, PT, RZ, UR5, PT, P2 ;  /* 0x00000005ff007c0c */ /* 0x000fe2000bf45320 */
[----:B------:R0:W-:Y:S02]  /*13580*/  STL [R1+0x1c], R4 ;  /* 0x00001c0401007387 */ /* 0x0001e40000100800 */
[----:B------:R-:W-:-:S10]  /*13590*/  IMAD R2, R2, R11, RZ ;  /* 0x0000000b02027224 */ /* 0x000fd400078e02ff */
[----:B0-----:R-:W-:Y:S05]  /*135a0*/  @!P2 BRA `(.L_x_2117) ;  /* 0x000000000018a947 */ /* 0x001fea0003800000 */
[----:B------:R-:W-:-:S04]  /*135b0*/  UIADD3 UR4, UP0, UR43, UR4, URZ ;  /* 0x000000042b047290 */ /* 0x000fc8000ff1e03f */
[----:B------:R-:W-:Y:S02]  /*135c0*/  UIADD3.X UR5, UR44, UR5, URZ, UP0, !UPT ;  /* 0x000000052c057290 */ /* 0x000fe400087fe43f */
[----:B------:R-:W-:-:S04]  /*135d0*/  IMAD.U32 R2, RZ, RZ, UR4 ;  /* 0x00000004ff027e24 */ /* 0x000fc8000f8e00ff */
[----:B------:R-:W-:-:S05]  /*135e0*/  IMAD.U32 R3, RZ, RZ, UR5 ;  /* 0x00000005ff037e24 */ /* 0x000fca000f8e00ff */
[----:B------:R0:W5:Y:S01]  /*135f0*/  LDG.E R2, desc[UR54][R2.64] ;  /* 0x0000003602027981 */ /* 0x000162000c1e1900 */
[----:B------:R-:W-:Y:S05]  /*13600*/  BRA `(.L_x_2118) ;  /* 0x0000000000107947 */ /* 0x000fea0003800000 */
.L_x_2117:
[----:B------:R-:W-:Y:S05]  /*13610*/  @!P0 BRA `(.L_x_2118) ;  /* 0x00000000000c8947 */ /* 0x000fea0003800000 */
[----:B------:R-:W2:Y:S04]  /*13620*/  LDG.E R2, desc[UR54][R6.64] ;  /* 0x0000003606027981 */ /* 0x000ea8000c1e1900 */
[----:B------:R-:W2:Y:S02]  /*13630*/  LDG.E R6, desc[UR54][R6.64+0x4] ;  /* 0x0000043606067981 */ /* 0x000ea4000c1e1900 */
[----:B--2---:R-:W-:-:S07]  /*13640*/  IMAD.IADD R2, R6, 0x1, -R2 ;  /* 0x0000000106027824 */ /* 0x004fce00078e0a02 */
.L_x_2118:
[----:B0-----:R-:W2:Y:S01]  /*13650*/  LDL R3, [R1+0x14] ;  /* 0x0000140001037983 */ /* 0x001ea20000100800 */
[----:B-----5:R-:W-:Y:S02]  /*13660*/  IMAD.IADD R2, R2, 0x1, -R0 ;  /* 0x0000000102027824 */ /* 0x020fe400078e0a00 */
[----:B------:R-:W0:Y:S02]  /*13670*/  LDC R0, c[0x0][0x448] ;  /* 0x00011200ff007b82 */ /* 0x000e240000000800 */
[----:B0-----:R-:W-:-:S13]  /*13680*/  ISETP.NE.AND P0, PT, R0, 0x1, PT ;  /* 0x000000010000780c */ /* 0x001fda0003f05270 */
[----:B------:R-:W0:Y:S08]  /*13690*/  @P0 LDC R4, c[0x0][0x44c] ;  /* 0x00011300ff040b82 */ /* 0x000e300000000800 */
[----:B------:R-:W1:Y:S01]  /*136a0*/  @P0 LDC R0, c[0x0][0x450] ;  /* 0x00011400ff000b82 */ /* 0x000e620000000800 */
[----:B--2---:R-:W-:-:S04]  /*136b0*/  IMAD.SHL.U32 R3, R3, 0x80, RZ ;  /* 0x0000008003037824 */ /* 0x004fc800078e00ff */
[----:B------:R-:W-:-:S04]  /*136c0*/  VIADD R3, R3, 0x7f ;  /* 0x0000007f03037836 */ /* 0x000fc80000000000 */
[----:B0-----:R-:W-:-:S05]  /*136d0*/  @P0 IMAD.HI.U32 R4, R3, R4, RZ ;  /* 0x0000000403040227 */ /* 0x001fca00078e00ff */
[----:B-1----:R-:W-:Y:S01]  /*136e0*/  @P0 SHF.R.U32.HI R3, RZ, R0, R4 ;  /* 0x00000000ff030219 */ /* 0x002fe20000011604 */
[C---:B------:R-:W-:Y:S01]  /*136f0*/  VIADD R0, R2.reuse, 0x9f ;  /* 0x0000009f02007836 */ /* 0x040fe20000000000 */
[----:B------:R-:W-:Y:S02]  /*13700*/  IADD3 R2, R2, 0xa0, -R19 ;  /* 0x000000a002027810 */ /* 0x000fe40007ffe813 */
[----:B------:R-:W-:Y:S01]  /*13710*/  SHF.R.U32.HI R4, RZ, 0x10, R8 ;  /* 0x00000010ff047819 */ /* 0x000fe20000011608 */
[----:B------:R-:W-:-:S03]  /*13720*/  IMAD.HI R0, R0, 0x66666667, RZ ;  /* 0x6666666700007827 */ /* 0x000fc600078e02ff */
[----:B------:R-:W-:Y:S01]  /*13730*/  ISETP.NE.AND P0, PT, R4, RZ, PT ;  /* 0x000000ff0400720c */ /* 0x000fe20003f05270 */
[----:B------:R-:W-:Y:S01]  /*13740*/  IMAD.IADD R2, R2, 0x1, R3 ;  /* 0x0000000102027824 */ /* 0x000fe200078e0203 */
[----:B------:R-:W-:-:S03]  /*13750*/  SHF.R.U32.HI R3, RZ, 0x1f, R0 ;  /* 0x0000001fff037819 */ /* 0x000fc60000011600 */
[----:B------:R-:W-:Y:S01]  /*13760*/  IMAD.HI R2, R2, 0x66666667, RZ ;  /* 0x6666666702027827 */ /* 0x000fe200078e02ff */
[----:B------:R-:W-:-:S04]  /*13770*/  LEA.HI.SX32 R0, R0, R3, 0x1a ;  /* 0x0000000300007211 */ /* 0x000fc800078fd2ff */
[----:B------:R-:W-:-:S03]  /*13780*/  SHF.R.U32.HI R3, RZ, 0x1f, R2 ;  /* 0x0000001fff037819 */ /* 0x000fc60000011602 */
[----:B------:R-:W0:Y:S01]  /*13790*/  @!P0 LDC R4, c[0x0][0x9f0] ;  /* 0x00027c00ff048b82 */ /* 0x000e220000000800 */
[----:B------:R-:W-:Y:S01]  /*137a0*/  LEA.HI.SX32 R3, R2, R3, 0x1a ;  /* 0x0000000302037211 */ /* 0x000fe200078fd2ff */
[----:B------:R-:W-:-:S03]  /*137b0*/  IMAD.MOV.U32 R2, RZ, RZ, RZ ;  /* 0x000000ffff027224 */ /* 0x000fc600078e00ff */
[----:B------:R-:W-:-:S04]  /*137c0*/  VIMNMX R0, R0, R3, PT ;  /* 0x0000000300007248 */ /* 0x000fc80003fe0100 */
[----:B------:R-:W-:-:S13]  /*137d0*/  ISETP.GE.AND P1, PT, R0, 0x1, PT ;  /* 0x000000010000780c */ /* 0x000fda0003f26270 */
[----:B------:R-:W-:Y:S05]  /*137e0*/  @!P1 BRA `(.L_x_2119) ;  /* 0x0000000000689947 */ /* 0x000fea0003800000 */
[-C--:B0-----:R-:W-:Y:S02]  /*137f0*/  IABS R5, R4.reuse ;  /* 0x0000000400057213 */ /* 0x081fe40000000000 */
        /* <DEDUP_REMOVED lines=10> */
[----:B------:R-:W-:-:S04]  /*138a0*/  IADD3 R3, R4, -0x1, R0 ;  /* 0xffffffff04037810 */ /* 0x000fc80007ffe000 */
        /* <DEDUP_REMOVED lines=14> */
.L_x_2119:
[----:B------:R-:W-:Y:S01]  /*13990*/  LOP3.LUT R8, R8, 0xff, RZ, 0xc0, !PT ;  /* 0x000000ff08087812 */ /* 0x000fe200078ec0ff */
[----:B------:R-:W-:Y:S04]  /*139a0*/  BSSY B7, `(.L_x_2120) ;  /* 0x0000319000077945 */ /* 0x000fe80003800000 */
[----:B------:R-:W-:-:S05]  /*139b0*/  IMAD R3, R8, R2, RZ ;  /* 0x0000000208037224 */ /* 0x000fca00078e02ff */
[----:B------:R-:W-:Y:S01]  /*139c0*/  VIADDMNMX R0, R3, R2, R0, PT ;  /* 0x0000000203007246 */ /* 0x000fe20003800100 */
[----:B------:R1:W-:Y:S03]  /*139d0*/  STL [R1+0x8], R3 ;  /* 0x0000080301007387 */ /* 0x0003e60000100800 */
[----:B------:R-:W-:Y:S01]  /*139e0*/  ISETP.GT.AND P0, PT, R0, R3, PT ;  /* 0x000000030000720c */ /* 0x000fe20003f04270 */
[----:B------:R1:W-:-:S12]  /*139f0*/  STL [R1+0x2c], R0 ;  /* 0x00002c0001007387 */ /* 0x0003d80000100800 */
[----:B-1----:R-:W-:Y:S05]  /*13a00*/  @P0 BRA `(.L_x_2121) ;  /* 0x0000000000480947 */ /* 0x002fea0003800000 */
[----:B------:R-:W1:Y:S02]  /*13a10*/  S2R R3, SR_TID.X ;  /* 0x0000000000037919 */ /* 0x000e640000002100 */
[----:B-1----:R-:W-:-:S04]  /*13a20*/  LOP3.LUT R3, R3, 0x7f, RZ, 0xc0, !PT ;  /* 0x0000007f03037812 */ /* 0x002fc800078ec0ff */
[----:B------:R-:W-:-:S13]  /*13a30*/  ISETP.NE.AND P0, PT, R3, RZ, PT ;  /* 0x000000ff0300720c */ /* 0x000fda0003f05270 */
[----:B------:R-:W-:Y:S05]  /*13a40*/  @P0 BRA `(.L_x_2122) ;  /* 0x0000003000380947 */ /* 0x000fea0003800000 */
[----:B------:R-:W1:Y:S01]  /*13a50*/  S2R R3, SR_LANEID ;  /* 0x0000000000037919 */ /* 0x000e620000000000 */
[----:B------:R-:W-:Y:S02]  /*13a60*/  VOTEU.ANY UR4, UPT, PT ;  /* 0x0000000000047886 */ /* 0x000fe400038e0100 */
[----:B------:R-:W1:Y:S08]  /*13a70*/  FLO.U32 R0, UR4 ;  /* 0x0000000400007d00 */ /* 0x000e7000080e0000 */
[----:B------:R-:W2:Y:S01]  /*13a80*/  POPC R5, UR4 ;  /* 0x0000000400057d09 */ /* 0x000ea20008000000 */
[----:B-1----:R-:W-:-:S02]  /*13a90*/  ISETP.EQ.U32.AND P0, PT, R0, R3, PT ;  /* 0x000000030000720c */ /* 0x002fc40003f02070 */
[----:B------:R-:W2:Y:S11]  /*13aa0*/  LDC.64 R2, c[0x0][0xc60] ;  /* 0x00031800ff027b82 */ /* 0x000eb60000000a00 */
[----:B--2---:R-:W2:Y:S01]  /*13ab0*/  @P0 ATOMG.E.ADD.STRONG.GPU PT, R3, desc[UR54][R2.64], R5 ;  /* 0x00000005020309a8 */ /* 0x004ea200081ee1f6 */
[----:B0-----:R-:W0:Y:S02]  /*13ac0*/  S2R R4, SR_LTMASK ;  /* 0x0000000000047919 */ /* 0x001e240000003900 */
[----:B0-----:R-:W-:-:S04]  /*13ad0*/  LOP3.LUT R4, R4, UR4, RZ, 0xc0, !PT ;  /* 0x0000000404047c12 */ /* 0x001fc8000f8ec0ff */
[----:B------:R-:W0:Y:S01]  /*13ae0*/  POPC R7, R4 ;  /* 0x0000000400077309 */ /* 0x000e220000000000 */
[----:B--2---:R-:W0:Y:S02]  /*13af0*/  SHFL.IDX PT, R0, R3, R0, 0x1f ;  /* 0x00001f0003007589 */ /* 0x004e2400000e0000 */
[----:B0-----:R-:W-:-:S05]  /*13b00*/  IADD3 R0, R0, UR40, R7 ;  /* 0x0000002800007c10 */ /* 0x001fca000fffe007 */
[----:B------:R1:W-:Y:S01]  /*13b10*/  STL [R1+0x10], R0 ;  /* 0x0000100001007387 */ /* 0x0003e20000100800 */
[----:B------:R-:W-:Y:S05]  /*13b20*/  BRA `(.L_x_2122) ;  /* 0x0000003000007947 */ /* 0x000fea0003800000 */
.L_x_2121:
        /* <DEDUP_REMOVED lines=8> */
[----:B0-----:R-:W-:Y:S02]  /*13bb0*/  IMAD.U32 R4, RZ, RZ, UR6 ;  /* 0x00000006ff047e24 */ /* 0x001fe4000f8e00ff */
        /* <DEDUP_REMOVED lines=11> */
.L_x_2124:
[----:B------:R-:W-:Y:S05]  /*13c70*/  BSYNC B6 ;  /* 0x0000000000067941 */ /* 0x000fea0003800000 */
.L_x_2123:
[----:B------:R-:W-:Y:S01]  /*13c80*/  VIADD R0, R17, 0xa400 ;  /* 0x0000a40011007836 */ /* 0x000fe20000000000 */
[----:B------:R-:W-:Y:S04]  /*13c90*/  BSSY B6, `(.L_x_2125) ;  /* 0x0000014000067945 */ /* 0x000fe80003800000 */
[----:B------:R-:W-:-:S04]  /*13ca0*/  LOP3.LUT P0, RZ, R0, 0x3ff, RZ, 0xc0, !PT ;  /* 0x000003ff00ff7812 */ /* 0x000fc8000780c0ff */
[----:B------:R-:W-:-:S09]  /*13cb0*/  P2R R16, PR, RZ, 0x1 ;  /* 0x00000001ff107803 */ /* 0x000fd20000000000 */
        /* <DEDUP_REMOVED lines=17> */
.L_x_2126:
[----:B------:R-:W-:Y:S05]  /*13dd0*/  BSYNC B6 ;  /* 0x0000000000067941 */ /* 0x000fea0003800000 */
.L_x_2125:
        /* <DEDUP_REMOVED lines=20> */
.L_x_2128:
[----:B------:R-:W-:Y:S05]  /*13f20*/  BSYNC B6 ;  /* 0x0000000000067941 */ /* 0x000fea0003800000 */
.L_x_2127:
[----:B------:R-:W-:Y:S01]  /*13f30*/  ISETP.NE.AND P6, PT, R16, RZ, PT ;  /* 0x000000ff1000720c */ /* 0x000fe20003fc5270 */
[----:B------:R-:W-:-:S12]  /*13f40*/  BSSY B6, `(.L_x_2129) ;  /* 0x0000012000067945 */ /* 0x000fd80003800000 */
        /* <DEDUP_REMOVED lines=17> */
.L_x_2130:
[----:B------:R-:W-:Y:S05]  /*14060*/  BSYNC B6 ;  /* 0x0000000000067941 */ /* 0x000fea0003800000 */
.L_x_2129:
        /* <DEDUP_REMOVED lines=21> */
[----:B------:R-:W-:Y:S01]  /*141c0*/  SEL R16, R8, RZ, !P0 ;  /* 0x000000ff08107207 */ /* 0x000fe20004000000 */
[----:B------:R-:W-:Y:S08]  /*141d0*/  BRA.DIV UR4, `(.L_x_2131) ;  /* 0x0000004204347947 */ /* 0x000ff0000b800000 */
[----:B------:R1:W3:Y:S02]  /*141e0*/  SHFL.IDX PT, R14, R0, RZ, 0x1f ;  /* 0x00001fff000e7589 */ /* 0x0002e400000e0000 */
.L_x_2206:
[----:B------:R-:W-:Y:S02]  /*141f0*/  PLOP3.LUT P1, PT, PT, PT, PT, 0x8, 0x0 ;  /* 0x000000000000781c */ /* 0x000fe40003f2e170 */
[----:B---3--:R-:W-:Y:S02]  /*14200*/  ISETP.NE.AND P0, PT, R14, RZ, PT ;  /* 0x000000ff0e00720c */ /* 0x008fe40003f05270 */
[----:B-1----:R-:W-:-:S05]  /*14210*/  P2R R0, PR, RZ, 0x2 ;  /* 0x00000002ff007803 */ /* 0x002fca0000000000 */
[----:B------:R1:W-:Y:S06]  /*14220*/  STL [R1+0x18], R0 ;  /* 0x0000180001007387 */ /* 0x0003ec0000100800 */
[----:B------:R-:W-:Y:S05]  /*14230*/  @P0 BRA `(.L_x_2132) ;  /* 0x00000004008c0947 */ /* 0x000fea0003800000 */
[----:B-1----:R-:W3:Y:S01]  /*14240*/  LDL R0, [R1+0x2c] ;  /* 0x00002c0001007983 */ /* 0x002ee20000100800 */
[----:B------:R-:W-:Y:S01]  /*14250*/  UMOV UR4, 0xffffffff ;  /* 0xffffffff00047882 */ /* 0x000fe20000000000 */
[----:B---3--:R-:W-:Y:S02]  /*14260*/  VIADD R0, R0, 0xffffffff ;  /* 0xffffffff00007836 */ /* 0x008fe40000000000 */
[----:B------:R-:W-:Y:S05]  /*14270*/  BRA.DIV UR4, `(.L_x_2133) ;  /* 0x00000042042c7947 */ /* 0x000fea000b800000 */
[----:B------:R-:W-:-:S13]  /*14280*/  ELECT P6, URZ, PT ;  /* 0x00000000003f782f */ /* 0x000fda00038c0000 */
.L_x_2209:
[----:B------:R-:W-:Y:S05]  /*14290*/  @!P6 BRA `(.L_x_2132) ;  /* 0x000000040074e947 */ /* 0x000fea0003800000 */
[----:B------:R-:W-:-:S04]  /*142a0*/  ISETP.NE.U32.AND P0, PT, R2, RZ, PT ;  /* 0x000000ff0200720c */ /* 0x000fc80003f05070 */
[----:B------:R-:W-:-:S13]  /*142b0*/  ISETP.NE.AND.EX P0, PT, R3, RZ, PT, P0 ;  /* 0x000000ff0300720c */ /* 0x000fda0003f05300 */
[----:B------:R-:W-:Y:S05]  /*142c0*/  @!P0 BRA `(.L_x_2134) ;  /* 0x0000000000448947 */ /* 0x000fea0003800000 */
[----:B------:R-:W1:Y:S01]  /*142d0*/  LDC R7, c[0x0][0x43c] ;  /* 0x00010f00ff077b82 */ /* 0x000e620000000800 */
[----:B------:R-:W-:Y:S01]  /*142e0*/  ULDC.64 UR4, c[0x0][0x428] ;  /* 0x00010a0000047ab9 */ /* 0x000fe20000000a00 */
[----:B-1----:R-:W-:-:S13]  /*142f0*/  ISETP.NE.AND P0, PT, R7, 0x1, PT ;  /* 0x000000010700780c */ /* 0x002fda0003f05270 */
[----:B0-----:R-:W0:Y:S02]  /*14300*/  @P0 LDC.64 R4, c[0x0][0x440] ;  /* 0x00011000ff040b82 */ /* 0x001e240000000a00 */
        /* <DEDUP_REMOVED lines=13> */
.L_x_2134:
[----:B-1----:R-:W3:Y:S01]  /*143e0*/  LDL R3, [R1] ;  /* 0x0000000001037983 */ /* 0x002ee20000100800 */
[----:B------:R-:W-:Y:S01]  /*143f0*/  IMAD R2, R18, 0x8, R17 ;  /* 0x0000000812027824 */ /* 0x000fe200078e0211 */
[----:B--2---:R-:W1:Y:S02]  /*14400*/  S2R R8, SR_TID.X ;  /* 0x0000000000087919 */ /* 0x004e640000002100 */
[----:B-1----:R-:W-:-:S04]  /*14410*/  LOP3.LUT R8, R8, 0x7f, RZ, 0xc0, !PT ;  /* 0x0000007f08087812 */ /* 0x002fc800078ec0ff */
[----:B------:R-:W-:Y:S02]  /*14420*/  ISETP.NE.AND P1, PT, R8, RZ, PT ;  /* 0x000000ff0800720c */ /* 0x000fe40003f25270 */
[----:B---3--:R-:W-:-:S04]  /*14430*/  SHF.L.U32 R3, R3, 0x1f, RZ ;  /* 0x0000001f03037819 */ /* 0x008fc800000006ff */
[----:B------:R-:W1:Y:S02]  /*14440*/  SYNCS.PHASECHK.TRANS64.TRYWAIT P0, [R2+URZ+0x29880], R3 ;  /* 0x02988003020075a7 */ /* 0x000e64000800017f */
[----:B-1----:R-:W-:Y:S05]  /*14450*/  @!P0 BRA `(.L_x_2135) ;  /* 0x0000003c00d48947 */ /* 0x002fea0003800000 */
.L_x_2210:
[----:B------:R-:W-:Y:S05]  /*14460*/  @P1 BRA `(.L_x_2136) ;  /* 0x00000000001c1947 */ /* 0x000fea0003800000 */
[----:B0-----:R-:W0:Y:S02]  /*14470*/  S2R R4, SR_TID.X ;  /* 0x0000000000047919 */ /* 0x001e240000002100 */
[----:B0-----:R-:W-:Y:S01]  /*14480*/  LOP3.LUT R5, R4, 0x1f, RZ, 0xc0, !PT ;  /* 0x0000001f04057812 */ /* 0x001fe200078ec0ff */
[----:B------:R-:W-:-:S03]  /*14490*/  IMAD.MOV.U32 R4, RZ, RZ, 0x5000 ;  /* 0x00005000ff047424 */ /* 0x000fc600078e00ff */
[----:B------:R-:W-:Y:S01]  /*144a0*/  ISETP.NE.AND P0, PT, R5, RZ, PT ;  /* 0x000000ff0500720c */ /* 0x000fe20003f05270 */
[----:B------:R2:W-:-:S12]  /*144b0*/  SYNCS.ARRIVE.TRANS64 RZ, [R2+URZ+0x29870], R4 ;  /* 0x0298700402ff79a7 */ /* 0x0005d8000800003f */
[----:B--2---:R-:W-:Y:S05]  /*144c0*/  @!P0 BRA `(.L_x_2136) ;  /* 0x0000000000048947 */ /* 0x004fea0003800000 */
[----:B------:R-:W-:Y:S01]  /*144d0*/  BPT.TRAP 0x1 ;  /* 0x000000040000795c */ /* 0x000fe20000300000 */
.L_x_2136:
[----:B------:R-:W2:Y:S01]  /*144e0*/  LDL R5, [R1+0x1c] ;  /* 0x00001c0001057983 */ /* 0x000ea20000100800 */
[----:B0-----:R-:W-:Y:S01]  /*144f0*/  IMAD R4, R18, 0x5000, R17 ;  /* 0x0000500012047824 */ /* 0x001fe200078e0211 */
        /* <DEDUP_REMOVED lines=14> */
[----:B0-2---:R-:W-:Y:S05]  /*145e0*/  @!P0 BRA `(.L_x_2137) ;  /* 0x0000003c00848947 */ /* 0x005fea0003800000 */
.L_x_2211:
        /* <DEDUP_REMOVED lines=8> */
.L_x_2138:
[----:B------:R-:W-:Y:S01]  /*14670*/  R2UR UR27, R0 ;  /* 0x00000000001b72ca */ /* 0x000fe200000e0000 */
[----:B------:R-:W-:Y:S01]  /*14680*/  IMAD R0, R18, 0x7800, R17 ;  /* 0x0000780012007824 */ /* 0x000fe200078e0211 */
[----:B------:R-:W-:Y:S01]  /*14690*/  R2UR UR25, R2 ;  /* 0x00000000021972ca */ /* 0x000fe200000e0000 */
[----:B------:R-:W-:Y:S01]  /*146a0*/  UIADD3 UR4, UP0, UR48, 0x370, URZ ;  /* 0x0000037030047890 */ /* 0x000fe2000ff1e03f */
[----:B------:R-:W-:Y:S01]  /*146b0*/  R2UR UR29, R16 ;  /* 0x00000000101d72ca */ /* 0x000fe200000e0000 */
[----:B------:R-:W-:Y:S01]  /*146c0*/  UMOV UR6, 0x0 ;  /* 0x0000000000067882 */ /* 0x000fe20000000000 */
[----:B------:R-:W-:Y:S01]  /*146d0*/  R2UR UR8, R0 ;  /* 0x00000000000872ca */ /* 0x000fe200000e0000 */
[----:B------:R-:W-:Y:S01]  /*146e0*/  UIADD3.X UR5, URZ, UR49, URZ, UP0, !UPT ;  /* 0x000000313f057290 */ /* 0x000fe200087fe43f */
[----:B------:R-:W-:Y:S01]  /*146f0*/  PLOP3.LUT P0, PT, PT, PT, PT, 0x80, 0x0 ;  /* 0x000000000000781c */ /* 0x000fe20003f0f070 */
[----:B------:R-:W-:Y:S01]  /*14700*/  UMOV UR7, 0x14f00000 ;  /* 0x14f0000000077882 */ /* 0x000fe20000000000 */
[----:B------:R-:W-:Y:S01]  /*14710*/  UMOV UR26, URZ ;  /* 0x0000003f001a7c82 */ /* 0x000fe20008000000 */
[----:B------:R-:W-:Y:S01]  /*14720*/  UMOV UR28, UR36 ;  /* 0x00000024001c7c82 */ /* 0x000fe20008000000 */
[----:B------:R-:W-:Y:S01]  /*14730*/  P2R R0, PR, RZ, 0x1 ;  /* 0x00000001ff007803 */ /* 0x000fe20000000000 */
[----:B------:R-:W-:Y:S01]  /*14740*/  UMOV UR18, 0x40 ;  /* 0x0000004000127882 */ /* 0x000fe20000000000 */
[----:B------:R-:W-:Y:S01]  /*14750*/  UMOV UR20, UR36 ;  /* 0x0000002400147c82 */ /* 0x000fe20008000000 */
[----:B------:R-:W-:Y:S01]  /*14760*/  UIADD3 UR25, UR25, 0x29830, URZ ;  /* 0x0002983019197890 */ /* 0x000fe2000fffe03f */
[----:B------:R-:W-:Y:S01]  /*14770*/  UMOV UR19, UR27 ;  /* 0x0000001b00137c82 */ /* 0x000fe20008000000 */
[----:B------:R-:W-:-:S02]  /*14780*/  UMOV UR21, UR29 ;  /* 0x0000001d00157c82 */ /* 0x000fc40008000000 */
[----:B------:R-:W-:Y:S01]  /*14790*/  UIADD3 UR24, UR8, 0x1a400, URZ ;  /* 0x0001a40008187890 */ /* 0x000fe2000fffe03f */
[----:B------:R3:W-:Y:S01]  /*147a0*/  STL [R1+0x18], R0 ;  /* 0x0000180001007387 */ /* 0x0007e20000100800 */
[----:B------:R-:W-:Y:S02]  /*147b0*/  UIADD3 UR16, UR8, 0x1cc00, URZ ;  /* 0x0001cc0008107890 */ /* 0x000fe4000fffe03f */
[----:B------:R-:W-:Y:S01]  /*147c0*/  UIADD3 UR8, UR8, 0x1f400, URZ ;  /* 0x0001f40008087890 */ /* 0x000fe2000fffe03f */
[----:B------:R-:W-:Y:S01]  /*147d0*/  UMOV UR17, UR25 ;  /* 0x0000001900117c82 */ /* 0x000fe20008000000 */
[----:B------:R-:W-:Y:S01]  /*147e0*/  UMOV UR10, 0x80 ;  /* 0x00000080000a7882 */ /* 0x000fe20000000000 */
[----:B------:R-:W-:Y:S01]  /*147f0*/  UMOV UR12, UR36 ;  /* 0x00000024000c7c82 */ /* 0x000fe20008000000 */
[----:B------:R-:W-:Y:S01]  /*14800*/  UMOV UR11, UR27 ;  /* 0x0000001b000b7c82 */ /* 0x000fe20008000000 */
[----:B------:R-:W-:Y:S01]  /*14810*/  UMOV UR13, UR29 ;  /* 0x0000001d000d7c82 */ /* 0x000fe20008000000 */
[----:B------:R3:W-:Y:S01]  /*14820*/  UTMALDG.4D [UR24], [UR4], desc[UR6] ;  /* 0x00000618040075b4 */ /* 0x0007e20008019000 */
[----:B------:R-:W-:Y:S01]  /*14830*/  UMOV UR9, UR25 ;  /* 0x0000001900097c82 */ /* 0x000fe20008000000 */
[----:B------:R3:W-:Y:S01]  /*14840*/  UTMALDG.4D [UR16], [UR4], desc[UR6] ;  /* 0x00000610040075b4 */ /* 0x0007e20008019000 */
[----:B------:R3:W-:Y:S02]  /*14850*/  UTMALDG.4D [UR8], [UR4], desc[UR6] ;  /* 0x00000608040075b4 */ /* 0x0007e40008019000 */
[----:B---3--:R-:W-:Y:S01]  /*14860*/  NOP ;  /* 0x0000000000007918 */ /* 0x008fe20000000000 */
.L_x_2132:
[----:B------:R-:W-:Y:S05]  /*14870*/  WARPSYNC.ALL ;  /* 0x0000000000007948 */ /* 0x000fea0003800000 */
[----:B-1----:R-:W-:Y:S01]  /*14880*/  VIADD R0, R17, 0x14400 ;  /* 0x0001440011007836 */ /* 0x002fe20000000000 */
[----:B------:R-:W-:Y:S01]  /*14890*/  USHF.R.S32.HI UR4, URZ, 0x1f, UR47 ;  /* 0x0000001f3f047899 */ /* 0x000fe2000801142f */
        /* <DEDUP_REMOVED lines=14> */
[----:B0-----:R-:W-:Y:S01]  /*14980*/  MOV R2, 0x0 ;  /* 0x0000000000027802 */ /* 0x001fe20000000f00 */
        /* <DEDUP_REMOVED lines=15> */
.L_x_2140:
[----:B------:R-:W-:Y:S05]  /*14a80*/  BSYNC B6 ;  /* 0x0000000000067941 */ /* 0x000fea0003800000 */
.L_x_2139:
[----:B------:R-:W3:Y:S01]  /*14a90*/  LDL R10, [R1+0x14] ;  /* 0x00001400010a7983 */ /* 0x000ee20000100800 */
[----:B------:R-:W1:Y:S01]  /*14aa0*/  LDC R5, c[0x0][0x448] ;  /* 0x00011200ff057b82 */ /* 0x000e620000000800 */
[----:B------:R-:W-:Y:S01]  /*14ab0*/  ULDC.64 UR6, c[0x0][0x2d8] ;  /* 0x0000b60000067ab9 */ /* 0x000fe20000000a00 */
[----:B0-----:R-:W0:Y:S01]  /*14ac0*/  S2R R2, SR_TID.X ;  /* 0x0000000000027919 */ /* 0x001e220000002100 */
[----:B------:R-:W-:Y:S01]  /*14ad0*/  UMOV UR4, UR50 ;  /* 0x0000003200047c82 */ /* 0x000fe20008000000 */
[----:B------:R-:W-:Y:S01]  /*14ae0*/  UMOV UR5, UR37 ;  /* 0x0000002500057c82 */ /* 0x000fe20008000000 */
[----:B------:R-:W-:Y:S01]  /*14af0*/  ULDC.64 UR8, c[0x0][0x2e0] ;  /* 0x0000b80000087ab9 */ /* 0x000fe20000000a00 */
[----:B-1----:R-:W-:Y:S01]  /*14b00*/  ISETP.NE.AND P0, PT, R5, 0x1, PT ;  /* 0x000000010500780c */ /* 0x002fe20003f05270 */
[----:B------:R-:W1:Y:S01]  /*14b10*/  S2R R6, SR_TID.X ;  /* 0x0000000000067919 */ /* 0x000e620000002100 */
[----:B0-----:R-:W-:-:S11]  /*14b20*/  LOP3.LUT R0, R2, 0x7f, RZ, 0xc0, !PT ;  /* 0x0000007f02007812 */ /* 0x001fd600078ec0ff */
[----:B------:R-:W0:Y:S01]  /*14b30*/  @P0 LDC R3, c[0x0][0x44c] ;  /* 0x00011300ff030b82 */ /* 0x000e220000000800 */
[----:B------:R-:W-:Y:S01]  /*14b40*/  IMAD.SHL.U32 R2, R2, 0x20, RZ ;  /* 0x0000002002027824 */ /* 0x000fe200078e00ff */
[----:B------:R-:W-:-:S06]  /*14b50*/  SHF.R.U32.HI R0, RZ, 0x2, R0 ;  /* 0x00000002ff007819 */ /* 0x000fcc0000011600 */
[----:B------:R-:W4:Y:S01]  /*14b60*/  @P0 LDC R4, c[0x0][0x450] ;  /* 0x00011400ff040b82 */ /* 0x000f220000000800 */
[----:B------:R-:W-:Y:S01]  /*14b70*/  LOP3.LUT R2, R0, 0x60, R2, 0xf8, !PT ;  /* 0x0000006000027812 */ /* 0x000fe200078ef802 */
[----:B------:R-:W-:Y:S02]  /*14b80*/  UIMAD.WIDE.U32 UR4, UR36, UR6, UR4 ;  /* 0x00000006240472a5 */ /* 0x000fe4000f8e0004 */
[----:B------:R-:W-:Y:S02]  /*14b90*/  UIMAD UR6, UR45, UR8, URZ ;  /* 0x000000082d0672a4 */ /* 0x000fe4000f8e023f */
[----:B------:R-:W-:Y:S02]  /*14ba0*/  UIMAD UR5, UR36, UR7, UR5 ;  /* 0x00000007240572a4 */ /* 0x000fe4000f8e0205 */
[----:B------:R-:W-:Y:S02]  /*14bb0*/  UIMAD UR6, UR46, UR9, UR6 ;  /* 0x000000092e0672a4 */ /* 0x000fe4000f8e0206 */
[----:B------:R-:W-:-:S03]  /*14bc0*/  UIMAD.WIDE.U32 UR4, UR46, UR8, UR4 ;  /* 0x000000082e0472a5 */ /* 0x000fc6000f8e0004 */
[----:B------:R-:W-:Y:S01]  /*14bd0*/  ULDC.64 UR8, c[0x0][0x2d0] ;  /* 0x0000b40000087ab9 */ /* 0x000fe20000000a00 */
[----:B------:R-:W-:Y:S01]  /*14be0*/  UIADD3 UR5, UR5, UR6, URZ ;  /* 0x0000000605057290 */ /* 0x000fe2000fffe03f */
[----:B-1----:R-:W-:-:S05]  /*14bf0*/  IMAD.SHL.U32 R6, R6, 0x10, RZ ;  /* 0x0000001006067824 */ /* 0x002fca00078e00ff */
[----:B------:R-:W-:-:S04]  /*14c00*/  LOP3.LUT R6, R6, 0x30, RZ, 0xc0, !PT ;  /* 0x0000003006067812 */ /* 0x000fc800078ec0ff */
[----:B--2---:R-:W-:Y:S01]  /*14c10*/  LOP3.LUT R8, R6, 0x40, RZ, 0xfc, !PT ;  /* 0x0000004006087812 */ /* 0x004fe200078efcff */
[----:B---3--:R-:W-:-:S04]  /*14c20*/  IMAD R0, R10, 0x80, R2 ;  /* 0x000000800a007824 */ /* 0x008fc800078e0202 */
[----:B0-----:R-:W-:-:S04]  /*14c30*/  @P0 IMAD.HI.U32 R3, R0, R3, RZ ;  /* 0x0000000300030227 */ /* 0x001fc800078e00ff */
[----:B------:R-:W-:Y:S01]  /*14c40*/  IMAD.MOV.U32 R2, RZ, RZ, R0 ;  /* 0x000000ffff027224 */ /* 0x000fe200078e0000 */
[----:B----4-:R-:W-:-:S04]  /*14c50*/  @P0 SHF.R.U32.HI R2, RZ, R4, R3 ;  /* 0x00000004ff020219 */ /* 0x010fc80000011603 */
        /* <DEDUP_REMOVED lines=27> */
[----:B------:R-:W0:Y:S01]  /*14e10*/  S2R R6, SR_TID.X ;  /* 0x0000000000067919 */ /* 0x000e220000002100 */
[----:B------:R-:W-:Y:S02]  /*14e20*/  IMAD R0, R19, R5, RZ ;  /* 0x0000000513007224 */ /* 0x000fe400078e02ff */
[----:B------:R-:W1:Y:S01]  /*14e30*/  SHFL.IDX PT, R5, R4, RZ, 0x1c1f ;  /* 0x001c1fff04057589 */ /* 0x000e6200000e0000 */
[----:B0-----:R-:W-:-:S04]  /*14e40*/  LOP3.LUT R6, R6, 0x7f, RZ, 0xc0, !PT ;  /* 0x0000007f06067812 */ /* 0x001fc800078ec0ff */
[----:B------:R-:W-:Y:S02]  /*14e50*/  SHF.R.U32.HI R7, RZ, 0x2, R6 ;  /* 0x00000002ff077819 */ /* 0x000fe40000011606 */
[----:B------:R-:W0:Y:S03]  /*14e60*/  SHFL.IDX PT, R6, R3, RZ, 0x1c1f ;  /* 0x001c1fff03067589 */ /* 0x000e2600000e0000 */
[----:B------:R-:W-:-:S05]  /*14e70*/  IMAD R2, R10, 0x80, R7 ;  /* 0x000000800a027824 */ /* 0x000fca00078e0207 */
[----:B------:R-:W-:-:S13]  /*14e80*/  ISETP.GE.AND P4, PT, R2, R0, PT ;  /* 0x000000000200720c */ /* 0x000fda0003f86270 */
[----:B-1----:R-:W-:-:S05]  /*14e90*/  @!P4 IADD3 R5, P3, R9, R5, RZ ;  /* 0x000000050905c210 */ /* 0x002fca0007f7e0ff */
[----:B0-----:R-:W-:-:S04]  /*14ea0*/  @!P4 IMAD.X R6, RZ, RZ, R6, P3 ;  /* 0x000000ffff06c224 */ /* 0x001fc800018e0606 */
[----:B------:R-:W-:Y:S02]  /*14eb0*/  @!P4 IMAD.MOV.U32 R7, RZ, RZ, R6 ;  /* 0x000000ffff07c224 */ /* 0x000fe400078e0006 */
[----:B------:R-:W-:Y:S02]  /*14ec0*/  @!P4 IMAD.MOV.U32 R6, RZ, RZ, R5 ;  /* 0x000000ffff06c224 */ /* 0x000fe400078e0005 */
[----:B------:R-:W-:-:S03]  /*14ed0*/  VIADD R5, R2, 0x20 ;  /* 0x0000002002057836 */ /* 0x000fc60000000000 */
[----:B------:R-:W-:Y:S01]  /*14ee0*/  @!PT LDS RZ, [RZ] ;  /* 0x00000000fffff984 */ /* 0x000fe20000000800 */
[----:B-----5:R-:W-:Y:S02]  /*14ef0*/  @!P4 LDGSTS.E.BYPASS.LTC128B.128 [R8+0x14400], desc[UR54][R6.64], !P0 ;  /* 0x144000000608cfae */ /* 0x020fe4000c101d76 */
[----:B------:R-:W-:Y:S02]  /*14f00*/  ISETP.GE.AND P3, PT, R5, R0, PT ;  /* 0x000000000500720c */ /* 0x000fe40003f66270 */
[----:B------:R-:W-:Y:S04]  /*14f10*/  @!P4 LDGSTS.E.BYPASS.LTC128B.128 [R8+0x16400], desc[UR54][R6.64+0x40], !P1 ;  /* 0x164000400608cfae */ /* 0x000fe8000c901d76 */
[----:B------:R0:W-:Y:S04]  /*14f20*/  @!P4 LDGSTS.E.BYPASS.LTC128B.128 [R8+0x18400], desc[UR54][R6.64+0x80], !P2 ;  /* 0x184000800608cfae */ /* 0x0001e8000d101d76 */
[----:B------:R-:W-:Y:S04]  /*14f30*/  SHFL.IDX PT, R5, R3, 0x1, 0x1c1f ;  /* 0x003c1f0003057f89 */ /* 0x000fe800000e0000 */
        /* <DEDUP_REMOVED lines=19> */
.L_x_2220:
        /* <DEDUP_REMOVED lines=12> */
.L_x_2143:
[----:B------:R-:W-:Y:S05]  /*15130*/  BSYNC B0 ;  /* 0x0000000000007941 */ /* 0x000fea0003800000 */
.L_x_2142:
[----:B------:R-:W-:Y:S01]  /*15140*/  NOP ;  /* 0x0000000000007918 */ /* 0x000fe20000000000 */
[----:B------:R-:W-:-:S13]  /*15150*/  PLOP3.LUT P0, PT, PT, PT, PT, 0x80, 0x0 ;  /* 0x000000000000781c */ /* 0x000fda0003f0f070 */
.L_x_2144:
        /* <DEDUP_REMOVED lines=18> */
.L_x_2221:
[----:B------:R-:W-:Y:S05]  /*15280*/  BSYNC B0 ;  /* 0x0000000000007941 */ /* 0x000fea0003800000 */
.L_x_2145:
[----:B------:R-:W2:Y:S04]  /*15290*/  LDL.LU R2, [R1+0x2c] ;  /* 0x00002c0001027983 */ /* 0x000ea80000300800 */
[----:B------:R-:W3:Y:S01]  /*152a0*/  LDL R3, [R1+0x8] ;  /* 0x0000080001037983 */ /* 0x000ee20000100800 */
[----:B--2---:R-:W-:-:S05]  /*152b0*/  VIADD R2, R2, 0xfffffffe ;  /* 0xfffffffe02027836 */ /* 0x004fca0000000000 */
[----:B---3--:R-:W-:-:S13]  /*152c0*/  ISETP.GE.AND P0, PT, R2, R3, PT ;  /* 0x000000030200720c */ /* 0x008fda0003f06270 */
[----:B------:R-:W-:Y:S05]  /*152d0*/  @!P0 BRA `(.L_x_2147) ;  /* 0x0000001000048947 */ /* 0x000fea0003800000 */
[----:B-1----:R1:W5:Y:S01]  /*152e0*/  LDL.LU R0, [R1] ;  /* 0x0000000001007983 */ /* 0x0023620000300800 */
[----:B------:R-:W-:-:S07]  /*152f0*/  IMAD.MOV.U32 R3, RZ, RZ, R18 ;  /* 0x000000ffff037224 */ /* 0x000fce00078e0012 */
.L_x_2169:
[----:B0-----:R-:W2:Y:S01]  /*15300*/  LDL R4, [R1+0x18] ;  /* 0x0000180001047983 */ /* 0x001ea20000100800 */
[----:B------:R-:W-:Y:S01]  /*15310*/  VIADD R18, R3, 0x1 ;  /* 0x0000000103127836 */ /* 0x000fe20000000000 */
[----:B------:R-:W-:Y:S05]  /*15320*/  YIELD ;  /* 0x0000000000007946 */ /* 0x000fea0003800000 */
[C---:B------:R-:W-:Y:S01]  /*15330*/  ISETP.NE.AND P0, PT, R18.reuse, 0x2, PT ;  /* 0x000000021200780c */ /* 0x040fe20003f05270 */
[----:B------:R-:W-:Y:S03]  /*15340*/  BSSY B0, `(.L_x_2148) ;  /* 0x0000089000007945 */ /* 0x000fe60003800000 */
[----:B------:R-:W-:-:S02]  /*15350*/  SEL R18, R18, RZ, P0 ;  /* 0x000000ff12127207 */ /* 0x000fc40000000000 */
[----:B--2---:R-:W-:Y:S02]  /*15360*/  ISETP.NE.AND P1, PT, R4, RZ, PT ;  /* 0x000000ff0400720c */ /* 0x004fe40003f25270 */
[----:B------:R-:W-:-:S04]  /*15370*/  SEL R4, RZ, 0x1, P0 ;  /* 0x00000001ff047807 */ /* 0x000fc80000000000 */
[----:B-----5:R-:W-:-:S05]  /*15380*/  LOP3.LUT R9, R0, R4, RZ, 0x3c, !PT ;  /* 0x0000000400097212 */ /* 0x020fca00078e3cff */
[----:B------:R2:W-:Y:S02]  /*15390*/  STL [R1], R9 ;  /* 0x0000000901007387 */ /* 0x0005e40000100800 */
[----:B------:R-:W-:Y:S05]  /*153a0*/  @!P1 BRA `(.L_x_2149) ;  /* 0x0000000800089947 */ /* 0x000fea0003800000 */
[----:B------:R-:W-:Y:S01]  /*153b0*/  ULDC.64 UR4, c[0x0][0x418] ;  /* 0x0001060000047ab9 */ /* 0x000fe20000000a00 */
[----:B0-----:R-:W-:Y:S01]  /*153c0*/  IMAD.MOV.U32 R8, RZ, RZ, R2 ;  /* 0x000000ffff087224 */ /* 0x001fe200078e0002 */
[----:B------:R-:W-:-:S04]  /*153d0*/  ISETP.NE.U32.AND P0, PT, RZ, UR4, PT ;  /* 0x00000004ff007c0c */ /* 0x000fc8000bf05070 */
[----:B------:R-:W-:-:S13]  /*153e0*/  ISETP.NE.AND.EX P0, PT, RZ, UR5, PT, P0 ;  /* 0x00000005ff007c0c */ /* 0x000fda000bf05300 */
[----:B------:R-:W-:Y:S05]  /*153f0*/  @!P0 BRA `(.L_x_2150) ;  /* 0x00000000004c8947 */ /* 0x000fea0003800000 */
[----:B------:R-:W3:Y:S01]  /*15400*/  LDL R10, [R1+0xc] ;  /* 0x00000c00010a7983 */ /* 0x000ee20000100800 */
[----:B------:R-:W0:Y:S01]  /*15410*/  LDC R8, c[0x0][0x43c] ;  /* 0x00010f00ff087b82 */ /* 0x000e220000000800 */
[----:B------:R-:W-:Y:S02]  /*15420*/  ULDC.64 UR6, c[0x0][0x428] ;  /* 0x00010a0000067ab9 */ /* 0x000fe40000000a00 */
[----:B------:R-:W4:Y:S01]  /*15430*/  LDL R7, [R1+0x4] ;  /* 0x0000040001077983 */ /* 0x000f220000100800 */
[----:B0-----:R-:W-:-:S13]  /*15440*/  ISETP.NE.AND P0, PT, R8, 0x1, PT ;  /* 0x000000010800780c */ /* 0x001fda0003f05270 */
[----:B------:R-:W0:Y:S02]  /*15450*/  @P0 LDC.64 R4, c[0x0][0x440] ;  /* 0x00011000ff040b82 */ /* 0x000e240000000a00 */
[----:B0-----:R-:W-:-:S04]  /*15460*/  @P0 IMAD.HI.U32 R6, R2, R4, RZ ;  /* 0x0000000402060227 */ /* 0x001fc800078e00ff */
[----:B------:R-:W-:Y:S01]  /*15470*/  IMAD.MOV.U32 R4, RZ, RZ, R2 ;  /* 0x000000ffff047224 */ /* 0x000fe200078e0002 */
[----:B------:R-:W-:-:S05]  /*15480*/  @P0 SHF.R.U32.HI R4, RZ, R5, R6 ;  /* 0x00000005ff040219 */ /* 0x000fca0000011606 */
[----:B------:R-:W-:-:S04]  /*15490*/  IMAD.MOV R5, RZ, RZ, -R4 ;  /* 0x000000ffff057224 */ /* 0x000fc800078e0a04 */
[----:B------:R-:W-:Y:S01]  /*154a0*/  IMAD R8, R8, R5, R2 ;  /* 0x0000000508087224 */ /* 0x000fe200078e0202 */
[----:B------:R-:W-:Y:S01]  /*154b0*/  SHF.R.S32.HI R5, RZ, 0x1f, R4 ;  /* 0x0000001fff057819 */ /* 0x000fe20000011404 */
[----:B---3--:R-:W-:-:S04]  /*154c0*/  IMAD R6, R10, UR6, RZ ;  /* 0x000000060a067c24 */ /* 0x008fc8000f8e02ff */
[C---:B----4-:R-:W-:Y:S02]  /*154d0*/  IMAD R6, R7.reuse, UR7, R6 ;  /* 0x0000000707067c24 */ /* 0x050fe4000f8e0206 */
[----:B------:R-:W-:-:S04]  /*154e0*/  IMAD.WIDE.U32 R4, R7, UR6, R4 ;  /* 0x0000000607047c25 */ /* 0x000fc8000f8e0004 */
[----:B------:R-:W-:Y:S01]  /*154f0*/  IMAD.IADD R5, R6, 0x1, R5 ;  /* 0x0000000106057824 */ /* 0x000fe200078e0205 */
[----:B------:R-:W-:-:S04]  /*15500*/  LEA R6, P0, R4, UR4, 0x2 ;  /* 0x0000000404067c11 */ /* 0x000fc8000f8010ff */
[----:B------:R-:W-:-:S05]  /*15510*/  LEA.HI.X R7, R4, UR5, R5, 0x2, P0 ;  /* 0x0000000504077c11 */ /* 0x000fca00080f1405 */
[----:B------:R0:W5:Y:S04]  /*15520*/  LDG.E R16, desc[UR54][R6.64] ;  /* 0x0000003606107981 */ /* 0x000168000c1e1900 */
.L_x_2150:
[----:B------:R-:W0:Y:S01]  /*15530*/  S2R R4, SR_TID.X ;  /* 0x0000000000047919 */ /* 0x000e220000002100 */
[----:B------:R-:W-:Y:S01]  /*15540*/  IMAD R5, R18, 0x8, R17 ;  /* 0x0000000812057824 */ /* 0x000fe200078e0211 */
[----:B------:R-:W-:Y:S01]  /*15550*/  BSSY B1, `(.L_x_2151) ;  /* 0x0000006000017945 */ /* 0x000fe20003800000 */
[----:B0-----:R-:W-:Y:S02]  /*15560*/  LOP3.LUT R6, R4, 0x7f, RZ, 0xc0, !PT ;  /* 0x0000007f04067812 */ /* 0x001fe400078ec0ff */
[----:B------:R-:W-:Y:S02]  /*15570*/  SHF.L.U32 R4, R9, 0x1f, RZ ;  /* 0x0000001f09047819 */ /* 0x000fe400000006ff */
[----:B------:R-:W-:Y:S02]  /*15580*/  ISETP.NE.AND P1, PT, R6, RZ, PT ;  /* 0x000000ff0600720c */ /* 0x000fe40003f25270 */
[----:B------:R-:W0:Y:S02]  /*15590*/  SYNCS.PHASECHK.TRANS64.TRYWAIT P0, [R5+URZ+0x29880], R4 ;  /* 0x02988004050075a7 */ /* 0x000e24000800017f */
[----:B0-----:R-:W-:Y:S09]  /*155a0*/  @!P0 BRA `(.L_x_2152) ;  /* 0x0000003400188947 */ /* 0x001ff20003800000 */
.L_x_2222:
[----:B------:R-:W-:Y:S05]  /*155b0*/  BSYNC B1 ;  /* 0x0000000000017941 */ /* 0x000fea0003800000 */
.L_x_2151:
        /* <DEDUP_REMOVED lines=9> */
.L_x_2154:
[----:B------:R-:W-:Y:S05]  /*15650*/  BSYNC B1 ;  /* 0x0000000000017941 */ /* 0x000fea0003800000 */
.L_x_2153:
        /* <DEDUP_REMOVED lines=12> */
.L_x_2155:
        /* <DEDUP_REMOVED lines=13> */
.L_x_2223:
[----:B------:R-:W-:Y:S05]  /*157f0*/  BSYNC B1 ;  /* 0x0000000000017941 */ /* 0x000fea0003800000 */
.L_x_2156:
[----:B------:R-:W-:Y:S01]  /*15800*/  BSSY B1, `(.L_x_2158) ;  /* 0x000000b000017945 */ /* 0x000fe20003800000 */
[----:B------:R-:W-:Y:S02]  /*15810*/  IMAD.MOV.U32 R8, RZ, RZ, 0x0 ;  /* 0x00000000ff087424 */ /* 0x000fe400078e00ff */
[----:B--2---:R-:W-:Y:S01]  /*15820*/  IMAD.MOV.U32 R9, RZ, RZ, 0x14f00000 ;  /* 0x14f00000ff097424 */ /* 0x004fe200078e00ff */
[----:B------:R-:W-:Y:S06]  /*15830*/  @P1 BRA `(.L_x_2159) ;  /* 0x00000000001c1947 */ /* 0x000fec0003800000 */
[----:B------:R-:W2:Y:S01]  /*15840*/  S2R R7, SR_TID.X ;  /* 0x0000000000077919 */ /* 0x000ea20000002100 */
[----:B0--3--:R-:W-:-:S04]  /*15850*/  IMAD.MOV.U32 R4, RZ, RZ, 0x7800 ;  /* 0x00007800ff047424 */ /* 0x009fc800078e00ff */
[----:B------:R4:W-:Y:S01]  /*15860*/  SYNCS.ARRIVE.TRANS64 RZ, [R5+URZ+0x29830], R4 ;  /* 0x0298300405ff79a7 */ /* 0x0009e2000800003f */
[----:B--2---:R-:W-:-:S04]  /*15870*/  LOP3.LUT R7, R7, 0x1f, RZ, 0xc0, !PT ;  /* 0x0000001f07077812 */ /* 0x004fc800078ec0ff */
[----:B------:R-:W-:-:S13]  /*15880*/  ISETP.NE.AND P0, PT, R7, RZ, PT ;  /* 0x000000ff0700720c */ /* 0x000fda0003f05270 */
[----:B----4-:R-:W-:Y:S05]  /*15890*/  @!P0 BRA `(.L_x_2159) ;  /* 0x0000000000048947 */ /* 0x010fea0003800000 */
[----:B------:R-:W-:Y:S01]  /*158a0*/  BPT.TRAP 0x1 ;  /* 0x000000040000795c */ /* 0x000fe20000300000 */
.L_x_2159:
[----:B------:R-:W-:Y:S05]  /*158b0*/  BSYNC B1 ;  /* 0x0000000000017941 */ /* 0x000fea0003800000 */
.L_x_2158:
[----:B------:R-:W-:Y:S01]  /*158c0*/  R2UR UR10, R10 ;  /* 0x000000000a0a72ca */ /* 0x000fe200000e0000 */
[----:B0--3--:R-:W-:Y:S01]  /*158d0*/  IMAD R4, R18, 0x7800, R17 ;  /* 0x0000780012047824 */ /* 0x009fe200078e0211 */
[----:B------:R-:W-:Y:S01]  /*158e0*/  R2UR UR6, R8 ;  /* 0x00000000080672ca */ /* 0x000fe200000e0000 */
[----:B------:R-:W-:Y:S01]  /*158f0*/  UIADD3 UR4, UP0, UR48, 0x370, URZ ;  /* 0x0000037030047890 */ /* 0x000fe2000ff1e03f */
[----:B------:R-:W-:Y:S01]  /*15900*/  R2UR UR7, R9 ;  /* 0x00000000090772ca */ /* 0x000fe200000e0000 */
[----:B------:R-:W-:Y:S01]  /*15910*/  VIADD R5, R5, 0x29830 ;  /* 0x0002983005057836 */ /* 0x000fe20000000000 */
[----:B------:R-:W-:Y:S01]  /*15920*/  PLOP3.LUT P0, PT, PT, PT, PT, 0x80, 0x0 ;  /* 0x000000000000781c */ /* 0x000fe20003f0f070 */
[----:B------:R-:W-:Y:S01]  /*15930*/  VIADD R7, R4, 0x1a400 ;  /* 0x0001a40004077836 */ /* 0x000fe20000000000 */
[----:B------:R-:W-:-:S12]  /*15940*/  UIADD3.X UR5, URZ, UR49, URZ, UP0, !UPT ;  /* 0x000000313f057290 */ /* 0x000fd800087fe43f */
.L_x_2160:
        /* <DEDUP_REMOVED lines=15> */
.L_x_2161:
        /* <DEDUP_REMOVED lines=15> */
.L_x_2162:
        /* <DEDUP_REMOVED lines=10> */
.L_x_2149:
[----:B------:R-:W-:Y:S05]  /*15bd0*/  BSYNC B0 ;  /* 0x0000000000007941 */ /* 0x000fea0003800000 */
.L_x_2148:
[----:B------:R-:W-:-:S06]  /*15be0*/  UISETP.NE.AND UP0, UPT, UR39, 0x3, UPT ;  /* 0x000000032700788c */ /* 0x000fcc000bf05270 */
[----:B------:R-:W-:-:S13]  /*15bf0*/  PLOP3.LUT P0, PT, PT, PT, UP0, 0x80, 0x0 ;  /* 0x000000000000781c */ /* 0x000fda0003f0f008 */
[----:B------:R-:W-:Y:S05]  /*15c00*/  @!P0 BRA `(.L_x_2163) ;  /* 0x0000000000048947 */ /* 0x000fea0003800000 */
[----:B------:R-:W-:Y:S01]  /*15c10*/  BPT.TRAP 0x1 ;  /* 0x000000040000795c */ /* 0x000fe20000300000 */
.L_x_2163:
        /* <DEDUP_REMOVED lines=8> */
.L_x_2224:
[----:B------:R-:W-:Y:S05]  /*15ca0*/  BSYNC B0 ;  /* 0x0000000000007941 */ /* 0x000fea0003800000 */
.L_x_2164:
[----:B------:R-:W-:Y:S05]  /*15cb0*/  @!P1 BRA `(.L_x_2166) ;  /* 0x0000000000049947 */ /* 0x000fea0003800000 */
[----:B------:R-:W-:Y:S01]  /*15cc0*/  BPT.TRAP 0x1 ;  /* 0x000000040000795c */ /* 0x000fe20000300000 */
.L_x_2166:
[----:B------:R-:W-:Y:S01]  /*15cd0*/  SHF.L.U32 R0, R0, 0x1f, RZ ;  /* 0x0000001f00007819 */ /* 0x000fe200000006ff */
[----:B------:R-:W-:-:S03]  /*15ce0*/  IMAD R12, R3, 0x5000, RZ ;  /* 0x00005000030c7824 */ /* 0x000fc600078e02ff */
[----:B------:R-:W4:Y:S02]  /*15cf0*/  SYNCS.PHASECHK.TRANS64.TRYWAIT P0, [R19+URZ+0x29860], R0 ;  /* 0x02986000130075a7 */ /* 0x000f24000800017f */
[----:B----4-:R-:W-:Y:S05]  /*15d00*/  @!P0 BRA `(.L_x_2167) ;  /* 0x0000002c007c8947 */ /* 0x010fea0003800000 */
.L_x_2225:
[----:B------:R-:W4:Y:S04]  /*15d10*/  LDL R3, [R1+0x24] ;  /* 0x0000240001037983 */ /* 0x000f280000100800 */
[----:B------:R-:W5:Y:S01]  /*15d20*/  LDL R13, [R1+0x20] ;  /* 0x00002000010d7983 */ /* 0x000f620000100800 */
[----:B------:R-:W-:Y:S05]  /*15d30*/  WARPSYNC.ALL ;  /* 0x0000000000007948 */ /* 0x000fea0003800000 */
[----:B----4-:R-:W-:-:S02]  /*15d40*/  LOP3.LUT R0, R12, R3, RZ, 0xfc, !PT ;  /* 0x000000030c007212 */ /* 0x010fc400078efcff */
[----:B------:R-:W4:Y:S01]  /*15d50*/  S2R R3, SR_TID.X ;  /* 0x0000000000037919 */ /* 0x000f220000002100 */
[----:B-----5:R-:W-:Y:S02]  /*15d60*/  LOP3.LUT R20, R12, R13, RZ, 0xfc, !PT ;  /* 0x0000000d0c147212 */ /* 0x020fe400078efcff */
[----:B------:R-:W-:-:S03]  /*15d70*/  IMAD.IADD R0, R17, 0x1, R0 ;  /* 0x0000000111007824 */ /* 0x000fc600078e0200 */
[----:B------:R-:W-:Y:S02]  /*15d80*/  IMAD.IADD R20, R17, 0x1, R20 ;  /* 0x0000000111147824 */ /* 0x000fe400078e0214 */
[----:B0-2---:R-:W3:Y:S01]  /*15d90*/  LDSM.16.MT88.4 R8, [R0+0xa400] ;  /* 0x00a400000008783b */ /* 0x005ee20000004200 */
[----:B----4-:R-:W-:Y:S01]  /*15da0*/  LOP3.LUT P0, RZ, R3, 0x4, RZ, 0xc0, !PT ;  /* 0x0000000403ff7812 */ /* 0x010fe2000780c0ff */
[----:B------:R-:W-:-:S05]  /*15db0*/  IMAD.MOV.U32 R3, RZ, RZ, 0x40 ;  /* 0x00000040ff037424 */ /* 0x000fca00078e00ff */
[----:B------:R-:W-:-:S05]  /*15dc0*/  SEL R3, R3, 0xffffffc0, !P0 ;  /* 0xffffffc003037807 */ /* 0x000fca0004000000 */
[----:B------:R-:W-:Y:S01]  /*15dd0*/  IMAD.IADD R3, R3, 0x1, R0 ;  /* 0x0000000103037824 */ /* 0x000fe200078e0200 */
[C-C-:B---3--:R-:W-:Y:S02]  /*15de0*/  PRMT R4, R8.reuse, 0x6420, R9.reuse ;  /* 0x0000642008047816 */ /* 0x148fe40000000009 */
        /* <DEDUP_REMOVED lines=66> */
.L_x_2168:
        /* <DEDUP_REMOVED lines=14> */
.L_x_2147:
        /* <DEDUP_REMOVED lines=18> */
.L_x_2171:
[----:B------:R-:W-:Y:S05]  /*16410*/  BSYNC B0 ;  /* 0x0000000000007941 */ /* 0x000fea0003800000 */
.L_x_2170:
[----:B------:R-:W-:-:S06]  /*16420*/  UISETP.NE.AND UP0, UPT, UR39, 0x3, UPT ;  /* 0x000000032700788c */ /* 0x000fcc000bf05270 */
[----:B------:R-:W-:-:S13]  /*16430*/  PLOP3.LUT P1, PT, PT, PT, UP0, 0x80, 0x0 ;  /* 0x000000000000781c */ /* 0x000fda0003f2f008 */
[----:B------:R-:W-:Y:S05]  /*16440*/  @!P1 BRA `(.L_x_2172) ;  /* 0x0000000000049947 */ /* 0x000fea0003800000 */
[----:B------:R-:W-:Y:S01]  /*16450*/  BPT.TRAP 0x1 ;  /* 0x000000040000795c */ /* 0x000fe20000300000 */
.L_x_2172:
        /* <DEDUP_REMOVED lines=9> */
.L_x_2226:
[----:B------:R-:W-:Y:S05]  /*164f0*/  BSYNC B0 ;  /* 0x0000000000007941 */ /* 0x000fea0003800000 */
.L_x_2173:
[----:B------:R-:W-:Y:S05]  /*16500*/  @!P2 BRA `(.L_x_2175) ;  /* 0x000000000004a947 */ /* 0x000fea0003800000 */
[----:B------:R-:W-:Y:S01]  /*16510*/  BPT.TRAP 0x1 ;  /* 0x000000040000795c */ /* 0x000fe20000300000 */
.L_x_2175:
[----:B------:R-:W0:Y:S02]  /*16520*/  LDL R0, [R1] ;  /* 0x0000000001007983 */ /* 0x000e240000100800 */
[----:B0-----:R-:W-:-:S04]  /*16530*/  SHF.L.U32 R3, R0, 0x1f, RZ ;  /* 0x0000001f00037819 */ /* 0x001fc800000006ff */
[----:B------:R-:W0:Y:S02]  /*16540*/  SYNCS.PHASECHK.TRANS64.TRYWAIT P1, [R16+URZ+0x29860], R3 ;  /* 0x02986003100075a7 */ /* 0x000e24000802017f */
[----:B0-----:R-:W-:Y:S05]  /*16550*/  @!P1 BRA `(.L_x_2176) ;  /* 0x0000002400909947 */ /* 0x001fea0003800000 */
.L_x_2227:
[----:B------:R-:W2:Y:S04]  /*16560*/  LDL R2, [R1+0x24] ;  /* 0x0000240001027983 */ /* 0x000ea80000100800 */
[----:B------:R-:W3:Y:S01]  /*16570*/  LDL R12, [R1+0x20] ;  /* 0x00002000010c7983 */ /* 0x000ee20000100800 */
[----:B------:R-:W-:Y:S01]  /*16580*/  IMAD R0, R18, 0x5000, RZ ;  /* 0x0000500012007824 */ /* 0x000fe200078e02ff */
[----:B------:R-:W-:Y:S05]  /*16590*/  WARPSYNC.ALL ;  /* 0x0000000000007948 */ /* 0x000fea0003800000 */
[----:B------:R-:W1:Y:S01]  /*165a0*/  S2R R9, SR_TID.X ;  /* 0x0000000000097919 */ /* 0x000e620000002100 */
[----:B------:R-:W-:Y:S01]  /*165b0*/  IMAD.MOV.U32 R13, RZ, RZ, 0x40 ;  /* 0x00000040ff0d7424 */ /* 0x000fe200078e00ff */
[----:B-1----:R-:W-:-:S04]  /*165c0*/  LOP3.LUT P1, RZ, R9, 0x4, RZ, 0xc0, !PT ;  /* 0x0000000409ff7812 */ /* 0x002fc8000782c0ff */
[----:B------:R-:W-:Y:S02]  /*165d0*/  SEL R13, R13, 0xffffffc0, !P1 ;  /* 0xffffffc00d0d7807 */ /* 0x000fe40004800000 */
[C---:B--2---:R-:W-:Y:S02]  /*165e0*/  LOP3.LUT R2, R0.reuse, R2, RZ, 0xfc, !PT ;  /* 0x0000000200027212 */ /* 0x044fe400078efcff */
[----:B---3--:R-:W-:-:S03]  /*165f0*/  LOP3.LUT R0, R0, R12, RZ, 0xfc, !PT ;  /* 0x0000000c00007212 */ /* 0x008fc600078efcff */
[----:B------:R-:W-:-:S04]  /*16600*/  IMAD.IADD R2, R17, 0x1, R2 ;  /* 0x0000000111027824 */ /* 0x000fc800078e0202 */
        /* <DEDUP_REMOVED lines=70> */
.L_x_2177:
        /* <DEDUP_REMOVED lines=12> */
.L_x_2122:
[----:B------:R-:W-:Y:S05]  /*16b30*/  BSYNC B7 ;  /* 0x0000000000077941 */ /* 0x000fea0003800000 */
.L_x_2120:
[----:B-1----:R-:W2:Y:S02]  /*16b40*/  LDL R0, [R1+0x34] ;  /* 0x0000340001007983 */ /* 0x002ea40000100800 */
[----:B--2---:R-:W-:-:S13]  /*16b50*/  ISETP.NE.AND P0, PT, R0, RZ, PT ;  /* 0x000000ff0000720c */ /* 0x004fda0003f05270 */
[----:B------:R-:W-:Y:S05]  /*16b60*/  @!P0 BRA `(.L_x_2178) ;  /* 0x0000000000308947 */ /* 0x000fea0003800000 */
[----:B------:R-:W1:Y:S08]  /*16b70*/  S2UR UR5, SR_CgaCtaId ;  /* 0x00000000000579c3 */ /* 0x000e700000008800 */
[----:B------:R-:W-:Y:S06]  /*16b80*/  BAR.SYNC.DEFER_BLOCKING 0x5, 0x180 ;  /* 0x0146000000007b1d */ /* 0x000fec0000010000 */
[----:B------:R-:W-:-:S02]  /*16b90*/  UMOV UR4, 0x400 ;  /* 0x0000040000047882 */ /* 0x000fc40000000000 */
[----:B-1----:R-:W-:-:S06]  /*16ba0*/  ULEA UR4, UR5, UR4, 0x18 ;  /* 0x0000000405047291 */ /* 0x002fcc000f8ec03f */
[----:B------:R-:W-:-:S05]  /*16bb0*/  IMAD.U32 R17, RZ, RZ, UR4 ;  /* 0x00000004ff117e24 */ /* 0x000fca000f8e00ff */
[----:B0-----:R-:W0:Y:S04]  /*16bc0*/  LDS.128 R4, [R17+0x298d0] ;  /* 0x0298d00011047984 */ /* 0x001e280000000c00 */
[----:B0-----:R1:W-:Y:S01]  /*16bd0*/  STL.64 [R1+0x10], R4 ;  /* 0x0000100401007387 */ /* 0x0013e20000100a00 */
[----:B------:R-:W-:-:S03]  /*16be0*/  IMAD.MOV.U32 R0, RZ, RZ, R7 ;  /* 0x000000ffff007224 */ /* 0x000fc600078e0007 */
[----:B------:R1:W-:Y:S02]  /*16bf0*/  STL [R1+0x18], R6 ;  /* 0x0000180601007387 */ /* 0x0003e40000100800 */
[----:B------:R-:W-:Y:S01]  /*16c00*/  R2UR UR42, R0 ;  /* 0x00000000002a72ca */ /* 0x000fe200000e0000 */
[----:B------:R-:W-:Y:S06]  /*16c10*/  BAR.ARV 0x4, 0x180 ;  /* 0x0106000000007b1d */ /* 0x000fec0000002000 */
[----:B------:R-:W-:Y:S08]  /*16c20*/  BRA `(.L_x_2179) ;  /* 0x0000000c00e47947 */ /* 0x000ff00003800000 */
.L_x_2178:
[----:B------:R-:W2:Y:S01]  /*16c30*/  LDL.LU R0, [R1+0x10] ;  /* 0x0000100001007983 */ /* 0x000ea20000300800 */
[----:B------:R-:W-:Y:S01]  /*16c40*/  ULDC UR4, c[0x0][0xc3c] ;  /* 0x00030f0000047ab9 */ /* 0x000fe20000000800 */
[----:B0-----:R-:W0:Y:S02]  /*16c50*/  S2R R2, SR_TID.X ;  /* 0x0000000000027919 */ /* 0x001e240000002100 */
        /* <DEDUP_REMOVED lines=10> */
[----:B------:R-:W1:Y:S01]  /*16d00*/  @!P1 LDC.64 R4, c[0x0][0xc78] ;  /* 0x00031e00ff049b82 */ /* 0x000e620000000a00 */
        /* <DEDUP_REMOVED lines=33> */
.L_x_2182:
        /* <DEDUP_REMOVED lines=38> */
.L_x_2180:
        /* <DEDUP_REMOVED lines=13> */
.L_x_2183:
        /* <DEDUP_REMOVED lines=63> */
.L_x_2184:
        /* <DEDUP_REMOVED lines=64> */
.L_x_2185:
[----:B-1----:R-:W-:-:S05]  /*17a40*/  LOP3.LUT R3, RZ, R4, RZ, 0x33, !PT ;  /* 0x00000004ff037212 */ /* 0x002fca00078e33ff */
[----:B------:R-:W-:-:S05]  /*17a50*/  IMAD.IADD R0, R0, 0x1, R3 ;  /* 0x0000000100007824 */ /* 0x000fca00078e0203 */
[----:B------:R1:W-:Y:S01]  /*17a60*/  STL [R1+0x14], R0 ;  /* 0x0000140001007387 */ /* 0x0003e20000100800 */
[----:B------:R-:W-:Y:S05]  /*17a70*/  BRA `(.L_x_2186) ;  /* 0x0000000000107947 */ /* 0x000fea0003800000 */
.L_x_2181:
[----:B------:R2:W-:Y:S01]  /*17a80*/  STL [R1+0x10], R4 ;  /* 0x0000100401007387 */ /* 0x0005e20000100800 */
[----:B------:R-:W-:-:S03]  /*17a90*/  ULDC UR42, c[0x0][0xc3c] ;  /* 0x00030f00002a7ab9 */ /* 0x000fc60000000800 */
[----:B------:R2:W-:Y:S04]  /*17aa0*/  STL [R1+0x14], RZ ;  /* 0x000014ff01007387 */ /* 0x0005e80000100800 */
[----:B------:R2:W-:Y:S02]  /*17ab0*/  STL [R1+0x18], RZ ;  /* 0x000018ff01007387 */ /* 0x0005e40000100800 */
.L_x_2186:
[----:B0-----:R-:W3:Y:S04]  /*17ac0*/  LDL R2, [R1+0x18] ;  /* 0x0000180001027983 */ /* 0x001ee80000100800 */
[----:B------:R-:W4:Y:S04]  /*17ad0*/  LDL R3, [R1+0x14] ;  /* 0x0000140001037983 */ /* 0x000f280000100800 */
[----:B--2---:R-:W2:Y:S01]  /*17ae0*/  LDL R4, [R1+0x10] ;  /* 0x0000100001047983 */ /* 0x004ea20000100800 */
[----:B-1----:R-:W0:Y:S02]  /*17af0*/  S2R R0, SR_TID.X ;  /* 0x0000000000007919 */ /* 0x002e240000002100 */
        /* <DEDUP_REMOVED lines=10> */
[----:B--2---:R0:W-:Y:S01]  /*17ba0*/  @!P0 STS.128 [R17+0x298d0], R4 ;  /* 0x0298d00411008388 */ /* 0x0041e20000000c00 */
[----:B------:R-:W-:Y:S06]  /*17bb0*/  BAR.ARV 0x5, 0x180 ;  /* 0x0146000000007b1d */ /* 0x000fec0000002000 */
.L_x_2179:
[----:B------:R-:W-:Y:S02]  /*17bc0*/  ULDC UR4, c[0x0][0xc3c] ;  /* 0x00030f0000047ab9 */ /* 0x000fe40000000800 */
[----:B------:R-:W-:-:S06]  /*17bd0*/  UISETP.GE.AND UP0, UPT, UR42, UR4, UPT ;  /* 0x000000042a00728c */ /* 0x000fcc000bf06270 */
[----:B------:R-:W-:-:S13]  /*17be0*/  PLOP3.LUT P0, PT, PT, PT, UP0, 0x80, 0x0 ;  /* 0x000000000000781c */ /* 0x000fda0003f0f008 */
[----:B------:R-:W-:Y:S05]  /*17bf0*/  @!P0 BRA `(.L_x_2187) ;  /* 0xffffffb400408947 */ /* 0x000fea000383ffff */
.L_x_2115:
[----:B------:R-:W2:Y:S01]  /*17c00*/  LDL.LU R0, [R1+0x30] ;  /* 0x0000300001007983 */ /* 0x000ea20000300800 */
[----:B------:R-:W-:Y:S01]  /*17c10*/  BSSY B0, `(.L_x_2188) ;  /* 0x000000b000007945 */ /* 0x000fe20003800000 */
[----:B01----:R-:W0:Y:S01]  /*17c20*/  S2R R4, SR_CgaCtaId ;  /* 0x0000000000047919 */ /* 0x003e220000008800 */
[----:B--2---:R-:W-:-:S05]  /*17c30*/  VIADD R0, R0, 0x1 ;  /* 0x0000000100007836 */ /* 0x004fca0000000000 */
[----:B------:R-:W-:-:S04]  /*17c40*/  LEA.HI R2, R0, R0, RZ, 0x1 ;  /* 0x0000000000027211 */ /* 0x000fc800078f08ff */
[----:B------:R-:W-:-:S05]  /*17c50*/  LOP3.LUT R3, R2, 0xfffffffe, RZ, 0xc0, !PT ;  /* 0xfffffffe02037812 */ /* 0x000fca00078ec0ff */
[----:B------:R-:W-:Y:S01]  /*17c60*/  IMAD.IADD R0, R0, 0x1, -R3 ;  /* 0x0000000100007824 */ /* 0x000fe200078e0a03 */
[----:B------:R-:W-:-:S04]  /*17c70*/  MOV R3, 0x400 ;  /* 0x0000040000037802 */ /* 0x000fc80000000f00 */
[----:B0-----:R-:W-:Y:S02]  /*17c80*/  LEA R3, R4, R3, 0x18 ;  /* 0x0000000304037211 */ /* 0x001fe400078ec0ff */
[----:B------:R-:W-:-:S04]  /*17c90*/  SHF.L.U32 R0, R0, 0x1f, RZ ;  /* 0x0000001f00007819 */ /* 0x000fc800000006ff */
[----:B------:R-:W0:Y:S02]  /*17ca0*/  SYNCS.PHASECHK.TRANS64.TRYWAIT P0, [R3+URZ+0x29820], R0 ;  /* 0x02982000030075a7 */ /* 0x000e24000800017f */
[----:B0-----:R-:W-:Y:S05]  /*17cb0*/  @!P0 BRA `(.L_x_2189) ;  /* 0x0000000c00cc8947 */ /* 0x001fea0003800000 */
.L_x_2228:
[----:B------:R-:W-:Y:S05]  /*17cc0*/  BSYNC B0 ;  /* 0x0000000000007941 */ /* 0x000fea0003800000 */
.L_x_2188:
[----:B------:R-:W-:-:S03]  /*17cd0*/  UMOV UR4, 0xffffffff ;  /* 0xffffffff00047882 */ /* 0x000fc60000000000 */
[----:B------:R-:W-:Y:S05]  /*17ce0*/  BRA.DIV UR4, `(.L_x_2190) ;  /* 0x0000000e04d47947 */ /* 0x000fea000b800000 */
[----:B0-----:R-:W0:Y:S02]  /*17cf0*/  S2R R0, SR_TID.X ;  /* 0x0000000000007919 */ /* 0x001e240000002100 */
[----:B0-----:R-:W-:-:S04]  /*17d00*/  SHF.R.U32.HI R0, RZ, 0x5, R0 ;  /* 0x00000005ff007819 */ /* 0x001fc80000011600 */
[----:B------:R-:W-:-:S05]  /*17d10*/  LOP3.LUT R0, R0, 0x3, RZ, 0xc0, !PT ;  /* 0x0000000300007812 */ /* 0x000fca00078ec0ff */
[----:B------:R0:W1:Y:S02]  /*17d20*/  SHFL.IDX PT, R14, R0, RZ, 0x1f ;  /* 0x00001fff000e7589 */ /* 0x00006400000e0000 */
.L_x_2231:
[----:B-1----:R-:W-:Y:S01]  /*17d30*/  ISETP.NE.AND P0, PT, R14, RZ, PT ;  /* 0x000000ff0e00720c */ /* 0x002fe20003f05270 */
[----:B------:R-:W-:-:S12]  /*17d40*/  BSSY B0, `(.L_x_2191) ;  /* 0x000002c000007945 */ /* 0x000fd80003800000 */
[----:B------:R-:W-:Y:S05]  /*17d50*/  @P0 BRA `(.L_x_2192) ;  /* 0x0000000000a80947 */ /* 0x000fea0003800000 */
[----:B------:R-:W-:-:S03]  /*17d60*/  UMOV UR4, 0xffffffff ;  /* 0xffffffff00047882 */ /* 0x000fc60000000000 */
[----:B------:R-:W-:Y:S05]  /*17d70*/  BRA.DIV UR4, `(.L_x_2193) ;  /* 0x0000000e04e47947 */ /* 0x000fea000b800000 */
[----:B------:R-:W-:-:S13]  /*17d80*/  ELECT P6, URZ, PT ;  /* 0x00000000003f782f */ /* 0x000fda00038c0000 */
.L_x_2234:
[----:B------:R-:W-:Y:S05]  /*17d90*/  @!P6 BRA `(.L_x_2192) ;  /* 0x000000000098e947 */ /* 0x000fea0003800000 */
[----:B------:R-:W-:-:S06]  /*17da0*/  ULOP3.LUT UR4, UR38, 0x2, URZ, 0xfc, !UPT ;  /* 0x0000000226047892 */ /* 0x000fcc000f8efc3f */
[----:B0-----:R-:W-:-:S05]  /*17db0*/  IMAD.U32 R0, RZ, RZ, UR4 ;  /* 0x00000004ff007e24 */ /* 0x001fca000f8e00ff */
[----:B------:R-:W-:-:S13]  /*17dc0*/  ISETP.NE.AND P0, PT, R0, 0x3, PT ;  /* 0x000000030000780c */ /* 0x000fda0003f05270 */
[----:B------:R-:W-:Y:S05]  /*17dd0*/  @!P0 BRA `(.L_x_2194) ;  /* 0x0000000000048947 */ /* 0x000fea0003800000 */
[----:B------:R-:W-:Y:S01]  /*17de0*/  BPT.TRAP 0x1 ;  /* 0x000000040000795c */ /* 0x000fe20000300000 */
.L_x_2194:
        /* <DEDUP_REMOVED lines=13> */
.L_x_2235:
[----:B------:R-:W1:Y:S02]  /*17ec0*/  SYNCS.PHASECHK.TRANS64.TRYWAIT P1, [R5+URZ], R0 ;  /* 0x00000000050075a7 */ /* 0x000e64000802017f */
[----:B-1----:R-:W-:Y:S05]  /*17ed0*/  @!P1 BRA `(.L_x_2196) ;  /* 0x0000000c00c09947 */ /* 0x002fea0003800000 */
.L_x_2236:
[----:B------:R-:W-:Y:S05]  /*17ee0*/  @!P0 BRA `(.L_x_2197) ;  /* 0x0000000000048947 */ /* 0x000fea0003800000 */
[----:B------:R-:W-:Y:S01]  /*17ef0*/  BPT.TRAP 0x1 ;  /* 0x000000040000795c */ /* 0x000fe20000300000 */
.L_x_2197:
[----:B-1----:R-:W-:-:S04]  /*17f00*/  IMAD R5, R18, 0x8, R3 ;  /* 0x0000000812057824 */ /* 0x002fc800078e0203 */
[----:B------:R-:W1:Y:S02]  /*17f10*/  SYNCS.PHASECHK.TRANS64.TRYWAIT P1, [R5+URZ+0x29860], R4 ;  /* 0x02986004050075a7 */ /* 0x000e64000802017f */
[----:B-1----:R-:W-:Y:S05]  /*17f20*/  @!P1 BRA `(.L_x_2198) ;  /* 0x0000000c00c09947 */ /* 0x002fea0003800000 */
.L_x_2237:
[----:B------:R-:W-:Y:S05]  /*17f30*/  @!P0 BRA `(.L_x_2199) ;  /* 0x0000000000048947 */ /* 0x000fea0003800000 */
[----:B------:R-:W-:Y:S01]  /*17f40*/  BPT.TRAP 0x1 ;  /* 0x000000040000795c */ /* 0x000fe20000300000 */
.L_x_2199:
[----:B------:R-:W-:-:S04]  /*17f50*/  IMAD R3, R2, 0x8, R3 ;  /* 0x0000000802037824 */ /* 0x000fc800078e0203 */
[----:B------:R-:W2:Y:S02]  /*17f60*/  SYNCS.PHASECHK.TRANS64.TRYWAIT P1, [R3+URZ+0x29860], R0 ;  /* 0x02986000030075a7 */ /* 0x000ea4000802017f */
[----:B--2---:R-:W-:Y:S05]  /*17f70*/  @!P1 BRA `(.L_x_2200) ;  /* 0x0000000c00c09947 */ /* 0x004fea0003800000 */
.L_x_2238:
[----:B------:R-:W-:Y:S05]  /*17f80*/  @!P0 BRA `(.L_x_2201) ;  /* 0x0000000000048947 */ /* 0x000fea0003800000 */
[----:B------:R-:W-:Y:S01]  /*17f90*/  BPT.TRAP 0x1 ;  /* 0x000000040000795c */ /* 0x000fe20000300000 */
.L_x_2201:
[----:B------:R-:W3:Y:S02]  /*17fa0*/  SYNCS.PHASECHK.TRANS64.TRYWAIT P0, [R5+URZ+0x29880], R4 ;  /* 0x02988004050075a7 */ /* 0x000ee4000800017f */
[----:B---3--:R-:W-:Y:S05]  /*17fb0*/  @!P0 BRA `(.L_x_2202) ;  /* 0x0000000c00c48947 */ /* 0x008fea0003800000 */
.L_x_2203:
[----:B----4-:R4:W0:Y:S02]  /*17fc0*/  SYNCS.PHASECHK.TRANS64.TRYWAIT P0, [R3+URZ+0x29880], R0 ;  /* 0x02988000030075a7 */ /* 0x010824000800017f */
[----:B0-----:R-:W-:Y:S05]  /*17fd0*/  @!P0 NANOSLEEP.SYNCS 0x989680 ;  /* 0x009896800000895d */ /* 0x001fea0003900000 */
[----:B------:R-:W0:Y:S02]  /*17fe0*/  @!P0 SYNCS.PHASECHK.TRANS64 P0, [R3+URZ+0x29880], R0 ;  /* 0x02988000030085a7 */ /* 0x000e24000800007f */
[----:B0-----:R-:W-:Y:S05]  /*17ff0*/  @!P0 BRA `(.L_x_2203) ;  /* 0xfffffffc00f08947 */ /* 0x001fea000383ffff */
.L_x_2192:
[----:B------:R-:W-:Y:S05]  /*18000*/  BSYNC B0 ;  /* 0x0000000000007941 */ /* 0x000fea0003800000 */
.L_x_2191:
[----:B------:R-:W-:Y:S05]  /*18010*/  EXIT ;  /* 0x000000000000794d */ /* 0x000fea0003800000 */
.L_x_2051:
[----:B0-----:R-:W-:-:S04]  /*18020*/  IMAD.U32 R3, RZ, RZ, UR41 ;  /* 0x00000029ff037e24 */ /* 0x001fc8000f8e00ff */
[----:B------:R0:W1:Y:S03]  /*18030*/  SYNCS.PHASECHK.TRANS64.TRYWAIT P0, [R3+URZ+0x29800], R2 ;  /* 0x02980002030075a7 */ /* 0x000066000800017f */
[----:B-1----:R-:W-:Y:S05]  /*18040*/  @!P0 NANOSLEEP.SYNCS 0x989680 ;  /* 0x009896800000895d */ /* 0x002fea0003900000 */
[----:B------:R-:W1:Y:S02]  /*18050*/  @!P0 SYNCS.PHASECHK.TRANS64 P0, [R3+URZ+0x29800], R2 ;  /* 0x02980002030085a7 */ /* 0x000e64000800007f */
[----:B-1----:R-:W-:Y:S05]  /*18060*/  @!P0 BRA `(.L_x_2051) ;  /* 0xfffffffc00ec8947 */ /* 0x002fea000383ffff */
[----:B------:R-:W-:Y:S05]  /*18070*/  BRA `(.L_x_2204) ;  /* 0xfffffe9c00dc7947 */ /* 0x000fea000383ffff */
.L_x_2055:
[----:B-1----:R1:W2:Y:S02]  /*18080*/  SYNCS.PHASECHK.TRANS64.TRYWAIT P2, [R2+URZ+0x29830], R3 ;  /* 0x02983003020075a7 */ /* 0x0022a4000804017f */
[----:B--2---:R-:W-:Y:S05]  /*18090*/  @!P2 NANOSLEEP.SYNCS 0x989680 ;  /* 0x009896800000a95d */ /* 0x004fea0003900000 */
[----:B------:R-:W2:Y:S02]  /*180a0*/  @!P2 SYNCS.PHASECHK.TRANS64 P2, [R2+URZ+0x29830], R3 ;  /* 0x029830030200a5a7 */ /* 0x000ea4000804007f */
[----:B--2---:R-:W-:Y:S05]  /*180b0*/  @!P2 BRA `(.L_x_2055) ;  /* 0xfffffffc00f0a947 */ /* 0x004fea000383ffff */
[----:B------:R-:W-:Y:S05]  /*180c0*/  BRA `(.L_x_2054) ;  /* 0xfffffea000007947 */ /* 0x000fea000383ffff */
.L_x_2060:
[----:B-1----:R-:W-:-:S04]  /*180d0*/  IMAD.U32 R7, RZ, RZ, UR6 ;  /* 0x00000006ff077e24 */ /* 0x002fc8000f8e00ff */
[----:B------:R1:W2:Y:S03]  /*180e0*/  SYNCS.PHASECHK.TRANS64.TRYWAIT P3, [R7+URZ+0x29830], R6 ;  /* 0x02983006070075a7 */ /* 0x0002a6000806017f */
[----:B--2---:R-:W-:Y:S05]  /*180f0*/  @!P3 NANOSLEEP.SYNCS 0x989680 ;  /* 0x009896800000b95d */ /* 0x004fea0003900000 */
[----:B------:R-:W2:Y:S02]  /*18100*/  @!P3 SYNCS.PHASECHK.TRANS64 P3, [R7+URZ+0x29830], R6 ;  /* 0x029830060700b5a7 */ /* 0x000ea4000806007f */
[----:B--2---:R-:W-:Y:S05]  /*18110*/  @!P3 BRA `(.L_x_2060) ;  /* 0xfffffffc00ecb947 */ /* 0x004fea000383ffff */
[----:B------:R-:W-:Y:S05]  /*18120*/  BRA `(.L_x_2057) ;  /* 0xfffffedc00bc7947 */ /* 0x000fea000383ffff */
.L_x_2064:
[----:B-1----:R-:W-:-:S04]  /*18130*/  IMAD.U32 R7, RZ, RZ, UR6 ;  /* 0x00000006ff077e24 */ /* 0x002fc8000f8e00ff */
[----:B------:R1:W2:Y:S03]  /*18140*/  SYNCS.PHASECHK.TRANS64.TRYWAIT P3, [R7+URZ+0x29850], R6 ;  /* 0x02985006070075a7 */ /* 0x0002a6000806017f */
[----:B--2---:R-:W-:Y:S05]  /*18150*/  @!P3 NANOSLEEP.SYNCS 0x989680 ;  /* 0x009896800000b95d */ /* 0x004fea0003900000 */
[----:B------:R-:W2:Y:S02]  /*18160*/  @!P3 SYNCS.PHASECHK.TRANS64 P3, [R7+URZ+0x29850], R6 ;  /* 0x029850060700b5a7 */ /* 0x000ea4000806007f */
[----:B--2---:R-:W-:Y:S05]  /*18170*/  @!P3 BRA `(.L_x_2064) ;  /* 0xfffffffc00ecb947 */ /* 0x004fea000383ffff */
[----:B------:R-:W-:Y:S05]  /*18180*/  BRA `(.L_x_2061) ;  /* 0xfffffee800c47947 */ /* 0x000fea000383ffff */
.L_x_2071:
[----:B-1----:R-:W-:-:S04]  /*18190*/  IMAD.U32 R7, RZ, RZ, UR6 ;  /* 0x00000006ff077e24 */ /* 0x002fc8000f8e00ff */
[----:B------:R1:W2:Y:S03]  /*181a0*/  SYNCS.PHASECHK.TRANS64.TRYWAIT P2, [R7+URZ+0x29830], R6 ;  /* 0x02983006070075a7 */ /* 0x0002a6000804017f */
[----:B--2---:R-:W-:Y:S05]  /*181b0*/  @!P2 NANOSLEEP.SYNCS 0x989680 ;  /* 0x009896800000a95d */ /* 0x004fea0003900000 */
[----:B------:R-:W2:Y:S02]  /*181c0*/  @!P2 SYNCS.PHASECHK.TRANS64 P2, [R7+URZ+0x29830], R6 ;  /* 0x029830060700a5a7 */ /* 0x000ea4000804007f */
[----:B--2---:R-:W-:Y:S05]  /*181d0*/  @!P2 BRA `(.L_x_2071) ;  /* 0xfffffffc00eca947 */ /* 0x004fea000383ffff */
[----:B------:R-:W-:Y:S05]  /*181e0*/  BRA `(.L_x_2068) ;  /* 0xffffff20002c7947 */ /* 0x000fea000383ffff */
.L_x_2075:
[----:B-1----:R-:W-:-:S04]  /*181f0*/  IMAD.U32 R7, RZ, RZ, UR6 ;  /* 0x00000006ff077e24 */ /* 0x002fc8000f8e00ff */
[----:B------:R1:W2:Y:S03]  /*18200*/  SYNCS.PHASECHK.TRANS64.TRYWAIT P2, [R7+URZ+0x29850], R6 ;  /* 0x02985006070075a7 */ /* 0x0002a6000804017f */
[----:B--2---:R-:W-:Y:S05]  /*18210*/  @!P2 NANOSLEEP.SYNCS 0x989680 ;  /* 0x009896800000a95d */ /* 0x004fea0003900000 */
[----:B------:R-:W2:Y:S02]  /*18220*/  @!P2 SYNCS.PHASECHK.TRANS64 P2, [R7+URZ+0x29850], R6 ;  /* 0x029850060700a5a7 */ /* 0x000ea4000804007f */
[----:B--2---:R-:W-:Y:S05]  /*18230*/  @!P2 BRA `(.L_x_2075) ;  /* 0xfffffffc00eca947 */ /* 0x004fea000383ffff */
[----:B------:R-:W-:Y:S05]  /*18240*/  BRA `(.L_x_2072) ;  /* 0xffffff2c00287947 */ /* 0x000fea000383ffff */
.L_x_2081:
[----:B-1----:R-:W-:-:S04]  /*18250*/  IMAD.U32 R5, RZ, RZ, UR5 ;  /* 0x00000005ff057e24 */ /* 0x002fc8000f8e00ff */
[----:B------:R1:W2:Y:S03]  /*18260*/  SYNCS.PHASECHK.TRANS64.TRYWAIT P0, [R5+URZ+0x29850], R0 ;  /* 0x02985000050075a7 */ /* 0x0002a6000800017f */
[----:B--2---:R-:W-:Y:S05]  /*18270*/  @!P0 NANOSLEEP.SYNCS 0x989680 ;  /* 0x009896800000895d */ /* 0x004fea0003900000 */
[----:B------:R-:W2:Y:S02]  /*18280*/  @!P0 SYNCS.PHASECHK.TRANS64 P0, [R5+URZ+0x29850], R0 ;  /* 0x02985000050085a7 */ /* 0x000ea4000800007f */
[----:B--2---:R-:W-:Y:S05]  /*18290*/  @!P0 BRA `(.L_x_2081) ;  /* 0xfffffffc00ec8947 */ /* 0x004fea000383ffff */
[----:B------:R-:W-:Y:S05]  /*182a0*/  BRA `(.L_x_2080) ;  /* 0xffffff5400807947 */ /* 0x000fea000383ffff */
.L_x_2131:
[----:B------:R-:W-:Y:S02]  /*182b0*/  IMAD.MOV.U32 R13, RZ, RZ, R0 ;  /* 0x000000ffff0d7224 */ /* 0x000fe400078e0000 */
[----:B------:R-:W-:Y:S02]  /*182c0*/  IMAD.MOV.U32 R12, RZ, RZ, RZ ;  /* 0x000000ffff0c7224 */ /* 0x000fe400078e00ff */
[----:B------:R-:W-:Y:S02]  /*182d0*/  IMAD.MOV.U32 R11, RZ, RZ, 0x1f ;  /* 0x0000001fff0b7424 */ /* 0x000fe400078e00ff */
[----:B------:R-:W-:-:S07]  /*182e0*/  IMAD.MOV.U32 R15, RZ, RZ, -0x1 ;  /* 0xffffffffff0f7424 */ /* 0x000fce00078e00ff */
[----:B0-2---:R-:W-:Y:S05]  /*182f0*/  WARPSYNC.COLLECTIVE R15, `(.L_x_2205) ;  /* 0x000000000f087348 */ /* 0x005fea0003c00000 */
[----:B------:R1:W3:Y:S02]  /*18300*/  SHFL.IDX P6, R14, R13, R12, R11 ;  /* 0x0000000c0d0e7389 */ /* 0x0002e400000c000b */
[----:B0123--:R-:W-:Y:S01]  /*18310*/  ENDCOLLECTIVE ;  /* 0x000000000000791b */ /* 0x00ffe20003800000 */
.L_x_2205:
[----:B------:R-:W-:Y:S05]  /*18320*/  BRA `(.L_x_2206) ;  /* 0xffffffbc00b07947 */ /* 0x000fea000383ffff */
.L_x_2133:
[----:B------:R-:W-:Y:S01]  /*18330*/  BSSY B0, `(.L_x_2207) ;  /* 0x0000006000007945 */ /* 0x000fe20003800000 */
[----:B------:R-:W-:-:S07]  /*18340*/  IMAD.MOV.U32 R15, RZ, RZ, -0x1 ;  /* 0xffffffffff0f7424 */ /* 0x000fce00078e00ff */
[----:B0-2---:R-:W-:Y:S05]  /*18350*/  WARPSYNC.COLLECTIVE R15, `(.L_x_2208) ;  /* 0x000000000f0c7348 */ /* 0x005fea0003c00000 */
[----:B------:R-:W-:Y:S02]  /*18360*/  ELECT P6, UR62, PT ;  /* 0x00000000003e782f */ /* 0x000fe400038c0000 */
[----:B------:R-:W-:Y:S01]  /*18370*/  MOV R14, UR62 ;  /* 0x0000003e000e7c02 */ /* 0x000fe20008000f00 */
[----:B0-2---:R-:W-:Y:S10]  /*18380*/  ENDCOLLECTIVE ;  /* 0x000000000000791b */ /* 0x005ff40003800000 */
.L_x_2208:
[----:B------:R-:W-:Y:S05]  /*18390*/  BSYNC B0 ;  /* 0x0000000000007941 */ /* 0x000fea0003800000 */
.L_x_2207:
[----:B------:R-:W-:Y:S05]  /*183a0*/  BRA `(.L_x_2209) ;  /* 0xffffffbc00b87947 */ /* 0x000fea000383ffff */
.L_x_2135:
[----:B-1----:R1:W2:Y:S02]  /*183b0*/  SYNCS.PHASECHK.TRANS64.TRYWAIT P0, [R2+URZ+0x29880], R3 ;  /* 0x02988003020075a7 */ /* 0x0022a4000800017f */
[----:B--2---:R-:W-:Y:S05]  /*183c0*/  @!P0 NANOSLEEP.SYNCS 0x989680 ;  /* 0x009896800000895d */ /* 0x004fea0003900000 */
[----:B------:R-:W2:Y:S02]  /*183d0*/  @!P0 SYNCS.PHASECHK.TRANS64 P0, [R2+URZ+0x29880], R3 ;  /* 0x02988003020085a7 */ /* 0x000ea4000800007f */
[----:B--2---:R-:W-:Y:S05]  /*183e0*/  @!P0 BRA `(.L_x_2135) ;  /* 0xfffffffc00f08947 */ /* 0x004fea000383ffff */
[----:B------:R-:W-:Y:S05]  /*183f0*/  BRA `(.L_x_2210) ;  /* 0xffffffc000187947 */ /* 0x000fea000383ffff */
.L_x_2137:
[----:B0-----:R0:W2:Y:S02]  /*18400*/  SYNCS.PHASECHK.TRANS64.TRYWAIT P0, [R2+URZ+0x29840], R3 ;  /* 0x02984003020075a7 */ /* 0x0010a4000800017f */
[----:B--2---:R-:W-:Y:S05]  /*18410*/  @!P0 NANOSLEEP.SYNCS 0x989680 ;  /* 0x009896800000895d */ /* 0x004fea0003900000 */
[----:B------:R-:W2:Y:S02]  /*18420*/  @!P0 SYNCS.PHASECHK.TRANS64 P0, [R2+URZ+0x29840], R3 ;  /* 0x02984003020085a7 */ /* 0x000ea4000800007f */
[----:B--2---:R-:W-:Y:S05]  /*18430*/  @!P0 BRA `(.L_x_2137) ;  /* 0xfffffffc00f08947 */ /* 0x004fea000383ffff */
[----:B------:R-:W-:Y:S05]  /*18440*/  BRA `(.L_x_2211) ;  /* 0xffffffc000687947 */ /* 0x000fea000383ffff */
.L_x_2141:
[----:B------:R-:W-:Y:S01]  /*18450*/  IMAD.MOV.U32 R13, RZ, RZ, R3 ;  /* 0x000000ffff0d7224 */ /* 0x000fe200078e0003 */
[----:B------:R-:W-:Y:S01]  /*18460*/  LOP3.LUT R7, R7, 0x7f, RZ, 0xc0, !PT ;  /* 0x0000007f07077812 */ /* 0x000fe200078ec0ff */
[----:B------:R-:W-:Y:S02]  /*18470*/  IMAD.MOV.U32 R12, RZ, RZ, RZ ;  /* 0x000000ffff0c7224 */ /* 0x000fe400078e00ff */
[----:B------:R-:W-:Y:S01]  /*18480*/  IMAD.MOV.U32 R11, RZ, RZ, 0x1c1f ;  /* 0x00001c1fff0b7424 */ /* 0x000fe200078e00ff */
[----:B------:R-:W-:Y:S01]  /*18490*/  SHF.R.U32.HI R2, RZ, 0x2, R7 ;  /* 0x00000002ff027819 */ /* 0x000fe20000011607 */
[----:B------:R-:W-:Y:S02]  /*184a0*/  IMAD.MOV.U32 R15, RZ, RZ, -0x1 ;  /* 0xffffffffff0f7424 */ /* 0x000fe400078e00ff */
[----:B------:R-:W-:Y:S02]  /*184b0*/  IMAD R0, R19, R5, RZ ;  /* 0x0000000513007224 */ /* 0x000fe400078e02ff */
[----:B------:R-:W-:-:S07]  /*184c0*/  IMAD R2, R10, 0x80, R2 ;  /* 0x000000800a027824 */ /* 0x000fce00078e0202 */
[----:B-----5:R-:W-:Y:S05]  /*184d0*/  WARPSYNC.COLLECTIVE R15, `(.L_x_2212) ;  /* 0x000000000f087348 */ /* 0x020fea0003c00000 */
[----:B------:R0:W1:Y:S02]  /*184e0*/  SHFL.IDX P6, R14, R13, R12, R11 ;  /* 0x0000000c0d0e7389 */ /* 0x00006400000c000b */
[----:B01---5:R-:W-:Y:S01]  /*184f0*/  ENDCOLLECTIVE ;  /* 0x000000000000791b */ /* 0x023fe20003800000 */
.L_x_2212:
[----:B------:R-:W-:Y:S01]  /*18500*/  ISETP.GE.AND P4, PT, R2, R0, PT ;  /* 0x000000000200720c */ /* 0x000fe20003f86270 */
[----:B------:R-:W-:Y:S02]  /*18510*/  IMAD.MOV.U32 R13, RZ, RZ, R4 ;  /* 0x000000ffff0d7224 */ /* 0x000fe400078e0004 */
[----:B------:R-:W-:-:S10]  /*18520*/  IMAD.MOV.U32 R6, RZ, RZ, R14 ;  /* 0x000000ffff067224 */ /* 0x000fd400078e000e */
[----:B------:R-:W-:Y:S05]  /*18530*/  WARPSYNC.COLLECTIVE R15, `(.L_x_2213) ;  /* 0x000000000f087348 */ /* 0x000fea0003c00000 */
[----:B------:R0:W1:Y:S02]  /*18540*/  SHFL.IDX P6, R14, R13, R12, R11 ;  /* 0x0000000c0d0e7389 */ /* 0x00006400000c000b */
[----:B01----:R-:W-:Y:S01]  /*18550*/  ENDCOLLECTIVE ;  /* 0x000000000000791b */ /* 0x003fe20003800000 */
.L_x_2213:
[----:B------:R-:W-:Y:S02]  /*18560*/  IMAD.MOV.U32 R13, RZ, RZ, R3 ;  /* 0x000000ffff0d7224 */ /* 0x000fe400078e0003 */
[----:B------:R-:W-:Y:S02]  /*18570*/  IMAD.MOV.U32 R12, RZ, RZ, 0x1 ;  /* 0x00000001ff0c7424 */ /* 0x000fe400078e00ff */
[----:B------:R-:W-:-:S07]  /*18580*/  IMAD.MOV.U32 R5, RZ, RZ, R14 ;  /* 0x000000ffff057224 */ /* 0x000fce00078e000e */
[----:B------:R-:W-:Y:S05]  /*18590*/  WARPSYNC.COLLECTIVE R15, `(.L_x_2214) ;  /* 0x000000000f087348 */ /* 0x000fea0003c00000 */
[----:B------:R0:W1:Y:S02]  /*185a0*/  SHFL.IDX P6, R14, R13, R12, R11 ;  /* 0x0000000c0d0e7389 */ /* 0x00006400000c000b */
[----:B01----:R-:W-:Y:S01]  /*185b0*/  ENDCOLLECTIVE ;  /* 0x000000000000791b */ /* 0x003fe20003800000 */
.L_x_2214:
[----:B------:R-:W-:-:S05]  /*185c0*/  @!P4 IADD3 R5, P3, R9, R5, RZ ;  /* 0x000000050905c210 */ /* 0x000fca0007f7e0ff */
[----:B------:R-:W-:-:S04]  /*185d0*/  @!P4 IMAD.X R6, RZ, RZ, R6, P3 ;  /* 0x000000ffff06c224 */ /* 0x000fc800018e0606 */
[----:B------:R-:W-:Y:S02]  /*185e0*/  @!P4 IMAD.MOV.U32 R7, RZ, RZ, R6 ;  /* 0x000000ffff07c224 */ /* 0x000fe400078e0006 */
[----:B------:R-:W-:Y:S02]  /*185f0*/  @!P4 IMAD.MOV.U32 R6, RZ, RZ, R5 ;  /* 0x000000ffff06c224 */ /* 0x000fe400078e0005 */
[----:B------:R-:W-:Y:S02]  /*18600*/  VIADD R5, R2, 0x20 ;  /* 0x0000002002057836 */ /* 0x000fe40000000000 */
[----:B------:R-:W-:Y:S01]  /*18610*/  IMAD.MOV.U32 R13, RZ, RZ, R4 ;  /* 0x000000ffff0d7224 */ /* 0x000fe200078e0004 */
[----:B------:R-:W-:Y:S01]  /*18620*/  @!PT LDS RZ, [RZ] ;  /* 0x00000000fffff984 */ /* 0x000fe20000000800 */
[----:B------:R-:W-:Y:S01]  /*18630*/  @!PT LDS RZ, [RZ] ;  /* 0x00000000fffff984 */ /* 0x000fe20000000800 */
[----:B------:R-:W-:Y:S01]  /*18640*/  @!PT LDS RZ, [RZ] ;  /* 0x00000000fffff984 */ /* 0x000fe20000000800 */
[----:B------:R0:W-:Y:S02]  /*18650*/  @!P4 LDGSTS.E.BYPASS.LTC128B.128 [R8+0x14400], desc[UR54][R6.64], !P0 ;  /* 0x144000000608cfae */ /* 0x0001e4000c101d76 */
[----:B------:R-:W-:Y:S02]  /*18660*/  ISETP.GE.AND P3, PT, R5, R0, PT ;  /* 0x000000000500720c */ /* 0x000fe40003f66270 */
[----:B------:R0:W-:Y:S01]  /*18670*/  @!P4 LDGSTS.E.BYPASS.LTC128B.128 [R8+0x16400], desc[UR54][R6.64+0x40], !P1 ;  /* 0x164000400608cfae */ /* 0x0001e2000c901d76 */
[----:B------:R-:W-:-:S10]  /*18680*/  IMAD.MOV.U32 R5, RZ, RZ, R14 ;  /* 0x000000ffff057224 */ /* 0x000fd400078e000e */
[----:B0-----:R-:W-:Y:S05]  /*18690*/  WARPSYNC.COLLECTIVE R15, `(.L_x_2215) ;  /* 0x000000000f087348 */ /* 0x001fea0003c00000 */
[----:B------:R1:W2:Y:S02]  /*186a0*/  SHFL.IDX P6, R14, R13, R12, R11 ;  /* 0x0000000c0d0e7389 */ /* 0x0002a400000c000b */
[----:B012---:R-:W-:Y:S01]  /*186b0*/  ENDCOLLECTIVE ;  /* 0x000000000000791b */ /* 0x007fe20003800000 */
.L_x_2215:
[----:B------:R-:W-:Y:S01]  /*186c0*/  @!PT LDS RZ, [RZ] ;  /* 0x00000000fffff984 */ /* 0x000fe20000000800 */
[----:B------:R-:W-:Y:S01]  /*186d0*/  @!PT LDS RZ, [RZ] ;  /* 0x00000000fffff984 */ /* 0x000fe20000000800 */
[----:B------:R-:W-:Y:S01]  /*186e0*/  @!PT LDS RZ, [RZ] ;  /* 0x00000000fffff984 */ /* 0x000fe20000000800 */
[----:B------:R0:W-:Y:S01]  /*186f0*/  @!P4 LDGSTS.E.BYPASS.LTC128B.128 [R8+0x18400], desc[UR54][R6.64+0x80], !P2 ;  /* 0x184000800608cfae */ /* 0x0001e2000d101d76 */
[----:B------:R-:W-:Y:S02]  /*18700*/  IMAD.MOV.U32 R13, RZ, RZ, R3 ;  /* 0x000000ffff0d7224 */ /* 0x000fe400078e0003 */
[----:B------:R-:W-:Y:S02]  /*18710*/  IMAD.MOV.U32 R12, RZ, RZ, 0x2 ;  /* 0x00000002ff0c7424 */ /* 0x000fe400078e00ff */
[----:B0-----:R-:W-:-:S07]  /*18720*/  IMAD.MOV.U32 R6, RZ, RZ, R14 ;  /* 0x000000ffff067224 */ /* 0x001fce00078e000e */
[----:B------:R-:W-:Y:S05]  /*18730*/  WARPSYNC.COLLECTIVE R15, `(.L_x_2216) ;  /* 0x000000000f087348 */ /* 0x000fea0003c00000 */
[----:B------:R0:W1:Y:S02]  /*18740*/  SHFL.IDX P6, R14, R13, R12, R11 ;  /* 0x0000000c0d0e7389 */ /* 0x00006400000c000b */
[----:B01----:R-:W-:Y:S01]  /*18750*/  ENDCOLLECTIVE ;  /* 0x000000000000791b */ /* 0x003fe20003800000 */
.L_x_2216:
        /* <DEDUP_REMOVED lines=16> */
.L_x_2217:
[----:B------:R-:W-:Y:S02]  /*18860*/  IMAD.MOV.U32 R13, RZ, RZ, R3 ;  /* 0x000000ffff0d7224 */ /* 0x000fe400078e0003 */
[----:B------:R-:W-:Y:S02]  /*18870*/  IMAD.MOV.U32 R12, RZ, RZ, 0x3 ;  /* 0x00000003ff0c7424 */ /* 0x000fe400078e00ff */
[----:B------:R-:W-:-:S07]  /*18880*/  IMAD.MOV.U32 R6, RZ, RZ, R14 ;  /* 0x000000ffff067224 */ /* 0x000fce00078e000e */
[----:B------:R-:W-:Y:S05]  /*18890*/  WARPSYNC.COLLECTIVE R15, `(.L_x_2218) ;  /* 0x000000000f087348 */ /* 0x000fea0003c00000 */
[----:B------:R0:W1:Y:S02]  /*188a0*/  SHFL.IDX P6, R14, R13, R12, R11 ;  /* 0x0000000c0d0e7389 */ /* 0x00006400000c000b */
[----:B01----:R-:W-:Y:S01]  /*188b0*/  ENDCOLLECTIVE ;  /* 0x000000000000791b */ /* 0x003fe20003800000 */
.L_x_2218:
        /* <DEDUP_REMOVED lines=14> */
.L_x_2219:
[----:B------:R-:W-:Y:S01]  /*189a0*/  IMAD.MOV.U32 R4, RZ, RZ, R14 ;  /* 0x000000ffff047224 */ /* 0x000fe200078e000e */
[----:B------:R-:W-:Y:S06]  /*189b0*/  BRA `(.L_x_2220) ;  /* 0xffffffc400ac7947 */ /* 0x000fec000383ffff */
.L_x_2146:
[----:B-1----:R1:W2:Y:S02]  /*189c0*/  SYNCS.PHASECHK.TRANS64.TRYWAIT P0, [R17+URZ+0x29820], R0 ;  /* 0x02982000110075a7 */ /* 0x0022a4000800017f */
[----:B--2---:R-:W-:Y:S05]  /*189d0*/  @!P0 NANOSLEEP.SYNCS 0x989680 ;  /* 0x009896800000895d */ /* 0x004fea0003900000 */
[----:B------:R-:W2:Y:S02]  /*189e0*/  @!P0 SYNCS.PHASECHK.TRANS64 P0, [R17+URZ+0x29820], R0 ;  /* 0x02982000110085a7 */ /* 0x000ea4000800007f */
[----:B--2---:R-:W-:Y:S05]  /*189f0*/  @!P0 BRA `(.L_x_2146) ;  /* 0xfffffffc00f08947 */ /* 0x004fea000383ffff */
[----:B------:R-:W-:Y:S05]  /*18a00*/  BRA `(.L_x_2221) ;  /* 0xffffffc8001c7947 */ /* 0x000fea000383ffff */
.L_x_2152:
[----:B0-----:R0:W3:Y:S02]  /*18a10*/  SYNCS.PHASECHK.TRANS64.TRYWAIT P0, [R5+URZ+0x29880], R4 ;  /* 0x02988004050075a7 */ /* 0x0010e4000800017f */
[----:B---3--:R-:W-:Y:S05]  /*18a20*/  @!P0 NANOSLEEP.SYNCS 0x989680 ;  /* 0x009896800000895d */ /* 0x008fea0003900000 */
[----:B------:R-:W3:Y:S02]  /*18a30*/  @!P0 SYNCS.PHASECHK.TRANS64 P0, [R5+URZ+0x29880], R4 ;  /* 0x02988004050085a7 */ /* 0x000ee4000800007f */
[----:B---3--:R-:W-:Y:S05]  /*18a40*/  @!P0 BRA `(.L_x_2152) ;  /* 0xfffffffc00f08947 */ /* 0x008fea000383ffff */
[----:B------:R-:W-:Y:S05]  /*18a50*/  BRA `(.L_x_2222) ;  /* 0xffffffc800d47947 */ /* 0x000fea000383ffff */
.L_x_2157:
[----:B---3--:R3:W4:Y:S02]  /*18a60*/  SYNCS.PHASECHK.TRANS64.TRYWAIT P0, [R5+URZ+0x29840], R4 ;  /* 0x02984004050075a7 */ /* 0x008724000800017f */
[----:B----4-:R-:W-:Y:S05]  /*18a70*/  @!P0 NANOSLEEP.SYNCS 0x989680 ;  /* 0x009896800000895d */ /* 0x010fea0003900000 */
[----:B------:R-:W4:Y:S02]  /*18a80*/  @!P0 SYNCS.PHASECHK.TRANS64 P0, [R5+URZ+0x29840], R4 ;  /* 0x02984004050085a7 */ /* 0x000f24000800007f */
[----:B----4-:R-:W-:Y:S05]  /*18a90*/  @!P0 BRA `(.L_x_2157) ;  /* 0xfffffffc00f08947 */ /* 0x010fea000383ffff */
[----:B------:R-:W-:Y:S05]  /*18aa0*/  BRA `(.L_x_2223) ;  /* 0xffffffcc00507947 */ /* 0x000fea000383ffff */
.L_x_2165:
[----:B---3--:R3:W4:Y:S02]  /*18ab0*/  SYNCS.PHASECHK.TRANS64.TRYWAIT P0, [R19+URZ+0x29870], R4 ;  /* 0x02987004130075a7 */ /* 0x008724000800017f */
[----:B----4-:R-:W-:Y:S05]  /*18ac0*/  @!P0 NANOSLEEP.SYNCS 0x989680 ;  /* 0x009896800000895d */ /* 0x010fea0003900000 */
[----:B------:R-:W4:Y:S02]  /*18ad0*/  @!P0 SYNCS.PHASECHK.TRANS64 P0, [R19+URZ+0x29870], R4 ;  /* 0x02987004130085a7 */ /* 0x000f24000800007f */
[----:B----4-:R-:W-:Y:S05]  /*18ae0*/  @!P0 BRA `(.L_x_2165) ;  /* 0xfffffffc00f08947 */ /* 0x010fea000383ffff */
[----:B------:R-:W-:Y:S05]  /*18af0*/  BRA `(.L_x_2224) ;  /* 0xffffffd000687947 */ /* 0x000fea000383ffff */
.L_x_2167:
[----:B----4-:R4:W0:Y:S02]  /*18b00*/  SYNCS.PHASECHK.TRANS64.TRYWAIT P0, [R19+URZ+0x29860], R0 ;  /* 0x02986000130075a7 */ /* 0x010824000800017f */
[----:B0-----:R-:W-:Y:S05]  /*18b10*/  @!P0 NANOSLEEP.SYNCS 0x989680 ;  /* 0x009896800000895d */ /* 0x001fea0003900000 */
[----:B------:R-:W0:Y:S02]  /*18b20*/  @!P0 SYNCS.PHASECHK.TRANS64 P0, [R19+URZ+0x29860], R0 ;  /* 0x02986000130085a7 */ /* 0x000e24000800007f */
[----:B0-----:R-:W-:Y:S05]  /*18b30*/  @!P0 BRA `(.L_x_2167) ;  /* 0xfffffffc00f08947 */ /* 0x001fea000383ffff */
[----:B------:R-:W-:Y:S05]  /*18b40*/  BRA `(.L_x_2225) ;  /* 0xffffffd000707947 */ /* 0x000fea000383ffff */
.L_x_2174:
[----:B0-----:R0:W1:Y:S02]  /*18b50*/  SYNCS.PHASECHK.TRANS64.TRYWAIT P1, [R16+URZ+0x29870], R3 ;  /* 0x02987003100075a7 */ /* 0x001064000802017f */
[----:B-1----:R-:W-:Y:S05]  /*18b60*/  @!P1 NANOSLEEP.SYNCS 0x989680 ;  /* 0x009896800000995d */ /* 0x002fea0003900000 */
[----:B------:R-:W1:Y:S02]  /*18b70*/  @!P1 SYNCS.PHASECHK.TRANS64 P1, [R16+URZ+0x29870], R3 ;  /* 0x02987003100095a7 */ /* 0x000e64000802007f */
[----:B-1----:R-:W-:Y:S05]  /*18b80*/  @!P1 BRA `(.L_x_2174) ;  /* 0xfffffffc00f09947 */ /* 0x002fea000383ffff */
[----:B------:R-:W-:Y:S05]  /*18b90*/  BRA `(.L_x_2226) ;  /* 0xffffffd800547947 */ /* 0x000fea000383ffff */
.L_x_2176:
[----:B0-----:R0:W1:Y:S02]  /*18ba0*/  SYNCS.PHASECHK.TRANS64.TRYWAIT P1, [R16+URZ+0x29860], R3 ;  /* 0x02986003100075a7 */ /* 0x001064000802017f */
[----:B-1----:R-:W-:Y:S05]  /*18bb0*/  @!P1 NANOSLEEP.SYNCS 0x989680 ;  /* 0x009896800000995d */ /* 0x002fea0003900000 */
[----:B------:R-:W1:Y:S02]  /*18bc0*/  @!P1 SYNCS.PHASECHK.TRANS64 P1, [R16+URZ+0x29860], R3 ;  /* 0x02986003100095a7 */ /* 0x000e64000802007f */
[----:B-1----:R-:W-:Y:S05]  /*18bd0*/  @!P1 BRA `(.L_x_2176) ;  /* 0xfffffffc00f09947 */ /* 0x002fea000383ffff */
[----:B------:R-:W-:Y:S05]  /*18be0*/  BRA `(.L_x_2227) ;  /* 0xffffffd8005c7947 */ /* 0x000fea000383ffff */
.L_x_2189:
[----:B0-----:R0:W1:Y:S02]  /*18bf0*/  SYNCS.PHASECHK.TRANS64.TRYWAIT P0, [R3+URZ+0x29820], R0 ;  /* 0x02982000030075a7 */ /* 0x001064000800017f */
[----:B-1----:R-:W-:Y:S05]  /*18c00*/  @!P0 NANOSLEEP.SYNCS 0x989680 ;  /* 0x009896800000895d */ /* 0x002fea0003900000 */
[----:B------:R-:W1:Y:S02]  /*18c10*/  @!P0 SYNCS.PHASECHK.TRANS64 P0, [R3+URZ+0x29820], R0 ;  /* 0x02982000030085a7 */ /* 0x000e64000800007f */
[----:B-1----:R-:W-:Y:S05]  /*18c20*/  @!P0 BRA `(.L_x_2189) ;  /* 0xfffffffc00f08947 */ /* 0x002fea000383ffff */
[----:B------:R-:W-:Y:S05]  /*18c30*/  BRA `(.L_x_2228) ;  /* 0xfffffff000207947 */ /* 0x000fea000383ffff */
.L_x_2190:
        /* <DEDUP_REMOVED lines=11> */
.L_x_2230:
[----:B------:R-:W-:Y:S05]  /*18cf0*/  BSYNC B0 ;  /* 0x0000000000007941 */ /* 0x000fea0003800000 */
.L_x_2229:
[----:B------:R-:W-:Y:S05]  /*18d00*/  BRA `(.L_x_2231) ;  /* 0xfffffff000087947 */ /* 0x000fea000383ffff */
.L_x_2193:
[----:B------:R-:W-:Y:S01]  /*18d10*/  BSSY B1, `(.L_x_2232) ;  /* 0x0000006000017945 */ /* 0x000fe20003800000 */
[----:B------:R-:W-:-:S07]  /*18d20*/  IMAD.MOV.U32 R15, RZ, RZ, -0x1 ;  /* 0xffffffffff0f7424 */ /* 0x000fce00078e00ff */
[----:B0-----:R-:W-:Y:S05]  /*18d30*/  WARPSYNC.COLLECTIVE R15, `(.L_x_2233) ;  /* 0x000000000f0c7348 */ /* 0x001fea0003c00000 */
[----:B------:R-:W-:Y:S02]  /*18d40*/  ELECT P6, UR62, PT ;  /* 0x00000000003e782f */ /* 0x000fe400038c0000 */
[----:B------:R-:W-:Y:S01]  /*18d50*/  MOV R14, UR62 ;  /* 0x0000003e000e7c02 */ /* 0x000fe20008000f00 */
[----:B0-----:R-:W-:Y:S10]  /*18d60*/  ENDCOLLECTIVE ;  /* 0x000000000000791b */ /* 0x001ff40003800000 */
.L_x_2233:
[----:B------:R-:W-:Y:S05]  /*18d70*/  BSYNC B1 ;  /* 0x0000000000017941 */ /* 0x000fea0003800000 */
.L_x_2232:
[----:B------:R-:W-:Y:S05]  /*18d80*/  BRA `(.L_x_2234) ;  /* 0xfffffff000007947 */ /* 0x000fea000383ffff */
.L_x_2195:
[----:B0-----:R0:W1:Y:S02]  /*18d90*/  SYNCS.PHASECHK.TRANS64.TRYWAIT P1, [R7+URZ], R4 ;  /* 0x00000004070075a7 */ /* 0x001064000802017f */
[----:B-1----:R-:W-:Y:S05]  /*18da0*/  @!P1 NANOSLEEP.SYNCS 0x989680 ;  /* 0x009896800000995d */ /* 0x002fea0003900000 */
[----:B------:R-:W1:Y:S02]  /*18db0*/  @!P1 SYNCS.PHASECHK.TRANS64 P1, [R7+URZ], R4 ;  /* 0x00000004070095a7 */ /* 0x000e64000802007f */
[----:B-1----:R-:W-:Y:S05]  /*18dc0*/  @!P1 BRA `(.L_x_2195) ;  /* 0xfffffffc00f09947 */ /* 0x002fea000383ffff */
[----:B------:R-:W-:Y:S05]  /*18dd0*/  BRA `(.L_x_2235) ;  /* 0xfffffff000387947 */ /* 0x000fea000383ffff */
.L_x_2196:
[----:B-1----:R1:W2:Y:S02]  /*18de0*/  SYNCS.PHASECHK.TRANS64.TRYWAIT P1, [R5+URZ], R0 ;  /* 0x00000000050075a7 */ /* 0x0022a4000802017f */
[----:B--2---:R-:W-:Y:S05]  /*18df0*/  @!P1 NANOSLEEP.SYNCS 0x989680 ;  /* 0x009896800000995d */ /* 0x004fea0003900000 */
[----:B------:R-:W2:Y:S02]  /*18e00*/  @!P1 SYNCS.PHASECHK.TRANS64 P1, [R5+URZ], R0 ;  /* 0x00000000050095a7 */ /* 0x000ea4000802007f */
[----:B--2---:R-:W-:Y:S05]  /*18e10*/  @!P1 BRA `(.L_x_2196) ;  /* 0xfffffffc00f09947 */ /* 0x004fea000383ffff */
[----:B------:R-:W-:Y:S05]  /*18e20*/  BRA `(.L_x_2236) ;  /* 0xfffffff0002c7947 */ /* 0x000fea000383ffff */
.L_x_2198:
[----:B-1----:R1:W2:Y:S02]  /*18e30*/  SYNCS.PHASECHK.TRANS64.TRYWAIT P1, [R5+URZ+0x29860], R4 ;  /* 0x02986004050075a7 */ /* 0x0022a4000802017f */
[----:B--2---:R-:W-:Y:S05]  /*18e40*/  @!P1 NANOSLEEP.SYNCS 0x989680 ;  /* 0x009896800000995d */ /* 0x004fea0003900000 */
[----:B------:R-:W2:Y:S02]  /*18e50*/  @!P1 SYNCS.PHASECHK.TRANS64 P1, [R5+URZ+0x29860], R4 ;  /* 0x02986004050095a7 */ /* 0x000ea4000802007f */
[----:B--2---:R-:W-:Y:S05]  /*18e60*/  @!P1 BRA `(.L_x_2198) ;  /* 0xfffffffc00f09947 */ /* 0x004fea000383ffff */
[----:B------:R-:W-:Y:S05]  /*18e70*/  BRA `(.L_x_2237) ;  /* 0xfffffff0002c7947 */ /* 0x000fea000383ffff */
.L_x_2200:
[----:B--2---:R2:W3:Y:S02]  /*18e80*/  SYNCS.PHASECHK.TRANS64.TRYWAIT P1, [R3+URZ+0x29860], R0 ;  /* 0x02986000030075a7 */ /* 0x0044e4000802017f */
[----:B---3--:R-:W-:Y:S05]  /*18e90*/  @!P1 NANOSLEEP.SYNCS 0x989680 ;  /* 0x009896800000995d */ /* 0x008fea0003900000 */
[----:B------:R-:W3:Y:S02]  /*18ea0*/  @!P1 SYNCS.PHASECHK.TRANS64 P1, [R3+URZ+0x29860], R0 ;  /* 0x02986000030095a7 */ /* 0x000ee4000802007f */
[----:B---3--:R-:W-:Y:S05]  /*18eb0*/  @!P1 BRA `(.L_x_2200) ;  /* 0xfffffffc00f09947 */ /* 0x008fea000383ffff */
[----:B------:R-:W-:Y:S05]  /*18ec0*/  BRA `(.L_x_2238) ;  /* 0xfffffff0002c7947 */ /* 0x000fea000383ffff */
.L_x_2202:
[----:B---3--:R3:W4:Y:S02]  /*18ed0*/  SYNCS.PHASECHK.TRANS64.TRYWAIT P0, [R5+URZ+0x29880], R4 ;  /* 0x02988004050075a7 */ /* 0x008724000800017f */
[----:B----4-:R-:W-:Y:S05]  /*18ee0*/  @!P0 NANOSLEEP.SYNCS 0x989680 ;  /* 0x009896800000895d */ /* 0x010fea0003900000 */
[----:B------:R-:W4:Y:S02]  /*18ef0*/  @!P0 SYNCS.PHASECHK.TRANS64 P0, [R5+URZ+0x29880], R4 ;  /* 0x02988004050085a7 */ /* 0x000f24000800007f */
[----:B----4-:R-:W-:Y:S05]  /*18f00*/  @!P0 BRA `(.L_x_2202) ;  /* 0xfffffffc00f08947 */ /* 0x010fea000383ffff */
[----:B------:R-:W-:Y:S05]  /*18f10*/  BRA `(.L_x_2203) ;  /* 0xfffffff000287947 */ /* 0x000fea000383ffff */
.L_x_2239:
        /* <DEDUP_REMOVED lines=14> */
.L_x_2807:


//--------------------- .text._ZN7cutlass13device_kernelIN5flash11enable_sm90INS1_16FlashAttnFwdSm90INS1_25CollectiveMainloopFwdSm90ILi2EN4cute5tupleIJNS5_1CILi1EEES8_S8_EEENS6_IJNS7_ILi128EEENS7_ILi160EEENS7_ILi192EEEEEELi128ENS_12float_e4m3_tEfNS_4arch4Sm90ELb1ELb0ELb1ELb1ELb0ELb1ELb0ELb1ELb1ELb1ELb1ELb0EEENS1_21CollectiveEpilogueFwdINS6_IJSA_SA_SB_EEES9_NS_10bfloat16_tESG_Li256ELb1ELb1ELb1ELb1EEENS1_36VarlenDynamicPersistentTileSchedulerILi128ELi160ELi256ELi128ELb1ELb1ELb1ELb1ELb1ELb1EEEEEEEEEvNT_6ParamsE --------------------------
	.section	.text._ZN7cutlass13device_kernelIN5flash11enable_sm90INS1_16FlashAttnFwdSm90INS1_25CollectiveMainloopFwdSm90ILi2EN4cute5tupleIJNS5_1CILi1EEES8_S8_EEENS6_IJNS7_ILi128EEENS7_ILi160EEENS7_ILi192EEEEEELi128ENS_12float_e4m3_tEfNS_4arch4Sm90ELb1ELb0ELb1ELb1ELb0ELb1ELb0ELb1ELb1ELb1ELb1ELb0EEENS1_21CollectiveEpilogueFwdINS6_IJSA_SA_SB_EEES9_NS_10bfloat16_tESG_Li256ELb1ELb1ELb1ELb1EEENS1_36VarlenDynamicPersistentTileSchedulerILi128ELi160ELi256ELi128ELb1ELb1ELb1ELb1ELb1ELb1EEEEEEEEEvNT_6ParamsE,"ax",@progbits
	.align	128
.text._ZN7cutlass13device_kernelIN5flash11enable_sm90INS1_16FlashAttnFwdSm90INS1_25CollectiveMainloopFwdSm90ILi2EN4cute5tupleIJNS5_1CILi1EEES8_S8_EEENS6_IJNS7_ILi128EEENS7_ILi160EEENS7_ILi192EEEEEELi128ENS_12float_e4m3_tEfNS_4arch4Sm90ELb1ELb0ELb1ELb1ELb0ELb1ELb0ELb1ELb1ELb1ELb1ELb0EEENS1_21CollectiveEpilogueFwdINS6_IJSA_SA_SB_EEES9_NS_10bfloat16_tESG_Li256ELb1ELb1ELb1ELb1EEENS1_36VarlenDynamicPersistentTileSchedulerILi128ELi160ELi256ELi128ELb1ELb1ELb1ELb1ELb1ELb1EEEEEEEEEvNT_6ParamsE:
        .type           _ZN7cutlass13device_kernelIN5flash11enable_sm90INS1_16FlashAttnFwdSm90INS1_25CollectiveMainloopFwdSm90ILi2EN4cute5tupleIJNS5_1CILi1EEES8_S8_EEENS6_IJNS7_ILi128EEENS7_ILi160EEENS7_ILi192EEEEEELi128ENS_12float_e4m3_tEfNS_4arch4Sm90ELb1ELb0ELb1ELb1ELb0ELb1ELb0ELb1ELb1ELb1ELb1ELb0EEENS1_21CollectiveEpilogueFwdINS6_IJSA_SA_SB_EEES9_NS_10bfloat16_tESG_Li256ELb1ELb1ELb1ELb1EEENS1_36VarlenDynamicPersistentTileSchedulerILi128ELi160ELi256ELi128ELb1ELb1ELb1ELb1ELb1ELb1EEEEEEEEEvNT_6ParamsE,@function
        .size           _ZN7cutlass13device_kernelIN5flash11enable_sm90INS1_16FlashAttnFwdSm90INS1_25CollectiveMainloopFwdSm90ILi2EN4cute5tupleIJNS5_1CILi1EEES8_S8_EEENS6_IJNS7_ILi128EEENS7_ILi160EEENS7_ILi192EEEEEELi128ENS_12float_e4m3_tEfNS_4arch4Sm90ELb1ELb0ELb1ELb1ELb0ELb1ELb0ELb1ELb1ELb1ELb1ELb0EEENS1_21CollectiveEpilogueFwdINS6_IJSA_SA_SB_EEES9_NS_10bfloat16_tESG_Li256ELb1ELb1ELb1ELb1EEENS1_36VarlenDynamicPersistentTileSchedulerILi128ELi160ELi256ELi128ELb1ELb1ELb1ELb1ELb1ELb1EEEEEEEEEvNT_6ParamsE,(.L_x_2808 - _ZN7cutlass13device_kernelIN5flash11enable_sm90INS1_16FlashAttnFwdSm90INS1_25CollectiveMainloopFwdSm90ILi2EN4cute5tupleIJNS5_1CILi1EEES8_S8_EEENS6_IJNS7_ILi128EEENS7_ILi160EEENS7_ILi192EEEEEELi128ENS_12float_e4m3_tEfNS_4arch4Sm90ELb1ELb0ELb1ELb1ELb0ELb1ELb0ELb1ELb1ELb1ELb1ELb0EEENS1_21CollectiveEpilogueFwdINS6_IJSA_SA_SB_EEES9_NS_10bfloat16_tESG_Li256ELb1ELb1ELb1ELb1EEENS1_36VarlenDynamicPersistentTileSchedulerILi128ELi160ELi256ELi128ELb1ELb1ELb1ELb1ELb1ELb1EEEEEEEEEvNT_6ParamsE)
        .other          _ZN7cutlass13device_kernelIN5flash11enable_sm90INS1_16FlashAttnFwdSm90INS1_25CollectiveMainloopFwdSm90ILi2EN4cute5tupleIJNS5_1CILi1EEES8_S8_EEENS6_IJNS7_ILi128EEENS7_ILi160EEENS7_ILi192EEEEEELi128ENS_12float_e4m3_tEfNS_4arch4Sm90ELb1ELb0ELb1ELb1ELb0ELb1ELb0ELb1ELb1ELb1ELb1ELb0EEENS1_21CollectiveEpilogueFwdINS6_IJSA_SA_SB_EEES9_NS_10bfloat16_tESG_Li256ELb1ELb1ELb1ELb1EEENS1_36VarlenDynamicPersistentTileSchedulerILi128ELi160ELi256ELi128ELb1ELb1ELb1ELb1ELb1ELb1EEEEEEEEEvNT_6ParamsE,@"STO_CUDA_ENTRY STV_DEFAULT"
_ZN7cutlass13device_kernelIN5flash11enable_sm90INS1_16FlashAttnFwdSm90INS1_25CollectiveMainloopFwdSm90ILi2EN4cute5tupleIJNS5_1CILi1EEES8_S8_EEENS6_IJNS7_ILi128EEENS7_ILi160EEENS7_ILi192EEEEEELi128ENS_12float_e4m3_tEfNS_4arch4Sm90ELb1ELb0ELb1ELb1ELb0ELb1ELb0ELb1ELb1ELb1ELb1ELb0EEENS1_21CollectiveEpilogueFwdINS6_IJSA_SA_SB_EEES9_NS_10bfloat16_tESG_Li256ELb1ELb1ELb1ELb1EEENS1_36VarlenDynamicPersistentTileSchedulerILi128ELi160ELi256ELi128ELb1ELb1ELb1ELb1ELb1ELb1EEEEEEEEEvNT_6ParamsE:
        /* <DEDUP_REMOVED lines=24> */
.L_x_2241:
[----:B------:R-:W-:Y:S05]  /*0180*/  BSYNC B0 ;  /* 0x0000000000007941 */ /* 0x000fea0003800000 */
.L_x_2240:
        /* <DEDUP_REMOVED lines=41> */
.L_x_2242:
        /* <DEDUP_REMOVED lines=22> */
.L_x_2243:
        /* <DEDUP_REMOVED lines=18> */
.L_x_2244:
        /* <DEDUP_REMOVED lines=22> */
.L_x_2245:
        /* <DEDUP_REMOVED lines=22> */
.L_x_2246:
        /* <DEDUP_REMOVED lines=8> */
.L_x_2249:
        /* <DEDUP_REMOVED lines=24> */
[----:B------:R-:W-:Y:S02]  /*0b60*/  R2UR UR52, R16 ;  /* 0x00000000103472ca */ /* 0x000fe400000e0000 */
[----:B------:R-:W-:Y:S01]  /*0b70*/  CS2R R190, SRZ ;  /* 0x0000000000be7805 */ /* 0x000fe2000001ff00 */
[----:B------:R-:W-:Y:S01]  /*0b80*/  IMAD.MOV.U32 R189, RZ, RZ, RZ ;  /* 0x000000ffffbd7224 */ /* 0x000fe200078e00ff */
[----:B------:R-:W-:Y:S01]  /*0b90*/  ULOP3.LUT UR53, UR36, 0x1, URZ, 0xfc, !UPT ;  /* 0x0000000124357892 */ /* 0x000fe2000f8efc3f */
[----:B------:R-:W-:-:S08]  /*0ba0*/  UMOV UR43, URZ ;  /* 0x0000003f002b7c82 */ /* 0x000fd00008000000 */
[----:B------:R-:W-:Y:S01]  /*0bb0*/  UIADD3 UR52, UR52, 0x14400, URZ ;  /* 0x0001440034347890 */ /* 0x000fe2000fffe03f */
[----:B0-----:R-:W-:-:S05]  /*0bc0*/  VIADD R0, R0, 0xffffff80 ;  /* 0xffffff8000007836 */ /* 0x001fca0000000000 */
[----:B------:R-:W-:Y:S02]  /*0bd0*/  SHF.R.S32.HI R3, RZ, 0x1f, R0 ;  /* 0x0000001fff037819 */ /* 0x000fe40000011400 */
[-C--:B------:R-:W-:Y:S02]  /*0be0*/  LEA.HI R7, R0, R0.reuse, RZ, 0x1 ;  /* 0x0000000000077211 */ /* 0x080fe400078f08ff */
[CC--:B------:R-:W-:Y:S02]  /*0bf0*/  LEA.HI R5, R3.reuse, R0.reuse, RZ, 0x5 ;  /* 0x0000000003057211 */ /* 0x0c0fe400078f28ff */
[CC--:B------:R-:W-:Y:S02]  /*0c00*/  LEA.HI R4, R3.reuse, R0.reuse, RZ, 0x4 ;  /* 0x0000000003047211 */ /* 0x0c0fe400078f20ff */
[----:B------:R-:W-:Y:S01]  /*0c10*/  LEA.HI R2, R3, R0, RZ, 0x7 ;  /* 0x0000000003027211 */ /* 0x000fe200078f38ff */
[----:B------:R-:W-:Y:S01]  /*0c20*/  IMAD.SHL.U32 R6, R5, 0x20, RZ ;  /* 0x0000002005067824 */ /* 0x000fe200078e00ff */
[----:B------:R-:W-:-:S02]  /*0c30*/  SHF.R.S32.HI R5, RZ, 0x4, R4 ;  /* 0x00000004ff057819 */ /* 0x000fc40000011404 */
[CC--:B------:R-:W-:Y:S02]  /*0c40*/  LEA.HI R8, R3.reuse, R0.reuse, RZ, 0x2 ;  /* 0x0000000003087211 */ /* 0x0c0fe400078f10ff */
[----:B------:R-:W-:Y:S02]  /*0c50*/  LEA.HI R12, R3, R0, RZ, 0x3 ;  /* 0x00000000030c7211 */ /* 0x000fe400078f18ff */
[C---:B------:R-:W-:Y:S02]  /*0c60*/  LOP3.LUT R3, R4.reuse, 0x3fffff0, RZ, 0xc0, !PT ;  /* 0x03fffff004037812 */ /* 0x040fe400078ec0ff */
[----:B------:R-:W-:Y:S02]  /*0c70*/  LEA.HI R4, R4, R5, RZ, 0x1 ;  /* 0x0000000504047211 */ /* 0x000fe400078f08ff */
[----:B------:R-:W-:Y:S02]  /*0c80*/  IADD3 R3, R0, -R3, RZ ;  /* 0x8000000300037210 */ /* 0x000fe40007ffe0ff */
[----:B------:R-:W-:-:S02]  /*0c90*/  LOP3.LUT R6, R6, 0xfffffc00, RZ, 0xc0, !PT ;  /* 0xfffffc0006067812 */ /* 0x000fc400078ec0ff */
[----:B------:R-:W-:Y:S02]  /*0ca0*/  LOP3.LUT R4, R4, 0x1ffffffe, RZ, 0xc0, !PT ;  /* 0x1ffffffe04047812 */ /* 0x000fe400078ec0ff */
[----:B------:R-:W-:Y:S01]  /*0cb0*/  LOP3.LUT R9, R7, 0xfffffffe, RZ, 0xc0, !PT ;  /* 0xfffffffe07097812 */ /* 0x000fe200078ec0ff */
[----:B------:R-:W-:Y:S01]  /*0cc0*/  IMAD R3, R3, 0x40, R6 ;  /* 0x0000004003037824 */ /* 0x000fe200078e0206 */
[----:B------:R-:W-:Y:S01]  /*0cd0*/  LOP3.LUT R17, R2, 0xffffff80, RZ, 0xc0, !PT ;  /* 0xffffff8002117812 */ /* 0x000fe200078ec0ff */
[----:B------:R-:W-:Y:S01]  /*0ce0*/  IMAD.IADD R4, R5, 0x1, -R4 ;  /* 0x0000000105047824 */ /* 0x000fe200078e0a04 */
[----:B------:R-:W-:Y:S01]  /*0cf0*/  SHF.R.S32.HI R188, RZ, 0x1, R7 ;  /* 0x00000001ffbc7819 */ /* 0x000fe20000011407 */
[----:B------:R-:W-:Y:S01]  /*0d00*/  IMAD.IADD R18, R0, 0x1, -R9 ;  /* 0x0000000100127824 */ /* 0x000fe200078e0a09 */
[----:B------:R-:W-:Y:S01]  /*0d10*/  LOP3.LUT R19, R8, 0xfffffffc, RZ, 0xc0, !PT ;  /* 0xfffffffc08137812 */ /* 0x000fe200078ec0ff */
[----:B------:R-:W-:Y:S01]  /*0d20*/  IMAD.IADD R26, R0, 0x1, -R17 ;  /* 0x00000001001a7824 */ /* 0x000fe200078e0a11 */
[----:B------:R-:W-:Y:S01]  /*0d30*/  LOP3.LUT R11, R12, 0xfffffff8, RZ, 0xc0, !PT ;  /* 0xfffffff80c0b7812 */ /* 0x000fe200078ec0ff */
[----:B------:R-:W-:Y:S01]  /*0d40*/  IMAD R3, R4, 0x8, R3 ;  /* 0x0000000804037824 */ /* 0x000fe200078e0203 */
[----:B------:R-:W-:Y:S01]  /*0d50*/  IADD3 R221, R188, 0x80, RZ ;  /* 0x00000080bcdd7810 */ /* 0x000fe20007ffe0ff */
[C---:B------:R-:W-:Y:S01]  /*0d60*/  IMAD.IADD R19, R0.reuse, 0x1, -R19 ;  /* 0x0000000100137824 */ /* 0x040fe200078e0a13 */
[----:B------:R0:W-:Y:S01]  /*0d70*/  STL [R1+0x10], R18 ;  /* 0x0000101201007387 */ /* 0x0001e20000100800 */
[----:B------:R-:W-:Y:S01]  /*0d80*/  IMAD.IADD R216, R0, 0x1, -R11 ;  /* 0x0000000100d87824 */ /* 0x000fe200078e0a0b */
[----:B------:R-:W-:Y:S01]  /*0d90*/  SHF.R.S32.HI R0, RZ, 0x1f, R221 ;  /* 0x0000001fff007819 */ /* 0x000fe200000114dd */
[----:B------:R-:W-:Y:S01]  /*0da0*/  IMAD.SHL.U32 R22, R18, 0x8, RZ ;  /* 0x0000000812167824 */ /* 0x000fe200078e00ff */
[----:B------:R-:W-:Y:S01]  /*0db0*/  STL [R1+0x1c], R26 ;  /* 0x00001c1a01007387 */ /* 0x000fe20000100800 */
[----:B------:R-:W-:Y:S01]  /*0dc0*/  SHF.R.S32.HI R11, RZ, 0x1f, R7 ;  /* 0x0000001fff0b7819 */ /* 0x000fe20000011407 */
[----:B------:R-:W-:Y:S01]  /*0dd0*/  IMAD.SHL.U32 R207, R216, 0x8, RZ ;  /* 0x00000008d8cf7824 */ /* 0x000fe200078e00ff */
[--C-:B------:R-:W-:Y:S01]  /*0de0*/  SHF.R.S32.HI R9, RZ, 0x2, R8.reuse ;  /* 0x00000002ff097819 */ /* 0x100fe20000011408 */
[----:B------:R1:W-:Y:S01]  /*0df0*/  STL [R1+0x70], R3 ;  /* 0x0000700301007387 */ /* 0x0003e20000100800 */
[----:B------:R-:W-:Y:S01]  /*0e00*/  SHF.R.S32.HI R10, RZ, 0x1f, R8 ;  /* 0x0000001fff0a7819 */ /* 0x000fe20000011408 */
[----:B------:R-:W-:Y:S01]  /*0e10*/  VIADD R192, R22, 0x20 ;  /* 0x0000002016c07836 */ /* 0x000fe20000000000 */
[----:B------:R-:W-:Y:S01]  /*0e20*/  LEA.HI R11, R11, R188, RZ, 0x3 ;  /* 0x000000bc0b0b7211 */ /* 0x000fe200078f18ff */
[----:B0-----:R-:W-:Y:S01]  /*0e30*/  IMAD.SHL.U32 R18, R18, 0x10, RZ ;  /* 0x0000001012127824 */ /* 0x001fe200078e00ff */
[----:B------:R-:W-:Y:S01]  /*0e40*/  LEA.HI R10, R10, R9, RZ, 0x2 ;  /* 0x000000090a0a7211 */ /* 0x000fe200078f10ff */
[C---:B------:R-:W-:Y:S01]  /*0e50*/  VIADD R195, R22.reuse, 0x40 ;  /* 0x0000004016c37836 */ /* 0x040fe20000000000 */
[-C--:B------:R-:W-:Y:S01]  /*0e60*/  LEA.HI R20, R221, R221.reuse, RZ, 0x1 ;  /* 0x000000dddd147211 */ /* 0x080fe200078f08ff */
[----:B------:R-:W-:Y:S01]  /*0e70*/  VIADD R196, R22, 0x50 ;  /* 0x0000005016c47836 */ /* 0x000fe20000000000 */
[----:B------:R-:W-:Y:S01]  /*0e80*/  LOP3.LUT R11, R11, 0xfffffff8, RZ, 0xc0, !PT ;  /* 0xfffffff80b0b7812 */ /* 0x000fe200078ec0ff */
[----:B------:R-:W-:Y:S01]  /*0e90*/  VIADD R215, R207, 0x40 ;  /* 0x00000040cfd77836 */ /* 0x000fe20000000000 */
[----:B-1----:R-:W-:Y:S01]  /*0ea0*/  LEA.HI R3, R0, R221, RZ, 0x3 ;  /* 0x000000dd00037211 */ /* 0x002fe200078f18ff */
[----:B------:R-:W-:Y:S01]  /*0eb0*/  VIADD R194, R22, 0x10 ;  /* 0x0000001016c27836 */ /* 0x000fe20000000000 */
[----:B------:R-:W-:Y:S01]  /*0ec0*/  LEA.HI R0, R19, R19, RZ, 0x1 ;  /* 0x0000001313007211 */ /* 0x000fe200078f08ff */
[----:B------:R-:W-:Y:S01]  /*0ed0*/  IMAD.IADD R8, R188, 0x1, -R11 ;  /* 0x00000001bc087824 */ /* 0x000fe200078e0a0b */
[----:B------:R-:W-:Y:S01]  /*0ee0*/  LOP3.LUT R10, R10, 0xfffffffc, RZ, 0xc0, !PT ;  /* 0xfffffffc0a0a7812 */ /* 0x000fe200078ec0ff */
[----:B------:R-:W-:Y:S01]  /*0ef0*/  IMAD.SHL.U32 R6, R3, 0x40, RZ ;  /* 0x0000004003067824 */ /* 0x000fe200078e00ff */
[----:B------:R-:W-:Y:S01]  /*0f00*/  LOP3.LUT R0, R0, 0x1ffffffe, RZ, 0xc0, !PT ;  /* 0x1ffffffe00007812 */ /* 0x000fe200078ec0ff */
[----:B------:R-:W-:Y:S01]  /*0f10*/  IMAD.IADD R3, R22, 0x1, R192 ;  /* 0x0000000116037824 */ /* 0x000fe200078e02c0 */
[----:B------:R-:W-:Y:S01]  /*0f20*/  LOP3.LUT R4, R20, 0x3fffffe, RZ, 0xc0, !PT ;  /* 0x03fffffe14047812 */ /* 0x000fe200078ec0ff */
[----:B------:R-:W-:Y:S01]  /*0f30*/  IMAD.IADD R10, R9, 0x1, -R10 ;  /* 0x00000001090a7824 */ /* 0x000fe200078e0a0a */
[----:B------:R-:W-:Y:S01]  /*0f40*/  LOP3.LUT R9, R6, 0xfffffe00, RZ, 0xc0, !PT ;  /* 0xfffffe0006097812 */ /* 0x000fe200078ec0ff */
[----:B------:R-:W-:Y:S01]  /*0f50*/  IMAD.IADD R211, R19, 0x1, -R0 ;  /* 0x0000000113d37824 */ /* 0x000fe200078e0a00 */
[----:B------:R-:W-:Y:S01]  /*0f60*/  SHF.R.S32.HI R0, RZ, 0x1f, R3 ;  /* 0x0000001fff007819 */ /* 0x000fe20000011403 */
[----:B------:R0:W-:Y:S01]  /*0f70*/  STL [R1+0x6c], R8 ;  /* 0x00006c0801007387 */ /* 0x0001e20000100800 */
[----:B------:R-:W-:Y:S01]  /*0f80*/  IADD3 R4, R221, -R4, RZ ;  /* 0x80000004dd047210 */ /* 0x000fe20007ffe0ff */
[----:B------:R-:W-:Y:S01]  /*0f90*/  IMAD.SHL.U32 R198, R10, 0x80, RZ ;  /* 0x000000800ac67824 */ /* 0x000fe200078e00ff */
[-C--:B------:R-:W-:Y:S01]  /*0fa0*/  LEA.HI R19, R0, R3.reuse, RZ, 0x4 ;  /* 0x0000000300137211 */ /* 0x080fe200078f20ff */
[----:B------:R-:W-:Y:S01]  /*0fb0*/  IMAD.IADD R11, R22, 0x1, R195 ;  /* 0x00000001160b7824 */ /* 0x000fe200078e02c3 */
[----:B------:R-:W-:Y:S01]  /*0fc0*/  LEA.HI R17, R0, R3, RZ, 0x6 ;  /* 0x0000000300117211 */ /* 0x000fe200078f30ff */
[----:B------:R-:W-:Y:S01]  /*0fd0*/  IMAD R202, R4, 0x40, R9 ;  /* 0x0000004004ca7824 */ /* 0x000fe200078e0209 */
[----:B------:R-:W-:Y:S01]  /*0fe0*/  SHF.L.U32 R0, R8, 0x7, RZ ;  /* 0x0000000708007819 */ /* 0x000fe200000006ff */
[----:B------:R-:W-:Y:S01]  /*0ff0*/  VIADD R193, R22, 0x30 ;  /* 0x0000003016c17836 */ /* 0x000fe20000000000 */
[----:B------:R-:W-:Y:S01]  /*1000*/  SHF.R.S32.HI R4, RZ, 0x1f, R26 ;  /* 0x0000001fff047819 */ /* 0x000fe2000001141a */
[----:B------:R-:W-:Y:S01]  /*1010*/  IMAD.SHL.U32 R17, R17, 0x80, RZ ;  /* 0x0000008011117824 */ /* 0x000fe200078e00ff */
[----:B------:R-:W-:-:S02]  /*1020*/  LOP3.LUT R3, R0, 0x380, RZ, 0xc0, !PT ;  /* 0x0000038000037812 */ /* 0x000fc400078ec0ff */
[----:B------:R-:W-:Y:S02]  /*1030*/  LEA.HI R7, R7, R188, RZ, 0x1 ;  /* 0x000000bc07077211 */ /* 0x000fe400078f08ff */
[----:B0-----:R-:W-:Y:S02]  /*1040*/  LEA.HI R8, R4, R26, RZ, 0x2 ;  /* 0x0000001a04087211 */ /* 0x001fe400078f10ff */
[----:B------:R-:W-:Y:S02]  /*1050*/  SHF.R.U32.HI R0, RZ, 0x3, R3 ;  /* 0x00000003ff007819 */ /* 0x000fe40000011603 */
[----:B------:R-:W-:Y:S02]  /*1060*/  LOP3.LUT R3, R3, 0x10, R18, 0xf8, !PT ;  /* 0x0000001003037812 */ /* 0x000fe400078ef812 */
[----:B------:R-:W-:Y:S02]  /*1070*/  LOP3.LUT R7, R7, 0x3fffffe, RZ, 0xc0, !PT ;  /* 0x03fffffe07077812 */ /* 0x000fe400078ec0ff */
[----:B------:R-:W-:-:S02]  /*1080*/  SHF.R.S32.HI R6, RZ, 0x2, R8 ;  /* 0x00000002ff067819 */ /* 0x000fc40000011408 */
[----:B------:R-:W-:Y:S02]  /*1090*/  SHF.R.S32.HI R9, RZ, 0x1f, R8 ;  /* 0x0000001fff097819 */ /* 0x000fe40000011408 */
[----:B------:R-:W-:Y:S01]  /*10a0*/  LOP3.LUT R214, R3, R0, RZ, 0x3c, !PT ;  /* 0x0000000003d67212 */ /* 0x000fe200078e3cff */
[----:B------:R-:W-:Y:S01]  /*10b0*/  IMAD.IADD R0, R188, 0x1, -R7 ;  /* 0x00000001bc007824 */ /* 0x000fe200078e0a07 */
[----:B------:R-:W-:Y:S01]  /*10c0*/  LEA.HI R9, R9, R6, RZ, 0x3 ;  /* 0x0000000609097211 */ /* 0x000fe200078f18ff */
[----:B------:R-:W-:Y:S01]  /*10d0*/  IMAD.MOV.U32 R3, RZ, RZ, 0x20 ;  /* 0x00000020ff037424 */ /* 0x000fe200078e00ff */
[----:B------:R-:W-:Y:S01]  /*10e0*/  SHF.R.S32.HI R25, RZ, 0x7, R2 ;  /* 0x00000007ff197819 */ /* 0x000fe20000011402 */
[----:B------:R-:W-:Y:S01]  /*10f0*/  IMAD R214, R5, 0x400, R214 ;  /* 0x0000040005d67824 */ /* 0x000fe200078e02d6 */
[----:B------:R-:W-:Y:S01]  /*1100*/  LOP3.LUT R9, R9, 0xfffffff8, RZ, 0xc0, !PT ;  /* 0xfffffff809097812 */ /* 0x000fe200078ec0ff */
[----:B------:R-:W-:Y:S01]  /*1110*/  IMAD.MOV.U32 R7, RZ, RZ, R15 ;  /* 0x000000ffff077224 */ /* 0x000fe200078e000f */
[----:B------:R-:W-:-:S02]  /*1120*/  LEA.HI R4, R4, R26, RZ, 0x5 ;  /* 0x0000001a04047211 */ /* 0x000fc400078f28ff */
[----:B------:R-:W-:Y:S01]  /*1130*/  LEA.HI R2, R2, R25, RZ, 0x1 ;  /* 0x0000001902027211 */ /* 0x000fe200078f08ff */
[----:B------:R-:W-:Y:S01]  /*1140*/  IMAD.IADD R9, R6, 0x1, -R9 ;  /* 0x0000000106097824 */ /* 0x000fe200078e0a09 */
[----:B------:R-:W-:Y:S01]  /*1150*/  LEA R0, R5, R0, 0x3 ;  /* 0x0000000005007211 */ /* 0x000fe200078e18ff */
[----:B------:R-:W-:Y:S01]  /*1160*/  IMAD.MOV.U32 R5, RZ, RZ, R13 ;  /* 0x000000ffff057224 */ /* 0x000fe200078e000d */
[----:B------:R-:W-:Y:S01]  /*1170*/  LOP3.LUT R198, R198, 0x180, RZ, 0xc0, !PT ;  /* 0x00000180c6c67812 */ /* 0x000fe200078ec0ff */
[----:B------:R-:W-:Y:S01]  /*1180*/  IMAD.MOV.U32 R6, RZ, RZ, R14 ;  /* 0x000000ffff067224 */ /* 0x000fe200078e000e */
[----:B------:R-:W-:Y:S01]  /*1190*/  SHF.R.S32.HI R24, RZ, 0x1f, R11 ;  /* 0x0000001fff187819 */ /* 0x000fe2000001140b */
[----:B------:R-:W-:Y:S01]  /*11a0*/  IMAD.SHL.U32 R200, R0, 0x40, RZ ;  /* 0x0000004000c87824 */ /* 0x000fe200078e00ff */
[----:B------:R-:W-:Y:S02]  /*11b0*/  SHF.R.S32.HI R4, RZ, 0x5, R4 ;  /* 0x00000005ff047819 */ /* 0x000fe40000011404 */
[----:B------:R-:W-:-:S02]  /*11c0*/  LOP3.LUT R2, R2, 0x3fffffe, RZ, 0xc0, !PT ;  /* 0x03fffffe02027812 */ /* 0x000fc400078ec0ff */
[----:B------:R-:W-:Y:S01]  /*11d0*/  LOP3.LUT R0, R198, 0x30, R19, 0xf8, !PT ;  /* 0x00000030c6007812 */ /* 0x000fe200078ef813 */
[----:B------:R-:W-:Y:S01]  /*11e0*/  IMAD R9, R4, 0x10, R9 ;  /* 0x0000001004097824 */ /* 0x000fe200078e0209 */
[----:B------:R-:W-:Y:S02]  /*11f0*/  SHF.R.U32.HI R199, RZ, 0x3, R198 ;  /* 0x00000003ffc77819 */ /* 0x000fe400000116c6 */
[CC--:B------:R-:W-:Y:S02]  /*1200*/  LEA.HI R21, R24.reuse, R11.reuse, RZ, 0x4 ;  /* 0x0000000b18157211 */ /* 0x0c0fe400078f20ff */
[----:B------:R-:W-:Y:S02]  /*1210*/  IADD3 R2, R25, -R2, RZ ;  /* 0x8000000219027210 */ /* 0x000fe40007ffe0ff */
[----:B------:R-:W-:Y:S02]  /*1220*/  LEA.HI R11, R24, R11, RZ, 0x6 ;  /* 0x0000000b180b7211 */ /* 0x000fe400078f30ff */
[----:B------:R-:W-:-:S02]  /*1230*/  LOP3.LUT R17, R17, 0xffffe000, RZ, 0xc0, !PT ;  /* 0xffffe00011117812 */ /* 0x000fc400078ec0ff */
[-C--:B------:R-:W-:Y:S01]  /*1240*/  LOP3.LUT R0, R0, R199.reuse, RZ, 0x3c, !PT ;  /* 0x000000c700007212 */ /* 0x080fe200078e3cff */
[----:B------:R-:W-:Y:S01]  /*1250*/  IMAD.SHL.U32 R11, R11, 0x80, RZ ;  /* 0x000000800b0b7824 */ /* 0x000fe200078e00ff */
[----:B------:R-:W-:Y:S02]  /*1260*/  LOP3.LUT R8, R8, 0x7ffffffc, RZ, 0xc0, !PT ;  /* 0x7ffffffc08087812 */ /* 0x000fe400078ec0ff */
[----:B------:R-:W-:Y:S01]  /*1270*/  LOP3.LUT P0, RZ, R10, 0x2, RZ, 0xc0, !PT ;  /* 0x000000020aff7812 */ /* 0x000fe2000780c0ff */
[----:B------:R-:W-:Y:S01]  /*1280*/  IMAD R10, R2, 0x40, R9 ;  /* 0x00000040020a7824 */ /* 0x000fe200078e0209 */
[-C--:B------:R-:W-:Y:S01]  /*1290*/  IADD3 R25, R0, R200.reuse, R17 ;  /* 0x000000c800197210 */ /* 0x080fe20007ffe011 */
[----:B------:R-:W-:Y:S01]  /*12a0*/  IMAD.IADD R8, R26, 0x1, -R8 ;  /* 0x000000011a087824 */ /* 0x000fe200078e0a08 */
[----:B------:R-:W-:Y:S01]  /*12b0*/  SHF.R.S32.HI R2, RZ, 0x1f, R195 ;  /* 0x0000001fff027819 */ /* 0x000fe200000114c3 */
[----:B------:R-:W-:Y:S01]  /*12c0*/  IMAD R211, R211, 0x8, R10 ;  /* 0x00000008d3d37824 */ /* 0x000fe200078e020a */
[----:B------:R-:W-:Y:S01]  /*12d0*/  LOP3.LUT R4, R198, 0x30, R21, 0xf8, !PT ;  /* 0x00000030c6047812 */ /* 0x000fe200078ef815 */
[----:B------:R-:W-:Y:S01]  /*12e0*/  STL [R1+0x68], R10 ;  /* 0x0000680a01007387 */ /* 0x000fe20000100800 */
[----:B------:R-:W-:Y:S01]  /*12f0*/  SHF.R.S32.HI R0, RZ, 0x3, R12 ;  /* 0x00000003ff007819 */ /* 0x000fe2000001140c */
[----:B------:R-:W-:Y:S01]  /*1300*/  IMAD.SHL.U32 R208, R8, 0x2, RZ ;  /* 0x0000000208d07824 */ /* 0x000fe200078e00ff */
[----:B------:R-:W-:Y:S01]  /*1310*/  SHF.R.S32.HI R0, RZ, 0x1f, R207 ;  /* 0x0000001fff007819 */ /* 0x000fe200000114cf */
[----:B------:R0:W-:Y:S01]  /*1320*/  STL [R1+0x58], R2 ;  /* 0x0000580201007387 */ /* 0x0001e20000100800 */
[----:B------:R-:W-:Y:S01]  /*1330*/  SHF.R.S32.HI R0, RZ, 0x1f, R196 ;  /* 0x0000001fff007819 */ /* 0x000fe200000114c4 */
[C---:B------:R-:W-:Y:S01]  /*1340*/  VIADD R233, R208.reuse, 0x38 ;  /* 0x00000038d0e97836 */ /* 0x040fe20000000000 */
[----:B------:R-:W-:Y:S01]  /*1350*/  LOP3.LUT R11, R11, 0xffffe000, RZ, 0xc0, !PT ;  /* 0xffffe0000b0b7812 */ /* 0x000fe200078ec0ff */
[----:B------:R-:W-:Y:S01]  /*1360*/  VIADD R227, R208, 0x68 ;  /* 0x00000068d0e37836 */ /* 0x000fe20000000000 */
[-C--:B------:R-:W-:Y:S01]  /*1370*/  LOP3.LUT R4, R4, R199.reuse, RZ, 0x3c, !PT ;  /* 0x000000c704047212 */ /* 0x080fe200078e3cff */
[----:B------:R1:W-:Y:S01]  /*1380*/  STL [R1+0x50], R0 ;  /* 0x0000500001007387 */ /* 0x0003e20000100800 */
[C---:B------:R-:W-:Y:S01]  /*1390*/  IADD3 R236, R208.reuse, 0x20, RZ ;  /* 0x00000020d0ec7810 */ /* 0x040fe20007ffe0ff */
[----:B------:R-:W-:Y:S01]  /*13a0*/  VIADD R235, R208, 0x28 ;  /* 0x00000028d0eb7836 */ /* 0x000fe20000000000 */
[-C--:B------:R-:W-:Y:S01]  /*13b0*/  IADD3 R27, R4, R200.reuse, R11 ;  /* 0x000000c8041b7210 */ /* 0x080fe20007ffe00b */
[----:B------:R-:W-:Y:S01]  /*13c0*/  VIADD R232, R208, 0x40 ;  /* 0x00000040d0e87836 */ /* 0x000fe20000000000 */
[--C-:B0-----:R-:W-:Y:S01]  /*13d0*/  LOP3.LUT R2, R198, 0x30, R18.reuse, 0xf8, !PT ;  /* 0x00000030c6027812 */ /* 0x101fe200078ef812 */
[C---:B------:R-:W-:Y:S01]  /*13e0*/  VIADD R229, R208.reuse, 0x58 ;  /* 0x00000058d0e57836 */ /* 0x040fe20000000000 */
[----:B------:R-:W-:Y:S01]  /*13f0*/  SHF.R.S32.HI R8, RZ, 0x4, R19 ;  /* 0x00000004ff087819 */ /* 0x000fe20000011413 */
[----:B------:R-:W-:Y:S01]  /*1400*/  VIADD R226, R208, 0x70 ;  /* 0x00000070d0e27836 */ /* 0x000fe20000000000 */
[-C--:B------:R-:W-:Y:S01]  /*1410*/  LOP3.LUT R11, R2, R199.reuse, RZ, 0x3c, !PT ;  /* 0x000000c7020b7212 */ /* 0x080fe200078e3cff */
[----:B------:R-:W-:Y:S01]  /*1420*/  VIADD R237, R208, 0x18 ;  /* 0x00000018d0ed7836 */ /* 0x000fe20000000000 */
[----:B-1----:R-:W-:Y:S01]  /*1430*/  SHF.R.S32.HI R0, RZ, 0x1f, R215 ;  /* 0x0000001fff007819 */ /* 0x002fe200000114d7 */
[----:B------:R-:W-:Y:S01]  /*1440*/  STL [R1+0xc], R8 ;  /* 0x00000c0801007387 */ /* 0x000fe20000100800 */
[----:B------:R-:W-:Y:S01]  /*1450*/  LOP3.LUT R0, R198, 0x10, R18, 0xf8, !PT ;  /* 0x00000010c6007812 */ /* 0x000fe200078ef812 */
[C---:B------:R-:W-:Y:S01]  /*1460*/  VIADD R234, R208.reuse, 0x30 ;  /* 0x00000030d0ea7836 */ /* 0x040fe20000000000 */
[----:B------:R-:W-:Y:S01]  /*1470*/  SHF.R.S32.HI R4, RZ, 0x4, R21 ;  /* 0x00000004ff047819 */ /* 0x000fe20000011415 */
[C---:B------:R-:W-:Y:S01]  /*1480*/  VIADD R231, R208.reuse, 0x48 ;  /* 0x00000048d0e77836 */ /* 0x040fe20000000000 */
[C---:B------:R-:W-:Y:S01]  /*1490*/  IADD3 R230, R208.reuse, 0x50, RZ ;  /* 0x00000050d0e67810 */ /* 0x040fe20007ffe0ff */
[----:B------:R-:W-:Y:S01]  /*14a0*/  VIADD R228, R208, 0x60 ;  /* 0x00000060d0e47836 */ /* 0x000fe20000000000 */
[----:B------:R-:W-:Y:S01]  /*14b0*/  LOP3.LUT R9, R0, R199, RZ, 0x3c, !PT ;  /* 0x000000c700097212 */ /* 0x000fe200078e3cff */
[----:B------:R-:W-:Y:S01]  /*14c0*/  STL [R1+0x18], R4 ;  /* 0x0000180401007387 */ /* 0x000fe20000100800 */
[----:B------:R-:W-:Y:S01]  /*14d0*/  IADD3 R2, R16, R200, R11 ;  /* 0x000000c810027210 */ /* 0x000fe20007ffe00b */
[C---:B------:R-:W-:Y:S01]  /*14e0*/  VIADD R225, R208.reuse, 0x78 ;  /* 0x00000078d0e17836 */ /* 0x040fe20000000000 */
[----:B------:R-:W-:Y:S01]  /*14f0*/  SHF.R.S32.HI R0, RZ, 0x1f, R236 ;  /* 0x0000001fff007819 */ /* 0x000fe200000114ec */
[----:B------:R-:W-:Y:S01]  /*1500*/  VIADD R223, R208, 0x10 ;  /* 0x00000010d0df7836 */ /* 0x000fe20000000000 */
[----:B------:R-:W-:Y:S01]  /*1510*/  SHF.R.S32.HI R0, RZ, 0x1f, R233 ;  /* 0x0000001fff007819 */ /* 0x000fe200000114e9 */
[----:B------:R0:W-:Y:S01]  /*1520*/  STL [R1+0x64], R2 ;  /* 0x0000640201007387 */ /* 0x0001e20000100800 */
[----:B------:R-:W-:-:S02]  /*1530*/  SHF.R.S32.HI R0, RZ, 0x1f, R230 ;  /* 0x0000001fff007819 */ /* 0x000fc400000114e6 */
[----:B------:R-:W-:Y:S01]  /*1540*/  SHF.R.S32.HI R0, RZ, 0x1f, R227 ;  /* 0x0000001fff007819 */ /* 0x000fe200000114e3 */
[----:B------:R-:W-:Y:S01]  /*1550*/  IMAD.IADD R0, R16, 0x1, R25 ;  /* 0x0000000110007824 */ /* 0x000fe200078e0219 */
[----:B------:R-:W-:Y:S02]  /*1560*/  SEL R3, R3, 0xffffffe0, !P0 ;  /* 0xffffffe003037807 */ /* 0x000fe40004000000 */
[----:B------:R-:W-:Y:S02]  /*1570*/  IADD3 R210, R200, R9, RZ ;  /* 0x00000009c8d27210 */ /* 0x000fe40007ffe0ff */
[----:B------:R1:W-:Y:S01]  /*1580*/  STL [R1+0x60], R0 ;  /* 0x0000600001007387 */ /* 0x0003e20000100800 */
[----:B0-----:R-:W-:Y:S02]  /*1590*/  SHF.R.S32.HI R2, RZ, 0x1f, R235 ;  /* 0x0000001fff027819 */ /* 0x001fe400000114eb */
[----:B------:R-:W-:Y:S01]  /*15a0*/  SHF.R.S32.HI R2, RZ, 0x1f, R232 ;  /* 0x0000001fff027819 */ /* 0x000fe200000114e8 */
[----:B------:R-:W-:Y:S01]  /*15b0*/  IMAD.IADD R213, R3, 0x1, R210 ;  /* 0x0000000103d57824 */ /* 0x000fe200078e02d2 */
[----:B------:R-:W-:-:S02]  /*15c0*/  SHF.R.S32.HI R2, RZ, 0x1f, R229 ;  /* 0x0000001fff027819 */ /* 0x000fc400000114e5 */
[----:B------:R-:W-:Y:S01]  /*15d0*/  SHF.R.S32.HI R2, RZ, 0x1f, R226 ;  /* 0x0000001fff027819 */ /* 0x000fe200000114e2 */
[----:B------:R-:W-:Y:S01]  /*15e0*/  IMAD.IADD R2, R16, 0x1, R27 ;  /* 0x0000000110027824 */ /* 0x000fe200078e021b */
[----:B------:R-:W-:Y:S02]  /*15f0*/  SHF.R.S32.HI R20, RZ, 0x1, R20 ;  /* 0x00000001ff147819 */ /* 0x000fe40000011414 */
[----:B-1----:R-:W-:Y:S02]  /*1600*/  IADD3 R0, R3, UR52, R210 ;  /* 0x0000003403007c10 */ /* 0x002fe4000fffe0d2 */
[----:B------:R0:W-:Y:S01]  /*1610*/  STL [R1+0x5c], R2 ;  /* 0x00005c0201007387 */ /* 0x0001e20000100800 */
[----:B------:R-:W-:Y:S02]  /*1620*/  SHF.L.U32 R20, R20, 0x7, RZ ;  /* 0x0000000714147819 */ /* 0x000fe400000006ff */
[----:B------:R-:W-:Y:S01]  /*1630*/  SHF.R.S32.HI R4, RZ, 0x1f, R237 ;  /* 0x0000001fff047819 */ /* 0x000fe200000114ed */
[----:B------:R0:W-:Y:S01]  /*1640*/  STL [R1], R0 ;  /* 0x0000000001007387 */ /* 0x0001e20000100800 */
[----:B------:R-:W-:-:S02]  /*1650*/  SHF.R.S32.HI R4, RZ, 0x1f, R234 ;  /* 0x0000001fff047819 */ /* 0x000fc400000114ea */
[----:B------:R-:W-:Y:S02]  /*1660*/  SHF.R.S32.HI R4, RZ, 0x1f, R231 ;  /* 0x0000001fff047819 */ /* 0x000fe400000114e7 */
[----:B------:R-:W-:Y:S02]  /*1670*/  SHF.R.S32.HI R4, RZ, 0x1f, R228 ;  /* 0x0000001fff047819 */ /* 0x000fe400000114e4 */
[----:B------:R-:W-:Y:S02]  /*1680*/  MOV R17, RZ ;  /* 0x000000ff00117202 */ /* 0x000fe40000000f00 */
[----:B------:R-:W-:Y:S02]  /*1690*/  SHF.R.S32.HI R224, RZ, 0x1f, R188 ;  /* 0x0000001fffe07819 */ /* 0x000fe400000114bc */
[----:B------:R-:W-:Y:S02]  /*16a0*/  LOP3.LUT R201, R20, 0x180, RZ, 0xc0, !PT ;  /* 0x0000018014c97812 */ /* 0x000fe400078ec0ff */
[----:B0-----:R-:W-:-:S07]  /*16b0*/  SHF.R.S32.HI R4, RZ, 0x1f, R225 ;  /* 0x0000001fff047819 */ /* 0x001fce00000114e1 */
.L_x_2466:
[----:B01-3--:R-:W0:Y:S02]  /*16c0*/  LDC.64 R2, c[0x0][0xc88] ;  /* 0x00032200ff027b82 */ /* 0x00be240000000a00 */
[----:B0-----:R-:W-:-:S05]  /*16d0*/  IMAD.WIDE R2, R7, 0x4, R2 ;  /* 0x0000000407027825 */ /* 0x001fca00078e0202 */
[----:B--2---:R-:W2:Y:S01]  /*16e0*/  LDG.E R212, desc[UR56][R2.64] ;  /* 0x0000003802d47981 */ /* 0x004ea2000c1e1900 */
[----:B------:R-:W-:Y:S05]  /*16f0*/  YIELD ;  /* 0x0000000000007946 */ /* 0x000fea0003800000 */
[----:B------:R-:W-:Y:S01]  /*1700*/  ULDC.64 UR4, c[0x0][0xa28] ;  /* 0x00028a0000047ab9 */ /* 0x000fe20000000a00 */
[----:B------:R-:W-:Y:S01]  /*1710*/  ULDC.64 UR8, c[0x0][0xa18] ;  /* 0x0002860000087ab9 */ /* 0x000fe20000000a00 */
[----:B------:R-:W-:Y:S01]  /*1720*/  ISETP.NE.U32.AND P1, PT, RZ, UR4, PT ;  /* 0x00000004ff007c0c */ /* 0x000fe2000bf25070 */
[----:B------:R-:W-:Y:S01]  /*1730*/  ULDC.64 UR6, c[0x0][0xa08] ;  /* 0x0002820000067ab9 */ /* 0x000fe20000000a00 */
[----:B------:R-:W-:Y:S01]  /*1740*/  MOV R4, RZ ;  /* 0x000000ff00047202 */ /* 0x000fe20000000f00 */
[----:B-----5:R-:W-:Y:S01]  /*1750*/  IMAD.MOV.U32 R26, RZ, RZ, RZ ;  /* 0x000000ffff1a7224 */ /* 0x020fe200078e00ff */
[----:B------:R-:W-:-:S02]  /*1760*/  ISETP.NE.AND.EX P1, PT, RZ, UR5, PT, P1 ;  /* 0x00000005ff007c0c */ /* 0x000fc4000bf25310 */
[----:B------:R-:W-:-:S04]  /*1770*/  ISETP.NE.U32.AND P0, PT, RZ, UR6, PT ;  /* 0x00000006ff007c0c */ /* 0x000fc8000bf05070 */
[----:B------:R-:W-:Y:S02]  /*1780*/  ISETP.NE.AND.EX P0, PT, RZ, UR7, PT, P0 ;  /* 0x00000007ff007c0c */ /* 0x000fe4000bf05300 */
[----:B--2---:R-:W-:Y:S01]  /*1790*/  SHF.R.S32.HI R220, RZ, 0x1f, R212 ;  /* 0x0000001fffdc7819 */ /* 0x004fe200000114d4 */
[----:B------:R-:W-:-:S04]  /*17a0*/  IMAD.SHL.U32 R218, R212, 0x4, RZ ;  /* 0x00000004d4da7824 */ /* 0x000fc800078e00ff */
[C---:B------:R-:W-:Y:S02]  /*17b0*/  @P1 LEA R8, P2, R212.reuse, UR4, 0x2 ;  /* 0x00000004d4081c11 */ /* 0x040fe4000f8410ff */
[C-C-:B------:R-:W-:Y:S02]  /*17c0*/  SHF.L.U64.HI R219, R212.reuse, 0x2, R220.reuse ;  /* 0x00000002d4db7819 */ /* 0x140fe400000102dc */
[----:B------:R-:W-:Y:S02]  /*17d0*/  @P1 LEA.HI.X R9, R212, UR5, R220, 0x2, P2 ;  /* 0x00000005d4091c11 */ /* 0x000fe400090f14dc */
[----:B------:R-:W-:Y:S01]  /*17e0*/  ISETP.NE.U32.AND P2, PT, RZ, UR8, PT ;  /* 0x00000008ff007c0c */ /* 0x000fe2000bf45070 */
[----:B------:R-:W-:Y:S01]  /*17f0*/  ULDC UR4, c[0x0][0x288] ;  /* 0x0000a20000047ab9 */ /* 0x000fe20000000800 */
[----:B------:R-:W-:Y:S01]  /*1800*/  IADD3 R12, P3, R218, UR6, RZ ;  /* 0x00000006da0c7c10 */ /* 0x000fe2000ff7e0ff */
[----:B------:R0:W5:Y:S01]  /*1810*/  @P1 LDG.E R4, desc[UR56][R8.64] ;  /* 0x0000003808041981 */ /* 0x000162000c1e1900 */
[----:B------:R-:W-:Y:S01]  /*1820*/  ISETP.NE.AND.EX P2, PT, RZ, UR9, PT, P2 ;  /* 0x00000009ff007c0c */ /* 0x000fe2000bf45320 */
[----:B------:R-:W-:Y:S01]  /*1830*/  IMAD.U32 R205, RZ, RZ, UR4 ;  /* 0x00000004ffcd7e24 */ /* 0x000fe2000f8e00ff */
[----:B------:R-:W-:Y:S01]  /*1840*/  IADD3.X R13, R219, UR7, RZ, P3, !PT ;  /* 0x00000007db0d7c10 */ /* 0x000fe20009ffe4ff */
[----:B------:R-:W-:-:S04]  /*1850*/  ULDC.64 UR4, c[0x0][0x418] ;  /* 0x0001060000047ab9 */ /* 0x000fc80000000a00 */
[----:B------:R0:W5:Y:S06]  /*1860*/  @P0 LDG.E R26, desc[UR56][R12.64] ;  /* 0x000000380c1a0981 */ /* 0x00016c000c1e1900 */
        /* <DEDUP_REMOVED lines=10> */
[----:B------:R-:W-:Y:S02]  /*1910*/  IMAD.U32 R2, RZ, RZ, UR5 ;  /* 0x00000005ff027e24 */ /* 0x000fe4000f8e00ff */
[----:B----4-:R-:W-:Y:S01]  /*1920*/  IMAD.U32 R25, RZ, RZ, UR4 ;  /* 0x00000004ff197e24 */ /* 0x010fe2000f8e00ff */
[----:B0-----:R-:W-:Y:S06]  /*1930*/  @P2 BRA `(.L_x_2251) ;  /* 0x0000000000242947 */ /* 0x001fec0003800000 */
        /* <DEDUP_REMOVED lines=9> */
.L_x_2251:
[----:B------:R-:W-:Y:S01]  /*19d0*/  ULDC.64 UR4, c[0x0][0xa20] ;  /* 0x0002880000047ab9 */ /* 0x000fe20000000a00 */
[C---:B------:R-:W-:Y:S02]  /*19e0*/  LOP3.LUT R3, R6.reuse, 0xff000000, RZ, 0xc0, !PT ;  /* 0xff00000006037812 */ /* 0x040fe400078ec0ff */
[----:B------:R-:W-:Y:S02]  /*19f0*/  ISETP.NE.U32.AND P1, PT, RZ, UR4, PT ;  /* 0x00000004ff007c0c */ /* 0x000fe4000bf25070 */
[C---:B------:R-:W-:Y:S02]  /*1a00*/  LOP3.LUT R0, R6.reuse, 0xff0000, RZ, 0xc0, !PT ;  /* 0x00ff000006007812 */ /* 0x040fe400078ec0ff */
        /* <DEDUP_REMOVED lines=9> */
.L_x_2252:
[----:B------:R-:W-:Y:S05]  /*1aa0*/  @!P0 BRA `(.L_x_2253) ;  /* 0x00000000000c8947 */ /* 0x000fea0003800000 */
[----:B------:R-:W2:Y:S04]  /*1ab0*/  LDG.E R0, desc[UR56][R12.64] ;  /* 0x000000380c007981 */ /* 0x000ea8000c1e1900 */
[----:B------:R-:W2:Y:S02]  /*1ac0*/  LDG.E R25, desc[UR56][R12.64+0x4] ;  /* 0x000004380c197981 */ /* 0x000ea4000c1e1900 */
[----:B--2---:R-:W-:-:S07]  /*1ad0*/  IADD3 R25, -R0, R25, RZ ;  /* 0x0000001900197210 */ /* 0x004fce0007ffe1ff */
.L_x_2253:
[----:B------:R-:W-:Y:S01]  /*1ae0*/  ULDC.64 UR4, c[0x0][0xa10] ;  /* 0x0002840000047ab9 */ /* 0x000fe20000000a00 */
[----:B------:R-:W1:Y:S01]  /*1af0*/  LDC R10, c[0x0][0x448] ;  /* 0x00011200ff0a7b82 */ /* 0x000e620000000800 */
[----:B------:R-:W-:-:S04]  /*1b00*/  ISETP.NE.U32.AND P0, PT, RZ, UR4, PT ;  /* 0x00000004ff007c0c */ /* 0x000fc8000bf05070 */
[----:B------:R-:W-:Y:S01]  /*1b10*/  ISETP.NE.AND.EX P0, PT, RZ, UR5, PT, P0 ;  /* 0x00000005ff007c0c */ /* 0x000fe2000bf05300 */
[----:B------:R-:W-:-:S12]  /*1b20*/  ULDC.64 UR4, c[0x0][0xa30] ;  /* 0x00028c0000047ab9 */ /* 0x000fd80000000a00 */
[----:B0-----:R-:W0:Y:S02]  /*1b30*/  @P0 LDC.64 R6, c[0x0][0xa10] ;  /* 0x00028400ff060b82 */ /* 0x001e240000000a00 */
[----:B0-----:R-:W-:-:S05]  /*1b40*/  @P0 IMAD.WIDE R6, R212, 0x4, R6 ;  /* 0x00000004d4060825 */ /* 0x001fca00078e0206 */
[----:B------:R-:W2:Y:S04]  /*1b50*/  @P0 LDG.E R0, desc[UR56][R6.64] ;  /* 0x0000003806000981 */ /* 0x000ea8000c1e1900 */
[----:B------:R0:W2:Y:S01]  /*1b60*/  @P0 LDG.E R3, desc[UR56][R6.64+0x4] ;  /* 0x0000043806030981 */ /* 0x0000a2000c1e1900 */
[----:B------:R-:W-:Y:S01]  /*1b70*/  ISETP.NE.U32.AND P1, PT, RZ, UR4, PT ;  /* 0x00000004ff007c0c */ /* 0x000fe2000bf25070 */
[----:B-----5:R-:W-:-:S03]  /*1b80*/  IMAD.MOV.U32 R144, RZ, RZ, R25 ;  /* 0x000000ffff907224 */ /* 0x020fc600078e0019 */
[----:B------:R-:W-:-:S13]  /*1b90*/  ISETP.NE.AND.EX P1, PT, RZ, UR5, PT, P1 ;  /* 0x00000005ff007c0c */ /* 0x000fda000bf25310 */
[----:B------:R-:W-:-:S04]  /*1ba0*/  @P1 IADD3 R8, P2, R218, UR4, RZ ;  /* 0x00000004da081c10 */ /* 0x000fc8000ff5e0ff */
[----:B------:R-:W-:-:S05]  /*1bb0*/  @P1 IADD3.X R9, R219, UR5, RZ, P2, !PT ;  /* 0x00000005db091c10 */ /* 0x000fca00097fe4ff */
[----:B------:R3:W5:Y:S01]  /*1bc0*/  @P1 LDG.E R144, desc[UR56][R8.64] ;  /* 0x0000003808901981 */ /* 0x000762000c1e1900 */
[----:B-1----:R-:W-:Y:S01]  /*1bd0*/  ISETP.NE.AND P1, PT, R10, 0x1, PT ;  /* 0x000000010a00780c */ /* 0x002fe20003f25270 */
[----:B------:R-:W-:Y:S01]  /*1be0*/  IMAD.SHL.U32 R204, R5, 0x80, RZ ;  /* 0x0000008005cc7824 */ /* 0x000fe200078e00ff */
[----:B------:R-:W-:Y:S01]  /*1bf0*/  BSSY B0, `(.L_x_2254) ;  /* 0x0000035000007945 */ /* 0x000fe20003800000 */
[----:B------:R-:W-:Y:S01]  /*1c00*/  IMAD.IADD R11, R25, 0x1, -R4 ;  /* 0x00000001190b7824 */ /* 0x000fe200078e0a04 */
[----:B------:R-:W-:Y:S01]  /*1c10*/  LOP3.LUT R222, R217, 0xff, RZ, 0xc0, !PT ;  /* 0x000000ffd9de7812 */ /* 0x000fe200078ec0ff */
[----:B------:R-:W-:Y:S01]  /*1c20*/  VIADD R5, R204, 0x7f ;  /* 0x0000007fcc057836 */ /* 0x000fe20000000000 */
[----:B------:R-:W-:-:S07]  /*1c30*/  SHF.R.U32.HI R217, RZ, 0x10, R217 ;  /* 0x00000010ffd97819 */ /* 0x000fce00000116d9 */
[----:B------:R-:W1:Y:S08]  /*1c40*/  @P1 LDC R10, c[0x0][0x44c] ;  /* 0x00011300ff0a1b82 */ /* 0x000e700000000800 */
[----:B0-----:R-:W0:Y:S01]  /*1c50*/  @P1 LDC R7, c[0x0][0x450] ;  /* 0x00011400ff071b82 */ /* 0x001e220000000800 */
[----:B--2---:R-:W-:Y:S02]  /*1c60*/  @P0 IMAD.IADD R2, R3, 0x1, -R0 ;  /* 0x0000000103020824 */ /* 0x004fe400078e0a00 */
[----:B-1----:R-:W-:-:S03]  /*1c70*/  @P1 IMAD.HI.U32 R0, R5, R10, RZ ;  /* 0x0000000a05001227 */ /* 0x002fc600078e00ff */
[----:B------:R-:W-:Y:S01]  /*1c80*/  IADD3 R206, R11, R2, RZ ;  /* 0x000000020bce7210 */ /* 0x000fe20007ffe0ff */
[----:B------:R-:W-:Y:S01]  /*1c90*/  IMAD.MOV.U32 R3, RZ, RZ, RZ ;  /* 0x000000ffff037224 */ /* 0x000fe200078e00ff */
[----:B0-----:R-:W-:Y:S02]  /*1ca0*/  @P1 SHF.R.U32.HI R5, RZ, R7, R0 ;  /* 0x00000007ff051219 */ /* 0x001fe40000011600 */
[C---:B------:R-:W-:Y:S01]  /*1cb0*/  IADD3 R166, R206.reuse, 0xa0, -R205 ;  /* 0x000000a0cea67810 */ /* 0x040fe20007ffe8cd */
[----:B------:R-:W-:-:S04]  /*1cc0*/  VIADD R0, R206, 0x9f ;  /* 0x0000009fce007836 */ /* 0x000fc80000000000 */
[----:B------:R-:W-:Y:S02]  /*1cd0*/  IMAD.IADD R5, R166, 0x1, R5 ;  /* 0x00000001a6057824 */ /* 0x000fe400078e0205 */
[----:B------:R-:W-:-:S04]  /*1ce0*/  IMAD.HI R0, R0, 0x66666667, RZ ;  /* 0x6666666700007827 */ /* 0x000fc800078e02ff */
[----:B------:R-:W-:Y:S01]  /*1cf0*/  IMAD.HI R5, R5, 0x66666667, RZ ;  /* 0x6666666705057827 */ /* 0x000fe200078e02ff */
[----:B------:R-:W-:-:S04]  /*1d00*/  SHF.R.U32.HI R185, RZ, 0x1f, R0 ;  /* 0x0000001fffb97819 */ /* 0x000fc80000011600 */
[----:B------:R-:W-:Y:S02]  /*1d10*/  SHF.R.U32.HI R4, RZ, 0x1f, R5 ;  /* 0x0000001fff047819 */ /* 0x000fe40000011605 */
[----:B------:R-:W-:Y:S02]  /*1d20*/  LEA.HI.SX32 R185, R0, R185, 0x1a ;  /* 0x000000b900b97211 */ /* 0x000fe400078fd2ff */
[----:B------:R-:W-:-:S04]  /*1d30*/  LEA.HI.SX32 R4, R5, R4, 0x1a ;  /* 0x0000000405047211 */ /* 0x000fc800078fd2ff */
[----:B---3--:R-:W-:-:S04]  /*1d40*/  VIMNMX R9, R185, R4, PT ;  /* 0x00000004b9097248 */ /* 0x008fc80003fe0100 */
[----:B------:R-:W-:-:S13]  /*1d50*/  ISETP.GE.AND P0, PT, R9, 0x1, PT ;  /* 0x000000010900780c */ /* 0x000fda0003f06270 */
        /* <DEDUP_REMOVED lines=8> */
[----:B------:R-:W-:Y:S02]  /*1de0*/  IABS R8, R0 ;  /* 0x0000000000087213 */ /* 0x000fe40000000000 */
[----:B------:R-:W-:-:S04]  /*1df0*/  LOP3.LUT R0, R0, R10, RZ, 0x3c, !PT ;  /* 0x0000000a00007212 */ /* 0x000fc800078e3cff */
[----:B------:R-:W-:Y:S01]  /*1e00*/  ISETP.GE.AND P2, PT, R0, RZ, PT ;  /* 0x000000ff0000720c */ /* 0x000fe20003f46270 */
[----:B0-----:R-:W0:Y:S02]  /*1e10*/  MUFU.RCP R3, R3 ;  /* 0x0000000300037308 */ /* 0x001e240000001000 */
[----:B0-----:R-:W-:Y:S01]  /*1e20*/  VIADD R4, R3, 0xffffffe ;  /* 0x0ffffffe03047836 */ /* 0x001fe20000000000 */
[----:B------:R-:W-:-:S05]  /*1e30*/  IADD3 R3, RZ, -R12, RZ ;  /* 0x8000000cff037210 */ /* 0x000fca0007ffe0ff */
        /* <DEDUP_REMOVED lines=13> */
[----:B------:R-:W-:-:S05]  /*1f10*/  IMAD.MOV.U32 R3, RZ, RZ, R5 ;  /* 0x000000ffff037224 */ /* 0x000fca00078e0005 */
[----:B------:R-:W-:Y:S02]  /*1f20*/  @!P2 IADD3 R3, -R3, RZ, RZ ;  /* 0x000000ff0303a210 */ /* 0x000fe40007ffe1ff */
[----:B------:R-:W-:-:S07]  /*1f30*/  @!P1 LOP3.LUT R3, RZ, R10, RZ, 0x33, !PT ;  /* 0x0000000aff039212 */ /* 0x000fce00078e33ff */
.L_x_2255:
[----:B------:R-:W-:Y:S05]  /*1f40*/  BSYNC B0 ;  /* 0x0000000000007941 */ /* 0x000fea0003800000 */
.L_x_2254:
        /* <DEDUP_REMOVED lines=8> */
[----:B------:R-:W-:-:S05]  /*1fd0*/  SHF.R.U32.HI R120, RZ, 0x7, R121 ;  /* 0x00000007ff787819 */ /* 0x000fca0000011679 */
[----:B------:R-:W-:-:S06]  /*1fe0*/  IMAD.MOV.U32 R24, RZ, RZ, R120 ;  /* 0x000000ffff187224 */ /* 0x000fcc00078e0078 */
        /* <DEDUP_REMOVED lines=19> */
[----:B------:R-:W-:Y:S01]  /*2120*/  MOV R6, UR4 ;  /* 0x0000000400067c02 */ /* 0x000fe20008000f00 */
[----:B------:R-:W-:Y:S01]  /*2130*/  IMAD.U32 R7, RZ, RZ, UR5 ;  /* 0x00000005ff077e24 */ /* 0x000fe2000f8e00ff */
[----:B------:R-:W-:Y:S01]  /*2140*/  MOV R13, RZ ;  /* 0x000000ff000d7202 */ /* 0x000fe20000000f00 */
[----:B------:R-:W-:-:S02]  /*2150*/  IMAD.U32 R11, RZ, RZ, UR7 ;  /* 0x00000007ff0b7e24 */ /* 0x000fc4000f8e00ff */
[----:B------:R-:W-:Y:S02]  /*2160*/  IMAD.MOV.U32 R8, RZ, RZ, 0x70 ;  /* 0x00000070ff087424 */ /* 0x000fe400078e00ff */
[----:B0-----:R-:W-:-:S07]  /*2170*/  IMAD.MOV.U32 R12, RZ, RZ, 0x1 ;  /* 0x00000001ff0c7424 */ /* 0x001fce00078e00ff */
[----:B------:R-:W-:-:S07]  /*2180*/  LEPC R20, `(.L_x_2258) ;  /* 0x000000001014794e */ /* 0x000fce0000000000 */
[----:B-1---5:R-:W-:Y:S05]  /*2190*/  CALL.ABS.NOINC R14 ;  /* 0x000000000e007343 */ /* 0x022fea0003c00000 */
.L_x_2258:
[----:B------:R-:W-:Y:S05]  /*21a0*/  BSYNC B6 ;  /* 0x0000000000067941 */ /* 0x000fea0003800000 */
.L_x_2257:
        /* <DEDUP_REMOVED lines=13> */
[----:B------:R-:W-:Y:S02]  /*2280*/  IMAD.U32 R7, RZ, RZ, UR7 ;  /* 0x00000007ff077e24 */ /* 0x000fe4000f8e00ff */
[----:B------:R-:W-:-:S02]  /*2290*/  IMAD.U32 R11, RZ, RZ, UR5 ;  /* 0x00000005ff0b7e24 */ /* 0x000fc4000f8e00ff */
[----:B------:R-:W-:Y:S02]  /*22a0*/  IMAD.MOV.U32 R8, RZ, RZ, 0x70 ;  /* 0x00000070ff087424 */ /* 0x000fe400078e00ff */
[----:B------:R-:W-:Y:S02]  /*22b0*/  IMAD.MOV.U32 R12, RZ, RZ, 0x1 ;  /* 0x00000001ff0c7424 */ /* 0x000fe400078e00ff */
[----:B0-----:R-:W-:-:S07]  /*22c0*/  IMAD.MOV.U32 R13, RZ, RZ, RZ ;  /* 0x000000ffff0d7224 */ /* 0x001fce00078e00ff */
[----:B------:R-:W-:-:S07]  /*22d0*/  LEPC R20, `(.L_x_2260) ;  /* 0x000000001014794e */ /* 0x000fce0000000000 */
[----:B-1---5:R-:W-:Y:S05]  /*22e0*/  CALL.ABS.NOINC R14 ;  /* 0x000000000e007343 */ /* 0x022fea0003c00000 */
.L_x_2260:
[----:B------:R-:W-:Y:S05]  /*22f0*/  BSYNC B6 ;  /* 0x0000000000067941 */ /* 0x000fea0003800000 */
.L_x_2259:
[----:B------:R-:W-:Y:S01]  /*2300*/  ULDC.64 UR4, c[0x0][0x9f8] ;  /* 0x00027e0000047ab9 */ /* 0x000fe20000000a00 */
[----:B------:R-:W-:Y:S01]  /*2310*/  IMAD.MOV.U32 R0, RZ, RZ, R212 ;  /* 0x000000ffff007224 */ /* 0x000fe200078e00d4 */
[----:B------:R-:W-:Y:S01]  /*2320*/  ISETP.NE.U32.AND P0, PT, RZ, UR4, PT ;  /* 0x00000004ff007c0c */ /* 0x000fe2000bf05070 */
[----:B------:R-:W2:Y:S01]  /*2330*/  LDL.LU R12, [R1+0x14] ;  /* 0x00001400010c7983 */ /* 0x000ea20000300800 */
[----:B------:R-:W-:Y:S01]  /*2340*/  IADD3 R119, R26, R25, RZ ;  /* 0x000000191a777210 */ /* 0x000fe20007ffe0ff */
[----:B------:R-:W0:Y:S01]  /*2350*/  LDC.64 R112, c[0x0][0x300] ;  /* 0x0000c000ff707b82 */ /* 0x000e220000000a00 */
[----:B------:R-:W-:Y:S01]  /*2360*/  ISETP.NE.AND.EX P0, PT, RZ, UR5, PT, P0 ;  /* 0x00000005ff007c0c */ /* 0x000fe2000bf05300 */
[----:B------:R-:W3:Y:S01]  /*2370*/  LDL R26, [R1+0x6c] ;  /* 0x00006c00011a7983 */ /* 0x000ee20000100800 */
[----:B------:R-:W1:Y:S01]  /*2380*/  S2R R20, SR_TID.X ;  /* 0x0000000000147919 */ /* 0x000e620000002100 */
[----:B------:R-:W-:-:S04]  /*2390*/  SHF.R.S32.HI R19, RZ, 0x1f, R18 ;  /* 0x0000001fff137819 */ /* 0x000fc80000011412 */
[----:B------:R-:W4:Y:S06]  /*23a0*/  LDC.64 R106, c[0x0][0x3f8] ;  /* 0x0000fe00ff6a7b82 */ /* 0x000f2c0000000a00 */
[----:B------:R-:W-:Y:S02]  /*23b0*/  @P0 IADD3 R4, P1, R218, UR4, RZ ;  /* 0x00000004da040c10 */ /* 0x000fe4000ff3e0ff */
[----:B------:R-:W2:Y:S02]  /*23c0*/  LDC R99, c[0x0][0x3f4] ;  /* 0x0000fd00ff637b82 */ /* 0x000ea40000000800 */
[----:B------:R-:W-:Y:S01]  /*23d0*/  @P0 IADD3.X R5, R219, UR5, RZ, P1, !PT ;  /* 0x00000005db050c10 */ /* 0x000fe20008ffe4ff */
[----:B------:R-:W-:-:S04]  /*23e0*/  ULDC.64 UR4, c[0x0][0xa08] ;  /* 0x0002820000047ab9 */ /* 0x000fc80000000a00 */
[----:B------:R1:W2:Y:S01]  /*23f0*/  @P0 LDG.E R0, desc[UR56][R4.64] ;  /* 0x0000003804000981 */ /* 0x0002a2000c1e1900 */
[----:B------:R-:W-:Y:S01]  /*2400*/  SHF.R.S32.HI R13, RZ, 0x1f, R119 ;  /* 0x0000001fff0d7819 */ /* 0x000fe20000011477 */
[-C--:B0-----:R-:W-:Y:S01]  /*2410*/  IMAD.WIDE.U32 R6, R119, R112.reuse, RZ ;  /* 0x0000007077067225 */ /* 0x081fe200078e00ff */
[----:B------:R-:W-:Y:S01]  /*2420*/  ISETP.NE.U32.AND P0, PT, RZ, UR4, PT ;  /* 0x00000004ff007c0c */ /* 0x000fe2000bf05070 */
[----:B------:R-:W0:Y:S02]  /*2430*/  LDC.64 R100, c[0x0][0x408] ;  /* 0x00010200ff647b82 */ /* 0x000e240000000a00 */
[----:B------:R-:W-:Y:S01]  /*2440*/  IMAD R8, R13, R112, RZ ;  /* 0x000000700d087224 */ /* 0x000fe200078e02ff */
[----:B------:R-:W-:Y:S01]  /*2450*/  ISETP.NE.AND.EX P0, PT, RZ, UR5, PT, P0 ;  /* 0x00000005ff007c0c */ /* 0x000fe2000bf05300 */
[----:B------:R-:W-:Y:S02]  /*2460*/  ULDC.64 UR4, c[0x0][0x308] ;  /* 0x0000c20000047ab9 */ /* 0x000fe40000000a00 */
[----:B------:R-:W-:-:S04]  /*2470*/  IMAD R3, R119, R113, R8 ;  /* 0x0000007177037224 */ /* 0x000fc800078e0208 */
[----:B------:R-:W-:Y:S01]  /*2480*/  IMAD.IADD R7, R7, 0x1, R3 ;  /* 0x0000000107077824 */ /* 0x000fe200078e0203 */
[----:B-1----:R-:W-:Y:S01]  /*2490*/  SHF.R.U32.HI R20, RZ, 0x7, R20 ;  /* 0x00000007ff147819 */ /* 0x002fe20000011614 */
[----:B------:R-:W-:-:S03]  /*24a0*/  IMAD.WIDE.U32 R4, R209, UR4, R6 ;  /* 0x00000004d1047c25 */ /* 0x000fc6000f8e0006 */
[----:B------:R-:W-:Y:S01]  /*24b0*/  ISETP.NE.AND P6, PT, R20, 0x1, PT ;  /* 0x000000011400780c */ /* 0x000fe20003fc5270 */
[----:B------:R-:W-:Y:S01]  /*24c0*/  IMAD R5, R209, UR5, R5 ;  /* 0x00000005d1057c24 */ /* 0x000fe2000f8e0205 */
[----:B------:R-:W-:Y:S01]  /*24d0*/  ULDC.64 UR4, c[0x0][0x310] ;  /* 0x0000c40000047ab9 */ /* 0x000fe20000000a00 */
[----:B------:R-:W-:Y:S01]  /*24e0*/  VIADD R6, R18, 0x80 ;  /* 0x0000008012067836 */ /* 0x000fe20000000000 */
[----:B------:R-:W-:Y:S01]  /*24f0*/  SHF.R.S32.HI R23, RZ, 0x1f, R22 ;  /* 0x0000001fff177819 */ /* 0x000fe20000011416 */
[-C--:B----4-:R-:W-:Y:S02]  /*2500*/  IMAD R11, R224, R106.reuse, RZ ;  /* 0x0000006ae00b7224 */ /* 0x090fe400078e02ff */
[----:B------:R-:W-:-:S04]  /*2510*/  IMAD.WIDE.U32 R108, R188, R106, R18 ;  /* 0x0000006abc6c7225 */ /* 0x000fc800078e0012 */
[C---:B------:R-:W-:Y:S02]  /*2520*/  IMAD R11, R188.reuse, R107, R11 ;  /* 0x0000006bbc0b7224 */ /* 0x040fe400078e020b */
[----:B------:R-:W-:-:S04]  /*2530*/  IMAD.WIDE.U32 R110, R188, R106, R22 ;  /* 0x0000006abc6e7225 */ /* 0x000fc800078e0016 */
[----:B------:R-:W-:Y:S02]  /*2540*/  IMAD.IADD R111, R111, 0x1, R11 ;  /* 0x000000016f6f7824 */ /* 0x000fe400078e020b */
[----:B------:R-:W-:Y:S02]  /*2550*/  IMAD.IADD R109, R11, 0x1, R109 ;  /* 0x000000010b6d7824 */ /* 0x000fe400078e026d */
[----:B0-----:R-:W-:-:S04]  /*2560*/  IMAD.WIDE.U32 R102, R188, R100, R18 ;  /* 0x00000064bc667225 */ /* 0x001fc800078e0012 */
[----:B------:R-:W-:Y:S01]  /*2570*/  IMAD.WIDE.U32 R104, R188, R100, R22 ;  /* 0x00000064bc687225 */ /* 0x000fe200078e0016 */
[----:B------:R-:W-:-:S03]  /*2580*/  MOV R124, 0x20 ;  /* 0x00000020007c7802 */ /* 0x000fc60000000f00 */
        /* <DEDUP_REMOVED lines=9> */
[----:B--2---:R-:W-:-:S02]  /*2620*/  SHF.R.S32.HI R3, RZ, 0x1f, R0 ;  /* 0x0000001fff037819 */ /* 0x004fc40000011400 */
[----:B------:R-:W-:Y:S02]  /*2630*/  SEL R15, R0, RZ, !P0 ;  /* 0x000000ff000f7207 */ /* 0x000fe40004000000 */
[----:B------:R-:W-:Y:S01]  /*2640*/  SEL R33, R3, RZ, !P0 ;  /* 0x000000ff03217207 */ /* 0x000fe20004000000 */
[----:B------:R-:W-:Y:S02]  /*2650*/  IMAD R3, R224, R112, RZ ;  /* 0x00000070e0037224 */ /* 0x000fe400078e02ff */
[----:B------:R-:W-:-:S04]  /*2660*/  IMAD.WIDE.U32 R116, R15, UR4, R4 ;  /* 0x000000040f747c25 */ /* 0x000fc8000f8e0004 */
[----:B------:R-:W-:Y:S02]  /*2670*/  IMAD R0, R33, UR4, RZ ;  /* 0x0000000421007c24 */ /* 0x000fe4000f8e02ff */
[----:B------:R-:W-:-:S04]  /*2680*/  IMAD.WIDE.U32 R4, R188, R112, R18 ;  /* 0x00000070bc047225 */ /* 0x000fc800078e0012 */
[----:B------:R-:W-:Y:S01]  /*2690*/  IMAD R7, R15, UR5, R0 ;  /* 0x000000050f077c24 */ /* 0x000fe2000f8e0200 */
[----:B------:R-:W-:Y:S05]  /*26a0*/  @!P6 WARPSYNC.ALL ;  /* 0x000000000000e948 */ /* 0x000fea0003800000 */
[----:B------:R-:W-:Y:S01]  /*26b0*/  ULDC.64 UR4, c[0x0][0x330] ;  /* 0x0000cc0000047ab9 */ /* 0x000fe20000000a00 */
[----:B------:R-:W-:Y:S02]  /*26c0*/  VIADD R0, R18, 0x20 ;  /* 0x0000002012007836 */ /* 0x000fe40000000000 */
[----:B------:R-:W-:Y:S01]  /*26d0*/  IMAD R9, R188, R113, R3 ;  /* 0x00000071bc097224 */ /* 0x000fe200078e0203 */
[----:B------:R-:W-:Y:S01]  /*26e0*/  @!P6 BAR.SYNC.DEFER_BLOCKING 0x9, 0x100 ;  /* 0x024400000000eb1d */ /* 0x000fe20000010000 */
[----:B------:R-:W-:Y:S01]  /*26f0*/  IADD3 R3, P0, R116, R4, RZ ;  /* 0x0000000474037210 */ /* 0x000fe20007f1e0ff */
[----:B------:R-:W-:-:S04]  /*2700*/  IMAD.WIDE.U32 R114, R209, UR4, R18 ;  /* 0x00000004d1727c25 */ /* 0x000fc8000f8e0012 */
[----:B------:R-:W-:Y:S01]  /*2710*/  IMAD.IADD R4, R117, 0x1, R7 ;  /* 0x0000000175047824 */ /* 0x000fe200078e0207 */
[----:B------:R-:W-:Y:S01]  /*2720*/  ULDC UR4, c[0x0][0x2f4] ;  /* 0x0000bd0000047ab9 */ /* 0x000fe20000000800 */
[----:B------:R-:W-:Y:S01]  /*2730*/  VIADD R7, R18, 0xa0 ;  /* 0x000000a012077836 */ /* 0x000fe20000000000 */
[----:B------:R-:W-:-:S04]  /*2740*/  ISETP.GE.AND P1, PT, R0, UR4, PT ;  /* 0x0000000400007c0c */ /* 0x000fc8000bf26270 */
[----:B------:R-:W-:Y:S02]  /*2750*/  ISETP.GE.AND P4, PT, R7, UR4, PT ;  /* 0x0000000407007c0c */ /* 0x000fe4000bf86270 */
[----:B------:R-:W-:Y:S02]  /*2760*/  SEL R7, RZ, 0xffffffff, P1 ;  /* 0xffffffffff077807 */ /* 0x000fe40000800000 */
[----:B------:R-:W-:Y:S02]  /*2770*/  IADD3.X R5, R4, R5, R9, P0, !PT ;  /* 0x0000000504057210 */ /* 0x000fe400007fe409 */
[----:B------:R-:W-:Y:S01]  /*2780*/  ISETP.GE.AND P2, PT, R6, UR4, PT ;  /* 0x0000000406007c0c */ /* 0x000fe2000bf46270 */
[----:B------:R-:W-:Y:S01]  /*2790*/  IMAD.SHL.U32 R9, R7, 0x2, RZ ;  /* 0x0000000207097824 */ /* 0x000fe200078e00ff */
[C---:B------:R-:W-:Y:S01]  /*27a0*/  ISETP.GE.AND P0, PT, R18.reuse, UR4, PT ;  /* 0x0000000412007c0c */ /* 0x040fe2000bf06270 */
[C---:B------:R-:W-:Y:S01]  /*27b0*/  VIADD R7, R18.reuse, 0x60 ;  /* 0x0000006012077836 */ /* 0x040fe20000000000 */
[----:B------:R-:W-:-:S02]  /*27c0*/  IADD3 R6, R18, 0x40, RZ ;  /* 0x0000004012067810 */ /* 0x000fc40007ffe0ff */
[----:B------:R-:W-:Y:S02]  /*27d0*/  SEL R8, RZ, 0x1, P0 ;  /* 0x00000001ff087807 */ /* 0x000fe40000000000 */
[----:B------:R-:W-:Y:S02]  /*27e0*/  ISETP.GE.AND P0, PT, R6, UR4, PT ;  /* 0x0000000406007c0c */ /* 0x000fe4000bf06270 */
[----:B------:R-:W-:Y:S02]  /*27f0*/  ISETP.GE.AND P1, PT, R7, UR4, PT ;  /* 0x0000000407007c0c */ /* 0x000fe4000bf26270 */
[----:B------:R-:W-:Y:S02]  /*2800*/  LOP3.LUT R8, R9, 0x2, R8, 0xe2, !PT ;  /* 0x0000000209087812 */ /* 0x000fe400078ee208 */
[----:B------:R-:W-:Y:S02]  /*2810*/  SEL R9, RZ, 0x4, P0 ;  /* 0x00000004ff097807 */ /* 0x000fe40000000000 */
[----:B------:R-:W-:-:S02]  /*2820*/  SEL R10, RZ, 0x8, P1 ;  /* 0x00000008ff0a7807 */ /* 0x000fc40000800000 */
[-C--:B------:R-:W-:Y:S02]  /*2830*/  ISETP.GE.AND P0, PT, R18, R99.reuse, PT ;  /* 0x000000631200720c */ /* 0x080fe40003f06270 */
[----:B------:R-:W-:Y:S02]  /*2840*/  LOP3.LUT R8, R10, R8, R9, 0xfe, !PT ;  /* 0x000000080a087212 */ /* 0x000fe400078efe09 */
[----:B------:R-:W-:Y:S01]  /*2850*/  SEL R9, RZ, 0x10, P2 ;  /* 0x00000010ff097807 */ /* 0x000fe20001000000 */
[----:B------:R-:W-:Y:S01]  /*2860*/  IMAD R115, R209, UR5, R115 ;  /* 0x00000005d1737c24 */ /* 0x000fe2000f8e0273 */
[----:B------:R-:W-:Y:S01]  /*2870*/  ISETP.GE.AND P3, PT, R0, R99, PT ;  /* 0x000000630000720c */ /* 0x000fe20003f66270 */
[----:B------:R-:W-:Y:S01]  /*2880*/  ULDC.64 UR4, c[0x0][0x338] ;  /* 0x0000ce0000047ab9 */ /* 0x000fe20000000a00 */
[----:B------:R-:W-:Y:S01]  /*2890*/  LOP3.LUT R35, R8, R9, RZ, 0xfc, !PT ;  /* 0x0000000908237212 */ /* 0x000fe200078efcff */
[----:B------:R-:W-:Y:S01]  /*28a0*/  IMAD R33, R33, UR4, RZ ;  /* 0x0000000421217c24 */ /* 0x000fe2000f8e02ff */
[----:B------:R-:W-:Y:S01]  /*28b0*/  SEL R9, R99, RZ, P0 ;  /* 0x000000ff63097207 */ /* 0x000fe20000000000 */
[----:B------:R-:W-:Y:S01]  /*28c0*/  IMAD R8, R224, R100, RZ ;  /* 0x00000064e0087224 */ /* 0x000fe200078e02ff */
[----:B------:R-:W-:-:S02]  /*28d0*/  ISETP.GE.AND P5, PT, R6, R99, PT ;  /* 0x000000630600720c */ /* 0x000fc40003fa6270 */
[----:B------:R-:W-:Y:S01]  /*28e0*/  SEL R11, R99, RZ, P3 ;  /* 0x000000ff630b7207 */ /* 0x000fe20001800000 */
[C---:B------:R-:W-:Y:S02]  /*28f0*/  IMAD R33, R15.reuse, UR5, R33 ;  /* 0x000000050f217c24 */ /* 0x040fe4000f8e0221 */
[----:B------:R-:W-:-:S04]  /*2900*/  IMAD.WIDE.U32 R114, R15, UR4, R114 ;  /* 0x000000040f727c25 */ /* 0x000fc8000f8e0072 */
[----:B------:R-:W-:Y:S02]  /*2910*/  IMAD.IADD R9, R18, 0x1, R9 ;  /* 0x0000000112097824 */ /* 0x000fe400078e0209 */
[----:B------:R-:W-:Y:S02]  /*2920*/  IMAD R15, R188, R101, R8 ;  /* 0x00000065bc0f7224 */ /* 0x000fe400078e0208 */
[----:B------:R-:W-:Y:S01]  /*2930*/  IMAD.IADD R11, R0, 0x1, R11 ;  /* 0x00000001000b7824 */ /* 0x000fe200078e020b */
[----:B------:R-:W-:Y:S01]  /*2940*/  SHF.R.S32.HI R8, RZ, 0x1f, R9 ;  /* 0x0000001fff087819 */ /* 0x000fe20000011409 */
[----:B------:R-:W-:Y:S01]  /*2950*/  IMAD.IADD R105, R105, 0x1, R15 ;  /* 0x0000000169697824 */ /* 0x000fe200078e020f */
[----:B------:R-:W-:Y:S02]  /*2960*/  IADD3 R103, R15, R103, RZ ;  /* 0x000000670f677210 */ /* 0x000fe40007ffe0ff */
[----:B------:R-:W-:Y:S02]  /*2970*/  LOP3.LUT R12, R12, 0xfffffffe, RZ, 0xc0, !PT ;  /* 0xfffffffe0c0c7812 */ /* 0x000fe400078ec0ff */
[----:B------:R-:W-:-:S02]  /*2980*/  SEL R15, R99, RZ, P5 ;  /* 0x000000ff630f7207 */ /* 0x000fc40002800000 */
[----:B------:R-:W-:Y:S02]  /*2990*/  SHF.R.S32.HI R10, RZ, 0x1f, R11 ;  /* 0x0000001fff0a7819 */ /* 0x000fe4000001140b */
[-C--:B------:R-:W-:Y:S02]  /*29a0*/  LEA.HI R25, R8, R9.reuse, RZ, 0x4 ;  /* 0x0000000908197211 */ /* 0x080fe400078f20ff */
[----:B------:R-:W-:Y:S02]  /*29b0*/  @P5 LOP3.LUT R12, R12, 0x1, RZ, 0xfc, !PT ;  /* 0x000000010c0c5812 */ /* 0x000fe400078efcff */
[----:B------:R-:W-:Y:S01]  /*29c0*/  LEA.HI R9, R8, R9, RZ, 0x6 ;  /* 0x0000000908097211 */ /* 0x000fe200078f30ff */
[----:B------:R-:W-:Y:S01]  /*29d0*/  IMAD.IADD R14, R6, 0x1, R15 ;  /* 0x00000001060e7824 */ /* 0x000fe200078e020f */
[CC--:B------:R-:W-:Y:S02]  /*29e0*/  LEA.HI R27, R10.reuse, R11.reuse, RZ, 0x4 ;  /* 0x0000000b0a1b7211 */ /* 0x0c0fe400078f20ff */
[----:B------:R-:W-:Y:S01]  /*29f0*/  LEA.HI R10, R10, R11, RZ, 0x6 ;  /* 0x0000000b0a0a7211 */ /* 0x000fe200078f30ff */
[----:B------:R0:W-:Y:S01]  /*2a00*/  STL [R1+0x14], R12 ;  /* 0x0000140c01007387 */ /* 0x0001e20000100800 */
[----:B------:R-:W-:-:S02]  /*2a10*/  SHF.R.S32.HI R9, RZ, 0x6, R9 ;  /* 0x00000006ff097819 */ /* 0x000fc40000011409 */
[----:B------:R-:W-:Y:S02]  /*2a20*/  SHF.R.S32.HI R11, RZ, 0x6, R10 ;  /* 0x00000006ff0b7819 */ /* 0x000fe4000001140a */
[----:B------:R-:W-:Y:S01]  /*2a30*/  SHF.R.S32.HI R21, RZ, 0x1f, R14 ;  /* 0x0000001fff157819 */ /* 0x000fe2000001140e */
[C---:B------:R-:W-:Y:S01]  /*2a40*/  IMAD R143, R9.reuse, 0x2800, R200 ;  /* 0x00002800098f7824 */ /* 0x040fe200078e02c8 */
[C---:B------:R-:W-:Y:S02]  /*2a50*/  LOP3.LUT R10, R198.reuse, 0x30, R25, 0xf8, !PT ;  /* 0x00000030c60a7812 */ /* 0x040fe400078ef819 */
[----:B0-----:R-:W-:Y:S01]  /*2a60*/  LOP3.LUT R12, R198, 0x30, R27, 0xf8, !PT ;  /* 0x00000030c60c7812 */ /* 0x001fe200078ef81b */
[----:B------:R-:W-:Y:S01]  /*2a70*/  IMAD R141, R9, 0x2800, R202 ;  /* 0x00002800098d7824 */ /* 0x000fe200078e02ca */
[----:B------:R-:W-:Y:S01]  /*2a80*/  LEA.HI R29, R21, R14, RZ, 0x4 ;  /* 0x0000000e151d7211 */ /* 0x000fe200078f20ff */
[----:B------:R-:W-:Y:S01]  /*2a90*/  IMAD R142, R11, 0x2800, R200 ;  /* 0x000028000b8e7824 */ /* 0x000fe200078e02c8 */
[----:B------:R-:W-:-:S02]  /*2aa0*/  LOP3.LUT R9, R12, R199, RZ, 0x3c, !PT ;  /* 0x000000c70c097212 */ /* 0x000fc400078e3cff */
[-C--:B------:R-:W-:Y:S02]  /*2ab0*/  LOP3.LUT R10, R10, R199.reuse, RZ, 0x3c, !PT ;  /* 0x000000c70a0a7212 */ /* 0x080fe400078e3cff */
[----:B------:R-:W-:Y:S01]  /*2ac0*/  LEA.HI R14, R21, R14, RZ, 0x6 ;  /* 0x0000000e150e7211 */ /* 0x000fe200078f30ff */
[----:B------:R-:W-:Y:S02]  /*2ad0*/  IMAD.IADD R142, R142, 0x1, R9 ;  /* 0x000000018e8e7824 */ /* 0x000fe400078e0209 */
[----:B------:R-:W-:Y:S01]  /*2ae0*/  IMAD.IADD R143, R143, 0x1, R10 ;  /* 0x000000018f8f7824 */ /* 0x000fe200078e020a */
[----:B------:R-:W-:Y:S02]  /*2af0*/  SHF.R.S32.HI R9, RZ, 0x6, R14 ;  /* 0x00000006ff097819 */ /* 0x000fe4000001140e */
[----:B------:R-:W-:Y:S01]  /*2b00*/  LOP3.LUT R10, R198, 0x30, R29, 0xf8, !PT ;  /* 0x00000030c60a7812 */ /* 0x000fe200078ef81d */
[----:B------:R-:W-:Y:S01]  /*2b10*/  IMAD R133, R11, 0x2800, R202 ;  /* 0x000028000b857824 */ /* 0x000fe200078e02ca */
[----:B------:R-:W-:Y:S01]  /*2b20*/  SHF.R.U32.HI R8, RZ, 0x3, R201 ;  /* 0x00000003ff087819 */ /* 0x000fe200000116c9 */
[----:B------:R-:W-:Y:S01]  /*2b30*/  IMAD R140, R9, 0x2800, R200 ;  /* 0x00002800098c7824 */ /* 0x000fe200078e02c8 */
[----:B------:R-:W-:Y:S01]  /*2b40*/  LOP3.LUT R15, R201, 0x30, R25, 0xf8, !PT ;  /* 0x00000030c90f7812 */ /* 0x000fe200078ef819 */
[----:B------:R-:W-:Y:S01]  /*2b50*/  IMAD R131, R9, 0x2800, R202 ;  /* 0x0000280009837824 */ /* 0x000fe200078e02ca */
[----:B------:R-:W-:-:S02]  /*2b60*/  LOP3.LUT R9, R10, R199, RZ, 0x3c, !PT ;  /* 0x000000c70a097212 */ /* 0x000fc400078e3cff */
[----:B------:R-:W-:Y:S02]  /*2b70*/  SHF.R.S32.HI R11, RZ, 0x1f, R144 ;  /* 0x0000001fff0b7819 */ /* 0x000fe40000011490 */
[----:B---3--:R-:W-:Y:S02]  /*2b80*/  R2P PR, R26, 0x6 ;  /* 0x000000061a007804 */ /* 0x008fe40000000000 */
[----:B------:R-:W-:Y:S01]  /*2b90*/  LOP3.LUT R21, R201, 0x30, R29, 0xf8, !PT ;  /* 0x00000030c9157812 */ /* 0x000fe200078ef81d */
[----:B------:R-:W-:Y:S01]  /*2ba0*/  IMAD.IADD R140, R140, 0x1, R9 ;  /* 0x000000018c8c7824 */ /* 0x000fe200078e0209 */
[----:B------:R-:W-:Y:S01]  /*2bb0*/  LOP3.LUT R12, R15, R8, RZ, 0x3c, !PT ;  /* 0x000000080f0c7212 */ /* 0x000fe200078e3cff */
[----:B------:R-:W-:Y:S01]  /*2bc0*/  IMAD R9, R11, R106, RZ ;  /* 0x0000006a0b097224 */ /* 0x000fe200078e02ff */
[----:B------:R-:W-:Y:S02]  /*2bd0*/  LOP3.LUT R15, R201, 0x30, R27, 0xf8, !PT ;  /* 0x00000030c90f7812 */ /* 0x000fe400078ef81b */
[----:B------:R-:W-:-:S02]  /*2be0*/  LOP3.LUT R10, R21, R8, RZ, 0x3c, !PT ;  /* 0x00000008150a7212 */ /* 0x000fc400078e3cff */
[----:B------:R-:W-:Y:S02]  /*2bf0*/  SEL R124, R124, 0xffffffe0, !P1 ;  /* 0xffffffe07c7c7807 */ /* 0x000fe40004800000 */
[----:B------:R-:W-:Y:S02]  /*2c00*/  IADD3 R141, R141, R12, RZ ;  /* 0x0000000c8d8d7210 */ /* 0x000fe40007ffe0ff */
[----:B------:R-:W-:Y:S01]  /*2c10*/  IADD3 R118, P1, R188, R119, RZ ;  /* 0x00000077bc767210 */ /* 0x000fe20007f3e0ff */
[----:B------:R-:W-:Y:S01]  /*2c20*/  IMAD R21, R144, R107, R9 ;  /* 0x0000006b90157224 */ /* 0x000fe200078e0209 */
[----:B------:R-:W-:Y:S01]  /*2c30*/  LOP3.LUT R12, R15, R8, RZ, 0x3c, !PT ;  /* 0x000000080f0c7212 */ /* 0x000fe200078e3cff */
[----:B------:R-:W-:Y:S01]  /*2c40*/  IMAD R11, R11, R100, RZ ;  /* 0x000000640b0b7224 */ /* 0x000fe200078e02ff */
[----:B------:R-:W-:Y:S01]  /*2c50*/  SEL R32, RZ, 0x20, P4 ;  /* 0x00000020ff207807 */ /* 0x000fe20002000000 */
[----:B------:R-:W-:Y:S01]  /*2c60*/  IMAD.IADD R131, R131, 0x1, R10 ;  /* 0x0000000183837824 */ /* 0x000fe200078e020a */
[----:B------:R-:W-:Y:S01]  /*2c70*/  SHF.L.U64.HI R9, R106, 0x7, R107 ;  /* 0x000000076a097819 */ /* 0x000fe2000001026b */
[----:B------:R-:W-:-:S02]  /*2c80*/  IMAD R15, R107, 0xa0, RZ ;  /* 0x000000a06b0f7824 */ /* 0x000fc400078e02ff */
[----:B------:R-:W-:Y:S02]  /*2c90*/  IMAD.SHL.U32 R10, R106, 0x80, RZ ;  /* 0x000000806a0a7824 */ /* 0x000fe400078e00ff */
[----:B------:R-:W-:Y:S01]  /*2ca0*/  IMAD.X R119, R224, 0x1, R13, P1 ;  /* 0x00000001e0777824 */ /* 0x000fe200008e060d */
[----:B------:R-:W-:Y:S01]  /*2cb0*/  SHF.R.S32.HI R26, RZ, 0x4, R27 ;  /* 0x00000004ff1a7819 */ /* 0x000fe2000001141b */
[----:B------:R-:W-:Y:S01]  /*2cc0*/  IMAD.IADD R133, R133, 0x1, R12 ;  /* 0x0000000185857824 */ /* 0x000fe200078e020c */
[----:B------:R-:W-:Y:S01]  /*2cd0*/  SHF.R.S32.HI R28, RZ, 0x4, R29 ;  /* 0x00000004ff1c7819 */ /* 0x000fe2000001141d */
[----:B------:R-:W-:Y:S01]  /*2ce0*/  IMAD.WIDE.U32 R106, R106, 0xa0, RZ ;  /* 0x000000a06a6a7825 */ /* 0x000fe200078e00ff */
[----:B------:R-:W-:-:S03]  /*2cf0*/  LOP3.LUT R39, R35, R32, RZ, 0xfc, !PT ;  /* 0x0000002023277212 */ /* 0x000fc600078efcff */
[----:B------:R-:W-:Y:S01]  /*2d00*/  IMAD R31, R144, R101, R11 ;  /* 0x00000065901f7224 */ /* 0x000fe200078e020b */
[----:B------:R-:W-:Y:S01]  /*2d10*/  SHF.L.U64.HI R11, R100, 0x7, R101 ;  /* 0x00000007640b7819 */ /* 0x000fe20000010265 */
[----:B------:R-:W-:Y:S01]  /*2d20*/  IMAD.WIDE.U32 R104, R144, R100, R104 ;  /* 0x0000006490687225 */ /* 0x000fe200078e0068 */
[----:B------:R-:W-:-:S03]  /*2d30*/  SEL R121, R121, 0xffffffc0, !P2 ;  /* 0xffffffc079797807 */ /* 0x000fc60005000000 */
[----:B------:R-:W-:Y:S02]  /*2d40*/  IMAD.IADD R13, R111, 0x1, R21 ;  /* 0x000000016f0d7824 */ /* 0x000fe400078e0215 */
[----:B------:R-:W-:Y:S01]  /*2d50*/  IMAD.IADD R14, R21, 0x1, R109 ;  /* 0x00000001150e7824 */ /* 0x000fe200078e026d */
[----:B------:R-:W-:Y:S01]  /*2d60*/  SHF.R.S32.HI R21, RZ, 0x4, R25 ;  /* 0x00000004ff157819 */ /* 0x000fe20000011419 */
[----:B------:R-:W-:Y:S01]  /*2d70*/  IMAD.SHL.U32 R12, R100, 0x80, RZ ;  /* 0x00000080640c7824 */ /* 0x000fe200078e00ff */
[----:B------:R-:W-:Y:S01]  /*2d80*/  LOP3.LUT R25, R25, 0xfffffff0, RZ, 0xc0, !PT ;  /* 0xfffffff019197812 */ /* 0x000fe200078ec0ff */
[----:B------:R-:W-:Y:S01]  /*2d90*/  IMAD.WIDE.U32 R102, R144, R100, R102 ;  /* 0x0000006490667225 */ /* 0x000fe200078e0066 */
[----:B------:R-:W-:Y:S02]  /*2da0*/  LOP3.LUT R27, R27, 0xfffffff0, RZ, 0xc0, !PT ;  /* 0xfffffff01b1b7812 */ /* 0x000fe400078ec0ff */
[----:B------:R-:W-:Y:S01]  /*2db0*/  LOP3.LUT R29, R29, 0xfffffff0, RZ, 0xc0, !PT ;  /* 0xfffffff01d1d7812 */ /* 0x000fe200078ec0ff */
[----:B------:R-:W-:Y:S01]  /*2dc0*/  IMAD.WIDE.U32 R112, R112, 0xa0, RZ ;  /* 0x000000a070707825 */ /* 0x000fe200078e00ff */
[----:B------:R-:W-:-:S03]  /*2dd0*/  LOP3.LUT R34, R35, 0x1, RZ, 0xc0, !PT ;  /* 0x0000000123227812 */ /* 0x000fc600078ec0ff */
[----:B------:R-:W-:Y:S01]  /*2de0*/  IMAD.WIDE.U32 R100, R100, 0xa0, RZ ;  /* 0x000000a064647825 */ /* 0x000fe200078e00ff */
[C---:B------:R-:W-:Y:S02]  /*2df0*/  LOP3.LUT R35, R39.reuse, 0x2, RZ, 0xc0, !PT ;  /* 0x0000000227237812 */ /* 0x040fe400078ec0ff */
[----:B------:R-:W-:Y:S01]  /*2e00*/  LOP3.LUT R36, R39, 0x4, RZ, 0xc0, !PT ;  /* 0x0000000427247812 */ /* 0x000fe200078ec0ff */
[----:B------:R-:W-:Y:S01]  /*2e10*/  IMAD.IADD R126, R107, 0x1, R15 ;  /* 0x000000016b7e7824 */ /* 0x000fe200078e020f */
[----:B------:R-:W-:Y:S01]  /*2e20*/  IADD3 R15, R105, R31, RZ ;  /* 0x0000001f690f7210 */ /* 0x000fe20007ffe0ff */
[----:B------:R-:W-:Y:S01]  /*2e30*/  IMAD.IADD R20, R31, 0x1, R103 ;  /* 0x000000011f147824 */ /* 0x000fe200078e0267 */
[----:B------:R-:W-:Y:S01]  /*2e40*/  LOP3.LUT R37, R39, 0x8, RZ, 0xc0, !PT ;  /* 0x0000000827257812 */ /* 0x000fe200078ec0ff */
[----:B------:R-:W-:Y:S01]  /*2e50*/  IMAD.SHL.U32 R99, R99, 0x2, RZ ;  /* 0x0000000263637824 */ /* 0x000fe200078e00ff */
[----:B------:R-:W-:Y:S01]  /*2e60*/  LOP3.LUT R38, R39, 0x10, RZ, 0xc0, !PT ;  /* 0x0000001027267812 */ /* 0x000fe200078ec0ff */
[----:B------:R-:W-:Y:S01]  /*2e70*/  IMAD.IADD R125, R113, 0x1, R125 ;  /* 0x00000001717d7824 */ /* 0x000fe200078e027d */
[----:B------:R-:W-:Y:S01]  /*2e80*/  IADD3 R130, R124, R121, RZ ;  /* 0x000000797c827210 */ /* 0x000fe20007ffe0ff */
[----:B------:R-:W-:Y:S01]  /*2e90*/  IMAD.IADD R127, R101, 0x1, R127 ;  /* 0x00000001657f7824 */ /* 0x000fe200078e027f */
[----:B------:R-:W-:Y:S01]  /*2ea0*/  SHF.R.S32.HI R30, RZ, 0x1f, R25 ;  /* 0x0000001fff1e7819 */ /* 0x000fe20000011419 */
[----:B------:R-:W-:Y:S01]  /*2eb0*/  IMAD.IADD R33, R115, 0x1, R33 ;  /* 0x0000000173217824 */ /* 0x000fe200078e0221 */
[----:B------:R-:W-:-:S02]  /*2ec0*/  SHF.R.S32.HI R31, RZ, 0x1f, R27 ;  /* 0x0000001fff1f7819 */ /* 0x000fc4000001141b */
[----:B------:R-:W-:Y:S02]  /*2ed0*/  SHF.R.S32.HI R32, RZ, 0x1f, R29 ;  /* 0x0000001fff207819 */ /* 0x000fe4000001141d */
[----:B------:R-:W-:-:S07]  /*2ee0*/  LOP3.LUT R39, R39, 0x20, RZ, 0xc0, !PT ;  /* 0x0000002027277812 */ /* 0x000fce00078ec0ff */
.L_x_2360:
[----:B------:R-:W2:Y:S01]  /*2ef0*/  LDL.LU R42, [R1+0x14] ;  /* 0x00001400012a7983 */ /* 0x000ea20000300800 */
[----:B------:R-:W0:Y:S01]  /*2f00*/  LDC.64 R122, c[0x0][0x2e8] ;  /* 0x0000ba00ff7a7b82 */ /* 0x000e220000000a00 */
[----:B------:R-:W-:Y:S01]  /*2f10*/  VIADD R51, R24, 0xffffffff ;  /* 0xffffffff18337836 */ /* 0x000fe20000000000 */
[----:B------:R-:W-:Y:S05]  /*2f20*/  YIELD ;  /* 0x0000000000007946 */ /* 0x000fea0003800000 */
[----:B------:R-:W-:Y:S01]  /*2f30*/  ISETP.GT.AND P4, PT, R51, R120, PT ;  /* 0x000000783300720c */ /* 0x000fe20003f84270 */
[----:B------:R-:W1:Y:S01]  /*2f40*/  LDC R132, c[0x0][0x3f4] ;  /* 0x0000fd00ff847b82 */ /* 0x000e620000000800 */
[----:B------:R-:W-:Y:S01]  /*2f50*/  SHF.R.S32.HI R40, RZ, 0x1f, R51 ;  /* 0x0000001fff287819 */ /* 0x000fe20000011433 */
[-C--:B------:R-:W-:Y:S01]  /*2f60*/  IMAD R41, R125, R51.reuse, RZ ;  /* 0x000000337d297224 */ /* 0x080fe200078e02ff */
[----:B------:R-:W-:Y:S01]  /*2f70*/  BSSY B0, `(.L_x_2261) ;  /* 0x0000caa000007945 */ /* 0x000fe20003800000 */
[----:B------:R-:W-:-:S04]  /*2f80*/  IMAD.WIDE.U32 R134, R112, R51, RZ ;  /* 0x0000003370867225 */ /* 0x000fc800078e00ff */
[----:B------:R-:W-:Y:S01]  /*2f90*/  IMAD R41, R40, R112, R41 ;  /* 0x0000007028297224 */ /* 0x000fe200078e0229 */
[----:B------:R-:W-:Y:S01]  /*2fa0*/  IADD3 R45, P1, P2, R3, R134, R129 ;  /* 0x00000086032d7210 */ /* 0x000fe20007a3e081 */
[----:B------:R-:W-:Y:S02]  /*2fb0*/  IMAD R47, R17, 0x7800, R210 ;  /* 0x00007800112f7824 */ /* 0x000fe400078e02d2 */
[----:B------:R-:W-:Y:S02]  /*2fc0*/  IMAD.IADD R92, R135, 0x1, R41 ;  /* 0x00000001875c7824 */ /* 0x000fe400078e0229 */
[----:B------:R-:W-:Y:S01]  /*2fd0*/  IMAD R41, R17, 0x7800, R213 ;  /* 0x0000780011297824 */ /* 0x000fe200078e02d5 */
[C---:B------:R-:W-:Y:S02]  /*2fe0*/  IADD3 R47, R16.reuse, R47, RZ ;  /* 0x0000002f102f7210 */ /* 0x040fe40007ffe0ff */
[----:B------:R-:W-:Y:S01]  /*2ff0*/  IADD3.X R24, R5, R92, R128, P1, P2 ;  /* 0x0000005c05187210 */ /* 0x000fe20000fe4480 */
[----:B------:R-:W-:Y:S01]  /*3000*/  IMAD.IADD R46, R16, 0x1, R41 ;  /* 0x00000001102e7824 */ /* 0x000fe200078e0229 */
[----:B0-----:R-:W-:-:S04]  /*3010*/  IADD3 R48, P1, P2, R134, R122, R3 ;  /* 0x0000007a86307210 */ /* 0x001fc80007a3e003 */
[----:B------:R-:W-:Y:S02]  /*3020*/  IADD3.X R49, R92, R123, R5, P1, P2 ;  /* 0x0000007b5c317210 */ /* 0x000fe40000fe4405 */
[----:B-1----:R-:W-:Y:S02]  /*3030*/  ISETP.GE.AND P1, PT, R132, 0x1, PT ;  /* 0x000000018400780c */ /* 0x002fe40003f26270 */
[----:B------:R-:W-:-:S05]  /*3040*/  IADD3 R44, P2, R45, R122, RZ ;  /* 0x0000007a2d2c7210 */ /* 0x000fca0007f5e0ff */
[----:B------:R-:W-:Y:S02]  /*3050*/  IMAD.X R45, R24, 0x1, R123, P2 ;  /* 0x00000001182d7824 */ /* 0x000fe400010e067b */
[----:B------:R-:W-:Y:S01]  /*3060*/  IMAD.MOV.U32 R24, RZ, RZ, R51 ;  /* 0x000000ffff187224 */ /* 0x000fe200078e0033 */
[----:B--2---:R-:W-:-:S04]  /*3070*/  LOP3.LUT R42, R42, 0xfffffffd, RZ, 0xc0, !PT ;  /* 0xfffffffd2a2a7812 */ /* 0x004fc800078ec0ff */
[----:B------:R-:W-:-:S05]  /*3080*/  @P4 LOP3.LUT R42, R42, 0x2, RZ, 0xfc, !PT ;  /* 0x000000022a2a4812 */ /* 0x000fca00078efcff */
[----:B------:R0:W-:Y:S01]  /*3090*/  STL [R1+0x14], R42 ;  /* 0x0000142a01007387 */ /* 0x0001e20000100800 */
        /* <DEDUP_REMOVED lines=36> */
[----:B0-----:R-:W-:-:S04]  /*32e0*/  IADD3 R42, P1, P4, R104, UR4, R88 ;  /* 0x00000004682a7c10 */ /* 0x001fc8000fc3e058 */
        /* <DEDUP_REMOVED lines=29> */
.L_x_2265:
[----:B------:R-:W-:Y:S05]  /*34c0*/  BSYNC B1 ;  /* 0x0000000000017941 */ /* 0x000fea0003800000 */
.L_x_2264:
        /* <DEDUP_REMOVED lines=54> */
.L_x_2267:
[----:B------:R-:W-:Y:S05]  /*3830*/  BSYNC B1 ;  /* 0x0000000000017941 */ /* 0x000fea0003800000 */
.L_x_2266:
        /* <DEDUP_REMOVED lines=28> */
.L_x_2268:
[----:B------:R-:W-:Y:S01]  /*3a00*/  IMAD R97, R17, 0x8, R16 ;  /* 0x0000000811617824 */ /* 0x000fe200078e0210 */
[----:B------:R-:W-:Y:S01]  /*3a10*/  SHF.L.U32 R98, R191, 0x1f, RZ ;  /* 0x0000001fbf627819 */ /* 0x000fe200000006ff */
[----:B------:R-:W-:Y:S03]  /*3a20*/  BSSY B1, `(.L_x_2269) ;  /* 0x0000003000017945 */ /* 0x000fe60003800000 */
[----:B------:R-:W3:Y:S02]  /*3a30*/  SYNCS.PHASECHK.TRANS64.TRYWAIT P5, [R97+URZ+0x29890], R98 ;  /* 0x02989062610075a7 */ /* 0x000ee400080a017f */
[----:B---3--:R-:W-:Y:S05]  /*3a40*/  @!P5 BRA `(.L_x_2270) ;  /* 0x000002cc00d4d947 */ /* 0x008fea0003800000 */
.L_x_2605:
[----:B------:R-:W-:Y:S05]  /*3a50*/  BSYNC B1 ;  /* 0x0000000000017941 */ /* 0x000fea0003800000 */
.L_x_2269:
        /* <DEDUP_REMOVED lines=19> */
[-C--:B------:R-:W-:Y:S02]  /*3b90*/  F2FP.F16.E4M3.UNPACK_B R136, R164.reuse.H1 ;  /* 0x000000a4ff88723e */ /* 0x080fe400030006ff */
        /* <DEDUP_REMOVED lines=8> */
[-C--:B------:R-:W-:Y:S01]  /*3c20*/  FMUL.FTZ R171, R137, R170.reuse ;  /* 0x000000aa89ab7220 */ /* 0x080fe20000410000 */
[--C-:B------:R-:W-:Y:S02]  /*3c30*/  HADD2.F32 R169, -RZ, R167.reuse.H0_H0 ;  /* 0x200000a7ffa97230 */ /* 0x100fe40000004100 */
[----:B------:R-:W-:Y:S01]  /*3c40*/  FMUL.FTZ R170, R165, R170 ;  /* 0x000000aaa5aa7220 */ /* 0x000fe20000410000 */
        /* <DEDUP_REMOVED lines=85> */
.L_x_2276:
[----:B------:R-:W-:Y:S05]  /*41a0*/  BSYNC B3 ;  /* 0x0000000000037941 */ /* 0x000fea0003800000 */
.L_x_2275:
[----:B-1----:R4:W-:Y:S02]  /*41b0*/  STG.E.128 desc[UR56][R48.64], R40 ;  /* 0x0000002830007986 */ /* 0x0029e4000c101d38 */
.L_x_2274:
[----:B------:R-:W-:Y:S05]  /*41c0*/  BSYNC B2 ;  /* 0x0000000000027941 */ /* 0x000fea0003800000 */
.L_x_2273:
        /* <DEDUP_REMOVED lines=14> */
[----:B------:R-:W-:Y:S01]  /*42b0*/  LOP3.LUT R122, R122, 0xff00, R134, 0xf8, !PT ;  /* 0x0000ff007a7a7812 */ /* 0x000fe200078ef886 */
[----:B------:R-:W-:Y:S01]  /*42c0*/  IMAD.SHL.U32 R135, R135, 0x100, RZ ;  /* 0x0000010087877824 */ /* 0x000fe200078e00ff */
[----:B-1----:R-:W-:-:S02]  /*42d0*/  F2FP.F16.E4M3.UNPACK_B R134, R41 ;  /* 0x00000029ff86723e */ /* 0x002fc400020006ff */
[----:B------:R-:W-:Y:S02]  /*42e0*/  LOP3.LUT R95, R122, 0xff0000, R95, 0xf8, !PT ;  /* 0x00ff00007a5f7812 */ /* 0x000fe400078ef85f */
[-C--:B------:R-:W-:Y:S02]  /*42f0*/  F2FP.F16.E4M3.UNPACK_B R122, R162.reuse.H1 ;  /* 0x000000a2ff7a723e */ /* 0x080fe400030006ff */
[----:B------:R-:W-:Y:S01]  /*4300*/  SHF.R.U32.HI R94, RZ, 0x10, R123 ;  /* 0x00000010ff5e7819 */ /* 0x000fe2000001167b */
[----:B------:R-:W-:Y:S01]  /*4310*/  HADD2.F32 R123, -RZ, R134.H1_H1 ;  /* 0x30000086ff7b7230 */ /* 0x000fe20000004100 */
[----:B------:R-:W-:Y:S01]  /*4320*/  LOP3.LUT R136, R136, 0xff00, R135, 0xf8, !PT ;  /* 0x0000ff0088887812 */ /* 0x000fe200078ef887 */
[----:B------:R-:W-:Y:S01]  /*4330*/  HADD2.F32 R163, -RZ, R122.H0_H0 ;  /* 0x2000007affa37230 */ /* 0x000fe20000004100 */
        /* <DEDUP_REMOVED lines=18> */
[----:B------:R-:W-:Y:S01]  /*4460*/  SHF.L.U32 R41, R94, 0x10, RZ ;  /* 0x000000105e297819 */ /* 0x000fe200000006ff */
[----:B------:R-:W-:Y:S01]  /*4470*/  IMAD.MOV.U32 R94, RZ, RZ, R43 ;  /* 0x000000ffff5e7224 */ /* 0x000fe200078e002b */
[----:B------:R-:W-:Y:S02]  /*4480*/  F2FP.F16.E4M3.UNPACK_B R43, R95.H1 ;  /* 0x0000005fff2b723e */ /* 0x000fe400030006ff */
[----:B------:R-:W-:-:S02]  /*4490*/  LOP3.LUT R41, R136, 0xff0000, R41, 0xf8, !PT ;  /* 0x00ff000088297812 */ /* 0x000fc400078ef829 */
[-C--:B------:R-:W-:Y:S01]  /*44a0*/  F2FP.F16.E4M3.UNPACK_B R164, R94.reuse ;  /* 0x0000005effa4723e */ /* 0x080fe200020006ff */
[--C-:B------:R-:W-:Y:S01]  /*44b0*/  HADD2.F32 R163, -RZ, R43.reuse.H0_H0 ;  /* 0x2000002bffa37230 */ /* 0x100fe20000004100 */
[-C--:B------:R-:W-:Y:S01]  /*44c0*/  F2FP.F16.E4M3.UNPACK_B R136, R41.reuse.H1 ;  /* 0x00000029ff88723e */ /* 0x080fe200030006ff */
[----:B------:R-:W-:Y:S01]  /*44d0*/  HADD2.F32 R43, -RZ, R43.H1_H1 ;  /* 0x3000002bff2b7230 */ /* 0x000fe20000004100 */
[----:B------:R-:W-:Y:S01]  /*44e0*/  F2FP.F16.E4M3.UNPACK_B R94, R94.H1 ;  /* 0x0000005eff5e723e */ /* 0x000fe200030006ff */
[----:B------:R-:W-:Y:S01]  /*44f0*/  HADD2.F32 R137, -RZ, R164.H1_H1 ;  /* 0x300000a4ff897230 */ /* 0x000fe20000004100 */
[----:B------:R-:W-:Y:S01]  /*4500*/  F2FP.SATFINITE.E4M3.F32.PACK_AB_MERGE_C R122, R135, R122, RZ ;  /* 0x0000007a877a723e */ /* 0x000fe200048070ff */
[----:B------:R-:W-:Y:S01]  /*4510*/  HADD2.F32 R165, -RZ, R136.H0_H0 ;  /* 0x20000088ffa57230 */ /* 0x000fe20000004100 */
[----:B------:R-:W-:Y:S01]  /*4520*/  F2FP.F16.E4M3.UNPACK_B R41, R41 ;  /* 0x00000029ff29723e */ /* 0x000fe200020006ff */
[----:B------:R-:W-:Y:S01]  /*4530*/  HADD2.F32 R164, -RZ, R164.H0_H0 ;  /* 0x200000a4ffa47230 */ /* 0x000fe20000004100 */
[----:B------:R-:W-:Y:S01]  /*4540*/  F2FP.SATFINITE.E4M3.F32.PACK_AB_MERGE_C R123, R123, R134, R122 ;  /* 0x000000867b7b723e */ /* 0x000fe2000480707a */
[----:B------:R-:W-:-:S02]  /*4550*/  HADD2.F32 R136, -RZ, R136.H1_H1 ;  /* 0x30000088ff887230 */ /* 0x000fc40000004100 */
[C---:B------:R-:W-:Y:S01]  /*4560*/  FMUL.FTZ R167, R137.reuse, R165 ;  /* 0x000000a589a77220 */ /* 0x040fe20000410000 */
        /* <DEDUP_REMOVED lines=56> */
.L_x_2280:
[----:B------:R-:W-:Y:S05]  /*48f0*/  BSYNC B3 ;  /* 0x0000000000037941 */ /* 0x000fea0003800000 */
.L_x_2279:
[----:B-1----:R0:W-:Y:S02]  /*4900*/  STG.E.128 desc[UR56][R48.64+0x20], R40 ;  /* 0x0000202830007986 */ /* 0x0021e4000c101d38 */
.L_x_2278:
[----:B------:R-:W-:Y:S05]  /*4910*/  BSYNC B2 ;  /* 0x0000000000027941 */ /* 0x000fea0003800000 */
.L_x_2277:
        /* <DEDUP_REMOVED lines=111> */
.L_x_2284:
[----:B------:R-:W-:Y:S05]  /*5010*/  BSYNC B3 ;  /* 0x0000000000037941 */ /* 0x000fea0003800000 */
.L_x_2283:
[----:B-1----:R0:W-:Y:S02]  /*5020*/  STG.E.128 desc[UR56][R48.64+0x40], R40 ;  /* 0x0000402830007986 */ /* 0x0021e4000c101d38 */
.L_x_2282:
[----:B------:R-:W-:Y:S05]  /*5030*/  BSYNC B2 ;  /* 0x0000000000027941 */ /* 0x000fea0003800000 */
.L_x_2281:
[----:B------:R-:W-:Y:S01]  /*5040*/  ISETP.NE.AND P2, PT, R37, RZ, PT ;  /* 0x000000ff2500720c */ /* 0x000fe20003f45270 */
[----:B------:R-:W-:-:S12]  /*5050*/  BSSY B2, `(.L_x_2285) ;  /* 0x000006e000027945 */ /* 0x000fd80003800000 */
[----:B------:R-:W-:Y:S05]  /*5060*/  @!P2 BRA `(.L_x_2286) ;  /* 0x0000000400b0a947 */ /* 0x000fea0003800000 */
[----:B012-4-:R0:W1:Y:S01]  /*5070*/  LDS.128 R40, [R46+0x1cc00] ;  /* 0x01cc00002e287984 */ /* 0x0170620000000c00 */
[----:B------:R-:W-:Y:S01]  /*5080*/  ISETP.GE.AND P2, PT, R193, R132, PT ;  /* 0x00000084c100720c */ /* 0x000fe20003f46270 */
[----:B------:R-:W-:-:S12]  /*5090*/  BSSY B3, `(.L_x_2287) ;  /* 0x0000068000037945 */ /* 0x000fd80003800000 */
[----:B0-----:R-:W-:Y:S05]  /*50a0*/  @P2 BRA `(.L_x_2288) ;  /* 0x0000000400982947 */ /* 0x001fea0003800000 */
[----:B------:R-:W-:Y:S02]  /*50b0*/  SHF.R.U32.HI R93, RZ, 0x8, R85 ;  /* 0x00000008ff5d7819 */ /* 0x000fe40000011655 */
[----:B------:R-:W-:Y:S02]  /*50c0*/  SHF.R.U32.HI R87, RZ, 0x8, R83 ;  /* 0x00000008ff577819 */ /* 0x000fe40000011653 */
[----:B------:R-:W-:Y:S01]  /*50d0*/  LOP3.LUT R86, R83, 0xff0000ff, RZ, 0xc0, !PT ;  /* 0xff0000ff53567812 */ /* 0x000fe200078ec0ff */
[----:B------:R-:W-:Y:S01]  /*50e0*/  IMAD.SHL.U32 R93, R93, 0x100, RZ ;  /* 0x000001005d5d7824 */ /* 0x000fe200078e00ff */
[----:B------:R-:W-:Y:S02]  /*50f0*/  LOP3.LUT R84, R85, 0xff0000ff, RZ, 0xc0, !PT ;  /* 0xff0000ff55547812 */ /* 0x000fe400078ec0ff */
[----:B------:R-:W-:Y:S02]  /*5100*/  SHF.L.U32 R87, R87, 0x8, RZ ;  /* 0x0000000857577819 */ /* 0x000fe400000006ff */
[----:B------:R-:W-:-:S02]  /*5110*/  F2FP.F16.E4M3.UNPACK_B R82, R157.H1 ;  /* 0x0000009dff52723e */ /* 0x000fc400030006ff */
[----:B-1----:R-:W-:Y:S02]  /*5120*/  F2FP.F16.E4M3.UNPACK_B R92, R41 ;  /* 0x00000029ff5c723e */ /* 0x002fe400020006ff */
[----:B------:R-:W-:Y:S01]  /*5130*/  LOP3.LUT R86, R86, 0xff00, R87, 0xf8, !PT ;  /* 0x0000ff0056567812 */ /* 0x000fe200078ef857 */
[----:B------:R-:W-:Y:S01]  /*5140*/  HADD2.F32 R95, -RZ, R82.H0_H0 ;  /* 0x20000052ff5f7230 */ /* 0x000fe20000004100 */
[----:B------:R-:W-:Y:S01]  /*5150*/  LOP3.LUT R84, R84, 0xff00, R93, 0xf8, !PT ;  /* 0x0000ff0054547812 */ /* 0x000fe200078ef85d */
[--C-:B------:R-:W-:Y:S01]  /*5160*/  HADD2.F32 R87, -RZ, R92.reuse.H1_H1 ;  /* 0x3000005cff577230 */ /* 0x100fe20000004100 */
[----:B------:R-:W-:Y:S01]  /*5170*/  F2FP.F16.E4M3.UNPACK_B R93, R156.H1 ;  /* 0x0000009cff5d723e */ /* 0x000fe200030006ff */
[----:B------:R-:W-:Y:S01]  /*5180*/  HADD2.F32 R92, -RZ, R92.H0_H0 ;  /* 0x2000005cff5c7230 */ /* 0x000fe20000004100 */
[----:B------:R-:W-:Y:S02]  /*5190*/  SHF.R.U32.HI R85, RZ, 0x10, R85 ;  /* 0x00000010ff557819 */ /* 0x000fe40000011655 */
[----:B------:R-:W-:Y:S01]  /*51a0*/  FMUL.FTZ R122, R87, R95 ;  /* 0x0000005f577a7220 */ /* 0x000fe20000410000 */
[----:B------:R-:W-:-:S02]  /*51b0*/  HADD2.F32 R94, -RZ, R93.H0_H0 ;  /* 0x2000005dff5e7230 */ /* 0x000fc40000004100 */
[C---:B------:R-:W-:Y:S01]  /*51c0*/  FMUL.FTZ R95, R92.reuse, R95 ;  /* 0x0000005f5c5f7220 */ /* 0x040fe20000410000 */
[----:B------:R-:W-:Y:S01]  /*51d0*/  SHF.R.U32.HI R83, RZ, 0x10, R83 ;  /* 0x00000010ff537819 */ /* 0x000fe20000011653 */
[----:B------:R-:W-:Y:S01]  /*51e0*/  IMAD.U32 R85, R85, 0x10000, RZ ;  /* 0x0001000055557824 */ /* 0x000fe200078e00ff */
[----:B------:R-:W-:Y:S01]  /*51f0*/  F2FP.F16.E4M3.UNPACK_B R157, R157 ;  /* 0x0000009dff9d723e */ /* 0x000fe200020006ff */
[-C--:B------:R-:W-:Y:S01]  /*5200*/  FFMA.FTZ R87, R87, R94.reuse, R95 ;  /* 0x0000005e57577223 */ /* 0x080fe2000001005f */
[----:B------:R-:W-:Y:S01]  /*5210*/  F2FP.F16.E4M3.UNPACK_B R95, R41.H1 ;  /* 0x00000029ff5f723e */ /* 0x000fe200030006ff */
[----:B------:R-:W-:Y:S01]  /*5220*/  FFMA.FTZ R92, R92, R94, -R122 ;  /* 0x0000005e5c5c7223 */ /* 0x000fe2000001087a */
[----:B------:R-:W-:Y:S01]  /*5230*/  HADD2.F32 R94, -RZ, R82.H1_H1 ;  /* 0x30000052ff5e7230 */ /* 0x000fe20000004100 */
[----:B------:R-:W-:Y:S01]  /*5240*/  LOP3.LUT R84, R84, 0xff0000, R85, 0xf8, !PT ;  /* 0x00ff000054547812 */ /* 0x000fe200078ef855 */
[----:B------:R-:W-:Y:S01]  /*5250*/  HADD2.F32 R93, -RZ, R93.H1_H1 ;  /* 0x3000005dff5d7230 */ /* 0x000fe20000004100 */
[----:B------:R-:W-:Y:S01]  /*5260*/  F2FP.F16.E4M3.UNPACK_B R156, R156 ;  /* 0x0000009cff9c723e */ /* 0x000fe200020006ff */
[--C-:B------:R-:W-:Y:S01]  /*5270*/  HADD2.F32 R41, -RZ, R95.reuse.H1_H1 ;  /* 0x3000005fff297230 */ /* 0x100fe20000004100 */
[-C--:B------:R-:W-:Y:S01]  /*5280*/  F2FP.F16.E4M3.UNPACK_B R85, R84.reuse.H1 ;  /* 0x00000054ff55723e */ /* 0x080fe200030006ff */
[----:B------:R-:W-:Y:S01]  /*5290*/  HADD2.F32 R82, -RZ, R95.H0_H0 ;  /* 0x2000005fff527230 */ /* 0x000fe20000004100 */
[----:B------:R-:W-:Y:S01]  /*52a0*/  F2FP.F16.E4M3.UNPACK_B R84, R84 ;  /* 0x00000054ff54723e */ /* 0x000fe200020006ff */
[----:B------:R-:W-:-:S02]  /*52b0*/  IMAD.U32 R83, R83, 0x10000, RZ ;  /* 0x0001000053537824 */ /* 0x000fc400078e00ff */
[CC--:B------:R-:W-:Y:S01]  /*52c0*/  FMUL.FTZ R95, R41.reuse, R94.reuse ;  /* 0x0000005e295f7220 */ /* 0x0c0fe20000410000 */
[--C-:B------:R-:W-:Y:S02]  /*52d0*/  HADD2.F32 R122, -RZ, R85.reuse.H0_H0 ;  /* 0x20000055ff7a7230 */ /* 0x100fe40000004100 */
[C---:B------:R-:W-:Y:S01]  /*52e0*/  FMUL.FTZ R94, R82.reuse, R94 ;  /* 0x0000005e525e7220 */ /* 0x040fe20000410000 */
[----:B------:R-:W-:Y:S02]  /*52f0*/  HADD2.F32 R85, -RZ, R85.H1_H1 ;  /* 0x30000055ff557230 */ /* 0x000fe40000004100 */
[-C--:B------:R-:W-:Y:S01]  /*5300*/  FFMA.FTZ R82, R82, R93.reuse, -R95 ;  /* 0x0000005d52527223 */ /* 0x080fe2000001085f */
[----:B------:R-:W-:Y:S01]  /*5310*/  LOP3.LUT R83, R86, 0xff0000, R83, 0xf8, !PT ;  /* 0x00ff000056537812 */ /* 0x000fe200078ef853 */
[----:B------:R-:W-:Y:S01]  /*5320*/  FFMA.FTZ R41, R41, R93, R94 ;  /* 0x0000005d29297223 */ /* 0x000fe2000001005e */
[----:B------:R-:W-:Y:S02]  /*5330*/  F2FP.F16.E4M3.UNPACK_B R95, R43 ;  /* 0x0000002bff5f723e */ /* 0x000fe400020006ff */
[----:B------:R-:W-:-:S02]  /*5340*/  F2FP.F16.E4M3.UNPACK_B R86, R83.H1 ;  /* 0x00000053ff56723e */ /* 0x000fc400030006ff */
[----:B------:R-:W-:Y:S01]  /*5350*/  F2FP.F16.E4M3.UNPACK_B R43, R43.H1 ;  /* 0x0000002bff2b723e */ /* 0x000fe200030006ff */
[--C-:B------:R-:W-:Y:S01]  /*5360*/  HADD2.F32 R93, -RZ, R95.reuse.H1_H1 ;  /* 0x3000005fff5d7230 */ /* 0x100fe20000004100 */
[----:B------:R-:W-:Y:S01]  /*5370*/  F2FP.SATFINITE.E4M3.F32.PACK_AB_MERGE_C R41, R41, R82, RZ ;  /* 0x000000522929723e */ /* 0x000fe200048070ff */
[----:B------:R-:W-:Y:S02]  /*5380*/  HADD2.F32 R95, -RZ, R95.H0_H0 ;  /* 0x2000005fff5f7230 */ /* 0x000fe40000004100 */
[--C-:B------:R-:W-:Y:S02]  /*5390*/  HADD2.F32 R94, -RZ, R86.reuse.H0_H0 ;  /* 0x20000056ff5e7230 */ /* 0x100fe40000004100 */
[----:B------:R-:W-:Y:S01]  /*53a0*/  FMUL.FTZ R123, R93, R122 ;  /* 0x0000007a5d7b7220 */ /* 0x000fe20000410000 */
[----:B------:R-:W-:Y:S01]  /*53b0*/  HADD2.F32 R86, -RZ, R86.H1_H1 ;  /* 0x30000056ff567230 */ /* 0x000fe20000004100 */
[----:B------:R-:W-:Y:S02]  /*53c0*/  F2FP.SATFINITE.E4M3.F32.PACK_AB_MERGE_C R41, R87, R92, R41 ;  /* 0x0000005c5729723e */ /* 0x000fe40004807029 */
[C---:B------:R-:W-:Y:S01]  /*53d0*/  FFMA.FTZ R123, R95.reuse, R94, -R123 ;  /* 0x0000005e5f7b7223 */ /* 0x040fe2000001087b */
[----:B------:R-:W-:-:S04]  /*53e0*/  FMUL.FTZ R95, R95, R122 ;  /* 0x0000007a5f5f7220 */ /* 0x000fc80000410000 */
[----:B------:R-:W-:Y:S01]  /*53f0*/  FFMA.FTZ R95, R93, R94, R95 ;  /* 0x0000005e5d5f7223 */ /* 0x000fe2000001005f */
[--C-:B------:R-:W-:Y:S02]  /*5400*/  HADD2.F32 R93, -RZ, R43.reuse.H1_H1 ;  /* 0x3000002bff5d7230 */ /* 0x100fe40000004100 */
[----:B------:R-:W-:-:S03]  /*5410*/  HADD2.F32 R43, -RZ, R43.H0_H0 ;  /* 0x2000002bff2b7230 */ /* 0x000fc60000004100 */
[----:B------:R-:W-:-:S04]  /*5420*/  FMUL.FTZ R94, R93, R85 ;  /* 0x000000555d5e7220 */ /* 0x000fc80000410000 */
[C---:B------:R-:W-:Y:S01]  /*5430*/  FFMA.FTZ R94, R43.reuse, R86, -R94 ;  /* 0x000000562b5e7223 */ /* 0x040fe2000001085e */
[----:B------:R-:W-:Y:S01]  /*5440*/  FMUL.FTZ R43, R43, R85 ;  /* 0x000000552b2b7220 */ /* 0x000fe20000410000 */
[----:B------:R-:W-:-:S03]  /*5450*/  F2FP.F16.E4M3.UNPACK_B R85, R83 ;  /* 0x00000053ff55723e */ /* 0x000fc600020006ff */
[----:B------:R-:W-:Y:S01]  /*5460*/  FFMA.FTZ R43, R93, R86, R43 ;  /* 0x000000565d2b7223 */ /* 0x000fe2000001002b */
[-C--:B------:R-:W-:Y:S01]  /*5470*/  F2FP.F16.E4M3.UNPACK_B R86, R42.reuse ;  /* 0x0000002aff56723e */ /* 0x080fe200020006ff */
[----:B------:R-:W-:Y:S01]  /*5480*/  HADD2.F32 R93, -RZ, R84.H0_H0 ;  /* 0x20000054ff5d7230 */ /* 0x000fe20000004100 */
[----:B------:R-:W-:Y:S01]  /*5490*/  F2FP.F16.E4M3.UNPACK_B R42, R42.H1 ;  /* 0x0000002aff2a723e */ /* 0x000fe200030006ff */
[--C-:B------:R-:W-:Y:S01]  /*54a0*/  HADD2.F32 R87, -RZ, R85.reuse.H0_H0 ;  /* 0x20000055ff577230 */ /* 0x100fe20000004100 */
[----:B------:R-:W-:Y:S01]  /*54b0*/  F2FP.SATFINITE.E4M3.F32.PACK_AB_MERGE_C R94, R43, R94, RZ ;  /* 0x0000005e2b5e723e */ /* 0x000fe200048070ff */
[--C-:B------:R-:W-:Y:S02]  /*54c0*/  HADD2.F32 R82, -RZ, R86.reuse.H1_H1 ;  /* 0x30000056ff527230 */ /* 0x100fe40000004100 */
[----:B------:R-:W-:Y:S01]  /*54d0*/  HADD2.F32 R86, -RZ, R86.H0_H0 ;  /* 0x20000056ff567230 */ /* 0x000fe20000004100 */
[----:B------:R-:W-:Y:S01]  /*54e0*/  F2FP.SATFINITE.E4M3.F32.PACK_AB_MERGE_C R43, R95, R123, R94 ;  /* 0x0000007b5f2b723e */ /* 0x000fe2000480705e */
[----:B------:R-:W-:-:S02]  /*54f0*/  HADD2.F32 R85, -RZ, R85.H1_H1 ;  /* 0x30000055ff557230 */ /* 0x000fc40000004100 */
[-C--:B------:R-:W-:Y:S01]  /*5500*/  FMUL.FTZ R83, R82, R93.reuse ;  /* 0x0000005d52537220 */ /* 0x080fe20000410000 */
[----:B------:R-:W-:-:S03]  /*5510*/  FMUL.FTZ R93, R86, R93 ;  /* 0x0000005d565d7220 */ /* 0x000fc60000410000 */
[-C--:B------:R-:W-:Y:S01]  /*5520*/  FFMA.FTZ R83, R86, R87.reuse, -R83 ;  /* 0x0000005756537223 */ /* 0x080fe20000010853 */
[----:B------:R-:W-:Y:S01]  /*5530*/  F2FP.F16.E4M3.UNPACK_B R86, R40.H1 ;  /* 0x00000028ff56723e */ /* 0x000fe200030006ff */
[----:B------:R-:W-:Y:S01]  /*5540*/  FFMA.FTZ R82, R82, R87, R93 ;  /* 0x0000005752527223 */ /* 0x000fe2000001005d */
[----:B------:R-:W-:Y:S02]  /*5550*/  HADD2.F32 R87, -RZ, R84.H1_H1 ;  /* 0x30000054ff577230 */ /* 0x000fe40000004100 */
[--C-:B------:R-:W-:Y:S02]  /*5560*/  HADD2.F32 R84, -RZ, R42.reuse.H1_H1 ;  /* 0x3000002aff547230 */ /* 0x100fe40000004100 */
[----:B------:R-:W-:-:S03]  /*5570*/  HADD2.F32 R42, -RZ, R42.H0_H0 ;  /* 0x2000002aff2a7230 */ /* 0x000fc60000004100 */
[-C--:B------:R-:W-:Y:S02]  /*5580*/  FMUL.FTZ R93, R84, R87.reuse ;  /* 0x00000057545d7220 */ /* 0x080fe40000410000 */
[C---:B------:R-:W-:Y:S02]  /*5590*/  FMUL.FTZ R87, R42.reuse, R87 ;  /* 0x000000572a577220 */ /* 0x040fe40000410000 */
[-C--:B------:R-:W-:Y:S01]  /*55a0*/  FFMA.FTZ R42, R42, R85.reuse, -R93 ;  /* 0x000000552a2a7223 */ /* 0x080fe2000001085d */
[----:B------:R-:W-:Y:S02]  /*55b0*/  HADD2.F32 R93, -RZ, R157.H1_H1 ;  /* 0x3000009dff5d7230 */ /* 0x000fe40000004100 */
[----:B------:R-:W-:Y:S01]  /*55c0*/  FFMA.FTZ R85, R84, R85, R87 ;  /* 0x0000005554557223 */ /* 0x000fe20000010057 */
[--C-:B------:R-:W-:Y:S02]  /*55d0*/  HADD2.F32 R84, -RZ, R86.reuse.H1_H1 ;  /* 0x30000056ff547230 */ /* 0x100fe40000004100 */
[----:B------:R-:W-:-:S02]  /*55e0*/  HADD2.F32 R86, -RZ, R86.H0_H0 ;  /* 0x20000056ff567230 */ /* 0x000fc40000004100 */
[--C-:B------:R-:W-:Y:S02]  /*55f0*/  HADD2.F32 R87, -RZ, R156.reuse.H1_H1 ;  /* 0x3000009cff577230 */ /* 0x100fe40000004100 */
[-C--:B------:R-:W-:Y:S01]  /*5600*/  FMUL.FTZ R135, R84, R93.reuse ;  /* 0x0000005d54877220 */ /* 0x080fe20000410000 */
[----:B------:R-:W-:Y:S02]  /*5610*/  HADD2.F32 R157, -RZ, R157.H0_H0 ;  /* 0x2000009dff9d7230 */ /* 0x000fe40000004100 */
[C---:B------:R-:W-:Y:S01]  /*5620*/  FMUL.FTZ R93, R86.reuse, R93 ;  /* 0x0000005d565d7220 */ /* 0x040fe20000410000 */
[----:B------:R-:W-:Y:S01]  /*5630*/  F2FP.SATFINITE.E4M3.F32.PACK_AB_MERGE_C R42, R85, R42, RZ ;  /* 0x0000002a552a723e */ /* 0x000fe200048070ff */
[-C--:B------:R-:W-:Y:S02]  /*5640*/  FFMA.FTZ R86, R86, R87.reuse, -R135 ;  /* 0x0000005756567223 */ /* 0x080fe40000010887 */
[----:B------:R-:W-:Y:S01]  /*5650*/  FFMA.FTZ R93, R84, R87, R93 ;  /* 0x00000057545d7223 */ /* 0x000fe2000001005d */
[----:B------:R-:W-:Y:S01]  /*5660*/  F2FP.F16.E4M3.UNPACK_B R84, R40 ;  /* 0x00000028ff54723e */ /* 0x000fe200020006ff */
[----:B------:R-:W-:Y:S01]  /*5670*/  HADD2.F32 R87, -RZ, R156.H0_H0 ;  /* 0x2000009cff577230 */ /* 0x000fe20000004100 */
[----:B------:R-:W-:-:S02]  /*5680*/  F2FP.SATFINITE.E4M3.F32.PACK_AB_MERGE_C R42, R82, R83, R42 ;  /* 0x00000053522a723e */ /* 0x000fc4000480702a */
[----:B------:R-:W-:Y:S01]  /*5690*/  F2FP.SATFINITE.E4M3.F32.PACK_AB_MERGE_C R86, R93, R86, RZ ;  /* 0x000000565d56723e */ /* 0x000fe200048070ff */
[--C-:B------:R-:W-:Y:S02]  /*56a0*/  HADD2.F32 R40, -RZ, R84.reuse.H1_H1 ;  /* 0x30000054ff287230 */ /* 0x100fe40000004100 */
[----:B------:R-:W-:-:S03]  /*56b0*/  HADD2.F32 R84, -RZ, R84.H0_H0 ;  /* 0x20000054ff547230 */ /* 0x000fc60000004100 */
[-C--:B------:R-:W-:Y:S02]  /*56c0*/  FMUL.FTZ R135, R40, R157.reuse ;  /* 0x0000009d28877220 */ /* 0x080fe40000410000 */
[C---:B------:R-:W-:Y:S02]  /*56d0*/  FMUL.FTZ R157, R84.reuse, R157 ;  /* 0x0000009d549d7220 */ /* 0x040fe40000410000 */
[-C--:B------:R-:W-:Y:S02]  /*56e0*/  FFMA.FTZ R84, R84, R87.reuse, -R135 ;  /* 0x0000005754547223 */ /* 0x080fe40000010887 */
[----:B------:R-:W-:-:S05]  /*56f0*/  FFMA.FTZ R157, R40, R87, R157 ;  /* 0x00000057289d7223 */ /* 0x000fca000001009d */
[----:B------:R-:W-:-:S07]  /*5700*/  F2FP.SATFINITE.E4M3.F32.PACK_AB_MERGE_C R40, R157, R84, R86 ;  /* 0x000000549d28723e */ /* 0x000fce0004807056 */
.L_x_2288:
[----:B------:R-:W-:Y:S05]  /*5710*/  BSYNC B3 ;  /* 0x0000000000037941 */ /* 0x000fea0003800000 */
.L_x_2287:
[----:B-1----:R0:W-:Y:S02]  /*5720*/  STG.E.128 desc[UR56][R48.64+0x60], R40 ;  /* 0x0000602830007986 */ /* 0x0021e4000c101d38 */
.L_x_2286:
[----:B------:R-:W-:Y:S05]  /*5730*/  BSYNC B2 ;  /* 0x0000000000027941 */ /* 0x000fea0003800000 */
.L_x_2285:
[----:B------:R-:W-:Y:S01]  /*5740*/  ISETP.NE.AND P2, PT, R38, RZ, PT ;  /* 0x000000ff2600720c */ /* 0x000fe20003f45270 */
[----:B------:R-:W-:-:S12]  /*5750*/  BSSY B2, `(.L_x_2289) ;  /* 0x0000073000027945 */ /* 0x000fd80003800000 */
[----:B------:R-:W-:Y:S05]  /*5760*/  @!P2 BRA `(.L_x_2290) ;  /* 0x0000000400c4a947 */ /* 0x000fea0003800000 */
[----:B012-4-:R0:W1:Y:S01]  /*5770*/  LDS.128 R40, [R47+0x1f400] ;  /* 0x01f400002f287984 */ /* 0x0170620000000c00 */
[----:B------:R-:W-:Y:S01]  /*5780*/  ISETP.GE.AND P2, PT, R195, R132, PT ;  /* 0x00000084c300720c */ /* 0x000fe20003f46270 */
[----:B------:R-:W-:-:S12]  /*5790*/  BSSY B3, `(.L_x_2291) ;  /* 0x000006d000037945 */ /* 0x000fd80003800000 */
[----:B0-----:R-:W-:Y:S05]  /*57a0*/  @P2 BRA `(.L_x_2292) ;  /* 0x0000000400ac2947 */ /* 0x001fea0003800000 */
[----:B-1----:R-:W-:Y:S01]  /*57b0*/  IMAD.MOV.U32 R78, RZ, RZ, R41 ;  /* 0x000000ffff4e7224 */ /* 0x002fe200078e0029 */
[----:B------:R-:W-:Y:S02]  /*57c0*/  F2FP.F16.E4M3.UNPACK_B R82, R155.H1 ;  /* 0x0000009bff52723e */ /* 0x000fe400030006ff */
[----:B------:R-:W-:Y:S02]  /*57d0*/  F2FP.F16.E4M3.UNPACK_B R41, R154.H1 ;  /* 0x0000009aff29723e */ /* 0x000fe400030006ff */
[----:B------:R-:W-:Y:S01]  /*57e0*/  F2FP.F16.E4M3.UNPACK_B R80, R78 ;  /* 0x0000004eff50723e */ /* 0x000fe200020006ff */
[----:B------:R-:W-:Y:S02]  /*57f0*/  HADD2.F32 R84, -RZ, R82.H0_H0 ;  /* 0x20000052ff547230 */ /* 0x000fe40000004100 */
[----:B------:R-:W-:Y:S02]  /*5800*/  HADD2.F32 R83, -RZ, R41.H0_H0 ;  /* 0x20000029ff537230 */ /* 0x000fe40000004100 */
[----:B------:R-:W-:-:S02]  /*5810*/  HADD2.F32 R85, -RZ, R80.H1_H1 ;  /* 0x30000050ff557230 */ /* 0x000fc40000004100 */
[----:B------:R-:W-:Y:S02]  /*5820*/  HADD2.F32 R80, -RZ, R80.H0_H0 ;  /* 0x20000050ff507230 */ /* 0x000fe40000004100 */
[----:B------:R-:W-:Y:S02]  /*5830*/  HADD2.F32 R82, -RZ, R82.H1_H1 ;  /* 0x30000052ff527230 */ /* 0x000fe40000004100 */
[-C--:B------:R-:W-:Y:S01]  /*5840*/  FMUL.FTZ R87, R85, R84.reuse ;  /* 0x0000005455577220 */ /* 0x080fe20000410000 */
[----:B------:R-:W-:-:S03]  /*5850*/  FMUL.FTZ R84, R80, R84 ;  /* 0x0000005450547220 */ /* 0x000fc60000410000 */
[-C--:B------:R-:W-:Y:S01]  /*5860*/  FFMA.FTZ R80, R80, R83.reuse, -R87 ;  /* 0x0000005350507223 */ /* 0x080fe20000010857 */
[----:B------:R-:W-:Y:S01]  /*5870*/  FFMA.FTZ R85, R85, R83, R84 ;  /* 0x0000005355557223 */ /* 0x000fe20000010054 */
[----:B------:R-:W-:Y:S01]  /*5880*/  F2FP.F16.E4M3.UNPACK_B R83, R78.H1 ;  /* 0x0000004eff53723e */ /* 0x000fe200030006ff */
[----:B------:R-:W-:Y:S02]  /*5890*/  IMAD.MOV.U32 R78, RZ, RZ, R40 ;  /* 0x000000ffff4e7224 */ /* 0x000fe400078e0028 */
[----:B------:R-:W-:Y:S02]  /*58a0*/  HADD2.F32 R40, -RZ, R41.H1_H1 ;  /* 0x30000029ff287230 */ /* 0x000fe40000004100 */
[--C-:B------:R-:W-:Y:S02]  /*58b0*/  HADD2.F32 R87, -RZ, R83.reuse.H1_H1 ;  /* 0x30000053ff577230 */ /* 0x100fe40000004100 */
[----:B------:R-:W-:-:S03]  /*58c0*/  HADD2.F32 R83, -RZ, R83.H0_H0 ;  /* 0x20000053ff537230 */ /* 0x000fc60000004100 */
[-C--:B------:R-:W-:Y:S02]  /*58d0*/  FMUL.FTZ R84, R87, R82.reuse ;  /* 0x0000005257547220 */ /* 0x080fe40000410000 */
[C---:B------:R-:W-:Y:S02]  /*58e0*/  FMUL.FTZ R86, R83.reuse, R82 ;  /* 0x0000005253567220 */ /* 0x040fe40000410000 */
[-C--:B------:R-:W-:Y:S01]  /*58f0*/  FFMA.FTZ R82, R83, R40.reuse, -R84 ;  /* 0x0000002853527223 */ /* 0x080fe20000010854 */
[----:B------:R-:W-:Y:S01]  /*5900*/  F2FP.F16.E4M3.UNPACK_B R84, R155 ;  /* 0x0000009bff54723e */ /* 0x000fe200020006ff */
[----:B------:R-:W-:Y:S01]  /*5910*/  FFMA.FTZ R87, R87, R40, R86 ;  /* 0x0000002857577223 */ /* 0x000fe20000010056 */
[----:B------:R-:W-:Y:S02]  /*5920*/  F2FP.F16.E4M3.UNPACK_B R40, R78.H1 ;  /* 0x0000004eff28723e */ /* 0x000fe400030006ff */
[----:B------:R-:W-:Y:S01]  /*5930*/  F2FP.F16.E4M3.UNPACK_B R83, R154 ;  /* 0x0000009aff53723e */ /* 0x000fe200020006ff */
[----:B------:R-:W-:Y:S01]  /*5940*/  HADD2.F32 R92, -RZ, R84.H1_H1 ;  /* 0x30000054ff5c7230 */ /* 0x000fe20000004100 */
[----:B------:R-:W-:Y:S01]  /*5950*/  F2FP.F16.E4M3.UNPACK_B R78, R78 ;  /* 0x0000004eff4e723e */ /* 0x000fe200020006ff */
[----:B------:R-:W-:-:S02]  /*5960*/  HADD2.F32 R41, -RZ, R40.H1_H1 ;  /* 0x30000028ff297230 */ /* 0x000fc40000004100 */
[----:B------:R-:W-:Y:S02]  /*5970*/  HADD2.F32 R40, -RZ, R40.H0_H0 ;  /* 0x20000028ff287230 */ /* 0x000fe40000004100 */
[----:B------:R-:W-:Y:S02]  /*5980*/  HADD2.F32 R86, -RZ, R83.H1_H1 ;  /* 0x30000053ff567230 */ /* 0x000fe40000004100 */
[-C--:B------:R-:W-:Y:S01]  /*5990*/  FMUL.FTZ R93, R41, R92.reuse ;  /* 0x0000005c295d7220 */ /* 0x080fe20000410000 */
[----:B------:R-:W-:-:S03]  /*59a0*/  FMUL.FTZ R92, R40, R92 ;  /* 0x0000005c285c7220 */ /* 0x000fc60000410000 */
[-C--:B------:R-:W-:Y:S01]  /*59b0*/  FFMA.FTZ R40, R40, R86.reuse, -R93 ;  /* 0x0000005628287223 */ /* 0x080fe2000001085d */
[----:B------:R-:W-:Y:S02]  /*59c0*/  HADD2.F32 R93, -RZ, R84.H0_H0 ;  /* 0x20000054ff5d7230 */ /* 0x000fe40000004100 */
[----:B------:R-:W-:Y:S01]  /*59d0*/  FFMA.FTZ R41, R41, R86, R92 ;  /* 0x0000005629297223 */ /* 0x000fe2000001005c */
[----:B------:R-:W-:Y:S01]  /*59e0*/  F2FP.SATFINITE.E4M3.F32.PACK_AB_MERGE_C R86, R87, R82, RZ ;  /* 0x000000525756723e */ /* 0x000fe200048070ff */
[--C-:B------:R-:W-:Y:S01]  /*59f0*/  HADD2.F32 R82, -RZ, R78.reuse.H1_H1 ;  /* 0x3000004eff527230 */ /* 0x100fe20000004100 */
[----:B------:R-:W-:Y:S01]  /*5a00*/  LOP3.LUT R84, R81, 0xff0000ff, RZ, 0xc0, !PT ;  /* 0xff0000ff51547812 */ /* 0x000fe200078ec0ff */
[----:B------:R-:W-:Y:S01]  /*5a10*/  HADD2.F32 R78, -RZ, R78.H0_H0 ;  /* 0x2000004eff4e7230 */ /* 0x000fe20000004100 */
[----:B------:R-:W-:Y:S01]  /*5a20*/  F2FP.SATFINITE.E4M3.F32.PACK_AB_MERGE_C R80, R85, R80, R86 ;  /* 0x000000505550723e */ /* 0x000fe20004807056 */
[----:B------:R-:W-:Y:S01]  /*5a30*/  HADD2.F32 R87, -RZ, R83.H0_H0 ;  /* 0x20000053ff577230 */ /* 0x000fe20000004100 */
[--C-:B------:R-:W-:Y:S01]  /*5a40*/  SHF.R.U32.HI R85, RZ, 0x8, R81.reuse ;  /* 0x00000008ff557819 */ /* 0x100fe20000011651 */
[-C--:B------:R-:W-:Y:S01]  /*5a50*/  FMUL.FTZ R83, R82, R93.reuse ;  /* 0x0000005d52537220 */ /* 0x080fe20000410000 */
[----:B------:R-:W-:Y:S01]  /*5a60*/  FMUL.FTZ R93, R78, R93 ;  /* 0x0000005d4e5d7220 */ /* 0x000fe20000410000 */
[----:B------:R-:W-:-:S02]  /*5a70*/  SHF.R.U32.HI R86, RZ, 0x10, R81 ;  /* 0x00000010ff567819 */ /* 0x000fc40000011651 */
[----:B------:R-:W-:Y:S02]  /*5a80*/  IMAD.SHL.U32 R81, R85, 0x100, RZ ;  /* 0x0000010055517824 */ /* 0x000fe400078e00ff */
[-C--:B------:R-:W-:Y:S01]  /*5a90*/  FFMA.FTZ R83, R78, R87.reuse, -R83 ;  /* 0x000000574e537223 */ /* 0x080fe20000010853 */
[----:B------:R-:W-:Y:S01]  /*5aa0*/  FFMA.FTZ R78, R82, R87, R93 ;  /* 0x00000057524e7223 */ /* 0x000fe2000001005d */
[----:B------:R-:W-:Y:S02]  /*5ab0*/  SHF.R.U32.HI R87, RZ, 0x8, R79 ;  /* 0x00000008ff577819 */ /* 0x000fe4000001164f */
[----:B------:R-:W-:Y:S01]  /*5ac0*/  LOP3.LUT R84, R84, 0xff00, R81, 0xf8, !PT ;  /* 0x0000ff0054547812 */ /* 0x000fe200078ef851 */
[----:B------:R-:W-:Y:S01]  /*5ad0*/  IMAD.U32 R81, R86, 0x10000, RZ ;  /* 0x0001000056517824 */ /* 0x000fe200078e00ff */
[----:B------:R-:W-:Y:S02]  /*5ae0*/  SHF.R.U32.HI R92, RZ, 0x10, R79 ;  /* 0x00000010ff5c7819 */ /* 0x000fe4000001164f */
[----:B------:R-:W-:-:S02]  /*5af0*/  LOP3.LUT R82, R79, 0xff0000ff, RZ, 0xc0, !PT ;  /* 0xff0000ff4f527812 */ /* 0x000fc400078ec0ff */
[----:B------:R-:W-:Y:S02]  /*5b00*/  SHF.L.U32 R79, R87, 0x8, RZ ;  /* 0x00000008574f7819 */ /* 0x000fe400000006ff */
[----:B------:R-:W-:Y:S01]  /*5b10*/  LOP3.LUT R81, R84, 0xff0000, R81, 0xf8, !PT ;  /* 0x00ff000054517812 */ /* 0x000fe200078ef851 */
[----:B------:R-:W-:Y:S01]  /*5b20*/  IMAD.MOV.U32 R84, RZ, RZ, R43 ;  /* 0x000000ffff547224 */ /* 0x000fe200078e002b */
[----:B------:R-:W-:Y:S01]  /*5b30*/  LOP3.LUT R82, R82, 0xff00, R79, 0xf8, !PT ;  /* 0x0000ff0052527812 */ /* 0x000fe200078ef84f */
[----:B------:R-:W-:Y:S01]  /*5b40*/  IMAD.U32 R79, R92, 0x10000, RZ ;  /* 0x000100005c4f7824 */ /* 0x000fe200078e00ff */
[----:B------:R-:W-:Y:S02]  /*5b50*/  F2FP.F16.E4M3.UNPACK_B R92, R81.H1 ;  /* 0x00000051ff5c723e */ /* 0x000fe400030006ff */
[----:B------:R-:W-:Y:S02]  /*5b60*/  F2FP.F16.E4M3.UNPACK_B R43, R84 ;  /* 0x00000054ff2b723e */ /* 0x000fe400020006ff */
[----:B------:R-:W-:Y:S01]  /*5b70*/  LOP3.LUT R79, R82, 0xff0000, R79, 0xf8, !PT ;  /* 0x00ff0000524f7812 */ /* 0x000fe200078ef84f */
[--C-:B------:R-:W-:Y:S01]  /*5b80*/  HADD2.F32 R82, -RZ, R92.reuse.H0_H0 ;  /* 0x2000005cff527230 */ /* 0x100fe20000004100 */
[----:B------:R-:W-:Y:S01]  /*5b90*/  F2FP.SATFINITE.E4M3.F32.PACK_AB_MERGE_C R40, R41, R40, RZ ;  /* 0x000000282928723e */ /* 0x000fe200048070ff */
[--C-:B------:R-:W-:Y:S01]  /*5ba0*/  HADD2.F32 R86, -RZ, R43.reuse.H1_H1 ;  /* 0x3000002bff567230 */ /* 0x100fe20000004100 */
[----:B------:R-:W-:Y:S01]  /*5bb0*/  F2FP.F16.E4M3.UNPACK_B R85, R79.H1 ;  /* 0x0000004fff55723e */ /* 0x000fe200030006ff */
[----:B------:R-:W-:Y:S01]  /*5bc0*/  HADD2.F32 R43, -RZ, R43.H0_H0 ;  /* 0x2000002bff2b7230 */ /* 0x000fe20000004100 */
[----:B------:R-:W-:Y:S01]  /*5bd0*/  F2FP.SATFINITE.E4M3.F32.PACK_AB_MERGE_C R40, R78, R83, R40 ;  /* 0x000000534e28723e */ /* 0x000fe20004807028 */
[----:B------:R-:W-:-:S02]  /*5be0*/  HADD2.F32 R92, -RZ, R92.H1_H1 ;  /* 0x3000005cff5c7230 */ /* 0x000fc40000004100 */
[CC--:B------:R-:W-:Y:S01]  /*5bf0*/  FMUL.FTZ R94, R86.reuse, R82.reuse ;  /* 0x00000052565e7220 */ /* 0x0c0fe20000410000 */
[--C-:B------:R-:W-:Y:S02]  /*5c00*/  HADD2.F32 R87, -RZ, R85.reuse.H0_H0 ;  /* 0x20000055ff577230 */ /* 0x100fe40000004100 */
[C---:B------:R-:W-:Y:S01]  /*5c10*/  FMUL.FTZ R93, R43.reuse, R82 ;  /* 0x000000522b5d7220 */ /* 0x040fe20000410000 */
[----:B------:R-:W-:Y:S01]  /*5c20*/  HADD2.F32 R85, -RZ, R85.H1_H1 ;  /* 0x30000055ff557230 */ /* 0x000fe20000004100 */
[----:B------:R-:W-:Y:S01]  /*5c30*/  MOV R41, R80 ;  /* 0x0000005000297202 */ /* 0x000fe20000000f00 */
[-C--:B------:R-:W-:Y:S01]  /*5c40*/  FFMA.FTZ R82, R43, R87.reuse, -R94 ;  /* 0x000000572b527223 */ /* 0x080fe2000001085e */
[----:B------:R-:W-:Y:S01]  /*5c50*/  FFMA.FTZ R43, R86, R87, R93 ;  /* 0x00000057562b7223 */ /* 0x000fe2000001005d */
[----:B------:R-:W-:Y:S01]  /*5c60*/  F2FP.F16.E4M3.UNPACK_B R86, R84.H1 ;  /* 0x00000054ff56723e */ /* 0x000fe200030006ff */
[----:B------:R-:W-:-:S04]  /*5c70*/  IMAD.MOV.U32 R84, RZ, RZ, R42 ;  /* 0x000000ffff547224 */ /* 0x000fc800078e002a */
[--C-:B------:R-:W-:Y:S02]  /*5c80*/  HADD2.F32 R87, -RZ, R86.reuse.H1_H1 ;  /* 0x30000056ff577230 */ /* 0x100fe40000004100 */
[----:B------:R-:W-:-:S03]  /*5c90*/  HADD2.F32 R86, -RZ, R86.H0_H0 ;  /* 0x20000056ff567230 */ /* 0x000fc60000004100 */
[CC--:B------:R-:W-:Y:S02]  /*5ca0*/  FMUL.FTZ R93, R87.reuse, R92.reuse ;  /* 0x0000005c575d7220 */ /* 0x0c0fe40000410000 */
[C---:B------:R-:W-:Y:S02]  /*5cb0*/  FMUL.FTZ R92, R86.reuse, R92 ;  /* 0x0000005c565c7220 */ /* 0x040fe40000410000 */
[----:B------:R-:W-:Y:S01]  /*5cc0*/  FFMA.FTZ R42, R86, R85, -R93 ;  /* 0x00000055562a7223 */ /* 0x000fe2000001085d */
[----:B------:R-:W-:Y:S01]  /*5cd0*/  F2FP.F16.E4M3.UNPACK_B R93, R81 ;  /* 0x00000051ff5d723e */ /* 0x000fe200020006ff */
[----:B------:R-:W-:Y:S01]  /*5ce0*/  FFMA.FTZ R85, R87, R85, R92 ;  /* 0x0000005557557223 */ /* 0x000fe2000001005c */
[-C--:B------:R-:W-:Y:S02]  /*5cf0*/  F2FP.F16.E4M3.UNPACK_B R86, R84.reuse.H1 ;  /* 0x00000054ff56723e */ /* 0x080fe400030006ff */
[----:B------:R-:W-:Y:S01]  /*5d00*/  F2FP.F16.E4M3.UNPACK_B R81, R79 ;  /* 0x0000004fff51723e */ /* 0x000fe200020006ff */
[----:B------:R-:W-:Y:S01]  /*5d10*/  HADD2.F32 R79, -RZ, R93.H1_H1 ;  /* 0x3000005dff4f7230 */ /* 0x000fe20000004100 */
[----:B------:R-:W-:Y:S01]  /*5d20*/  F2FP.F16.E4M3.UNPACK_B R84, R84 ;  /* 0x00000054ff54723e */ /* 0x000fe200020006ff */
[--C-:B------:R-:W-:Y:S01]  /*5d30*/  HADD2.F32 R87, -RZ, R86.reuse.H1_H1 ;  /* 0x30000056ff577230 */ /* 0x100fe20000004100 */
[----:B------:R-:W-:Y:S01]  /*5d40*/  F2FP.SATFINITE.E4M3.F32.PACK_AB_MERGE_C R85, R85, R42, RZ ;  /* 0x0000002a5555723e */ /* 0x000fe200048070ff */
[----:B------:R-:W-:-:S02]  /*5d50*/  HADD2.F32 R86, -RZ, R86.H0_H0 ;  /* 0x20000056ff567230 */ /* 0x000fc40000004100 */
[----:B------:R-:W-:Y:S02]  /*5d60*/  HADD2.F32 R92, -RZ, R81.H1_H1 ;  /* 0x30000051ff5c7230 */ /* 0x000fe40000004100 */
[-C--:B------:R-:W-:Y:S01]  /*5d70*/  FMUL.FTZ R95, R87, R79.reuse ;  /* 0x0000004f575f7220 */ /* 0x080fe20000410000 */
[----:B------:R-:W-:Y:S02]  /*5d80*/  HADD2.F32 R93, -RZ, R93.H0_H0 ;  /* 0x2000005dff5d7230 */ /* 0x000fe40000004100 */
[C---:B------:R-:W-:Y:S01]  /*5d90*/  FMUL.FTZ R94, R86.reuse, R79 ;  /* 0x0000004f565e7220 */ /* 0x040fe20000410000 */
[----:B------:R-:W-:Y:S02]  /*5da0*/  HADD2.F32 R81, -RZ, R81.H0_H0 ;  /* 0x20000051ff517230 */ /* 0x000fe40000004100 */
[----:B------:R-:W-:Y:S01]  /*5db0*/  FFMA.FTZ R79, R86, R92, -R95 ;  /* 0x0000005c564f7223 */ /* 0x000fe2000001085f */
        /* <DEDUP_REMOVED lines=10> */
.L_x_2292:
[----:B------:R-:W-:Y:S05]  /*5e60*/  BSYNC B3 ;  /* 0x0000000000037941 */ /* 0x000fea0003800000 */
.L_x_2291:
[----:B-1----:R0:W-:Y:S02]  /*5e70*/  STG.E.128 desc[UR56][R48.64+0x80], R40 ;  /* 0x0000802830007986 */ /* 0x0021e4000c101d38 */
.L_x_2290:
[----:B------:R-:W-:Y:S05]  /*5e80*/  BSYNC B2 ;  /* 0x0000000000027941 */ /* 0x000fea0003800000 */
.L_x_2289:
        /* <DEDUP_REMOVED lines=52> */
[----:B------:R-:W-:Y:S01]  /*61d0*/  SHF.R.U32.HI R85, RZ, 0x8, R77 ;  /* 0x00000008ff557819 */ /* 0x000fe2000001164d */
[----:B------:R-:W-:Y:S01]  /*61e0*/  FFMA.FTZ R83, R83, R80, R82 ;  /* 0x0000005053537223 */ /* 0x000fe20000010052 */
[----:B------:R-:W-:-:S02]  /*61f0*/  LOP3.LUT R80, R77, 0xff0000ff, RZ, 0xc0, !PT ;  /* 0xff0000ff4d507812 */ /* 0x000fc400078ec0ff */
[----:B------:R-:W-:Y:S01]  /*6200*/  SHF.R.U32.HI R82, RZ, 0x10, R77 ;  /* 0x00000010ff527819 */ /* 0x000fe2000001164d */
[----:B------:R-:W-:Y:S01]  /*6210*/  IMAD.SHL.U32 R85, R85, 0x100, RZ ;  /* 0x0000010055557824 */ /* 0x000fe200078e00ff */
[----:B------:R-:W-:Y:S02]  /*6220*/  LOP3.LUT R77, R75, 0xff0000ff, RZ, 0xc0, !PT ;  /* 0xff0000ff4b4d7812 */ /* 0x000fe400078ec0ff */
[----:B------:R-:W-:Y:S01]  /*6230*/  F2FP.SATFINITE.E4M3.F32.PACK_AB_MERGE_C R40, R83, R78, R76 ;  /* 0x0000004e5328723e */ /* 0x000fe2000480704c */
[----:B------:R-:W-:Y:S01]  /*6240*/  IMAD.U32 R82, R82, 0x10000, RZ ;  /* 0x0001000052527824 */ /* 0x000fe200078e00ff */
[----:B------:R-:W-:Y:S01]  /*6250*/  LOP3.LUT R85, R80, 0xff00, R85, 0xf8, !PT ;  /* 0x0000ff0050557812 */ /* 0x000fe200078ef855 */
[----:B------:R-:W-:-:S05]  /*6260*/  IMAD.SHL.U32 R80, R86, 0x100, RZ ;  /* 0x0000010056507824 */ /* 0x000fca00078e00ff */
[----:B------:R-:W-:Y:S02]  /*6270*/  LOP3.LUT R75, R77, 0xff00, R80, 0xf8, !PT ;  /* 0x0000ff004d4b7812 */ /* 0x000fe400078ef850 */
[----:B------:R-:W-:Y:S01]  /*6280*/  LOP3.LUT R77, R85, 0xff0000, R82, 0xf8, !PT ;  /* 0x00ff0000554d7812 */ /* 0x000fe200078ef852 */
[----:B------:R-:W-:Y:S01]  /*6290*/  IMAD.MOV.U32 R82, RZ, RZ, R43 ;  /* 0x000000ffff527224 */ /* 0x000fe200078e002b */
[----:B------:R-:W-:Y:S02]  /*62a0*/  SHF.L.U32 R80, R84, 0x10, RZ ;  /* 0x0000001054507819 */ /* 0x000fe400000006ff */
[----:B------:R-:W-:Y:S02]  /*62b0*/  F2FP.F16.E4M3.UNPACK_B R85, R77.H1 ;  /* 0x0000004dff55723e */ /* 0x000fe400030006ff */
[----:B------:R-:W-:Y:S02]  /*62c0*/  F2FP.F16.E4M3.UNPACK_B R43, R82 ;  /* 0x00000052ff2b723e */ /* 0x000fe400020006ff */
[----:B------:R-:W-:Y:S01]  /*62d0*/  LOP3.LUT R75, R75, 0xff0000, R80, 0xf8, !PT ;  /* 0x00ff00004b4b7812 */ /* 0x000fe200078ef850 */
[----:B------:R-:W-:-:S02]  /*62e0*/  HADD2.F32 R87, -RZ, R85.H0_H0 ;  /* 0x20000055ff577230 */ /* 0x000fc40000004100 */
        /* <DEDUP_REMOVED lines=9> */
[----:B------:R-:W-:Y:S01]  /*6380*/  F2FP.F16.E4M3.UNPACK_B R84, R82.H1 ;  /* 0x00000052ff54723e */ /* 0x000fe200030006ff */
[----:B------:R-:W-:Y:S02]  /*6390*/  IMAD.MOV.U32 R82, RZ, RZ, R42 ;  /* 0x000000ffff527224 */ /* 0x000fe400078e002a */
        /* <DEDUP_REMOVED lines=16> */
[CC--:B------:R-:W-:Y:S01]  /*64a0*/  FMUL.FTZ R94, R84.reuse, R75.reuse ;  /* 0x0000004b545e7220 */ /* 0x0c0fe20000410000 */
[----:B------:R-:W-:Y:S02]  /*64b0*/  HADD2.F32 R92, -RZ, R92.H0_H0 ;  /* 0x2000005cff5c7230 */ /* 0x000fe40000004100 */
[C---:B------:R-:W-:Y:S01]  /*64c0*/  FMUL.FTZ R93, R77.reuse, R75 ;  /* 0x0000004b4d5d7220 */ /* 0x040fe20000410000 */
[----:B------:R-:W-:Y:S02]  /*64d0*/  HADD2.F32 R86, -RZ, R86.H0_H0 ;  /* 0x20000056ff567230 */ /* 0x000fe40000004100 */
[-C--:B------:R-:W-:Y:S01]  /*64e0*/  FFMA.FTZ R75, R77, R87.reuse, -R94 ;  /* 0x000000574d4b7223 */ /* 0x080fe2000001085e */
[--C-:B------:R-:W-:Y:S02]  /*64f0*/  HADD2.F32 R77, -RZ, R82.reuse.H1_H1 ;  /* 0x30000052ff4d7230 */ /* 0x100fe40000004100 */
[----:B------:R-:W-:Y:S01]  /*6500*/  FFMA.FTZ R84, R84, R87, R93 ;  /* 0x0000005754547223 */ /* 0x000fe2000001005d */
[----:B------:R-:W-:Y:S01]  /*6510*/  HADD2.F32 R82, -RZ, R82.H0_H0 ;  /* 0x20000052ff527230 */ /* 0x000fe20000004100 */
[----:B------:R-:W-:Y:S01]  /*6520*/  F2FP.SATFINITE.E4M3.F32.PACK_AB_MERGE_C R43, R80, R43, R85 ;  /* 0x0000002b502b723e */ /* 0x000fe20004807055 */
[----:B------:R-:W-:-:S02]  /*6530*/  FMUL.FTZ R87, R77, R92 ;  /* 0x0000005c4d577220 */ /* 0x000fc40000410000 */
[----:B------:R-:W-:Y:S01]  /*6540*/  F2FP.SATFINITE.E4M3.F32.PACK_AB_MERGE_C R75, R84, R75, RZ ;  /* 0x0000004b544b723e */ /* 0x000fe200048070ff */
[C---:B------:R-:W-:Y:S01]  /*6550*/  FMUL.FTZ R92, R82.reuse, R92 ;  /* 0x0000005c525c7220 */ /* 0x040fe20000410000 */
[----:B------:R-:W-:-:S03]  /*6560*/  FFMA.FTZ R87, R82, R86, -R87 ;  /* 0x0000005652577223 */ /* 0x000fc60000010857 */
[----:B------:R-:W-:-:S05]  /*6570*/  FFMA.FTZ R92, R77, R86, R92 ;  /* 0x000000564d5c7223 */ /* 0x000fca000001005c */
[----:B------:R-:W-:-:S07]  /*6580*/  F2FP.SATFINITE.E4M3.F32.PACK_AB_MERGE_C R42, R92, R87, R75 ;  /* 0x000000575c2a723e */ /* 0x000fce000480704b */
.L_x_2294:
[----:B------:R-:W-:Y:S05]  /*6590*/  BSYNC B2 ;  /* 0x0000000000027941 */ /* 0x000fea0003800000 */
.L_x_2293:
[----:B-1----:R0:W-:Y:S02]  /*65a0*/  STG.E.128 desc[UR56][R48.64+0xa0], R40 ;  /* 0x0000a02830007986 */ /* 0x0021e4000c101d38 */
.L_x_2272:
[----:B------:R-:W-:Y:S05]  /*65b0*/  BSYNC B1 ;  /* 0x0000000000017941 */ /* 0x000fea0003800000 */
.L_x_2271:
        /* <DEDUP_REMOVED lines=15> */
[----:B------:R-:W-:Y:S02]  /*66b0*/  SHF.R.U32.HI R74, RZ, 0x10, R73 ;  /* 0x00000010ff4a7819 */ /* 0x000fe40000011649 */
[----:B------:R-:W-:-:S02]  /*66c0*/  LOP3.LUT R71, R73, 0xff0000ff, RZ, 0xc0, !PT ;  /* 0xff0000ff49477812 */ /* 0x000fc400078ec0ff */
        /* <DEDUP_REMOVED lines=32> */
[-C--:B------:R-:W-:Y:S01]  /*68d0*/  F2FP.F16.E4M3.UNPACK_B R82, R49.reuse.H1 ;  /* 0x00000031ff52723e */ /* 0x080fe200030006ff */
[----:B------:R-:W-:Y:S01]  /*68e0*/  HADD2.F32 R73, -RZ, R71.H0_H0 ;  /* 0x20000047ff497230 */ /* 0x000fe20000004100 */
[----:B------:R-:W-:Y:S01]  /*68f0*/  F2FP.F16.E4M3.UNPACK_B R81, R49 ;  /* 0x00000031ff51723e */ /* 0x000fe200020006ff */
[----:B------:R-:W-:-:S02]  /*6900*/  HADD2.F32 R71, -RZ, R70.H0_H0 ;  /* 0x20000046ff477230 */ /* 0x000fc40000004100 */
[CC--:B------:R-:W-:Y:S01]  /*6910*/  FMUL.FTZ R78, R74.reuse, R75.reuse ;  /* 0x0000004b4a4e7220 */ /* 0x0c0fe20000410000 */
[----:B------:R-:W-:Y:S02]  /*6920*/  HADD2.F32 R72, -RZ, R70.H1_H1 ;  /* 0x30000046ff487230 */ /* 0x000fe40000004100 */
[C---:B------:R-:W-:Y:S01]  /*6930*/  FMUL.FTZ R75, R73.reuse, R75 ;  /* 0x0000004b494b7220 */ /* 0x040fe20000410000 */
[--C-:B------:R-:W-:Y:S01]  /*6940*/  HADD2.F32 R70, -RZ, R150.reuse.H1_H1 ;  /* 0x30000096ff467230 */ /* 0x100fe20000004100 */
[----:B------:R-:W-:Y:S01]  /*6950*/  F2FP.F16.E4M3.UNPACK_B R49, R48 ;  /* 0x00000030ff31723e */ /* 0x000fe200020006ff */
[----:B------:R-:W-:Y:S02]  /*6960*/  HADD2.F32 R151, -RZ, R151.H0_H0 ;  /* 0x20000097ff977230 */ /* 0x000fe40000004100 */
[----:B------:R-:W-:Y:S02]  /*6970*/  HADD2.F32 R150, -RZ, R150.H0_H0 ;  /* 0x20000096ff967230 */ /* 0x000fe40000004100 */
[-C--:B------:R-:W-:Y:S01]  /*6980*/  FFMA.FTZ R73, R73, R70.reuse, -R78 ;  /* 0x0000004649497223 */ /* 0x080fe2000001084e */
[----:B------:R-:W-:Y:S01]  /*6990*/  FFMA.FTZ R78, R74, R70, R75 ;  /* 0x000000464a4e7223 */ /* 0x000fe2000001004b */
[----:B------:R-:W-:Y:S01]  /*69a0*/  FMUL.FTZ R76, R72, R151 ;  /* 0x00000097484c7220 */ /* 0x000fe20000410000 */
[----:B------:R-:W-:Y:S01]  /*69b0*/  F2FP.F16.E4M3.UNPACK_B R74, R43.H1 ;  /* 0x0000002bff4a723e */ /* 0x000fe200030006ff */
[C---:B------:R-:W-:Y:S01]  /*69c0*/  FMUL.FTZ R151, R71.reuse, R151 ;  /* 0x0000009747977220 */ /* 0x040fe20000410000 */
[----:B------:R-:W-:Y:S01]  /*69d0*/  F2FP.F16.E4M3.UNPACK_B R75, R42.H1 ;  /* 0x0000002aff4b723e */ /* 0x000fe200030006ff */
[-C--:B------:R-:W-:Y:S01]  /*69e0*/  FFMA.FTZ R70, R71, R150.reuse, -R76 ;  /* 0x0000009647467223 */ /* 0x080fe2000001084c */
[----:B------:R-:W-:Y:S01]  /*69f0*/  F2FP.SATFINITE.E4M3.F32.PACK_AB_MERGE_C R73, R78, R73, RZ ;  /* 0x000000494e49723e */ /* 0x000fe200048070ff */
[----:B------:R-:W-:Y:S01]  /*6a00*/  FFMA.FTZ R71, R72, R150, R151 ;  /* 0x0000009648477223 */ /* 0x000fe20000010097 */
[--C-:B------:R-:W-:Y:S01]  /*6a10*/  HADD2.F32 R77, -RZ, R74.reuse.H0_H0 ;  /* 0x2000004aff4d7230 */ /* 0x100fe20000004100 */
[----:B------:R-:W-:Y:S01]  /*6a20*/  F2FP.SATFINITE.E4M3.F32.PACK_AB_MERGE_C R72, R80, R79, RZ ;  /* 0x0000004f5048723e */ /* 0x000fe200048070ff */
[----:B------:R-:W-:Y:S01]  /*6a30*/  HADD2.F32 R78, -RZ, R74.H1_H1 ;  /* 0x3000004aff4e7230 */ /* 0x000fe20000004100 */
[----:B------:R-:W-:Y:S01]  /*6a40*/  F2FP.F16.E4M3.UNPACK_B R74, R48.H1 ;  /* 0x00000030ff4a723e */ /* 0x000fe200030006ff */
[----:B------:R-:W-:Y:S01]  /*6a50*/  HADD2.F32 R79, -RZ, R82.H1_H1 ;  /* 0x30000052ff4f7230 */ /* 0x000fe20000004100 */
[----:B------:R-:W-:Y:S01]  /*6a60*/  F2FP.F16.E4M3.UNPACK_B R42, R42 ;  /* 0x0000002aff2a723e */ /* 0x000fe200020006ff */
[----:B------:R-:W-:Y:S01]  /*6a70*/  HADD2.F32 R76, -RZ, R75.H1_H1 ;  /* 0x3000004bff4c7230 */ /* 0x000fe20000004100 */
[----:B------:R-:W-:Y:S01]  /*6a80*/  F2FP.SATFINITE.E4M3.F32.PACK_AB_MERGE_C R41, R41, R40, R72 ;  /* 0x000000282929723e */ /* 0x000fe20004807048 */
        /* <DEDUP_REMOVED lines=9> */
[----:B------:R-:W-:Y:S01]  /*6b20*/  FMUL.FTZ R83, R75, R83 ;  /* 0x000000534b537220 */ /* 0x000fe20000410000 */
[----:B------:R-:W-:-:S02]  /*6b30*/  HADD2.F32 R82, -RZ, R82.H0_H0 ;  /* 0x20000052ff527230 */ /* 0x000fc40000004100 */
[-C--:B------:R-:W-:Y:S01]  /*6b40*/  FFMA.FTZ R84, R75, R79.reuse, -R84 ;  /* 0x0000004f4b547223 */ /* 0x080fe20000010854 */
[--C-:B------:R-:W-:Y:S02]  /*6b50*/  HADD2.F32 R75, -RZ, R42.reuse.H0_H0 ;  /* 0x2000002aff4b7230 */ /* 0x100fe40000004100 */
[----:B------:R-:W-:Y:S01]  /*6b60*/  FFMA.FTZ R83, R76, R79, R83 ;  /* 0x0000004f4c537223 */ /* 0x000fe20000010053 */
[--C-:B------:R-:W-:Y:S02]  /*6b70*/  HADD2.F32 R76, -RZ, R77.reuse.H0_H0 ;  /* 0x2000004dff4c7230 */ /* 0x100fe40000004100 */
[----:B------:R-:W-:Y:S01]  /*6b80*/  FFMA.FTZ R43, R78, R80, R85 ;  /* 0x000000504e2b7223 */ /* 0x000fe20000010055 */
[----:B------:R-:W-:Y:S01]  /*6b90*/  HADD2.F32 R77, -RZ, R77.H1_H1 ;  /* 0x3000004dff4d7230 */ /* 0x000fe20000004100 */
[----:B------:R-:W-:Y:S01]  /*6ba0*/  F2FP.SATFINITE.E4M3.F32.PACK_AB_MERGE_C R40, R71, R70, R73 ;  /* 0x000000464728723e */ /* 0x000fe20004807049 */
[----:B------:R-:W-:Y:S01]  /*6bb0*/  HADD2.F32 R42, -RZ, R42.H1_H1 ;  /* 0x3000002aff2a7230 */ /* 0x000fe20000004100 */
[----:B------:R-:W-:Y:S01]  /*6bc0*/  F2FP.SATFINITE.E4M3.F32.PACK_AB_MERGE_C R83, R83, R84, RZ ;  /* 0x000000545353723e */ /* 0x000fe200048070ff */
[----:B------:R-:W-:-:S02]  /*6bd0*/  HADD2.F32 R81, -RZ, R81.H0_H0 ;  /* 0x20000051ff517230 */ /* 0x000fc40000004100 */
        /* <DEDUP_REMOVED lines=13> */
.L_x_2299:
[----:B------:R-:W-:Y:S05]  /*6cb0*/  BSYNC B2 ;  /* 0x0000000000027941 */ /* 0x000fea0003800000 */
.L_x_2298:
[----:B-1----:R0:W-:Y:S02]  /*6cc0*/  STG.E.128 desc[UR56][R44.64], R40 ;  /* 0x000000282c007986 */ /* 0x0021e4000c101d38 */
.L_x_2297:
[----:B------:R-:W-:Y:S05]  /*6cd0*/  BSYNC B1 ;  /* 0x0000000000017941 */ /* 0x000fea0003800000 */
.L_x_2296:
        /* <DEDUP_REMOVED lines=110> */
.L_x_2303:
[----:B------:R-:W-:Y:S05]  /*73c0*/  BSYNC B2 ;  /* 0x0000000000027941 */ /* 0x000fea0003800000 */
.L_x_2302:
[----:B-1----:R0:W-:Y:S02]  /*73d0*/  STG.E.128 desc[UR56][R44.64+0x20], R40 ;  /* 0x000020282c007986 */ /* 0x0021e4000c101d38 */
.L_x_2301:
[----:B------:R-:W-:Y:S05]  /*73e0*/  BSYNC B1 ;  /* 0x0000000000017941 */ /* 0x000fea0003800000 */
.L_x_2300:
        /* <DEDUP_REMOVED lines=110> */
.L_x_2307:
[----:B------:R-:W-:Y:S05]  /*7ad0*/  BSYNC B2 ;  /* 0x0000000000027941 */ /* 0x000fea0003800000 */
.L_x_2306:
[----:B-1----:R0:W-:Y:S02]  /*7ae0*/  STG.E.128 desc[UR56][R44.64+0x40], R40 ;  /* 0x000040282c007986 */ /* 0x0021e4000c101d38 */
.L_x_2305:
[----:B------:R-:W-:Y:S05]  /*7af0*/  BSYNC B1 ;  /* 0x0000000000017941 */ /* 0x000fea0003800000 */
.L_x_2304:
        /* <DEDUP_REMOVED lines=9> */
[--C-:B------:R-:W-:Y:S01]  /*7b90*/  SHF.R.U32.HI R48, RZ, 0x8, R59.reuse ;  /* 0x00000008ff307819 */ /* 0x100fe2000001163b */
[----:B------:R-:W-:Y:S01]  /*7ba0*/  IMAD.MOV.U32 R58, RZ, RZ, R40 ;  /* 0x000000ffff3a7224 */ /* 0x000fe200078e0028 */
[----:B------:R-:W-:Y:S01]  /*7bb0*/  SHF.R.U32.HI R64, RZ, 0x10, R59 ;  /* 0x00000010ff407819 */ /* 0x000fe2000001163b */
[----:B------:R-:W-:Y:S01]  /*7bc0*/  IMAD.SHL.U32 R60, R60, 0x100, RZ ;  /* 0x000001003c3c7824 */ /* 0x000fe200078e00ff */
[----:B------:R-:W-:Y:S02]  /*7bd0*/  LOP3.LUT R59, R59, 0xff0000ff, RZ, 0xc0, !PT ;  /* 0xff0000ff3b3b7812 */ /* 0x000fe400078ec0ff */
[----:B------:R-:W-:Y:S01]  /*7be0*/  SHF.R.U32.HI R63, RZ, 0x10, R61 ;  /* 0x00000010ff3f7819 */ /* 0x000fe2000001163d */
[----:B------:R-:W-:Y:S01]  /*7bf0*/  IMAD.U32 R41, R64, 0x10000, RZ ;  /* 0x0001000040297824 */ /* 0x000fe200078e00ff */
[----:B------:R-:W-:-:S02]  /*7c00*/  SHF.L.U32 R48, R48, 0x8, RZ ;  /* 0x0000000830307819 */ /* 0x000fc400000006ff */
[----:B------:R-:W-:Y:S02]  /*7c10*/  LOP3.LUT R61, R61, 0xff0000ff, RZ, 0xc0, !PT ;  /* 0xff0000ff3d3d7812 */ /* 0x000fe400078ec0ff */
[----:B------:R-:W-:Y:S01]  /*7c20*/  LOP3.LUT R48, R59, 0xff00, R48, 0xf8, !PT ;  /* 0x0000ff003b307812 */ /* 0x000fe200078ef830 */
[----:B------:R-:W-:Y:S01]  /*7c30*/  IMAD.U32 R59, R63, 0x10000, RZ ;  /* 0x000100003f3b7824 */ /* 0x000fe200078e00ff */
[----:B------:R-:W-:Y:S02]  /*7c40*/  LOP3.LUT R62, R61, 0xff00, R60, 0xf8, !PT ;  /* 0x0000ff003d3e7812 */ /* 0x000fe400078ef83c */
        /* <DEDUP_REMOVED lines=27> */
[----:B------:R-:W-:-:S02]  /*7e00*/  HADD2.F32 R62, -RZ, R59.H1_H1 ;  /* 0x3000003bff3e7230 */ /* 0x000fc40000004100 */
[----:B------:R-:W-:Y:S01]  /*7e10*/  HADD2.F32 R61, -RZ, R59.H0_H0 ;  /* 0x2000003bff3d7230 */ /* 0x000fe20000004100 */
[----:B------:R-:W-:Y:S01]  /*7e20*/  F2FP.SATFINITE.E4M3.F32.PACK_AB_MERGE_C R74, R68, R67, RZ ;  /* 0x00000043444a723e */ /* 0x000fe200048070ff */
[--C-:B------:R-:W-:Y:S02]  /*7e30*/  HADD2.F32 R59, -RZ, R58.reuse.H0_H0 ;  /* 0x2000003aff3b7230 */ /* 0x100fe40000004100 */
[-C--:B------:R-:W-:Y:S01]  /*7e40*/  FMUL.FTZ R66, R62, R63.reuse ;  /* 0x0000003f3e427220 */ /* 0x080fe20000410000 */
[----:B------:R-:W-:Y:S02]  /*7e50*/  HADD2.F32 R60, -RZ, R58.H1_H1 ;  /* 0x3000003aff3c7230 */ /* 0x000fe40000004100 */
[----:B------:R-:W-:Y:S01]  /*7e60*/  FMUL.FTZ R63, R61, R63 ;  /* 0x0000003f3d3f7220 */ /* 0x000fe20000410000 */
[----:B------:R-:W-:Y:S01]  /*7e70*/  HADD2.F32 R58, -RZ, R138.H1_H1 ;  /* 0x3000008aff3a7230 */ /* 0x000fe20000004100 */
[----:B------:R-:W-:Y:S01]  /*7e80*/  F2FP.F16.E4M3.UNPACK_B R67, R48.H1 ;  /* 0x00000030ff43723e */ /* 0x000fe200030006ff */
[----:B------:R-:W-:-:S02]  /*7e90*/  HADD2.F32 R139, -RZ, R139.H0_H0 ;  /* 0x2000008bff8b7230 */ /* 0x000fc40000004100 */
[----:B------:R-:W-:Y:S02]  /*7ea0*/  HADD2.F32 R138, -RZ, R138.H0_H0 ;  /* 0x2000008aff8a7230 */ /* 0x000fe40000004100 */
[-C--:B------:R-:W-:Y:S01]  /*7eb0*/  FFMA.FTZ R66, R61, R58.reuse, -R66 ;  /* 0x0000003a3d427223 */ /* 0x080fe20000010842 */
[----:B------:R-:W-:Y:S01]  /*7ec0*/  FFMA.FTZ R63, R62, R58, R63 ;  /* 0x0000003a3e3f7223 */ /* 0x000fe2000001003f */
[C---:B------:R-:W-:Y:S01]  /*7ed0*/  FMUL.FTZ R64, R60.reuse, R139 ;  /* 0x0000008b3c407220 */ /* 0x040fe20000410000 */
[----:B------:R-:W-:Y:S01]  /*7ee0*/  F2FP.F16.E4M3.UNPACK_B R61, R43.H1 ;  /* 0x0000002bff3d723e */ /* 0x000fe200030006ff */
[C---:B------:R-:W-:Y:S01]  /*7ef0*/  FMUL.FTZ R139, R59.reuse, R139 ;  /* 0x0000008b3b8b7220 */ /* 0x040fe20000410000 */
[----:B------:R-:W-:Y:S02]  /*7f00*/  HADD2.F32 R68, -RZ, R67.H1_H1 ;  /* 0x30000043ff447230 */ /* 0x000fe40000004100 */
[----:B------:R-:W-:Y:S01]  /*7f10*/  FFMA.FTZ R58, R59, R138, -R64 ;  /* 0x0000008a3b3a7223 */ /* 0x000fe20000010840 */
[----:B------:R-:W-:Y:S01]  /*7f20*/  F2FP.SATFINITE.E4M3.F32.PACK_AB_MERGE_C R72, R63, R66, RZ ;  /* 0x000000423f48723e */ /* 0x000fe200048070ff */
[----:B------:R-:W-:Y:S01]  /*7f30*/  FFMA.FTZ R59, R60, R138, R139 ;  /* 0x0000008a3c3b7223 */ /* 0x000fe2000001008b */
[--C-:B------:R-:W-:Y:S01]  /*7f40*/  HADD2.F32 R62, -RZ, R61.reuse.H0_H0 ;  /* 0x2000003dff3e7230 */ /* 0x100fe20000004100 */
[-C--:B------:R-:W-:Y:S01]  /*7f50*/  F2FP.F16.E4M3.UNPACK_B R64, R41.reuse.H1 ;  /* 0x00000029ff40723e */ /* 0x080fe200030006ff */
[----:B------:R-:W-:Y:S01]  /*7f60*/  HADD2.F32 R61, -RZ, R61.H1_H1 ;  /* 0x3000003dff3d7230 */ /* 0x000fe20000004100 */
[----:B------:R-:W-:Y:S01]  /*7f70*/  F2FP.F16.E4M3.UNPACK_B R60, R42.H1 ;  /* 0x0000002aff3c723e */ /* 0x000fe200030006ff */
[----:B------:R-:W-:Y:S01]  /*7f80*/  HADD2.F32 R67, -RZ, R67.H0_H0 ;  /* 0x20000043ff437230 */ /* 0x000fe20000004100 */
[----:B------:R-:W-:Y:S01]  /*7f90*/  F2FP.F16.E4M3.UNPACK_B R66, R48 ;  /* 0x00000030ff42723e */ /* 0x000fe200020006ff */
[----:B------:R-:W-:Y:S01]  /*7fa0*/  HADD2.F32 R65, -RZ, R64.H1_H1 ;  /* 0x30000040ff417230 */ /* 0x000fe20000004100 */
[----:B------:R-:W-:Y:S01]  /*7fb0*/  F2FP.F16.E4M3.UNPACK_B R63, R41 ;  /* 0x00000029ff3f723e */ /* 0x000fe200020006ff */
[----:B------:R-:W-:-:S02]  /*7fc0*/  HADD2.F32 R48, -RZ, R60.H1_H1 ;  /* 0x3000003cff307230 */ /* 0x000fc40000004100 */
[----:B------:R-:W-:Y:S01]  /*7fd0*/  FMUL.FTZ R41, R61, R68 ;  /* 0x000000443d297220 */ /* 0x000fe20000410000 */
[----:B------:R-:W-:Y:S01]  /*7fe0*/  HADD2.F32 R69, -RZ, R66.H1_H1 ;  /* 0x30000042ff457230 */ /* 0x000fe20000004100 */
[----:B------:R-:W-:Y:S01]  /*7ff0*/  F2FP.F16.E4M3.UNPACK_B R43, R43 ;  /* 0x0000002bff2b723e */ /* 0x000fe200020006ff */
[----:B------:R-:W-:Y:S02]  /*8000*/  HADD2.F32 R60, -RZ, R60.H0_H0 ;  /* 0x2000003cff3c7230 */ /* 0x000fe40000004100 */
[----:B------:R-:W-:Y:S01]  /*8010*/  FFMA.FTZ R70, R62, R65, -R41 ;  /* 0x000000413e467223 */ /* 0x000fe20000010829 */
[----:B------:R-:W-:Y:S02]  /*8020*/  HADD2.F32 R41, -RZ, R63.H1_H1 ;  /* 0x3000003fff297230 */ /* 0x000fe40000004100 */
[-C--:B------:R-:W-:Y:S01]  /*8030*/  FMUL.FTZ R71, R48, R69.reuse ;  /* 0x0000004530477220 */ /* 0x080fe20000410000 */
[----:B------:R-:W-:Y:S01]  /*8040*/  F2FP.F16.E4M3.UNPACK_B R42, R42 ;  /* 0x0000002aff2a723e */ /* 0x000fe200020006ff */
[----:B------:R-:W-:Y:S01]  /*8050*/  FMUL.FTZ R69, R60, R69 ;  /* 0x000000453c457220 */ /* 0x000fe20000410000 */
[----:B------:R-:W-:Y:S01]  /*8060*/  FMUL.FTZ R68, R62, R68 ;  /* 0x000000443e447220 */ /* 0x000fe20000410000 */
[----:B------:R-:W-:Y:S01]  /*8070*/  FFMA.FTZ R71, R60, R41, -R71 ;  /* 0x000000293c477223 */ /* 0x000fe20000010847 */
[----:B------:R-:W-:-:S02]  /*8080*/  HADD2.F32 R66, -RZ, R66.H0_H0 ;  /* 0x20000042ff427230 */ /* 0x000fc40000004100 */
[----:B------:R-:W-:Y:S01]  /*8090*/  FFMA.FTZ R62, R48, R41, R69 ;  /* 0x00000029303e7223 */ /* 0x000fe20000010045 */
[--C-:B------:R-:W-:Y:S02]  /*80a0*/  HADD2.F32 R48, -RZ, R43.reuse.H0_H0 ;  /* 0x2000002bff307230 */ /* 0x100fe40000004100 */
[----:B------:R-:W-:Y:S01]  /*80b0*/  FFMA.FTZ R73, R61, R65, R68 ;  /* 0x000000413d497223 */ /* 0x000fe20000010044 */
[--C-:B------:R-:W-:Y:S02]  /*80c0*/  HADD2.F32 R41, -RZ, R42.reuse.H0_H0 ;  /* 0x2000002aff297230 */ /* 0x100fe40000004100 */
[----:B------:R-:W-:Y:S02]  /*80d0*/  HADD2.F32 R43, -RZ, R43.H1_H1 ;  /* 0x3000002bff2b7230 */ /* 0x000fe40000004100 */
[----:B------:R-:W-:Y:S01]  /*80e0*/  FMUL.FTZ R68, R48, R67 ;  /* 0x0000004330447220 */ /* 0x000fe20000410000 */
[----:B------:R-:W-:Y:S02]  /*80f0*/  HADD2.F32 R42, -RZ, R42.H1_H1 ;  /* 0x3000002aff2a7230 */ /* 0x000fe40000004100 */
[----:B------:R-:W-:Y:S01]  /*8100*/  FMUL.FTZ R61, R41, R66 ;  /* 0x00000042293d7220 */ /* 0x000fe20000410000 */
[----:B------:R-:W-:-:S02]  /*8110*/  HADD2.F32 R64, -RZ, R64.H0_H0 ;  /* 0x20000040ff407230 */ /* 0x000fc40000004100 */
[C---:B------:R-:W-:Y:S01]  /*8120*/  FMUL.FTZ R65, R43.reuse, R67 ;  /* 0x000000432b417220 */ /* 0x040fe20000410000 */
[----:B------:R-:W-:Y:S02]  /*8130*/  HADD2.F32 R63, -RZ, R63.H0_H0 ;  /* 0x2000003fff3f7230 */ /* 0x000fe40000004100 */
[----:B------:R-:W-:Y:S01]  /*8140*/  FMUL.FTZ R60, R42, R66 ;  /* 0x000000422a3c7220 */ /* 0x000fe20000410000 */
[----:B------:R-:W-:Y:S01]  /*8150*/  F2FP.SATFINITE.E4M3.F32.PACK_AB_MERGE_C R62, R62, R71, RZ ;  /* 0x000000473e3e723e */ /* 0x000fe200048070ff */
[-C--:B------:R-:W-:Y:S01]  /*8160*/  FFMA.FTZ R65, R48, R64.reuse, -R65 ;  /* 0x0000004030417223 */ /* 0x080fe20000010841 */
[----:B------:R-:W-:Y:S01]  /*8170*/  FFMA.FTZ R68, R43, R64, R68 ;  /* 0x000000402b447223 */ /* 0x000fe20000010044 */
[-C--:B------:R-:W-:Y:S01]  /*8180*/  FFMA.FTZ R60, R41, R63.reuse, -R60 ;  /* 0x0000003f293c7223 */ /* 0x080fe2000001083c */
[----:B------:R-:W-:Y:S01]  /*8190*/  FFMA.FTZ R61, R42, R63, R61 ;  /* 0x0000003f2a3d7223 */ /* 0x000fe2000001003d */
[----:B------:R-:W-:Y:S02]  /*81a0*/  F2FP.SATFINITE.E4M3.F32.PACK_AB_MERGE_C R70, R73, R70, RZ ;  /* 0x000000464946723e */ /* 0x000fe400048070ff */
[----:B------:R-:W-:-:S02]  /*81b0*/  F2FP.SATFINITE.E4M3.F32.PACK_AB_MERGE_C R41, R49, R40, R74 ;  /* 0x000000283129723e */ /* 0x000fc4000480704a */
[----:B------:R-:W-:Y:S02]  /*81c0*/  F2FP.SATFINITE.E4M3.F32.PACK_AB_MERGE_C R40, R59, R58, R72 ;  /* 0x0000003a3b28723e */ /* 0x000fe40004807048 */
[----:B------:R-:W-:Y:S02]  /*81d0*/  F2FP.SATFINITE.E4M3.F32.PACK_AB_MERGE_C R42, R61, R60, R62 ;  /* 0x0000003c3d2a723e */ /* 0x000fe4000480703e */
[----:B------:R-:W-:-:S07]  /*81e0*/  F2FP.SATFINITE.E4M3.F32.PACK_AB_MERGE_C R43, R68, R65, R70 ;  /* 0x00000041442b723e */ /* 0x000fce0004807046 */
.L_x_2311:
[----:B------:R-:W-:Y:S05]  /*81f0*/  BSYNC B2 ;  /* 0x0000000000027941 */ /* 0x000fea0003800000 */
.L_x_2310:
[----:B-1----:R0:W-:Y:S02]  /*8200*/  STG.E.128 desc[UR56][R44.64+0x60], R40 ;  /* 0x000060282c007986 */ /* 0x0021e4000c101d38 */
.L_x_2309:
[----:B------:R-:W-:Y:S05]  /*8210*/  BSYNC B1 ;  /* 0x0000000000017941 */ /* 0x000fea0003800000 */
.L_x_2308:
        /* <DEDUP_REMOVED lines=10> */
[----:B------:R-:W-:Y:S02]  /*82c0*/  SHF.R.U32.HI R56, RZ, 0x10, R55 ;  /* 0x00000010ff387819 */ /* 0x000fe40000011637 */
[--C-:B------:R-:W-:Y:S02]  /*82d0*/  SHF.R.U32.HI R55, RZ, 0x8, R57.reuse ;  /* 0x00000008ff377819 */ /* 0x100fe40000011639 */
[----:B------:R-:W-:Y:S02]  /*82e0*/  SHF.R.U32.HI R58, RZ, 0x10, R57 ;  /* 0x00000010ff3a7819 */ /* 0x000fe40000011639 */
[----:B------:R-:W-:Y:S01]  /*82f0*/  SHF.L.U32 R49, R49, 0x8, RZ ;  /* 0x0000000831317819 */ /* 0x000fe200000006ff */
[----:B------:R-:W-:Y:S01]  /*8300*/  IMAD.SHL.U32 R55, R55, 0x100, RZ ;  /* 0x0000010037377824 */ /* 0x000fe200078e00ff */
[----:B------:R-:W-:Y:S01]  /*8310*/  LOP3.LUT R54, R57, 0xff0000ff, RZ, 0xc0, !PT ;  /* 0xff0000ff39367812 */ /* 0x000fe200078ec0ff */
[----:B------:R-:W-:Y:S01]  /*8320*/  IMAD.U32 R58, R58, 0x10000, RZ ;  /* 0x000100003a3a7824 */ /* 0x000fe200078e00ff */
[----:B------:R-:W-:Y:S01]  /*8330*/  LOP3.LUT R48, R48, 0xff00, R49, 0xf8, !PT ;  /* 0x0000ff0030307812 */ /* 0x000fe200078ef831 */
[----:B------:R-:W-:Y:S01]  /*8340*/  IMAD.U32 R49, R56, 0x10000, RZ ;  /* 0x0001000038317824 */ /* 0x000fe200078e00ff */
[----:B------:R-:W-:-:S02]  /*8350*/  LOP3.LUT R55, R54, 0xff00, R55, 0xf8, !PT ;  /* 0x0000ff0036377812 */ /* 0x000fc400078ef837 */
        /* <DEDUP_REMOVED lines=90> */
.L_x_2315:
[----:B------:R-:W-:Y:S05]  /*8900*/  BSYNC B2 ;  /* 0x0000000000027941 */ /* 0x000fea0003800000 */
.L_x_2314:
[----:B-1----:R0:W-:Y:S02]  /*8910*/  STG.E.128 desc[UR56][R44.64+0x80], R40 ;  /* 0x000080282c007986 */ /* 0x0021e4000c101d38 */
.L_x_2313:
[----:B------:R-:W-:Y:S05]  /*8920*/  BSYNC B1 ;  /* 0x0000000000017941 */ /* 0x000fea0003800000 */
.L_x_2312:
        /* <DEDUP_REMOVED lines=11> */
[----:B------:R-:W-:Y:S02]  /*89e0*/  LOP3.LUT R48, R51, 0xff0000ff, RZ, 0xc0, !PT ;  /* 0xff0000ff33307812 */ /* 0x000fe400078ec0ff */
[----:B------:R-:W-:Y:S02]  /*89f0*/  SHF.R.U32.HI R52, RZ, 0x10, R53 ;  /* 0x00000010ff347819 */ /* 0x000fe40000011635 */
[----:B------:R-:W-:-:S02]  /*8a00*/  LOP3.LUT R50, R53, 0xff0000ff, RZ, 0xc0, !PT ;  /* 0xff0000ff35327812 */ /* 0x000fc400078ec0ff */
[----:B------:R-:W-:Y:S02]  /*8a10*/  SHF.L.U32 R49, R49, 0x8, RZ ;  /* 0x0000000831317819 */ /* 0x000fe400000006ff */
[----:B------:R-:W-:Y:S01]  /*8a20*/  LOP3.LUT R48, R48, 0xff00, R47, 0xf8, !PT ;  /* 0x0000ff0030307812 */ /* 0x000fe200078ef82f */
[----:B------:R-:W-:Y:S01]  /*8a30*/  IMAD.U32 R47, R54, 0x10000, RZ ;  /* 0x00010000362f7824 */ /* 0x000fe200078e00ff */
[----:B------:R-:W-:Y:S01]  /*8a40*/  LOP3.LUT R51, R50, 0xff00, R49, 0xf8, !PT ;  /* 0x0000ff0032337812 */ /* 0x000fe200078ef831 */
[----:B------:R-:W-:Y:S01]  /*8a50*/  IMAD.U32 R50, R52, 0x10000, RZ ;  /* 0x0001000034327824 */ /* 0x000fe200078e00ff */
        /* <DEDUP_REMOVED lines=90> */
.L_x_2317:
[----:B------:R-:W-:Y:S05]  /*9000*/  BSYNC B1 ;  /* 0x0000000000017941 */ /* 0x000fea0003800000 */
.L_x_2316:
[----:B-1----:R0:W-:Y:S01]  /*9010*/  STG.E.128 desc[UR56][R44.64+0xa0], R40 ;  /* 0x0000a0282c007986 */ /* 0x0021e2000c101d38 */
[----:B------:R-:W-:Y:S05]  /*9020*/  BRA `(.L_x_2295) ;  /* 0x0000006800787947 */ /* 0x000fea0003800000 */
.L_x_2263:
        /* <DEDUP_REMOVED lines=43> */
.L_x_2319:
[----:B------:R-:W-:Y:S05]  /*92e0*/  BSYNC B1 ;  /* 0x0000000000017941 */ /* 0x000fea0003800000 */
.L_x_2318:
[----:B------:R-:W-:Y:S01]  /*92f0*/  ISETP.GE.AND P2, PT, R221, R96, PT ;  /* 0x00000060dd00720c */ /* 0x000fe20003f46270 */
[----:B------:R-:W-:Y:S01]  /*9300*/  BSSY B1, `(.L_x_2320) ;  /* 0x000002c000017945 */ /* 0x000fe20003800000 */
[----:B0-----:R-:W-:Y:S02]  /*9310*/  CS2R R66, SRZ ;  /* 0x0000000000427805 */ /* 0x001fe4000001ff00 */
        /* <DEDUP_REMOVED lines=42> */
.L_x_2321:
[----:B------:R-:W-:Y:S05]  /*95c0*/  BSYNC B1 ;  /* 0x0000000000017941 */ /* 0x000fea0003800000 */
.L_x_2320:
        /* <DEDUP_REMOVED lines=28> */
.L_x_2322:
[----:B------:R-:W-:Y:S01]  /*9790*/  IMAD R97, R17, 0x8, R16 ;  /* 0x0000000811617824 */ /* 0x000fe200078e0210 */
[----:B------:R-:W-:Y:S01]  /*97a0*/  SHF.L.U32 R98, R191, 0x1f, RZ ;  /* 0x0000001fbf627819 */ /* 0x000fe200000006ff */
[----:B------:R-:W1:Y:S01]  /*97b0*/  LDC R150, c[0x0][0x2f4] ;  /* 0x0000bd00ff967b82 */ /* 0x000e620000000800 */
[----:B------:R-:W-:Y:S01]  /*97c0*/  BSSY B1, `(.L_x_2323) ;  /* 0x0000004000017945 */ /* 0x000fe20003800000 */
[----:B------:R-:W-:Y:S01]  /*97d0*/  IMAD.MOV.U32 R135, RZ, RZ, R92 ;  /* 0x000000ffff877224 */ /* 0x000fe200078e005c */
[----:B------:R-:W2:Y:S02]  /*97e0*/  SYNCS.PHASECHK.TRANS64.TRYWAIT P5, [R97+URZ+0x29890], R98 ;  /* 0x02989062610075a7 */ /* 0x000ea400080a017f */
[----:B--2---:R-:W-:Y:S05]  /*97f0*/  @!P5 BRA `(.L_x_2324) ;  /* 0x00000270007cd947 */ /* 0x004fea0003800000 */
.L_x_2606:
[----:B------:R-:W-:Y:S05]  /*9800*/  BSYNC B1 ;  /* 0x0000000000017941 */ /* 0x000fea0003800000 */
.L_x_2323:
[----:B------:R-:W3:Y:S01]  /*9810*/  LDC.64 R136, c[0x0][0x300] ;  /* 0x0000c000ff887b82 */ /* 0x000ee20000000a00 */
[----:B------:R-:W-:Y:S01]  /*9820*/  BSSY B1, `(.L_x_2325) ;  /* 0x00002f6000017945 */ /* 0x000fe20003800000 */
[----:B-1----:R-:W-:-:S03]  /*9830*/  IADD3 R155, -R99, R150, RZ ;  /* 0x00000096639b7210 */ /* 0x002fc60007ffe1ff */
        /* <DEDUP_REMOVED lines=31> */
[----:B------:R-:W-:Y:S02]  /*9a30*/  LOP3.LUT R52, R53, 0xff0000ff, RZ, 0xc0, !PT ;  /* 0xff0000ff35347812 */ /* 0x000fe400078ec0ff */
[--C-:B------:R-:W-:Y:S01]  /*9a40*/  SHF.R.U32.HI R53, RZ, 0x8, R55.reuse ;  /* 0x00000008ff357819 */ /* 0x100fe20000011637 */
[----:B------:R-:W-:Y:S01]  /*9a50*/  IMAD.U32 R40, R40, 0x10000, RZ ;  /* 0x0001000028287824 */ /* 0x000fe200078e00ff */
[----:B------:R-:W-:Y:S02]  /*9a60*/  SHF.R.U32.HI R42, RZ, 0x10, R55 ;  /* 0x00000010ff2a7819 */ /* 0x000fe40000011637 */
[----:B------:R-:W-:Y:S01]  /*9a70*/  LOP3.LUT R177, R55, 0xff0000ff, RZ, 0xc0, !PT ;  /* 0xff0000ff37b17812 */ /* 0x000fe200078ec0ff */
[----:B------:R-:W-:Y:S01]  /*9a80*/  IMAD.SHL.U32 R53, R53, 0x100, RZ ;  /* 0x0000010035357824 */ /* 0x000fe200078e00ff */
[----:B------:R-:W-:-:S02]  /*9a90*/  SHF.R.U32.HI R55, RZ, 0x8, R41 ;  /* 0x00000008ff377819 */ /* 0x000fc40000011629 */
[----:B------:R-:W-:Y:S02]  /*9aa0*/  SHF.L.U32 R179, R54, 0x8, RZ ;  /* 0x0000000836b37819 */ /* 0x000fe400000006ff */
[----:B------:R-:W-:Y:S02]  /*9ab0*/  SHF.R.U32.HI R176, RZ, 0x10, R41 ;  /* 0x00000010ffb07819 */ /* 0x000fe40000011629 */
[----:B------:R-:W-:Y:S01]  /*9ac0*/  LOP3.LUT R52, R52, 0xff00, R179, 0xf8, !PT ;  /* 0x0000ff0034347812 */ /* 0x000fe200078ef8b3 */
[----:B------:R-:W-:Y:S01]  /*9ad0*/  IMAD.SHL.U32 R179, R55, 0x100, RZ ;  /* 0x0000010037b37824 */ /* 0x000fe200078e00ff */
[----:B------:R-:W-:Y:S02]  /*9ae0*/  LOP3.LUT R178, R41, 0xff0000ff, RZ, 0xc0, !PT ;  /* 0xff0000ff29b27812 */ /* 0x000fe400078ec0ff */
[----:B------:R-:W-:Y:S01]  /*9af0*/  LOP3.LUT R55, R177, 0xff00, R53, 0xf8, !PT ;  /* 0x0000ff00b1377812 */ /* 0x000fe200078ef835 */
[----:B------:R-:W-:Y:S01]  /*9b00*/  IMAD.U32 R53, R176, 0x10000, RZ ;  /* 0x00010000b0357824 */ /* 0x000fe200078e00ff */
[----:B------:R-:W-:-:S02]  /*9b10*/  LOP3.LUT R178, R178, 0xff00, R179, 0xf8, !PT ;  /* 0x0000ff00b2b27812 */ /* 0x000fc400078ef8b3 */
[----:B------:R-:W-:Y:S02]  /*9b20*/  LOP3.LUT R176, R52, 0xff0000, R40, 0xf8, !PT ;  /* 0x00ff000034b07812 */ /* 0x000fe400078ef828 */
[----:B------:R-:W-:Y:S02]  /*9b30*/  LOP3.LUT R40, R178, 0xff0000, R53, 0xf8, !PT ;  /* 0x00ff0000b2287812 */ /* 0x000fe400078ef835 */
[----:B0-----:R-:W-:Y:S02]  /*9b40*/  F2FP.F16.E4M3.UNPACK_B R177, R93 ;  /* 0x0000005dffb1723e */ /* 0x001fe400020006ff */
[----:B------:R-:W-:Y:S02]  /*9b50*/  F2FP.F16.E4M3.UNPACK_B R179, R40 ;  /* 0x00000028ffb3723e */ /* 0x000fe400020006ff */
[----:B-1----:R-:W-:Y:S01]  /*9b60*/  F2FP.F16.E4M3.UNPACK_B R52, R89 ;  /* 0x00000059ff34723e */ /* 0x002fe200020006ff */
[----:B------:R-:W-:Y:S01]  /*9b70*/  HADD2.F32 R53, -RZ, R177.H0_H0 ;  /* 0x200000b1ff357230 */ /* 0x000fe20000004100 */
[-C--:B------:R-:W-:Y:S01]  /*9b80*/  F2FP.F16.E4M3.UNPACK_B R180, R176.reuse ;  /* 0x000000b0ffb4723e */ /* 0x080fe200020006ff */
        /* <DEDUP_REMOVED lines=25> */
[----:B------:R-:W-:Y:S01]  /*9d20*/  SHF.L.U32 R42, R42, 0x10, RZ ;  /* 0x000000102a2a7819 */ /* 0x000fe200000006ff */
[----:B------:R-:W-:Y:S01]  /*9d30*/  HADD2.F32 R182, -RZ, R179.H0_H0 ;  /* 0x200000b3ffb67230 */ /* 0x000fe20000004100 */
[----:B------:R-:W-:Y:S01]  /*9d40*/  LOP3.LUT R43, R43, 0xff00, R54, 0xf8, !PT ;  /* 0x0000ff002b2b7812 */ /* 0x000fe200078ef836 */
        /* <DEDUP_REMOVED lines=12> */
[----:B------:R-:W-:-:S02]  /*9e10*/  IMAD.U32 R41, R41, 0x10000, RZ ;  /* 0x0001000029297824 */ /* 0x000fc400078e00ff */
[-C--:B------:R-:W-:Y:S01]  /*9e20*/  FFMA.FTZ R179, R180, R176.reuse, -R181 ;  /* 0x000000b0b4b37223 */ /* 0x080fe200000108b5 */
[----:B------:R-:W-:Y:S01]  /*9e30*/  FFMA.FTZ R176, R93, R176, R182 ;  /* 0x000000b05db07223 */ /* 0x000fe200000100b6 */
[----:B------:R-:W-:Y:S01]  /*9e40*/  LOP3.LUT R93, R55, 0xff0000, R42, 0xf8, !PT ;  /* 0x00ff0000375d7812 */ /* 0x000fe200078ef82a */
[----:B------:R-:W-:Y:S01]  /*9e50*/  IMAD.MOV.U32 R42, RZ, RZ, R95 ;  /* 0x000000ffff2a7224 */ /* 0x000fe200078e005f */
[----:B------:R-:W-:Y:S01]  /*9e60*/  LOP3.LUT R41, R43, 0xff0000, R41, 0xf8, !PT ;  /* 0x00ff00002b297812 */ /* 0x000fe200078ef829 */
[----:B------:R-:W-:Y:S01]  /*9e70*/  HADD2.F32 R183, -RZ, R54.H0_H0 ;  /* 0x20000036ffb77230 */ /* 0x000fe20000004100 */
[----:B------:R-:W-:Y:S02]  /*9e80*/  F2FP.F16.E4M3.UNPACK_B R180, R93 ;  /* 0x0000005dffb4723e */ /* 0x000fe400020006ff */
[-C--:B------:R-:W-:Y:S02]  /*9e90*/  F2FP.F16.E4M3.UNPACK_B R43, R42.reuse ;  /* 0x0000002aff2b723e */ /* 0x080fe400020006ff */
[-C--:B------:R-:W-:Y:S01]  /*9ea0*/  F2FP.F16.E4M3.UNPACK_B R95, R41.reuse ;  /* 0x00000029ff5f723e */ /* 0x080fe200020006ff */
[----:B------:R-:W-:Y:S01]  /*9eb0*/  HADD2.F32 R182, -RZ, R180.H0_H0 ;  /* 0x200000b4ffb67230 */ /* 0x000fe20000004100 */
[----:B------:R-:W-:Y:S01]  /*9ec0*/  F2FP.F16.E4M3.UNPACK_B R42, R42.H1 ;  /* 0x0000002aff2a723e */ /* 0x000fe200030006ff */
[----:B------:R-:W-:Y:S01]  /*9ed0*/  HADD2.F32 R181, -RZ, R43.H0_H0 ;  /* 0x2000002bffb57230 */ /* 0x000fe20000004100 */
[----:B------:R-:W-:Y:S01]  /*9ee0*/  F2FP.F16.E4M3.UNPACK_B R41, R41.H1 ;  /* 0x00000029ff29723e */ /* 0x000fe200030006ff */
[----:B------:R-:W-:Y:S01]  /*9ef0*/  HADD2.F32 R55, -RZ, R95.H0_H0 ;  /* 0x2000005fff377230 */ /* 0x000fe20000004100 */
        /* <DEDUP_REMOVED lines=34> */
[----:B------:R-:W-:Y:S02]  /*a120*/  F2FP.F16.E4M3.UNPACK_B R95, R171.H1 ;  /* 0x000000abff5f723e */ /* 0x000fe400030006ff */
        /* <DEDUP_REMOVED lines=52> */
[-C--:B------:R-:W-:Y:S01]  /*a470*/  F2FP.F16.E4M3.UNPACK_B R88, R173.reuse.H1 ;  /* 0x000000adff58723e */ /* 0x080fe200030006ff */
        /* <DEDUP_REMOVED lines=11> */
[----:B------:R-:W-:Y:S01]  /*a530*/  FMUL.FTZ R183, R171, R183 ;  /* 0x000000b7abb77220 */ /* 0x000fe20000410000 */
        /* <DEDUP_REMOVED lines=34> */
.L_x_2330:
[----:B------:R-:W-:Y:S05]  /*a760*/  BSYNC B3 ;  /* 0x0000000000037941 */ /* 0x000fea0003800000 */
.L_x_2329:
[----:B------:R-:W-:-:S13]  /*a770*/  ISETP.GE.AND P4, PT, R175, R150, PT ;  /* 0x00000096af00720c */ /* 0x000fda0003f86270 */
[--C-:B------:R-:W-:Y:S02]  /*a780*/  @!P4 SHF.R.S32.HI R43, RZ, 0x1f, R175.reuse ;  /* 0x0000001fff2bc819 */ /* 0x100fe400000114af */
[----:B------:R-:W-:-:S04]  /*a790*/  @!P4 IADD3 R42, P5, P6, R116, R138, R175 ;  /* 0x0000008a742ac210 */ /* 0x000fc80007ebe0af */
[----:B------:R-:W-:Y:S02]  /*a7a0*/  @!P4 IADD3.X R43, R4, R165, R43, P5, P6 ;  /* 0x000000a5042bc210 */ /* 0x000fe40002fec42b */
[----:B------:R-:W-:-:S04]  /*a7b0*/  IADD3 R40, P5, P6, R116, R138, R25 ;  /* 0x0000008a74287210 */ /* 0x000fc80007ebe019 */
[----:B------:R-:W-:Y:S02]  /*a7c0*/  IADD3.X R41, R4, R165, R30, P5, P6 ;  /* 0x000000a504297210 */ /* 0x000fe40002fec41e */
[----:B------:R-:W-:-:S05]  /*a7d0*/  IADD3 R40, P5, R40, R122, RZ ;  /* 0x0000007a28287210 */ /* 0x000fca0007fbe0ff */
[----:B------:R-:W-:Y:S01]  /*a7e0*/  IMAD.X R41, R41, 0x1, R123, P5 ;  /* 0x0000000129297824 */ /* 0x000fe200028e067b */
[----:B------:R-:W-:-:S04]  /*a7f0*/  @!P4 IADD3 R42, P5, R42, R122, RZ ;  /* 0x0000007a2a2ac210 */ /* 0x000fc80007fbe0ff */
[----:B------:R-:W-:Y:S01]  /*a800*/  @!P4 IADD3.X R43, R43, R123, RZ, P5, !PT ;  /* 0x0000007b2b2bc210 */ /* 0x000fe20002ffe4ff */
[----:B-1----:R1:W-:Y:S04]  /*a810*/  STG.E.128 desc[UR56][R40.64], R88 ;  /* 0x0000005828007986 */ /* 0x0023e8000c101d38 */
[----:B0-----:R1:W-:Y:S04]  /*a820*/  @!P4 STG.E.128 desc[UR56][R42.64], R92 ;  /* 0x0000005c2a00c986 */ /* 0x0013e8000c101d38 */
.L_x_2328:
[----:B------:R-:W-:Y:S05]  /*a830*/  BSYNC B2 ;  /* 0x0000000000027941 */ /* 0x000fea0003800000 */
.L_x_2327:
        /* <DEDUP_REMOVED lines=24> */
[----:B------:R-:W-:Y:S02]  /*a9c0*/  SHF.R.U32.HI R46, RZ, 0x8, R57 ;  /* 0x00000008ff2e7819 */ /* 0x000fe40000011639 */
[--C-:B------:R-:W-:Y:S02]  /*a9d0*/  SHF.R.U32.HI R90, RZ, 0x8, R59.reuse ;  /* 0x00000008ff5a7819 */ /* 0x100fe4000001163b */
[----:B------:R-:W-:Y:S01]  /*a9e0*/  LOP3.LUT R89, R59, 0xff0000ff, RZ, 0xc0, !PT ;  /* 0xff0000ff3b597812 */ /* 0x000fe200078ec0ff */
[----:B------:R-:W-:Y:S01]  /*a9f0*/  IMAD.SHL.U32 R93, R46, 0x100, RZ ;  /* 0x000001002e5d7824 */ /* 0x000fe200078e00ff */
[----:B------:R-:W-:Y:S02]  /*aa00*/  SHF.R.U32.HI R44, RZ, 0x10, R59 ;  /* 0x00000010ff2c7819 */ /* 0x000fe4000001163b */
[----:B------:R-:W-:Y:S02]  /*aa10*/  SHF.R.U32.HI R59, RZ, 0x8, R45 ;  /* 0x00000008ff3b7819 */ /* 0x000fe4000001162d */
[----:B------:R-:W-:-:S02]  /*aa20*/  SHF.R.U32.HI R58, RZ, 0x10, R57 ;  /* 0x00000010ff3a7819 */ /* 0x000fc40000011639 */
[----:B------:R-:W-:Y:S02]  /*aa30*/  LOP3.LUT R56, R57, 0xff0000ff, RZ, 0xc0, !PT ;  /* 0xff0000ff39387812 */ /* 0x000fe400078ec0ff */
[----:B------:R-:W-:Y:S01]  /*aa40*/  LOP3.LUT R91, R45, 0xff0000ff, RZ, 0xc0, !PT ;  /* 0xff0000ff2d5b7812 */ /* 0x000fe200078ec0ff */
[----:B------:R-:W-:Y:S01]  /*aa50*/  IMAD.U32 R58, R58, 0x10000, RZ ;  /* 0x000100003a3a7824 */ /* 0x000fe200078e00ff */
[----:B------:R-:W-:Y:S02]  /*aa60*/  SHF.R.U32.HI R92, RZ, 0x10, R45 ;  /* 0x00000010ff5c7819 */ /* 0x000fe4000001162d */
[--C-:B------:R-:W-:Y:S02]  /*aa70*/  SHF.R.U32.HI R45, RZ, 0x8, R47.reuse ;  /* 0x00000008ff2d7819 */ /* 0x100fe4000001162f */
[----:B------:R-:W-:Y:S01]  /*aa80*/  LOP3.LUT R46, R47, 0xff0000ff, RZ, 0xc0, !PT ;  /* 0xff0000ff2f2e7812 */ /* 0x000fe200078ec0ff */
[----:B------:R-:W-:Y:S01]  /*aa90*/  IMAD.U32 R92, R92, 0x10000, RZ ;  /* 0x000100005c5c7824 */ /* 0x000fe200078e00ff */
        /* <DEDUP_REMOVED lines=30> */
[----:B------:R-:W-:-:S02]  /*ac80*/  SHF.L.U32 R44, R44, 0x10, RZ ;  /* 0x000000102c2c7819 */ /* 0x000fc400000006ff */
[CC--:B------:R-:W-:Y:S01]  /*ac90*/  FMUL.FTZ R89, R94.reuse, R92.reuse ;  /* 0x0000005c5e597220 */ /* 0x0c0fe20000410000 */
[----:B------:R-:W-:Y:S01]  /*aca0*/  FMUL.FTZ R92, R47, R92 ;  /* 0x0000005c2f5c7220 */ /* 0x000fe20000410000 */
[----:B------:R-:W-:Y:S01]  /*acb0*/  LOP3.LUT R57, R59, 0xff0000, R44, 0xf8, !PT ;  /* 0x00ff00003b397812 */ /* 0x000fe200078ef82c */
[----:B------:R-:W-:Y:S02]  /*acc0*/  IMAD.MOV.U32 R59, RZ, RZ, R43 ;  /* 0x000000ffff3b7224 */ /* 0x000fe400078e002b */
        /* <DEDUP_REMOVED lines=8> */
[----:B------:R-:W-:Y:S01]  /*ad50*/  F2FP.F16.E4M3.UNPACK_B R43, R59 ;  /* 0x0000003bff2b723e */ /* 0x000fe200020006ff */
[----:B------:R-:W-:-:S02]  /*ad60*/  HADD2.F32 R56, -RZ, R93.H0_H0 ;  /* 0x2000005dff387230 */ /* 0x000fc40000004100 */
[----:B------:R-:W-:Y:S02]  /*ad70*/  HADD2.F32 R58, -RZ, R58.H1_H1 ;  /* 0x3000003aff3a7230 */ /* 0x000fe40000004100 */
[CC--:B------:R-:W-:Y:S01]  /*ad80*/  FMUL.FTZ R171, R41.reuse, R95.reuse ;  /* 0x0000005f29ab7220 */ /* 0x0c0fe20000410000 */
[----:B------:R-:W-:Y:S02]  /*ad90*/  HADD2.F32 R92, -RZ, R92.H1_H1 ;  /* 0x3000005cff5c7230 */ /* 0x000fe40000004100 */
[C---:B------:R-:W-:Y:S01]  /*ada0*/  FMUL.FTZ R95, R56.reuse, R95 ;  /* 0x0000005f385f7220 */ /* 0x040fe20000410000 */
[----:B------:R-:W-:Y:S02]  /*adb0*/  IMAD.MOV.U32 R45, RZ, RZ, R55 ;  /* 0x000000ffff2d7224 */ /* 0x000fe400078e0037 */
[-C--:B------:R-:W-:Y:S01]  /*adc0*/  FFMA.FTZ R56, R56, R94.reuse, -R171 ;  /* 0x0000005e38387223 */ /* 0x080fe200000108ab */
[----:B------:R-:W-:Y:S02]  /*add0*/  HADD2.F32 R171, -RZ, R43.H0_H0 ;  /* 0x2000002bffab7230 */ /* 0x000fe40000004100 */
[----:B------:R-:W-:Y:S01]  /*ade0*/  FFMA.FTZ R41, R41, R94, R95 ;  /* 0x0000005e29297223 */ /* 0x000fe2000001005f */
[----:B------:R-:W-:Y:S01]  /*adf0*/  HADD2.F32 R94, -RZ, R93.H1_H1 ;  /* 0x3000005dff5e7230 */ /* 0x000fe20000004100 */
[----:B------:R-:W-:Y:S01]  /*ae00*/  F2FP.F16.E4M3.UNPACK_B R46, R45 ;  /* 0x0000002dff2e723e */ /* 0x000fe200020006ff */
[----:B------:R-:W-:-:S02]  /*ae10*/  HADD2.F32 R93, -RZ, R91.H1_H1 ;  /* 0x3000005bff5d7230 */ /* 0x000fc40000004100 */
[-C--:B------:R-:W-:Y:S01]  /*ae20*/  FMUL.FTZ R91, R58, R92.reuse ;  /* 0x0000005c3a5b7220 */ /* 0x080fe20000410000 */
[----:B------:R-:W-:Y:S02]  /*ae30*/  HADD2.F32 R43, -RZ, R43.H1_H1 ;  /* 0x3000002bff2b7230 */ /* 0x000fe40000004100 */
[C---:B------:R-:W-:Y:S01]  /*ae40*/  FMUL.FTZ R92, R94.reuse, R92 ;  /* 0x0000005c5e5c7220 */ /* 0x040fe20000410000 */
[----:B------:R-:W-:Y:S01]  /*ae50*/  F2FP.F16.E4M3.UNPACK_B R45, R45.H1 ;  /* 0x0000002dff2d723e */ /* 0x000fe200030006ff */
        /* <DEDUP_REMOVED lines=11> */
[CC--:B------:R-:W-:Y:S01]  /*af10*/  FMUL.FTZ R172, R94.reuse, R55.reuse ;  /* 0x000000375eac7220 */ /* 0x0c0fe20000410000 */
[----:B------:R-:W-:Y:S01]  /*af20*/  FMUL.FTZ R55, R171, R55 ;  /* 0x00000037ab377220 */ /* 0x000fe20000410000 */
        /* <DEDUP_REMOVED lines=21> */
[----:B------:R-:W-:Y:S01]  /*b080*/  HADD2.F32 R45, -RZ, R45.H1_H1 ;  /* 0x3000002dff2d7230 */ /* 0x000fe20000004100 */
[----:B------:R-:W-:Y:S01]  /*b090*/  MOV R41, R89 ;  /* 0x0000005900297202 */ /* 0x000fe20000000f00 */
[----:B------:R-:W-:-:S02]  /*b0a0*/  HADD2.F32 R93, -RZ, R55.H0_H0 ;  /* 0x20000037ff5d7230 */ /* 0x000fc40000004100 */
        /* <DEDUP_REMOVED lines=25> */
[-C--:B------:R-:W-:Y:S01]  /*b240*/  FFMA.FTZ R92, R90, R91.reuse, -R92 ;  /* 0x0000005b5a5c7223 */ /* 0x080fe2000001085c */
        /* <DEDUP_REMOVED lines=27> */
[----:B------:R-:W-:Y:S01]  /*b400*/  IMAD.MOV.U32 R52, RZ, RZ, R42 ;  /* 0x000000ffff347224 */ /* 0x000fe200078e002a */
[-C--:B------:R-:W-:Y:S01]  /*b410*/  F2FP.F16.E4M3.UNPACK_B R42, R169.reuse.H1 ;  /* 0x000000a9ff2a723e */ /* 0x080fe200030006ff */
        /* <DEDUP_REMOVED lines=44> */
[----:B------:R-:W-:-:S03]  /*b6e0*/  F2FP.SATFINITE.E4M3.F32.PACK_AB_MERGE_C R55, R56, R92, R55 ;  /* 0x0000005c3837723e */ /* 0x000fc60004807037 */
[----:B------:R-:W-:Y:S02]  /*b6f0*/  F2FP.SATFINITE.E4M3.F32.PACK_AB_MERGE_C R168, R169, R168, R42 ;  /* 0x000000a8a9a8723e */ /* 0x000fe4000480702a */
[----:B------:R-:W-:Y:S01]  /*b700*/  IMAD.MOV.U32 R42, RZ, RZ, R55 ;  /* 0x000000ffff2a7224 */ /* 0x000fe200078e0037 */
[----:B------:R-:W-:Y:S02]  /*b710*/  MOV R55, R45 ;  /* 0x0000002d00377202 */ /* 0x000fe40000000f00 */
[----:B------:R-:W-:-:S07]  /*b720*/  IMAD.MOV.U32 R54, RZ, RZ, R168 ;  /* 0x000000ffff367224 */ /* 0x000fce00078e00a8 */
.L_x_2334:
[----:B------:R-:W-:Y:S05]  /*b730*/  BSYNC B3 ;  /* 0x0000000000037941 */ /* 0x000fea0003800000 */
.L_x_2333:
        /* <DEDUP_REMOVED lines=9> */
[----:B-1----:R3:W-:Y:S01]  /*b7d0*/  STG.E.128 desc[UR56][R44.64], R40 ;  /* 0x000000282c007986 */ /* 0x0027e2000c101d38 */
[----:B------:R-:W-:-:S05]  /*b7e0*/  @!P4 IMAD.X R47, R47, 0x1, R123, P5 ;  /* 0x000000012f2fc824 */ /* 0x000fca00028e067b */
[----:B0-----:R3:W-:Y:S03]  /*b7f0*/  @!P4 STG.E.128 desc[UR56][R46.64], R52 ;  /* 0x000000342e00c986 */ /* 0x0017e6000c101d38 */
.L_x_2332:
[----:B------:R-:W-:Y:S05]  /*b800*/  BSYNC B2 ;  /* 0x0000000000027941 */ /* 0x000fea0003800000 */
.L_x_2331:
        /* <DEDUP_REMOVED lines=31> */
[----:B------:R-:W-:Y:S01]  /*ba00*/  LOP3.LUT R49, R49, 0xff0000ff, RZ, 0xc0, !PT ;  /* 0xff0000ff31317812 */ /* 0x000fe200078ec0ff */
[----:B------:R-:W-:Y:S01]  /*ba10*/  IMAD.SHL.U32 R55, R55, 0x100, RZ ;  /* 0x0000010037377824 */ /* 0x000fe200078e00ff */
[----:B------:R-:W-:-:S02]  /*ba20*/  SHF.R.U32.HI R50, RZ, 0x10, R61 ;  /* 0x00000010ff327819 */ /* 0x000fc4000001163d */
[----:B------:R-:W-:Y:S02]  /*ba30*/  LOP3.LUT R53, R61, 0xff0000ff, RZ, 0xc0, !PT ;  /* 0xff0000ff3d357812 */ /* 0x000fe400078ec0ff */
[----:B------:R-:W-:Y:S02]  /*ba40*/  LOP3.LUT R60, R63, 0xff0000ff, RZ, 0xc0, !PT ;  /* 0xff0000ff3f3c7812 */ /* 0x000fe400078ec0ff */
[----:B------:R-:W-:Y:S01]  /*ba50*/  LOP3.LUT R49, R49, 0xff00, R58, 0xf8, !PT ;  /* 0x0000ff0031317812 */ /* 0x000fe200078ef83a */
[----:B------:R-:W-:Y:S01]  /*ba60*/  IMAD.U32 R58, R57, 0x10000, RZ ;  /* 0x00010000393a7824 */ /* 0x000fe200078e00ff */
[----:B------:R-:W-:Y:S02]  /*ba70*/  LOP3.LUT R53, R53, 0xff00, R59, 0xf8, !PT ;  /* 0x0000ff0035357812 */ /* 0x000fe400078ef83b */
[----:B------:R-:W-:Y:S02]  /*ba80*/  SHF.L.U32 R50, R50, 0x10, RZ ;  /* 0x0000001032327819 */ /* 0x000fe400000006ff */
[----:B------:R-:W-:-:S02]  /*ba90*/  LOP3.LUT R60, R60, 0xff00, R55, 0xf8, !PT ;  /* 0x0000ff003c3c7812 */ /* 0x000fc400078ef837 */
[----:B------:R-:W-:Y:S02]  /*baa0*/  LOP3.LUT R55, R53, 0xff0000, R50, 0xf8, !PT ;  /* 0x00ff000035377812 */ /* 0x000fe400078ef832 */
        /* <DEDUP_REMOVED lines=46> */
[----:B------:R-:W-:Y:S01]  /*bd90*/  IMAD.SHL.U32 R45, R56, 0x100, RZ ;  /* 0x00000100382d7824 */ /* 0x000fe200078e00ff */
[----:B------:R-:W-:Y:S02]  /*bda0*/  MOV R56, R43 ;  /* 0x0000002b00387202 */ /* 0x000fe40000000f00 */
        /* <DEDUP_REMOVED lines=28> */
[-C--:B------:R-:W-:Y:S01]  /*bf70*/  FMUL.FTZ R48, R51, R60.reuse ;  /* 0x0000003c33307220 */ /* 0x080fe20000410000 */
        /* <DEDUP_REMOVED lines=79> */
[----:B------:R-:W-:Y:S01]  /*c470*/  F2FP.F16.E4M3.UNPACK_B R44, R44 ;  /* 0x0000002cff2c723e */ /* 0x000fe200020006ff */
[----:B------:R-:W-:-:S02]  /*c480*/  HADD2.F32 R53, -RZ, R53.H1_H1 ;  /* 0x30000035ff357230 */ /* 0x000fc40000004100 */
[-C--:B------:R-:W-:Y:S01]  /*c490*/  FMUL.FTZ R90, R54, R91.reuse ;  /* 0x0000005b365a7220 */ /* 0x080fe20000410000 */
[----:B------:R-:W-:Y:S02]  /*c4a0*/  HADD2.F32 R51, -RZ, R51.H1_H1 ;  /* 0x30000033ff337230 */ /* 0x000fe40000004100 */
[C---:B------:R-:W-:Y:S01]  /*c4b0*/  FMUL.FTZ R91, R60.reuse, R91 ;  /* 0x0000005b3c5b7220 */ /* 0x040fe20000410000 */
[----:B------:R-:W-:Y:S02]  /*c4c0*/  IMAD.MOV.U32 R43, RZ, RZ, R89 ;  /* 0x000000ffff2b7224 */ /* 0x000fe400078e0059 */
[-C--:B------:R-:W-:Y:S01]  /*c4d0*/  FFMA.FTZ R90, R60, R88.reuse, -R90 ;  /* 0x000000583c5a7223 */ /* 0x080fe2000001085a */
        /* <DEDUP_REMOVED lines=19> */
[----:B------:R-:W-:Y:S01]  /*c610*/  F2FP.SATFINITE.E4M3.F32.PACK_AB_MERGE_C R91, R42, R91, RZ ;  /* 0x0000005b2a5b723e */ /* 0x000fe200048070ff */
[C---:B------:R-:W-:Y:S02]  /*c620*/  FMUL.FTZ R162, R44.reuse, R162 ;  /* 0x000000a22ca27220 */ /* 0x040fe40000410000 */
[-C--:B------:R-:W-:Y:S01]  /*c630*/  FFMA.FTZ R53, R44, R164.reuse, -R53 ;  /* 0x000000a42c357223 */ /* 0x080fe20000010835 */
[----:B------:R-:W-:Y:S01]  /*c640*/  F2FP.SATFINITE.E4M3.F32.PACK_AB_MERGE_C R44, R40, R59, R45 ;  /* 0x0000003b282c723e */ /* 0x000fe2000480702d */
[----:B------:R-:W-:Y:S01]  /*c650*/  FFMA.FTZ R162, R46, R164, R162 ;  /* 0x000000a42ea27223 */ /* 0x000fe200000100a2 */
[----:B------:R-:W-:Y:S01]  /*c660*/  F2FP.SATFINITE.E4M3.F32.PACK_AB_MERGE_C R45, R49, R50, R41 ;  /* 0x00000032312d723e */ /* 0x000fe20004807029 */
[----:B------:R-:W-:Y:S01]  /*c670*/  IMAD.MOV.U32 R40, RZ, RZ, R58 ;  /* 0x000000ffff287224 */ /* 0x000fe200078e003a */
[----:B------:R-:W-:Y:S01]  /*c680*/  F2FP.SATFINITE.E4M3.F32.PACK_AB_MERGE_C R42, R53, R60, R51 ;  /* 0x0000003c352a723e */ /* 0x000fe20004807033 */
[----:B------:R-:W-:Y:S01]  /*c690*/  IMAD.MOV.U32 R41, RZ, RZ, R57 ;  /* 0x000000ffff297224 */ /* 0x000fe200078e0039 */
[----:B------:R-:W-:-:S07]  /*c6a0*/  F2FP.SATFINITE.E4M3.F32.PACK_AB_MERGE_C R46, R162, R88, R91 ;  /* 0x00000058a22e723e */ /* 0x000fce000480705b */
.L_x_2336:
[----:B------:R-:W-:Y:S05]  /*c6b0*/  BSYNC B2 ;  /* 0x0000000000027941 */ /* 0x000fea0003800000 */
.L_x_2335:
        /* <DEDUP_REMOVED lines=12> */
.L_x_2326:
[----:B------:R-:W-:Y:S05]  /*c780*/  BSYNC B1 ;  /* 0x0000000000017941 */ /* 0x000fea0003800000 */
.L_x_2325:
        /* <DEDUP_REMOVED lines=13> */
[----:B------:R-:W-:-:S04]  /*c860*/  LEA.HI R40, R41, R40, RZ, 0x5 ;  /* 0x0000002829287211 */ /* 0x000fc800078f28ff */
        /* <DEDUP_REMOVED lines=8> */
[----:B------:R-:W-:-:S04]  /*c8f0*/  @!P2 IADD3 R50, P4, R51, R122, RZ ;  /* 0x0000007a3332a210 */ /* 0x000fc80007f9e0ff */
[----:B------:R-:W-:Y:S02]  /*c900*/  @!P2 IADD3.X R51, R40, R123, RZ, P4, !PT ;  /* 0x0000007b2833a210 */ /* 0x000fe400027fe4ff */
[----:B------:R-:W-:Y:S02]  /*c910*/  SHF.R.S32.HI R40, RZ, 0x1f, R41 ;  /* 0x0000001fff287819 */ /* 0x000fe40000011429 */
[----:B------:R-:W-:Y:S02]  /*c920*/  ISETP.GE.AND P4, PT, R18, R132, PT ;  /* 0x000000841200720c */ /* 0x000fe40003f86270 */
[----:B------:R-:W-:Y:S02]  /*c930*/  LEA.HI R40, R40, R41, RZ, 0x2 ;  /* 0x0000002928287211 */ /* 0x000fe400078f10ff */
[----:B------:R-:W-:Y:S02]  /*c940*/  LOP3.LUT R41, R201, 0x30, R43, 0xf8, !PT ;  /* 0x00000030c9297812 */ /* 0x000fe400078ef82b */
[----:B------:R-:W-:-:S02]  /*c950*/  SHF.R.S32.HI R45, RZ, 0x2, R40 ;  /* 0x00000002ff2d7819 */ /* 0x000fc40000011428 */
        /* <DEDUP_REMOVED lines=10> */
[----:B---3--:R-:W-:Y:S01]  /*ca00*/  IMAD.MOV.U32 R56, RZ, RZ, R44 ;  /* 0x000000ffff387224 */ /* 0x008fe200078e002c */
[----:B-1----:R-:W-:Y:S02]  /*ca10*/  MOV R55, R40 ;  /* 0x0000002800377202 */ /* 0x002fe40000000f00 */
[----:B------:R-:W-:Y:S02]  /*ca20*/  F2FP.F16.E4M3.UNPACK_B R58, R156.H1 ;  /* 0x0000009cff3a723e */ /* 0x000fe400030006ff */
[----:B------:R-:W-:Y:S02]  /*ca30*/  F2FP.F16.E4M3.UNPACK_B R57, R56.H1 ;  /* 0x00000038ff39723e */ /* 0x000fe400030006ff */
[-C--:B------:R-:W-:Y:S01]  /*ca40*/  F2FP.F16.E4M3.UNPACK_B R54, R55.reuse.H1 ;  /* 0x00000037ff36723e */ /* 0x080fe200030006ff */
[----:B------:R-:W-:Y:S01]  /*ca50*/  HADD2.F32 R61, -RZ, R58.H0_H0 ;  /* 0x2000003aff3d7230 */ /* 0x000fe20000004100 */
[-C--:B------:R-:W-:Y:S01]  /*ca60*/  F2FP.F16.E4M3.UNPACK_B R53, R158.reuse.H1 ;  /* 0x0000009eff35723e */ /* 0x080fe200030006ff */
[----:B------:R-:W-:Y:S01]  /*ca70*/  HADD2.F32 R40, -RZ, R57.H0_H0 ;  /* 0x20000039ff287230 */ /* 0x000fe20000004100 */
[----:B------:R-:W-:Y:S01]  /*ca80*/  F2FP.F16.E4M3.UNPACK_B R55, R55 ;  /* 0x00000037ff37723e */ /* 0x000fe200020006ff */
[----:B------:R-:W-:Y:S01]  /*ca90*/  HADD2.F32 R44, -RZ, R54.H0_H0 ;  /* 0x20000036ff2c7230 */ /* 0x000fe20000004100 */
[----:B------:R-:W-:Y:S01]  /*caa0*/  F2FP.F16.E4M3.UNPACK_B R60, R158 ;  /* 0x0000009eff3c723e */ /* 0x000fe200020006ff */
        /* <DEDUP_REMOVED lines=9> */
[CC--:B------:R-:W-:Y:S01]  /*cb40*/  FMUL.FTZ R59, R57.reuse, R58.reuse ;  /* 0x0000003a393b7220 */ /* 0x0c0fe20000410000 */
[--C-:B------:R-:W-:Y:S02]  /*cb50*/  HADD2.F32 R61, -RZ, R60.reuse.H0_H0 ;  /* 0x2000003cff3d7230 */ /* 0x100fe40000004100 */
[C---:B------:R-:W-:Y:S01]  /*cb60*/  FMUL.FTZ R58, R54.reuse, R58 ;  /* 0x0000003a363a7220 */ /* 0x040fe20000410000 */
[----:B------:R-:W-:Y:S02]  /*cb70*/  HADD2.F32 R60, -RZ, R60.H1_H1 ;  /* 0x3000003cff3c7230 */ /* 0x000fe40000004100 */
[-C--:B------:R-:W-:Y:S01]  /*cb80*/  FFMA.FTZ R54, R54, R53.reuse, -R59 ;  /* 0x0000003536367223 */ /* 0x080fe2000001083b */
[--C-:B------:R-:W-:Y:S02]  /*cb90*/  HADD2.F32 R59, -RZ, R55.reuse.H0_H0 ;  /* 0x20000037ff3b7230 */ /* 0x100fe40000004100 */
[----:B------:R-:W-:Y:S01]  /*cba0*/  FFMA.FTZ R53, R57, R53, R58 ;  /* 0x0000003539357223 */ /* 0x000fe2000001003a */
[----:B------:R-:W-:Y:S01]  /*cbb0*/  F2FP.F16.E4M3.UNPACK_B R58, R156 ;  /* 0x0000009cff3a723e */ /* 0x000fe200020006ff */
[----:B------:R-:W-:Y:S01]  /*cbc0*/  HADD2.F32 R55, -RZ, R55.H1_H1 ;  /* 0x30000037ff377230 */ /* 0x000fe20000004100 */
[----:B------:R-:W-:-:S02]  /*cbd0*/  F2FP.F16.E4M3.UNPACK_B R57, R56 ;  /* 0x00000038ff39723e */ /* 0x000fc400020006ff */
[-C--:B0-----:R-:W-:Y:S01]  /*cbe0*/  F2FP.F16.E4M3.UNPACK_B R88, R42.reuse.H1 ;  /* 0x0000002aff58723e */ /* 0x081fe200030006ff */
[--C-:B------:R-:W-:Y:S01]  /*cbf0*/  HADD2.F32 R62, -RZ, R58.reuse.H0_H0 ;  /* 0x2000003aff3e7230 */ /* 0x100fe20000004100 */
[----:B------:R-:W-:Y:S01]  /*cc00*/  F2FP.F16.E4M3.UNPACK_B R91, R159.H1 ;  /* 0x0000009fff5b723e */ /* 0x000fe200030006ff */
[--C-:B------:R-:W-:Y:S01]  /*cc10*/  HADD2.F32 R56, -RZ, R57.reuse.H0_H0 ;  /* 0x20000039ff387230 */ /* 0x100fe20000004100 */
[----:B------:R-:W-:Y:S01]  /*cc20*/  F2FP.F16.E4M3.UNPACK_B R42, R42 ;  /* 0x0000002aff2a723e */ /* 0x000fe200020006ff */
[----:B------:R-:W-:Y:S02]  /*cc30*/  HADD2.F32 R58, -RZ, R58.H1_H1 ;  /* 0x3000003aff3a7230 */ /* 0x000fe40000004100 */
[-C--:B------:R-:W-:Y:S01]  /*cc40*/  FMUL.FTZ R63, R59, R62.reuse ;  /* 0x0000003e3b3f7220 */ /* 0x080fe20000410000 */
[----:B------:R-:W-:Y:S02]  /*cc50*/  HADD2.F32 R57, -RZ, R57.H1_H1 ;  /* 0x30000039ff397230 */ /* 0x000fe40000004100 */
[----:B------:R-:W-:Y:S01]  /*cc60*/  FMUL.FTZ R64, R56, R62 ;  /* 0x0000003e38407220 */ /* 0x000fe20000410000 */
[----:B------:R-:W-:-:S02]  /*cc70*/  HADD2.F32 R92, -RZ, R88.H0_H0 ;  /* 0x20000058ff5c7230 */ /* 0x000fc40000004100 */
[-C--:B------:R-:W-:Y:S01]  /*cc80*/  FFMA.FTZ R56, R56, R61.reuse, R63 ;  /* 0x0000003d38387223 */ /* 0x080fe2000001003f */
[--C-:B------:R-:W-:Y:S01]  /*cc90*/  SHF.R.U32.HI R63, RZ, 0x10, R79.reuse ;  /* 0x00000010ff3f7819 */ /* 0x100fe2000001164f */
[-C--:B------:R-:W-:Y:S01]  /*cca0*/  FMUL.FTZ R62, R57, R58.reuse ;  /* 0x0000003a393e7220 */ /* 0x080fe20000410000 */
[----:B------:R-:W-:Y:S01]  /*ccb0*/  FFMA.FTZ R59, R59, R61, -R64 ;  /* 0x0000003d3b3b7223 */ /* 0x000fe20000010840 */
[----:B------:R-:W-:Y:S01]  /*ccc0*/  FMUL.FTZ R64, R55, R58 ;  /* 0x0000003a37407220 */ /* 0x000fe20000410000 */
[----:B------:R-:W-:Y:S01]  /*ccd0*/  LOP3.LUT R61, R79, 0xff0000ff, RZ, 0xc0, !PT ;  /* 0xff0000ff4f3d7812 */ /* 0x000fe200078ec0ff */
[----:B------:R-:W-:Y:S01]  /*cce0*/  FFMA.FTZ R58, R55, R60, -R62 ;  /* 0x0000003c373a7223 */ /* 0x000fe2000001083e */
[----:B------:R-:W-:Y:S01]  /*ccf0*/  SHF.R.U32.HI R62, RZ, 0x8, R79 ;  /* 0x00000008ff3e7819 */ /* 0x000fe2000001164f */
[----:B------:R-:W-:Y:S01]  /*cd00*/  IMAD.MOV.U32 R79, RZ, RZ, R46 ;  /* 0x000000ffff4f7224 */ /* 0x000fe200078e002e */
[-C--:B------:R-:W-:Y:S01]  /*cd10*/  F2FP.F16.E4M3.UNPACK_B R46, R157.reuse.H1 ;  /* 0x0000009dff2e723e */ /* 0x080fe200030006ff */
[----:B------:R-:W-:Y:S01]  /*cd20*/  HADD2.F32 R93, -RZ, R91.H0_H0 ;  /* 0x2000005bff5d7230 */ /* 0x000fe20000004100 */
[----:B------:R-:W-:Y:S01]  /*cd30*/  F2FP.F16.E4M3.UNPACK_B R157, R157 ;  /* 0x0000009dff9d723e */ /* 0x000fe200020006ff */
[----:B------:R-:W-:Y:S01]  /*cd40*/  HADD2.F32 R88, -RZ, R88.H1_H1 ;  /* 0x30000058ff587230 */ /* 0x000fe20000004100 */
[-C--:B------:R-:W-:Y:S01]  /*cd50*/  F2FP.F16.E4M3.UNPACK_B R89, R79.reuse.H1 ;  /* 0x0000004fff59723e */ /* 0x080fe200030006ff */
[--C-:B------:R-:W-:Y:S01]  /*cd60*/  HADD2.F32 R95, -RZ, R46.reuse.H0_H0 ;  /* 0x2000002eff5f7230 */ /* 0x100fe20000004100 */
[----:B------:R-:W-:Y:S01]  /*cd70*/  F2FP.F16.E4M3.UNPACK_B R79, R79 ;  /* 0x0000004fff4f723e */ /* 0x000fe200020006ff */
[----:B------:R-:W-:Y:S01]  /*cd80*/  HADD2.F32 R46, -RZ, R46.H1_H1 ;  /* 0x3000002eff2e7230 */ /* 0x000fe20000004100 */
[----:B------:R-:W-:Y:S01]  /*cd90*/  F2FP.F16.E4M3.UNPACK_B R159, R159 ;  /* 0x0000009fff9f723e */ /* 0x000fe200020006ff */
[----:B------:R-:W-:-:S02]  /*cda0*/  HADD2.F32 R90, -RZ, R89.H0_H0 ;  /* 0x20000059ff5a7230 */ /* 0x000fc40000004100 */
[----:B------:R-:W-:Y:S01]  /*cdb0*/  FFMA.FTZ R55, R57, R60, R64 ;  /* 0x0000003c39377223 */ /* 0x000fe20000010040 */
[----:B------:R-:W-:Y:S01]  /*cdc0*/  HADD2.F32 R89, -RZ, R89.H1_H1 ;  /* 0x30000059ff597230 */ /* 0x000fe20000004100 */
[----:B------:R-:W-:Y:S01]  /*cdd0*/  SHF.R.U32.HI R57, RZ, 0x8, R77 ;  /* 0x00000008ff397819 */ /* 0x000fe2000001164d */
[----:B------:R-:W-:Y:S02]  /*cde0*/  HADD2.F32 R91, -RZ, R91.H1_H1 ;  /* 0x3000005bff5b7230 */ /* 0x000fe40000004100 */
[-C--:B------:R-:W-:Y:S01]  /*cdf0*/  FMUL.FTZ R94, R90, R95.reuse ;  /* 0x0000005f5a5e7220 */ /* 0x080fe20000410000 */
[C---:B------:R-:W-:Y:S01]  /*ce00*/  FMUL.FTZ R95, R92.reuse, R95 ;  /* 0x0000005f5c5f7220 */ /* 0x040fe20000410000 */
[----:B------:R-:W-:Y:S01]  /*ce10*/  SHF.R.U32.HI R64, RZ, 0x8, R65 ;  /* 0x00000008ff407819 */ /* 0x000fe20000011641 */
[----:B------:R-:W-:Y:S02]  /*ce20*/  IMAD.SHL.U32 R57, R57, 0x100, RZ ;  /* 0x0000010039397824 */ /* 0x000fe400078e00ff */
[-C--:B------:R-:W-:Y:S01]  /*ce30*/  FFMA.FTZ R94, R92, R93.reuse, -R94 ;  /* 0x0000005d5c5e7223 */ /* 0x080fe2000001085e */
[----:B------:R-:W-:Y:S01]  /*ce40*/  FFMA.FTZ R95, R90, R93, R95 ;  /* 0x0000005d5a5f7223 */ /* 0x000fe2000001005f */
[-C--:B------:R-:W-:Y:S01]  /*ce50*/  FMUL.FTZ R90, R89, R46.reuse ;  /* 0x0000002e595a7220 */ /* 0x080fe20000410000 */
[C---:B------:R-:W-:Y:S01]  /*ce60*/  FMUL.FTZ R46, R88.reuse, R46 ;  /* 0x0000002e582e7220 */ /* 0x040fe20000410000 */
[----:B------:R-:W-:Y:S01]  /*ce70*/  HADD2.F32 R93, -RZ, R157.H0_H0 ;  /* 0x2000009dff5d7230 */ /* 0x000fe20000004100 */
[----:B------:R-:W-:Y:S01]  /*ce80*/  LOP3.LUT R66, R65, 0xff0000ff, RZ, 0xc0, !PT ;  /* 0xff0000ff41427812 */ /* 0x000fe200078ec0ff */
[-C--:B------:R-:W-:Y:S01]  /*ce90*/  FFMA.FTZ R88, R88, R91.reuse, -R90 ;  /* 0x0000005b58587223 */ /* 0x080fe2000001085a */
[----:B------:R-:W-:Y:S01]  /*cea0*/  FFMA.FTZ R46, R89, R91, R46 ;  /* 0x0000005b592e7223 */ /* 0x000fe2000001002e */
[----:B------:R-:W-:Y:S01]  /*ceb0*/  HADD2.F32 R89, -RZ, R79.H0_H0 ;  /* 0x2000004fff597230 */ /* 0x000fe20000004100 */
[----:B------:R-:W-:Y:S01]  /*cec0*/  SHF.R.U32.HI R65, RZ, 0x10, R65 ;  /* 0x00000010ff417819 */ /* 0x000fe20000011641 */
[----:B------:R-:W-:Y:S01]  /*ced0*/  HADD2.F32 R91, -RZ, R42.H0_H0 ;  /* 0x2000002aff5b7230 */ /* 0x000fe20000004100 */
[----:B------:R-:W-:Y:S01]  /*cee0*/  LOP3.LUT R60, R77, 0xff0000ff, RZ, 0xc0, !PT ;  /* 0xff0000ff4d3c7812 */ /* 0x000fe200078ec0ff */
        /* <DEDUP_REMOVED lines=9> */
[----:B------:R-:W-:Y:S01]  /*cf80*/  SHF.R.U32.HI R76, RZ, 0x10, R77 ;  /* 0x00000010ff4c7819 */ /* 0x000fe2000001164d */
[----:B------:R-:W-:Y:S01]  /*cf90*/  IMAD.SHL.U32 R89, R64, 0x100, RZ ;  /* 0x0000010040597824 */ /* 0x000fe200078e00ff */
[----:B------:R-:W-:Y:S01]  /*cfa0*/  SHF.R.U32.HI R77, RZ, 0x8, R67 ;  /* 0x00000008ff4d7819 */ /* 0x000fe20000011643 */
[----:B------:R-:W-:-:S02]  /*cfb0*/  IMAD.U32 R65, R65, 0x10000, RZ ;  /* 0x0001000041417824 */ /* 0x000fc400078e00ff */
[-C--:B------:R-:W-:Y:S01]  /*cfc0*/  FMUL.FTZ R79, R90, R157.reuse ;  /* 0x0000009d5a4f7220 */ /* 0x080fe20000410000 */
[----:B------:R-:W-:Y:S01]  /*cfd0*/  FMUL.FTZ R157, R42, R157 ;  /* 0x0000009d2a9d7220 */ /* 0x000fe20000410000 */
[----:B------:R-:W-:Y:S01]  /*cfe0*/  LOP3.LUT R57, R60, 0xff00, R57, 0xf8, !PT ;  /* 0x0000ff003c397812 */ /* 0x000fe200078ef839 */
[----:B------:R-:W-:Y:S02]  /*cff0*/  IMAD.U32 R63, R63, 0x10000, RZ ;  /* 0x000100003f3f7824 */ /* 0x000fe400078e00ff */
[-C--:B------:R-:W-:Y:S01]  /*d000*/  FFMA.FTZ R79, R42, R159.reuse, -R79 ;  /* 0x0000009f2a4f7223 */ /* 0x080fe2000001084f */
[----:B------:R-:W-:Y:S01]  /*d010*/  IMAD.SHL.U32 R42, R62, 0x100, RZ ;  /* 0x000001003e2a7824 */ /* 0x000fe200078e00ff */
[----:B------:R-:W-:Y:S01]  /*d020*/  LOP3.LUT R78, R67, 0xff0000ff, RZ, 0xc0, !PT ;  /* 0xff0000ff434e7812 */ /* 0x000fe200078ec0ff */
[----:B------:R-:W-:Y:S01]  /*d030*/  IMAD.U32 R76, R76, 0x10000, RZ ;  /* 0x000100004c4c7824 */ /* 0x000fe200078e00ff */
[----:B------:R-:W-:Y:S01]  /*d040*/  LOP3.LUT R60, R66, 0xff00, R89, 0xf8, !PT ;  /* 0x0000ff00423c7812 */ /* 0x000fe200078ef859 */
[----:B------:R-:W-:Y:S01]  /*d050*/  FFMA.FTZ R90, R90, R159, R157 ;  /* 0x0000009f5a5a7223 */ /* 0x000fe2000001009d */
[----:B------:R-:W-:-:S02]  /*d060*/  SHF.R.U32.HI R67, RZ, 0x10, R67 ;  /* 0x00000010ff437819 */ /* 0x000fc40000011643 */
[----:B------:R-:W-:Y:S02]  /*d070*/  LOP3.LUT R42, R61, 0xff00, R42, 0xf8, !PT ;  /* 0x0000ff003d2a7812 */ /* 0x000fe400078ef82a */
[----:B------:R-:W-:Y:S01]  /*d080*/  SHF.L.U32 R77, R77, 0x8, RZ ;  /* 0x000000084d4d7819 */ /* 0x000fe200000006ff */
[----:B------:R-:W-:Y:S01]  /*d090*/  IMAD.U32 R62, R67, 0x10000, RZ ;  /* 0x00010000433e7824 */ /* 0x000fe200078e00ff */
[----:B------:R-:W-:Y:S02]  /*d0a0*/  F2FP.SATFINITE.E4M3.F32.PACK_AB_MERGE_C R54, R54, R44, RZ ;  /* 0x0000002c3636723e */ /* 0x000fe400048070ff */
[----:B------:R-:W-:Y:S02]  /*d0b0*/  F2FP.SATFINITE.E4M3.F32.PACK_AB_MERGE_C R53, R53, R40, RZ ;  /* 0x000000283535723e */ /* 0x000fe400048070ff */
[----:B------:R-:W-:Y:S02]  /*d0c0*/  LOP3.LUT R60, R60, 0xff0000, R65, 0xf8, !PT ;  /* 0x00ff00003c3c7812 */ /* 0x000fe400078ef841 */
[----:B------:R-:W-:-:S02]  /*d0d0*/  LOP3.LUT R77, R78, 0xff00, R77, 0xf8, !PT ;  /* 0x0000ff004e4d7812 */ /* 0x000fc400078ef84d */
[----:B------:R-:W-:Y:S02]  /*d0e0*/  LOP3.LUT R42, R42, 0xff0000, R63, 0xf8, !PT ;  /* 0x00ff00002a2a7812 */ /* 0x000fe400078ef83f */
[----:B------:R-:W-:Y:S02]  /*d0f0*/  F2FP.SATFINITE.E4M3.F32.PACK_AB_MERGE_C R40, R58, R59, R54 ;  /* 0x0000003b3a28723e */ /* 0x000fe40004807036 */
[----:B------:R-:W-:Y:S02]  /*d100*/  F2FP.SATFINITE.E4M3.F32.PACK_AB_MERGE_C R55, R55, R56, R53 ;  /* 0x000000383737723e */ /* 0x000fe40004807035 */
[----:B------:R-:W-:Y:S02]  /*d110*/  LOP3.LUT R57, R57, 0xff0000, R76, 0xf8, !PT ;  /* 0x00ff000039397812 */ /* 0x000fe400078ef84c */
[----:B------:R-:W-:Y:S02]  /*d120*/  F2FP.F16.E4M3.UNPACK_B R58, R45 ;  /* 0x0000002dff3a723e */ /* 0x000fe400020006ff */
[----:B------:R-:W-:-:S02]  /*d130*/  F2FP.F16.E4M3.UNPACK_B R63, R60 ;  /* 0x0000003cff3f723e */ /* 0x000fc400020006ff */
[----:B------:R-:W-:Y:S01]  /*d140*/  F2FP.F16.E4M3.UNPACK_B R56, R41 ;  /* 0x00000029ff38723e */ /* 0x000fe200020006ff */
[----:B------:R-:W-:Y:S01]  /*d150*/  HADD2.F32 R53, -RZ, R58.H0_H0 ;  /* 0x2000003aff357230 */ /* 0x000fe20000004100 */
[----:B------:R-:W-:Y:S01]  /*d160*/  LOP3.LUT R44, R77, 0xff0000, R62, 0xf8, !PT ;  /* 0x00ff00004d2c7812 */ /* 0x000fe200078ef83e */
[----:B------:R-:W-:Y:S01]  /*d170*/  HADD2.F32 R61, -RZ, R63.H0_H0 ;  /* 0x2000003fff3d7230 */ /* 0x000fe20000004100 */
[-C--:B------:R-:W-:Y:S01]  /*d180*/  F2FP.F16.E4M3.UNPACK_B R62, R57.reuse ;  /* 0x00000039ff3e723e */ /* 0x080fe200020006ff */
[--C-:B------:R-:W-:Y:S01]  /*d190*/  HADD2.F32 R54, -RZ, R56.reuse.H0_H0 ;  /* 0x20000038ff367230 */ /* 0x100fe20000004100 */
[----:B------:R-:W-:Y:S01]  /*d1a0*/  F2FP.F16.E4M3.UNPACK_B R57, R57.H1 ;  /* 0x00000039ff39723e */ /* 0x000fe200030006ff */
[----:B------:R-:W-:Y:S02]  /*d1b0*/  HADD2.F32 R56, -RZ, R56.H1_H1 ;  /* 0x30000038ff387230 */ /* 0x000fe40000004100 */
[----:B------:R-:W-:Y:S01]  /*d1c0*/  FMUL.FTZ R65, R53, R61 ;  /* 0x0000003d35417220 */ /* 0x000fe20000410000 */
[----:B------:R-:W-:-:S02]  /*d1d0*/  HADD2.F32 R59, -RZ, R62.H0_H0 ;  /* 0x2000003eff3b7230 */ /* 0x000fc40000004100 */
[C---:B------:R-:W-:Y:S01]  /*d1e0*/  FMUL.FTZ R64, R54.reuse, R61 ;  /* 0x0000003d36407220 */ /* 0x040fe20000410000 */
[----:B------:R-:W-:Y:S01]  /*d1f0*/  HADD2.F32 R61, -RZ, R58.H1_H1 ;  /* 0x3000003aff3d7230 */ /* 0x000fe20000004100 */
[----:B------:R-:W-:Y:S01]  /*d200*/  F2FP.F16.E4M3.UNPACK_B R58, R41.H1 ;  /* 0x00000029ff3a723e */ /* 0x000fe200030006ff */
[----:B------:R-:W-:Y:S02]  /*d210*/  HADD2.F32 R62, -RZ, R62.H1_H1 ;  /* 0x3000003eff3e7230 */ /* 0x000fe40000004100 */
[-C--:B------:R-:W-:Y:S01]  /*d220*/  FFMA.FTZ R54, R54, R59.reuse, -R65 ;  /* 0x0000003b36367223 */ /* 0x080fe20000010841 */
[----:B------:R-:W-:Y:S01]  /*d230*/  FFMA.FTZ R53, R53, R59, R64 ;  /* 0x0000003b35357223 */ /* 0x000fe20000010040 */
[----:B------:R-:W-:Y:S01]  /*d240*/  F2FP.F16.E4M3.UNPACK_B R59, R45.H1 ;  /* 0x0000002dff3b723e */ /* 0x000fe200030006ff */
[----:B------:R-:W-:Y:S01]  /*d250*/  HADD2.F32 R45, -RZ, R63.H1_H1 ;  /* 0x3000003fff2d7230 */ /* 0x000fe20000004100 */
[----:B------:R-:W-:Y:S02]  /*d260*/  F2FP.F16.E4M3.UNPACK_B R63, R60.H1 ;  /* 0x0000003cff3f723e */ /* 0x000fe400030006ff */
[----:B------:R-:W-:Y:S01]  /*d270*/  F2FP.SATFINITE.E4M3.F32.PACK_AB_MERGE_C R88, R88, R94, RZ ;  /* 0x0000005e5858723e */ /* 0x000fe200048070ff */
[----:B------:R-:W-:-:S02]  /*d280*/  HADD2.F32 R60, -RZ, R59.H0_H0 ;  /* 0x2000003bff3c7230 */ /* 0x000fc40000004100 */
[-C--:B------:R-:W-:Y:S01]  /*d290*/  FMUL.FTZ R41, R61, R45.reuse ;  /* 0x0000002d3d297220 */ /* 0x080fe20000410000 */
[C---:B------:R-:W-:Y:S01]  /*d2a0*/  FMUL.FTZ R66, R56.reuse, R45 ;  /* 0x0000002d38427220 */ /* 0x040fe20000410000 */
[----:B------:R-:W-:Y:S01]  /*d2b0*/  HADD2.F32 R64, -RZ, R63.H0_H0 ;  /* 0x2000003fff407230 */ /* 0x000fe20000004100 */
[----:B------:R-:W-:Y:S01]  /*d2c0*/  F2FP.SATFINITE.E4M3.F32.PACK_AB_MERGE_C R79, R79, R92, R88 ;  /* 0x0000005c4f4f723e */ /* 0x000fe20004807058 */
[----:B------:R-:W-:Y:S02]  /*d2d0*/  HADD2.F32 R45, -RZ, R58.H0_H0 ;  /* 0x2000003aff2d7230 */ /* 0x000fe40000004100 */
[-C--:B------:R-:W-:Y:S01]  /*d2e0*/  FFMA.FTZ R41, R56, R62.reuse, -R41 ;  /* 0x0000003e38297223 */ /* 0x080fe20000010829 */
[----:B------:R-:W-:Y:S01]  /*d2f0*/  FFMA.FTZ R56, R61, R62, R66 ;  /* 0x0000003e3d387223 */ /* 0x000fe20000010042 */
[----:B------:R-:W-:Y:S02]  /*d300*/  HADD2.F32 R61, -RZ, R57.H0_H0 ;  /* 0x20000039ff3d7230 */ /* 0x000fe40000004100 */
[----:B------:R-:W-:Y:S01]  /*d310*/  FMUL.FTZ R66, R60, R64 ;  /* 0x000000403c427220 */ /* 0x000fe20000410000 */
[----:B------:R-:W-:-:S02]  /*d320*/  HADD2.F32 R62, -RZ, R59.H1_H1 ;  /* 0x3000003bff3e7230 */ /* 0x000fc40000004100 */
[C---:B------:R-:W-:Y:S01]  /*d330*/  FMUL.FTZ R65, R45.reuse, R64 ;  /* 0x000000402d417220 */ /* 0x040fe20000410000 */
[----:B------:R-:W-:Y:S02]  /*d340*/  HADD2.F32 R59, -RZ, R63.H1_H1 ;  /* 0x3000003fff3b7230 */ /* 0x000fe40000004100 */
[-C--:B------:R-:W-:Y:S01]  /*d350*/  FFMA.FTZ R45, R45, R61.reuse, -R66 ;  /* 0x0000003d2d2d7223 */ /* 0x080fe20000010842 */
[----:B------:R-:W-:Y:S01]  /*d360*/  HADD2.F32 R58, -RZ, R58.H1_H1 ;  /* 0x3000003aff3a7230 */ /* 0x000fe20000004100 */
[----:B------:R-:W-:Y:S01]  /*d370*/  F2FP.F16.E4M3.UNPACK_B R64, R42 ;  /* 0x0000002aff40723e */ /* 0x000fe200020006ff */
[----:B------:R-:W-:Y:S02]  /*d380*/  HADD2.F32 R63, -RZ, R57.H1_H1 ;  /* 0x30000039ff3f7230 */ /* 0x000fe40000004100 */
[----:B------:R-:W-:Y:S01]  /*d390*/  FFMA.FTZ R57, R60, R61, R65 ;  /* 0x0000003d3c397223 */ /* 0x000fe20000010041 */
[----:B------:R-:W-:Y:S01]  /*d3a0*/  FMUL.FTZ R67, R62, R59 ;  /* 0x0000003b3e437220 */ /* 0x000fe20000410000 */
[----:B------:R-:W-:Y:S01]  /*d3b0*/  F2FP.F16.E4M3.UNPACK_B R60, R47 ;  /* 0x0000002fff3c723e */ /* 0x000fe200020006ff */
[C---:B------:R-:W-:Y:S01]  /*d3c0*/  FMUL.FTZ R65, R58.reuse, R59 ;  /* 0x0000003b3a417220 */ /* 0x040fe20000410000 */
[----:B------:R-:W-:Y:S01]  /*d3d0*/  F2FP.F16.E4M3.UNPACK_B R61, R44 ;  /* 0x0000002cff3d723e */ /* 0x000fe200020006ff */
[----:B------:R-:W-:Y:S01]  /*d3e0*/  FFMA.FTZ R58, R58, R63, -R67 ;  /* 0x0000003f3a3a7223 */ /* 0x000fe20000010843 */
[----:B------:R-:W-:Y:S01]  /*d3f0*/  F2FP.F16.E4M3.UNPACK_B R59, R43 ;  /* 0x0000002bff3b723e */ /* 0x000fe200020006ff */
[----:B------:R-:W-:Y:S01]  /*d400*/  FFMA.FTZ R62, R62, R63, R65 ;  /* 0x0000003f3e3e7223 */ /* 0x000fe20000010041 */
        /* <DEDUP_REMOVED lines=14> */
[----:B------:R-:W-:Y:S01]  /*d4f0*/  F2FP.F16.E4M3.UNPACK_B R76, R44.H1 ;  /* 0x0000002cff4c723e */ /* 0x000fe200030006ff */
[----:B------:R-:W-:Y:S01]  /*d500*/  HADD2.F32 R64, -RZ, R64.H1_H1 ;  /* 0x30000040ff407230 */ /* 0x000fe20000004100 */
[----:B------:R-:W-:Y:S01]  /*d510*/  F2FP.F16.E4M3.UNPACK_B R44, R43.H1 ;  /* 0x0000002bff2c723e */ /* 0x000fe200030006ff */
[----:B------:R-:W-:Y:S01]  /*d520*/  HADD2.F32 R43, -RZ, R47.H0_H0 ;  /* 0x2000002fff2b7230 */ /* 0x000fe20000004100 */
[----:B------:R-:W-:Y:S01]  /*d530*/  F2FP.F16.E4M3.UNPACK_B R66, R42.H1 ;  /* 0x0000002aff42723e */ /* 0x000fe200030006ff */
[----:B------:R-:W-:Y:S01]  /*d540*/  HADD2.F32 R77, -RZ, R76.H0_H0 ;  /* 0x2000004cff4d7230 */ /* 0x000fe20000004100 */
[----:B------:R-:W-:Y:S01]  /*d550*/  F2FP.SATFINITE.E4M3.F32.PACK_AB_MERGE_C R57, R62, R57, RZ ;  /* 0x000000393e39723e */ /* 0x000fe200048070ff */
[----:B------:R-:W-:Y:S01]  /*d560*/  HADD2.F32 R42, -RZ, R44.H0_H0 ;  /* 0x2000002cff2a7230 */ /* 0x000fe20000004100 */
[----:B------:R-:W-:Y:S01]  /*d570*/  F2FP.SATFINITE.E4M3.F32.PACK_AB_MERGE_C R41, R41, R54, R45 ;  /* 0x000000362929723e */ /* 0x000fe2000480702d */
        /* <DEDUP_REMOVED lines=10> */
[----:B------:R-:W-:Y:S01]  /*d620*/  F2FP.SATFINITE.E4M3.F32.PACK_AB_MERGE_C R46, R90, R93, R46 ;  /* 0x0000005d5a2e723e */ /* 0x000fe2000480702e */
[----:B------:R-:W-:Y:S01]  /*d630*/  FMUL.FTZ R76, R44, R76 ;  /* 0x0000004c2c4c7220 */ /* 0x000fe20000410000 */
[----:B------:R-:W-:Y:S01]  /*d640*/  F2FP.SATFINITE.E4M3.F32.PACK_AB_MERGE_C R45, R56, R53, R57 ;  /* 0x00000035382d723e */ /* 0x000fe20004807039 */
[-C--:B------:R-:W-:Y:S01]  /*d650*/  FFMA.FTZ R67, R44, R66.reuse, -R67 ;  /* 0x000000422c437223 */ /* 0x080fe20000010843 */
[CC--:B------:R-:W-:Y:S01]  /*d660*/  FMUL.FTZ R44, R60.reuse, R61.reuse ;  /* 0x0000003d3c2c7220 */ /* 0x0c0fe20000410000 */
[----:B------:R-:W-:Y:S01]  /*d670*/  FFMA.FTZ R76, R47, R66, R76 ;  /* 0x000000422f4c7223 */ /* 0x000fe2000001004c */
[C---:B------:R-:W-:Y:S02]  /*d680*/  FMUL.FTZ R61, R59.reuse, R61 ;  /* 0x0000003d3b3d7220 */ /* 0x040fe40000410000 */
[----:B------:R-:W-:Y:S01]  /*d690*/  FFMA.FTZ R44, R59, R64, -R44 ;  /* 0x000000403b2c7223 */ /* 0x000fe2000001082c */
[----:B------:R-:W-:Y:S01]  /*d6a0*/  F2FP.SATFINITE.E4M3.F32.PACK_AB_MERGE_C R42, R67, R42, RZ ;  /* 0x0000002a432a723e */ /* 0x000fe200048070ff */
[----:B------:R-:W-:Y:S01]  /*d6b0*/  FFMA.FTZ R60, R60, R64, R61 ;  /* 0x000000403c3c7223 */ /* 0x000fe2000001003d */
[----:B------:R-:W-:-:S02]  /*d6c0*/  F2FP.SATFINITE.E4M3.F32.PACK_AB_MERGE_C R76, R76, R43, RZ ;  /* 0x0000002b4c4c723e */ /* 0x000fc400048070ff */
[----:B------:R-:W-:Y:S01]  /*d6d0*/  F2FP.SATFINITE.E4M3.F32.PACK_AB_MERGE_C R43, R44, R63, R42 ;  /* 0x0000003f2c2b723e */ /* 0x000fe2000480702a */
[----:B------:R-:W-:Y:S01]  /*d6e0*/  IMAD.MOV.U32 R42, RZ, RZ, R79 ;  /* 0x000000ffff2a7224 */ /* 0x000fe200078e004f */
[----:B------:R-:W-:Y:S02]  /*d6f0*/  F2FP.SATFINITE.E4M3.F32.PACK_AB_MERGE_C R47, R60, R65, R76 ;  /* 0x000000413c2f723e */ /* 0x000fe4000480704c */
[----:B------:R-:W-:-:S07]  /*d700*/  MOV R44, R55 ;  /* 0x00000037002c7202 */ /* 0x000fce0000000f00 */
.L_x_2340:
[----:B------:R-:W-:Y:S05]  /*d710*/  BSYNC B2 ;  /* 0x0000000000027941 */ /* 0x000fea0003800000 */
.L_x_2339:
[----:B-1----:R1:W-:Y:S04]  /*d720*/  STG.E.128 desc[UR56][R48.64], R40 ;  /* 0x0000002830007986 */ /* 0x0023e8000c101d38 */
[----:B---3--:R1:W-:Y:S02]  /*d730*/  @!P2 STG.E.128 desc[UR56][R50.64], R44 ;  /* 0x0000002c3200a986 */ /* 0x0083e4000c101d38 */
.L_x_2338:
[----:B------:R-:W-:Y:S05]  /*d740*/  BSYNC B1 ;  /* 0x0000000000017941 */ /* 0x000fea0003800000 */
.L_x_2337:
        /* <DEDUP_REMOVED lines=36> */
[----:B------:R-:W-:Y:S01]  /*d990*/  LOP3.LUT R59, R81, 0xff0000ff, RZ, 0xc0, !PT ;  /* 0xff0000ff513b7812 */ /* 0x000fe200078ec0ff */
[----:B---3--:R-:W-:Y:S01]  /*d9a0*/  IMAD.MOV.U32 R58, RZ, RZ, R44 ;  /* 0x000000ffff3a7224 */ /* 0x008fe200078e002c */
[----:B------:R-:W-:Y:S01]  /*d9b0*/  SHF.R.U32.HI R63, RZ, 0x8, R83 ;  /* 0x00000008ff3f7819 */ /* 0x000fe20000011653 */
[----:B------:R-:W-:Y:S01]  /*d9c0*/  IMAD.MOV.U32 R56, RZ, RZ, R46 ;  /* 0x000000ffff387224 */ /* 0x000fe200078e002e */
[----:B------:R-:W-:Y:S01]  /*d9d0*/  SHF.L.U32 R40, R55, 0x8, RZ ;  /* 0x0000000837287819 */ /* 0x000fe200000006ff */
[----:B------:R-:W-:Y:S01]  /*d9e0*/  IMAD.MOV.U32 R55, RZ, RZ, R42 ;  /* 0x000000ffff377224 */ /* 0x000fe200078e002a */
[----:B------:R-:W-:Y:S02]  /*d9f0*/  SHF.R.U32.HI R66, RZ, 0x10, R81 ;  /* 0x00000010ff427819 */ /* 0x000fe40000011651 */
[----:B------:R-:W-:Y:S01]  /*da00*/  LOP3.LUT R59, R59, 0xff00, R40, 0xf8, !PT ;  /* 0x0000ff003b3b7812 */ /* 0x000fe200078ef828 */
[----:B------:R-:W-:Y:S01]  /*da10*/  IMAD.SHL.U32 R40, R63, 0x100, RZ ;  /* 0x000001003f287824 */ /* 0x000fe200078e00ff */
[----:B------:R-:W-:Y:S01]  /*da20*/  SHF.R.U32.HI R64, RZ, 0x10, R83 ;  /* 0x00000010ff407819 */ /* 0x000fe20000011653 */
[----:B------:R-:W-:Y:S01]  /*da30*/  IMAD.U32 R44, R66, 0x10000, RZ ;  /* 0x00010000422c7824 */ /* 0x000fe200078e00ff */
[----:B------:R-:W-:-:S02]  /*da40*/  LOP3.LUT R61, R83, 0xff0000ff, RZ, 0xc0, !PT ;  /* 0xff0000ff533d7812 */ /* 0x000fc400078ec0ff */
[----:B------:R-:W-:Y:S02]  /*da50*/  SHF.R.U32.HI R60, RZ, 0x8, R71 ;  /* 0x00000008ff3c7819 */ /* 0x000fe40000011647 */
[----:B------:R-:W-:Y:S01]  /*da60*/  LOP3.LUT R63, R61, 0xff00, R40, 0xf8, !PT ;  /* 0x0000ff003d3f7812 */ /* 0x000fe200078ef828 */
[----:B------:R-:W-:Y:S01]  /*da70*/  IMAD.U32 R40, R64, 0x10000, RZ ;  /* 0x0001000040287824 */ /* 0x000fe200078e00ff */
[----:B------:R-:W-:Y:S02]  /*da80*/  SHF.R.U32.HI R62, RZ, 0x8, R69 ;  /* 0x00000008ff3e7819 */ /* 0x000fe40000011645 */
[----:B------:R-:W-:Y:S02]  /*da90*/  LOP3.LUT R67, R71, 0xff0000ff, RZ, 0xc0, !PT ;  /* 0xff0000ff47437812 */ /* 0x000fe400078ec0ff */
[----:B------:R-:W-:Y:S01]  /*daa0*/  SHF.L.U32 R46, R60, 0x8, RZ ;  /* 0x000000083c2e7819 */ /* 0x000fe200000006ff */
[----:B------:R-:W-:Y:S01]  /*dab0*/  IMAD.SHL.U32 R42, R62, 0x100, RZ ;  /* 0x000001003e2a7824 */ /* 0x000fe200078e00ff */
[----:B------:R-:W-:-:S02]  /*dac0*/  LOP3.LUT R44, R59, 0xff0000, R44, 0xf8, !PT ;  /* 0x00ff00003b2c7812 */ /* 0x000fc400078ef82c */
[----:B------:R-:W-:Y:S02]  /*dad0*/  F2FP.F16.E4M3.UNPACK_B R64, R151.H1 ;  /* 0x00000097ff40723e */ /* 0x000fe400030006ff */
[----:B------:R-:W-:Y:S02]  /*dae0*/  F2FP.F16.E4M3.UNPACK_B R61, R58.H1 ;  /* 0x0000003aff3d723e */ /* 0x000fe400030006ff */
[----:B------:R-:W-:Y:S02]  /*daf0*/  F2FP.F16.E4M3.UNPACK_B R59, R57.H1 ;  /* 0x00000039ff3b723e */ /* 0x000fe400030006ff */
[----:B------:R-:W-:Y:S01]  /*db00*/  SHF.R.U32.HI R54, RZ, 0x10, R71 ;  /* 0x00000010ff367819 */ /* 0x000fe20000011647 */
[----:B------:R-:W-:Y:S01]  /*db10*/  HADD2.F32 R62, -RZ, R61.H0_H0 ;  /* 0x2000003dff3e7230 */ /* 0x000fe20000004100 */
[----:B------:R-:W-:Y:S01]  /*db20*/  SHF.R.U32.HI R53, RZ, 0x10, R69 ;  /* 0x00000010ff357819 */ /* 0x000fe20000011645 */
[----:B------:R-:W-:Y:S01]  /*db30*/  HADD2.F32 R60, -RZ, R59.H0_H0 ;  /* 0x2000003bff3c7230 */ /* 0x000fe20000004100 */
[----:B------:R-:W-:Y:S01]  /*db40*/  LOP3.LUT R71, R67, 0xff00, R46, 0xf8, !PT ;  /* 0x0000ff0043477812 */ /* 0x000fe200078ef82e */
[----:B------:R-:W-:Y:S01]  /*db50*/  HADD2.F32 R67, -RZ, R64.H0_H0 ;  /* 0x20000040ff437230 */ /* 0x000fe20000004100 */
[----:B------:R-:W-:Y:S01]  /*db60*/  LOP3.LUT R40, R63, 0xff0000, R40, 0xf8, !PT ;  /* 0x00ff00003f287812 */ /* 0x000fe200078ef828 */
[----:B------:R-:W-:Y:S01]  /*db70*/  IMAD.U32 R46, R53, 0x10000, RZ ;  /* 0x00010000352e7824 */ /* 0x000fe200078e00ff */
[----:B------:R-:W-:-:S02]  /*db80*/  LOP3.LUT R65, R69, 0xff0000ff, RZ, 0xc0, !PT ;  /* 0xff0000ff45417812 */ /* 0x000fc400078ec0ff */
[----:B------:R-:W-:Y:S01]  /*db90*/  F2FP.F16.E4M3.UNPACK_B R63, R153.H1 ;  /* 0x00000099ff3f723e */ /* 0x000fe200030006ff */
[-C--:B------:R-:W-:Y:S01]  /*dba0*/  FMUL.FTZ R53, R62, R67.reuse ;  /* 0x000000433e357220 */ /* 0x080fe20000410000 */
[----:B------:R-:W-:Y:S01]  /*dbb0*/  LOP3.LUT R69, R65, 0xff00, R42, 0xf8, !PT ;  /* 0x0000ff0041457812 */ /* 0x000fe200078ef82a */
[----:B------:R-:W-:Y:S01]  /*dbc0*/  FMUL.FTZ R67, R60, R67 ;  /* 0x000000433c437220 */ /* 0x000fe20000410000 */
[----:B------:R-:W-:Y:S01]  /*dbd0*/  IMAD.U32 R42, R54, 0x10000, RZ ;  /* 0x00010000362a7824 */ /* 0x000fe200078e00ff */
[----:B------:R-:W-:Y:S01]  /*dbe0*/  F2FP.F16.E4M3.UNPACK_B R151, R151 ;  /* 0x00000097ff97723e */ /* 0x000fe200020006ff */
[----:B------:R-:W-:Y:S01]  /*dbf0*/  HADD2.F32 R65, -RZ, R63.H0_H0 ;  /* 0x2000003fff417230 */ /* 0x000fe20000004100 */
[----:B------:R-:W-:Y:S02]  /*dc00*/  F2FP.F16.E4M3.UNPACK_B R153, R153 ;  /* 0x00000099ff99723e */ /* 0x000fe400020006ff */
[----:B------:R-:W-:Y:S01]  /*dc10*/  LOP3.LUT R42, R71, 0xff0000, R42, 0xf8, !PT ;  /* 0x00ff0000472a7812 */ /* 0x000fe200078ef82a */
[----:B------:R-:W-:-:S02]  /*dc20*/  HADD2.F32 R66, -RZ, R151.H0_H0 ;  /* 0x20000097ff427230 */ /* 0x000fc40000004100 */
[-C--:B------:R-:W-:Y:S01]  /*dc30*/  FFMA.FTZ R53, R60, R65.reuse, -R53 ;  /* 0x000000413c357223 */ /* 0x080fe20000010835 */
[----:B------:R-:W-:Y:S01]  /*dc40*/  FFMA.FTZ R54, R62, R65, R67 ;  /* 0x000000413e367223 */ /* 0x000fe20000010043 */
[----:B------:R-:W-:Y:S01]  /*dc50*/  HADD2.F32 R65, -RZ, R63.H1_H1 ;  /* 0x3000003fff417230 */ /* 0x000fe20000004100 */
[----:B------:R-:W-:Y:S01]  /*dc60*/  F2FP.F16.E4M3.UNPACK_B R62, R58 ;  /* 0x0000003aff3e723e */ /* 0x000fe200020006ff */
[----:B------:R-:W-:Y:S01]  /*dc70*/  HADD2.F32 R63, -RZ, R64.H1_H1 ;  /* 0x30000040ff3f7230 */ /* 0x000fe20000004100 */
[----:B------:R-:W-:Y:S01]  /*dc80*/  LOP3.LUT R46, R69, 0xff0000, R46, 0xf8, !PT ;  /* 0x00ff0000452e7812 */ /* 0x000fe200078ef82e */
[----:B------:R-:W-:Y:S02]  /*dc90*/  HADD2.F32 R60, -RZ, R59.H1_H1 ;  /* 0x3000003bff3c7230 */ /* 0x000fe40000004100 */
[----:B------:R-:W-:Y:S01]  /*dca0*/  HADD2.F32 R64, -RZ, R61.H1_H1 ;  /* 0x3000003dff407230 */ /* 0x000fe20000004100 */
[----:B------:R-:W-:Y:S01]  /*dcb0*/  F2FP.F16.E4M3.UNPACK_B R61, R57 ;  /* 0x00000039ff3d723e */ /* 0x000fe200020006ff */
[----:B------:R-:W-:-:S02]  /*dcc0*/  HADD2.F32 R151, -RZ, R151.H1_H1 ;  /* 0x30000097ff977230 */ /* 0x000fc40000004100 */
[-C--:B------:R-:W-:Y:S01]  /*dcd0*/  FMUL.FTZ R67, R60, R63.reuse ;  /* 0x0000003f3c437220 */ /* 0x080fe20000410000 */
        /* <DEDUP_REMOVED lines=85> */
[-C--:B------:R-:W-:Y:S01]  /*e230*/  FFMA.FTZ R60, R60, R62.reuse, -R65 ;  /* 0x0000003e3c3c7223 */ /* 0x080fe20000010841 */
[----:B------:R-:W-:Y:S01]  /*e240*/  F2FP.F16.E4M3.UNPACK_B R59, R41.H1 ;  /* 0x00000029ff3b723e */ /* 0x000fe200030006ff */
[----:B------:R-:W-:Y:S01]  /*e250*/  FFMA.FTZ R41, R63, R62, R66 ;  /* 0x0000003e3f297223 */ /* 0x000fe20000010042 */
[----:B------:R-:W-:Y:S01]  /*e260*/  HADD2.F32 R46, -RZ, R61.H0_H0 ;  /* 0x2000003dff2e7230 */ /* 0x000fe20000004100 */
[-C--:B------:R-:W-:Y:S01]  /*e270*/  F2FP.F16.E4M3.UNPACK_B R70, R42.reuse ;  /* 0x0000002aff46723e */ /* 0x080fe200020006ff */
[----:B------:R-:W-:Y:S01]  /*e280*/  HADD2.F32 R63, -RZ, R64.H0_H0 ;  /* 0x20000040ff3f7230 */ /* 0x000fe20000004100 */
[----:B------:R-:W-:Y:S01]  /*e290*/  F2FP.F16.E4M3.UNPACK_B R71, R42.H1 ;  /* 0x0000002aff47723e */ /* 0x000fe200030006ff */
[----:B------:R-:W-:Y:S01]  /*e2a0*/  HADD2.F32 R45, -RZ, R59.H0_H0 ;  /* 0x2000003bff2d7230 */ /* 0x000fe20000004100 */
[----:B------:R-:W-:Y:S01]  /*e2b0*/  F2FP.F16.E4M3.UNPACK_B R67, R40 ;  /* 0x00000028ff43723e */ /* 0x000fe200020006ff */
[----:B------:R-:W-:-:S02]  /*e2c0*/  HADD2.F32 R62, -RZ, R61.H1_H1 ;  /* 0x3000003dff3e7230 */ /* 0x000fc40000004100 */
[-C--:B------:R-:W-:Y:S01]  /*e2d0*/  FMUL.FTZ R66, R46, R63.reuse ;  /* 0x0000003f2e427220 */ /* 0x080fe20000410000 */
[----:B------:R-:W-:Y:S02]  /*e2e0*/  HADD2.F32 R65, -RZ, R64.H1_H1 ;  /* 0x30000040ff417230 */ /* 0x000fe40000004100 */
[----:B------:R-:W-:Y:S01]  /*e2f0*/  FMUL.FTZ R63, R45, R63 ;  /* 0x0000003f2d3f7220 */ /* 0x000fe20000410000 */
[----:B------:R-:W-:Y:S01]  /*e300*/  HADD2.F32 R59, -RZ, R59.H1_H1 ;  /* 0x3000003bff3b7230 */ /* 0x000fe20000004100 */
[----:B------:R-:W-:Y:S01]  /*e310*/  F2FP.SATFINITE.E4M3.F32.PACK_AB_MERGE_C R53, R152, R69, R77 ;  /* 0x000000459835723e */ /* 0x000fe2000480704d */
[--C-:B------:R-:W-:Y:S02]  /*e320*/  HADD2.F32 R61, -RZ, R44.reuse.H0_H0 ;  /* 0x2000002cff3d7230 */ /* 0x100fe40000004100 */
[-C--:B------:R-:W-:Y:S01]  /*e330*/  FMUL.FTZ R68, R62, R65.reuse ;  /* 0x000000413e447220 */ /* 0x080fe20000410000 */
[----:B------:R-:W-:Y:S02]  /*e340*/  HADD2.F32 R64, -RZ, R44.H1_H1 ;  /* 0x3000002cff407230 */ /* 0x000fe40000004100 */
[----:B------:R-:W-:Y:S01]  /*e350*/  FMUL.FTZ R65, R59, R65 ;  /* 0x000000413b417220 */ /* 0x000fe20000410000 */
[----:B------:R-:W-:-:S02]  /*e360*/  HADD2.F32 R77, -RZ, R71.H0_H0 ;  /* 0x20000047ff4d7230 */ /* 0x000fc40000004100 */
[-C--:B------:R-:W-:Y:S01]  /*e370*/  FFMA.FTZ R44, R45, R61.reuse, -R66 ;  /* 0x0000003d2d2c7223 */ /* 0x080fe20000010842 */
[----:B------:R-:W-:Y:S01]  /*e380*/  FFMA.FTZ R45, R46, R61, R63 ;  /* 0x0000003d2e2d7223 */ /* 0x000fe2000001003f */
[----:B------:R-:W-:Y:S01]  /*e390*/  F2FP.F16.E4M3.UNPACK_B R63, R47 ;  /* 0x0000002fff3f723e */ /* 0x000fe200020006ff */
[-C--:B------:R-:W-:Y:S01]  /*e3a0*/  FFMA.FTZ R59, R59, R64.reuse, -R68 ;  /* 0x000000403b3b7223 */ /* 0x080fe20000010844 */
[----:B------:R-:W-:Y:S01]  /*e3b0*/  FFMA.FTZ R46, R62, R64, R65 ;  /* 0x000000403e2e7223 */ /* 0x000fe20000010041 */
[----:B------:R-:W-:Y:S01]  /*e3c0*/  F2FP.F16.E4M3.UNPACK_B R61, R43 ;  /* 0x0000002bff3d723e */ /* 0x000fe200020006ff */
[----:B------:R-:W-:Y:S01]  /*e3d0*/  HADD2.F32 R42, -RZ, R67.H0_H0 ;  /* 0x20000043ff2a7230 */ /* 0x000fe20000004100 */
[----:B------:R-:W-:Y:S01]  /*e3e0*/  F2FP.F16.E4M3.UNPACK_B R64, R47.H1 ;  /* 0x0000002fff40723e */ /* 0x000fe200030006ff */
[----:B------:R-:W-:Y:S01]  /*e3f0*/  HADD2.F32 R65, -RZ, R63.H0_H0 ;  /* 0x2000003fff417230 */ /* 0x000fe20000004100 */
[----:B------:R-:W-:Y:S01]  /*e400*/  F2FP.F16.E4M3.UNPACK_B R43, R43.H1 ;  /* 0x0000002bff2b723e */ /* 0x000fe200030006ff */
        /* <DEDUP_REMOVED lines=9> */
[----:B------:R-:W-:Y:S01]  /*e4a0*/  FMUL.FTZ R78, R47, R40 ;  /* 0x000000282f4e7220 */ /* 0x000fe20000410000 */
[----:B------:R-:W-:Y:S02]  /*e4b0*/  HADD2.F32 R71, -RZ, R71.H1_H1 ;  /* 0x30000047ff477230 */ /* 0x000fe40000004100 */
[-C--:B------:R-:W-:Y:S01]  /*e4c0*/  FMUL.FTZ R79, R66, R77.reuse ;  /* 0x0000004d424f7220 */ /* 0x080fe20000410000 */
[----:B------:R-:W-:Y:S02]  /*e4d0*/  HADD2.F32 R43, -RZ, R43.H1_H1 ;  /* 0x3000002bff2b7230 */ /* 0x000fe40000004100 */
[----:B------:R-:W-:Y:S01]  /*e4e0*/  FMUL.FTZ R77, R62, R77 ;  /* 0x0000004d3e4d7220 */ /* 0x000fe20000410000 */
[----:B------:R-:W-:-:S02]  /*e4f0*/  HADD2.F32 R69, -RZ, R68.H0_H0 ;  /* 0x20000044ff457230 */ /* 0x000fc40000004100 */
[----:B------:R-:W-:Y:S01]  /*e500*/  FFMA.FTZ R40, R47, R42, -R76 ;  /* 0x0000002a2f287223 */ /* 0x000fe2000001084c */
[----:B------:R-:W-:Y:S02]  /*e510*/  HADD2.F32 R63, -RZ, R63.H1_H1 ;  /* 0x3000003fff3f7230 */ /* 0x000fe40000004100 */
        /* <DEDUP_REMOVED lines=9> */
[----:B------:R-:W-:Y:S01]  /*e5b0*/  FMUL.FTZ R70, R61, R70 ;  /* 0x000000463d467220 */ /* 0x000fe20000410000 */
[-C--:B------:R-:W-:Y:S01]  /*e5c0*/  FFMA.FTZ R76, R43, R68.reuse, -R76 ;  /* 0x000000442b4c7223 */ /* 0x080fe2000001084c */
[----:B------:R-:W-:Y:S01]  /*e5d0*/  FFMA.FTZ R64, R64, R68, R71 ;  /* 0x0000004440407223 */ /* 0x000fe20000010047 */
[----:B------:R-:W-:Y:S01]  /*e5e0*/  FFMA.FTZ R42, R65, R42, R78 ;  /* 0x0000002a412a7223 */ /* 0x000fe2000001004e */
[-C--:B------:R-:W-:Y:S01]  /*e5f0*/  FFMA.FTZ R61, R61, R62.reuse, -R66 ;  /* 0x0000003e3d3d7223 */ /* 0x080fe20000010842 */
[----:B------:R-:W-:Y:S01]  /*e600*/  FFMA.FTZ R63, R63, R62, R70 ;  /* 0x0000003e3f3f7223 */ /* 0x000fe20000010046 */
[----:B------:R-:W-:Y:S01]  /*e610*/  F2FP.SATFINITE.E4M3.F32.PACK_AB_MERGE_C R76, R76, R79, RZ ;  /* 0x0000004f4c4c723e */ /* 0x000fe200048070ff */
[----:B------:R-:W-:Y:S01]  /*e620*/  IMAD.MOV.U32 R46, RZ, RZ, R53 ;  /* 0x000000ffff2e7224 */ /* 0x000fe200078e0035 */
[----:B------:R-:W-:-:S02]  /*e630*/  F2FP.SATFINITE.E4M3.F32.PACK_AB_MERGE_C R64, R64, R77, RZ ;  /* 0x0000004d4040723e */ /* 0x000fc400048070ff */
[----:B------:R-:W-:Y:S01]  /*e640*/  F2FP.SATFINITE.E4M3.F32.PACK_AB_MERGE_C R57, R60, R57, R44 ;  /* 0x000000393c39723e */ /* 0x000fe2000480702c */
[----:B------:R-:W-:Y:S01]  /*e650*/  IMAD.MOV.U32 R44, RZ, RZ, R55 ;  /* 0x000000ffff2c7224 */ /* 0x000fe200078e0037 */
[----:B------:R-:W-:Y:S02]  /*e660*/  F2FP.SATFINITE.E4M3.F32.PACK_AB_MERGE_C R43, R61, R40, R76 ;  /* 0x000000283d2b723e */ /* 0x000fe4000480704c */
[----:B------:R-:W-:Y:S01]  /*e670*/  F2FP.SATFINITE.E4M3.F32.PACK_AB_MERGE_C R45, R41, R58, R45 ;  /* 0x0000003a292d723e */ /* 0x000fe2000480702d */
[----:B------:R-:W-:Y:S01]  /*e680*/  IMAD.MOV.U32 R41, RZ, RZ, R57 ;  /* 0x000000ffff297224 */ /* 0x000fe200078e0039 */
[----:B------:R-:W-:Y:S01]  /*e690*/  F2FP.SATFINITE.E4M3.F32.PACK_AB_MERGE_C R47, R63, R42, R64 ;  /* 0x0000002a3f2f723e */ /* 0x000fe20004807040 */
[----:B------:R-:W-:Y:S01]  /*e6a0*/  IMAD.MOV.U32 R42, RZ, RZ, R54 ;  /* 0x000000ffff2a7224 */ /* 0x000fe200078e0036 */
[----:B------:R-:W-:-:S07]  /*e6b0*/  MOV R40, R56 ;  /* 0x0000003800287202 */ /* 0x000fce0000000f00 */
.L_x_2344:
[----:B------:R-:W-:Y:S05]  /*e6c0*/  BSYNC B2 ;  /* 0x0000000000027941 */ /* 0x000fea0003800000 */
.L_x_2343:
[----:B-1----:R4:W-:Y:S04]  /*e6d0*/  STG.E.128 desc[UR56][R48.64], R40 ;  /* 0x0000002830007986 */ /* 0x0029e8000c101d38 */
[----:B---3--:R4:W-:Y:S02]  /*e6e0*/  @!P2 STG.E.128 desc[UR56][R50.64], R44 ;  /* 0x0000002c3200a986 */ /* 0x0089e4000c101d38 */
.L_x_2342:
[----:B------:R-:W-:Y:S05]  /*e6f0*/  BSYNC B1 ;  /* 0x0000000000017941 */ /* 0x000fea0003800000 */
.L_x_2341:
[----:B------:R-:W-:-:S13]  /*e700*/  ISETP.NE.AND P2, PT, R36, RZ, PT ;  /* 0x000000ff2400720c */ /* 0x000fda0003f45270 */
[----:B------:R-:W-:Y:S05]  /*e710*/  @!P2 BRA `(.L_x_2295) ;  /* 0x0000001000bca947 */ /* 0x000fea0003800000 */
[----:B-1--4-:R-:W3:Y:S01]  /*e720*/  LDL R40, [R1+0x14] ;  /* 0x0000140001287983 */ /* 0x012ee20000100800 */
[----:B------:R-:W-:Y:S01]  /*e730*/  IADD3 R49, P2, P4, R116, R134, R29 ;  /* 0x0000008674317210 */ /* 0x000fe20007c5e01d */
[----:B------:R-:W-:Y:S03]  /*e740*/  BSSY B1, `(.L_x_2345) ;  /* 0x00000ec000017945 */ /* 0x000fe60003800000 */
[----:B------:R-:W-:Y:S02]  /*e750*/  IADD3.X R42, R4, R52, R32, P2, P4 ;  /* 0x00000034042a7210 */ /* 0x000fe400017e8420 */
[----:B------:R-:W-:-:S05]  /*e760*/  IADD3 R48, P2, R49, R122, RZ ;  /* 0x0000007a31307210 */ /* 0x000fca0007f5e0ff */
[----:B------:R-:W-:Y:S01]  /*e770*/  IMAD.X R49, R42, 0x1, R123, P2 ;  /* 0x000000012a317824 */ /* 0x000fe200010e067b */
[----:B------:R-:W-:Y:S02]  /*e780*/  ISETP.GE.AND P2, PT, R6, R132, PT ;  /* 0x000000840600720c */ /* 0x000fe40003f46270 */
[----:B---3--:R-:W-:-:S04]  /*e790*/  LOP3.LUT P5, RZ, R40, 0x1, RZ, 0xc0, !PT ;  /* 0x0000000128ff7812 */ /* 0x008fc800078ac0ff */
[----:B------:R-:W-:-:S04]  /*e7a0*/  SEL R155, R99, R155, !P5 ;  /* 0x0000009b639b7207 */ /* 0x000fc80006800000 */
[----:B------:R-:W-:-:S04]  /*e7b0*/  SHF.R.S32.HI R40, RZ, 0x1f, R155 ;  /* 0x0000001fff287819 */ /* 0x000fc8000001149b */
[----:B------:R-:W-:-:S04]  /*e7c0*/  LEA.HI R155, R40, R155, RZ, 0x5 ;  /* 0x0000009b289b7211 */ /* 0x000fc800078f28ff */
[----:B------:R-:W-:-:S04]  /*e7d0*/  LEA.HI.SX32 R155, R155, R28, 0x1b ;  /* 0x0000001c9b9b7211 */ /* 0x000fc800078fdaff */
[----:B------:R-:W-:Y:S02]  /*e7e0*/  SHF.R.S32.HI R40, RZ, 0x1f, R155 ;  /* 0x0000001fff287819 */ /* 0x000fe4000001149b */
[----:B------:R-:W-:Y:S02]  /*e7f0*/  SHF.L.U32 R51, R155, 0x4, RZ ;  /* 0x000000049b337819 */ /* 0x000fe400000006ff */
        /* <DEDUP_REMOVED lines=13> */
[--C-:B------:R-:W-:Y:S01]  /*e8d0*/  SHF.R.U32.HI R53, RZ, 0x8, R85.reuse ;  /* 0x00000008ff357819 */ /* 0x100fe20000011655 */
[----:B---3--:R-:W-:Y:S01]  /*e8e0*/  IMAD.MOV.U32 R58, RZ, RZ, R44 ;  /* 0x000000ffff3a7224 */ /* 0x008fe200078e002c */
[----:B-1----:R-:W-:Y:S01]  /*e8f0*/  MOV R50, R41 ;  /* 0x0000002900327202 */ /* 0x002fe20000000f00 */
        /* <DEDUP_REMOVED lines=8> */
[----:B------:R-:W-:Y:S01]  /*e980*/  SHF.R.U32.HI R64, RZ, 0x8, R87 ;  /* 0x00000008ff407819 */ /* 0x000fe20000011657 */
[----:B------:R-:W-:Y:S01]  /*e990*/  IMAD.SHL.U32 R44, R61, 0x100, RZ ;  /* 0x000001003d2c7824 */ /* 0x000fe200078e00ff */
[----:B------:R-:W-:Y:S01]  /*e9a0*/  LOP3.LUT R41, R54, 0xff00, R41, 0xf8, !PT ;  /* 0x0000ff0036297812 */ /* 0x000fe200078ef829 */
[----:B------:R-:W-:Y:S01]  /*e9b0*/  IMAD.SHL.U32 R54, R60, 0x100, RZ ;  /* 0x000001003c367824 */ /* 0x000fe200078e00ff */
[----:B------:R-:W-:Y:S02]  /*e9c0*/  SHF.R.U32.HI R62, RZ, 0x10, R87 ;  /* 0x00000010ff3e7819 */ /* 0x000fe40000011657 */
[----:B------:R-:W-:Y:S02]  /*e9d0*/  LOP3.LUT R57, R73, 0xff0000ff, RZ, 0xc0, !PT ;  /* 0xff0000ff49397812 */ /* 0x000fe400078ec0ff */
[----:B------:R-:W-:Y:S02]  /*e9e0*/  LOP3.LUT R59, R75, 0xff0000ff, RZ, 0xc0, !PT ;  /* 0xff0000ff4b3b7812 */ /* 0x000fe400078ec0ff */
[----:B------:R-:W-:-:S02]  /*e9f0*/  LOP3.LUT R55, R87, 0xff0000ff, RZ, 0xc0, !PT ;  /* 0xff0000ff57377812 */ /* 0x000fc400078ec0ff */
[----:B------:R-:W-:Y:S02]  /*ea00*/  SHF.L.U32 R40, R64, 0x8, RZ ;  /* 0x0000000840287819 */ /* 0x000fe400000006ff */
        /* <DEDUP_REMOVED lines=17> */
[----:B------:R-:W-:Y:S01]  /*eb20*/  SHF.L.U32 R63, R63, 0x10, RZ ;  /* 0x000000103f3f7819 */ /* 0x000fe200000006ff */
[C---:B------:R-:W-:Y:S01]  /*eb30*/  FMUL.FTZ R66, R54.reuse, R41 ;  /* 0x0000002936427220 */ /* 0x040fe20000410000 */
[----:B------:R-:W-:Y:S02]  /*eb40*/  IMAD.U32 R65, R65, 0x10000, RZ ;  /* 0x0001000041417824 */ /* 0x000fe400078e00ff */
[-C--:B------:R-:W-:Y:S01]  /*eb50*/  FFMA.FTZ R54, R54, R61.reuse, -R67 ;  /* 0x0000003d36367223 */ /* 0x080fe20000010843 */
[----:B------:R-:W-:Y:S01]  /*eb60*/  LOP3.LUT R44, R44, 0xff0000, R63, 0xf8, !PT ;  /* 0x00ff00002c2c7812 */ /* 0x000fe200078ef83f */
        /* <DEDUP_REMOVED lines=9> */
[-C--:B------:R-:W-:Y:S01]  /*ec00*/  FMUL.FTZ R65, R57, R61.reuse ;  /* 0x0000003d39417220 */ /* 0x080fe20000410000 */
[----:B------:R-:W-:Y:S01]  /*ec10*/  FMUL.FTZ R56, R62, R61 ;  /* 0x0000003d3e387220 */ /* 0x000fe20000410000 */
[----:B------:R-:W-:Y:S01]  /*ec20*/  F2FP.F16.E4M3.UNPACK_B R148, R148 ;  /* 0x00000094ff94723e */ /* 0x000fe200020006ff */
[----:B------:R-:W-:Y:S01]  /*ec30*/  HADD2.F32 R64, -RZ, R146.H0_H0 ;  /* 0x20000092ff407230 */ /* 0x000fe20000004100 */
[----:B------:R-:W-:Y:S01]  /*ec40*/  F2FP.F16.E4M3.UNPACK_B R67, R147.H1 ;  /* 0x00000093ff43723e */ /* 0x000fe200030006ff */
[----:B------:R-:W-:-:S02]  /*ec50*/  HADD2.F32 R61, -RZ, R59.H0_H0 ;  /* 0x2000003bff3d7230 */ /* 0x000fc40000004100 */
[-C--:B------:R-:W-:Y:S01]  /*ec60*/  FFMA.FTZ R57, R57, R63.reuse, -R56 ;  /* 0x0000003f39397223 */ /* 0x080fe20000010838 */
[----:B------:R-:W-:Y:S02]  /*ec70*/  HADD2.F32 R58, -RZ, R60.H0_H0 ;  /* 0x2000003cff3a7230 */ /* 0x000fe40000004100 */
[----:B------:R-:W-:Y:S01]  /*ec80*/  FFMA.FTZ R56, R62, R63, R65 ;  /* 0x0000003f3e387223 */ /* 0x000fe20000010041 */
        /* <DEDUP_REMOVED lines=8> */
[----:B------:R-:W-:Y:S01]  /*ed10*/  F2FP.F16.E4M3.UNPACK_B R64, R46.H1 ;  /* 0x0000002eff40723e */ /* 0x000fe200030006ff */
[----:B------:R-:W-:Y:S02]  /*ed20*/  HADD2.F32 R148, -RZ, R148.H1_H1 ;  /* 0x30000094ff947230 */ /* 0x000fe40000004100 */
[-C--:B------:R-:W-:Y:S01]  /*ed30*/  FMUL.FTZ R61, R63, R146.reuse ;  /* 0x000000923f3d7220 */ /* 0x080fe20000410000 */
[----:B------:R-:W-:Y:S01]  /*ed40*/  FMUL.FTZ R146, R60, R146 ;  /* 0x000000923c927220 */ /* 0x000fe20000410000 */
[----:B------:R-:W-:Y:S01]  /*ed50*/  F2FP.F16.E4M3.UNPACK_B R66, R149.H1 ;  /* 0x00000095ff42723e */ /* 0x000fe200030006ff */
[----:B------:R-:W-:Y:S01]  /*ed60*/  HADD2.F32 R70, -RZ, R67.H0_H0 ;  /* 0x20000043ff467230 */ /* 0x000fe20000004100 */
[----:B------:R-:W-:Y:S01]  /*ed70*/  F2FP.F16.E4M3.UNPACK_B R62, R53.H1 ;  /* 0x00000035ff3e723e */ /* 0x000fe200030006ff */
[----:B------:R-:W-:-:S02]  /*ed80*/  HADD2.F32 R65, -RZ, R64.H0_H0 ;  /* 0x20000040ff417230 */ /* 0x000fc40000004100 */
[-C--:B------:R-:W-:Y:S01]  /*ed90*/  FFMA.FTZ R61, R60, R148.reuse, -R61 ;  /* 0x000000943c3d7223 */ /* 0x080fe2000001083d */
[----:B------:R-:W-:Y:S01]  /*eda0*/  FFMA.FTZ R60, R63, R148, R146 ;  /* 0x000000943f3c7223 */ /* 0x000fe20000010092 */
[----:B------:R-:W-:Y:S01]  /*edb0*/  HADD2.F32 R68, -RZ, R66.H0_H0 ;  /* 0x20000042ff447230 */ /* 0x000fe20000004100 */
[----:B------:R-:W-:Y:S01]  /*edc0*/  F2FP.F16.E4M3.UNPACK_B R147, R147 ;  /* 0x00000093ff93723e */ /* 0x000fe200020006ff */
[----:B------:R-:W-:Y:S02]  /*edd0*/  HADD2.F32 R63, -RZ, R62.H0_H0 ;  /* 0x2000003eff3f7230 */ /* 0x000fe40000004100 */
[-C--:B------:R-:W-:Y:S01]  /*ede0*/  FMUL.FTZ R72, R65, R70.reuse ;  /* 0x0000004641487220 */ /* 0x080fe20000410000 */
[----:B------:R-:W-:Y:S01]  /*edf0*/  HADD2.F32 R67, -RZ, R67.H1_H1 ;  /* 0x30000043ff437230 */ /* 0x000fe20000004100 */
[----:B------:R-:W-:Y:S01]  /*ee00*/  F2FP.F16.E4M3.UNPACK_B R53, R53 ;  /* 0x00000035ff35723e */ /* 0x000fe200020006ff */
[----:B------:R-:W-:Y:S02]  /*ee10*/  HADD2.F32 R64, -RZ, R64.H1_H1 ;  /* 0x30000040ff407230 */ /* 0x000fe40000004100 */
[C---:B------:R-:W-:Y:S01]  /*ee20*/  FMUL.FTZ R70, R63.reuse, R70 ;  /* 0x000000463f467220 */ /* 0x040fe20000410000 */
[----:B------:R-:W-:Y:S01]  /*ee30*/  FFMA.FTZ R72, R63, R68, -R72 ;  /* 0x000000443f487223 */ /* 0x000fe20000010848 */
[----:B------:R-:W-:Y:S01]  /*ee40*/  HADD2.F32 R62, -RZ, R62.H1_H1 ;  /* 0x3000003eff3e7230 */ /* 0x000fe20000004100 */
[----:B------:R-:W-:Y:S01]  /*ee50*/  F2FP.F16.E4M3.UNPACK_B R149, R149 ;  /* 0x00000095ff95723e */ /* 0x000fe200020006ff */
[----:B------:R-:W-:-:S02]  /*ee60*/  HADD2.F32 R63, -RZ, R66.H1_H1 ;  /* 0x30000042ff3f7230 */ /* 0x000fc40000004100 */
[-C--:B------:R-:W-:Y:S01]  /*ee70*/  FMUL.FTZ R69, R64, R67.reuse ;  /* 0x0000004340457220 */ /* 0x080fe20000410000 */
[----:B------:R-:W-:Y:S01]  /*ee80*/  FFMA.FTZ R70, R65, R68, R70 ;  /* 0x0000004441467223 */ /* 0x000fe20000010046 */
[C---:B------:R-:W-:Y:S01]  /*ee90*/  FMUL.FTZ R67, R62.reuse, R67 ;  /* 0x000000433e437220 */ /* 0x040fe20000410000 */
[--C-:B------:R-:W-:Y:S02]  /*eea0*/  HADD2.F32 R65, -RZ, R147.reuse.H0_H0 ;  /* 0x20000093ff417230 */ /* 0x100fe40000004100 */
[-C--:B------:R-:W-:Y:S01]  /*eeb0*/  FFMA.FTZ R69, R62, R63.reuse, -R69 ;  /* 0x0000003f3e457223 */ /* 0x080fe20000010845 */
[----:B------:R-:W-:Y:S01]  /*eec0*/  F2FP.F16.E4M3.UNPACK_B R62, R46 ;  /* 0x0000002eff3e723e */ /* 0x000fe200020006ff */
[----:B------:R-:W-:Y:S01]  /*eed0*/  FFMA.FTZ R71, R64, R63, R67 ;  /* 0x0000003f40477223 */ /* 0x000fe20000010043 */
[----:B------:R-:W-:Y:S01]  /*eee0*/  HADD2.F32 R147, -RZ, R147.H1_H1 ;  /* 0x30000093ff937230 */ /* 0x000fe20000004100 */
[----:B------:R-:W-:Y:S01]  /*eef0*/  F2FP.SATFINITE.E4M3.F32.PACK_AB_MERGE_C R54, R57, R54, RZ ;  /* 0x000000363936723e */ /* 0x000fe200048070ff */
[----:B------:R-:W-:Y:S01]  /*ef00*/  HADD2.F32 R46, -RZ, R53.H0_H0 ;  /* 0x20000035ff2e7230 */ /* 0x000fe20000004100 */
[----:B------:R-:W-:Y:S01]  /*ef10*/  F2FP.SATFINITE.E4M3.F32.PACK_AB_MERGE_C R56, R56, R55, RZ ;  /* 0x000000373838723e */ /* 0x000fe200048070ff */
[--C-:B------:R-:W-:Y:S01]  /*ef20*/  HADD2.F32 R63, -RZ, R62.reuse.H0_H0 ;  /* 0x2000003eff3f7230 */ /* 0x100fe20000004100 */
[----:B------:R-:W-:Y:S01]  /*ef30*/  F2FP.SATFINITE.E4M3.F32.PACK_AB_MERGE_C R55, R61, R58, R54 ;  /* 0x0000003a3d37723e */ /* 0x000fe20004807036 */
        /* <DEDUP_REMOVED lines=100> */
[----:B------:R-:W-:Y:S01]  /*f580*/  F2FP.SATFINITE.E4M3.F32.PACK_AB_MERGE_C R60, R60, R69, RZ ;  /* 0x000000453c3c723e */ /* 0x000fe200048070ff */
[----:B------:R-:W-:Y:S01]  /*f590*/  IMAD.MOV.U32 R40, RZ, RZ, R55 ;  /* 0x000000ffff287224 */ /* 0x000fe200078e0037 */
[----:B------:R-:W-:Y:S01]  /*f5a0*/  F2FP.SATFINITE.E4M3.F32.PACK_AB_MERGE_C R41, R45, R56, R42 ;  /* 0x000000382d29723e */ /* 0x000fe2000480702a */
[----:B------:R-:W-:Y:S01]  /*f5b0*/  IMAD.MOV.U32 R42, RZ, RZ, R53 ;  /* 0x000000ffff2a7224 */ /* 0x000fe200078e0035 */
[----:B------:R-:W-:-:S02]  /*f5c0*/  F2FP.SATFINITE.E4M3.F32.PACK_AB_MERGE_C R43, R47, R70, R43 ;  /* 0x000000462f2b723e */ /* 0x000fc4000480702b */
[----:B------:R-:W-:Y:S01]  /*f5d0*/  F2FP.SATFINITE.E4M3.F32.PACK_AB_MERGE_C R45, R44, R57, R50 ;  /* 0x000000392c2d723e */ /* 0x000fe20004807032 */
[----:B------:R-:W-:Y:S01]  /*f5e0*/  IMAD.MOV.U32 R44, RZ, RZ, R54 ;  /* 0x000000ffff2c7224 */ /* 0x000fe200078e0036 */
[----:B------:R-:W-:-:S07]  /*f5f0*/  F2FP.SATFINITE.E4M3.F32.PACK_AB_MERGE_C R47, R66, R75, R60 ;  /* 0x0000004b422f723e */ /* 0x000fce000480703c */
.L_x_2346:
[----:B------:R-:W-:Y:S05]  /*f600*/  BSYNC B1 ;  /* 0x0000000000017941 */ /* 0x000fea0003800000 */
.L_x_2345:
[----:B-1----:R1:W-:Y:S01]  /*f610*/  STG.E.128 desc[UR56][R48.64], R40 ;  /* 0x0000002830007986 */ /* 0x0023e2000c101d38 */
[----:B------:R-:W-:-:S13]  /*f620*/  ISETP.GE.AND P2, PT, R51, R150, PT ;  /* 0x000000963300720c */ /* 0x000fda0003f46270 */
[----:B------:R-:W-:Y:S05]  /*f630*/  @P2 BRA `(.L_x_2295) ;  /* 0x0000000000f42947 */ /* 0x000fea0003800000 */
[--C-:B-1----:R-:W-:Y:S02]  /*f640*/  SHF.R.S32.HI R41, RZ, 0x1f, R51.reuse ;  /* 0x0000001fff297819 */ /* 0x102fe40000011433 */
[----:B------:R-:W-:-:S04]  /*f650*/  IADD3 R51, P2, P4, R116, R134, R51 ;  /* 0x0000008674337210 */ /* 0x000fc80007c5e033 */
[----:B------:R-:W-:Y:S02]  /*f660*/  IADD3.X R52, R4, R52, R41, P2, P4 ;  /* 0x0000003404347210 */ /* 0x000fe400017e8429 */
[----:B------:R-:W-:-:S04]  /*f670*/  IADD3 R122, P2, R51, R122, RZ ;  /* 0x0000007a337a7210 */ /* 0x000fc80007f5e0ff */
[----:B------:R-:W-:-:S05]  /*f680*/  IADD3.X R123, R52, R123, RZ, P2, !PT ;  /* 0x0000007b347b7210 */ /* 0x000fca00017fe4ff */
[----:B---3--:R1:W-:Y:S01]  /*f690*/  STG.E.128 desc[UR56][R122.64], R44 ;  /* 0x0000002c7a007986 */ /* 0x0083e2000c101d38 */
[----:B------:R-:W-:Y:S05]  /*f6a0*/  BRA `(.L_x_2295) ;  /* 0x0000000000d87947 */ /* 0x000fea0003800000 */
.L_x_2262:
[----:B------:R-:W-:-:S06]  /*f6b0*/  UISETP.NE.AND UP0, UPT, UR53, 0x3, UPT ;  /* 0x000000033500788c */ /* 0x000fcc000bf05270 */
[----:B------:R-:W-:-:S13]  /*f6c0*/  PLOP3.LUT P1, PT, PT, PT, UP0, 0x80, 0x0 ;  /* 0x000000000000781c */ /* 0x000fda0003f2f008 */
[----:B------:R-:W-:Y:S05]  /*f6d0*/  @!P1 BRA `(.L_x_2347) ;  /* 0x0000000000049947 */ /* 0x000fea0003800000 */
[----:B------:R-:W-:Y:S01]  /*f6e0*/  BPT.TRAP 0x1 ;  /* 0x000000040000795c */ /* 0x000fe20000300000 */
.L_x_2347:
[----:B------:R-:W-:Y:S01]  /*f6f0*/  IMAD R97, R17, 0x8, R16 ;  /* 0x0000000811617824 */ /* 0x000fe200078e0210 */
[----:B------:R-:W-:Y:S01]  /*f700*/  SHF.L.U32 R98, R191, 0x1f, RZ ;  /* 0x0000001fbf627819 */ /* 0x000fe200000006ff */
[----:B------:R-:W-:Y:S01]  /*f710*/  IMAD R96, R24, -0xa0, R2 ;  /* 0xffffff6018607824 */ /* 0x000fe200078e0202 */
[----:B------:R-:W-:Y:S02]  /*f720*/  BSSY B1, `(.L_x_2348) ;  /* 0x0000004000017945 */ /* 0x000fe40003800000 */
[----:B------:R-:W1:Y:S02]  /*f730*/  SYNCS.PHASECHK.TRANS64.TRYWAIT P2, [R97+URZ+0x29890], R98 ;  /* 0x02989062610075a7 */ /* 0x000e64000804017f */
[----:B------:R-:W-:Y:S01]  /*f740*/  VIMNMX R96, R96, 0xa0, PT ;  /* 0x000000a060607848 */ /* 0x000fe20003fe0100 */
[----:B-1----:R-:W-:Y:S06]  /*f750*/  @!P2 BRA `(.L_x_2349) ;  /* 0x0000021000b8a947 */ /* 0x002fec0003800000 */
.L_x_2607:
[----:B------:R-:W-:Y:S05]  /*f760*/  BSYNC B1 ;  /* 0x0000000000017941 */ /* 0x000fea0003800000 */
.L_x_2348:
        /* <DEDUP_REMOVED lines=21> */
.L_x_2351:
[----:B------:R-:W-:Y:S05]  /*f8c0*/  BSYNC B1 ;  /* 0x0000000000017941 */ /* 0x000fea0003800000 */
.L_x_2350:
        /* <DEDUP_REMOVED lines=20> */
.L_x_2295:
[----:B------:R-:W-:Y:S05]  /*fa10*/  BSYNC B0 ;  /* 0x0000000000007941 */ /* 0x000fea0003800000 */
.L_x_2261:
        /* <DEDUP_REMOVED lines=12> */
[----:B------:R-:W-:-:S05]  /*fae0*/  @!P2 VIADD R40, R97, 0x298a0 ;  /* 0x000298a06128a836 */ /* 0x000fca0000000000 */
[----:B------:R-:W-:-:S04]  /*faf0*/  @!P2 PRMT R40, RZ, 0x654, R40 ;  /* 0x00000654ff28a816 */ /* 0x000fc80000000028 */
[----:B------:R0:W-:Y:S01]  /*fb00*/  @!P2 SYNCS.ARRIVE.TRANS64.RED.A1T0 RZ, [R40+URZ], RZ ;  /* 0x000000ff28ffa9a7 */ /* 0x0001e2000810043f */
[----:B------:R-:W-:Y:S05]  /*fb10*/  @!P1 BRA `(.L_x_2353) ;  /* 0x0000000000049947 */ /* 0x000fea0003800000 */
[----:B------:R-:W-:Y:S01]  /*fb20*/  BPT.TRAP 0x1 ;  /* 0x000000040000795c */ /* 0x000fe20000300000 */
.L_x_2353:
[----:B------:R-:W-:Y:S05]  /*fb30*/  BSYNC B0 ;  /* 0x0000000000007941 */ /* 0x000fea0003800000 */
.L_x_2352:
[----:B------:R-:W1:Y:S01]  /*fb40*/  SYNCS.PHASECHK.TRANS64.TRYWAIT P1, [R97+URZ+0x298b0], R98 ;  /* 0x0298b062610075a7 */ /* 0x000e62000802017f */
[----:B------:R-:W-:Y:S01]  /*fb50*/  ULDC UR42, c[0x0][0x320] ;  /* 0x0000c800002a7ab9 */ /* 0x000fe20000000800 */
[----:B------:R-:W-:Y:S01]  /*fb60*/  ULDC.64 UR38, c[0x0][0x328] ;  /* 0x0000ca0000267ab9 */ /* 0x000fe20000000a00 */
[----:B------:R-:W-:Y:S01]  /*fb70*/  ULDC.64 UR40, c[0x0][0x318] ;  /* 0x0000c60000287ab9 */ /* 0x000fe20000000a00 */
[----:B------:R-:W-:Y:S01]  /*fb80*/  BSSY B0, `(.L_x_2354) ;  /* 0x0000003000007945 */ /* 0x000fe20003800000 */
[----:B------:R-:W-:-:S03]  /*fb90*/  IMAD R41, R17, 0x5000, R214 ;  /* 0x0000500011297824 */ /* 0x000fc600078e02d6 */
[----:B-1----:R-:W-:Y:S05]  /*fba0*/  @!P1 BRA `(.L_x_2355) ;  /* 0x0000020c00b89947 */ /* 0x002fea0003800000 */
.L_x_2608:
[----:B------:R-:W-:Y:S05]  /*fbb0*/  BSYNC B0 ;  /* 0x0000000000007941 */ /* 0x000fea0003800000 */
.L_x_2354:
[----:B------:R-:W-:Y:S01]  /*fbc0*/  ISETP.GE.AND P1, PT, R188, R96, PT ;  /* 0x00000060bc00720c */ /* 0x000fe20003f26270 */
[----:B------:R-:W-:Y:S01]  /*fbd0*/  BSSY B0, `(.L_x_2356) ;  /* 0x000001a000007945 */ /* 0x000fe20003800000 */
[C---:B------:R-:W-:Y:S01]  /*fbe0*/  IMAD.IADD R48, R16.reuse, 0x1, R41 ;  /* 0x0000000110307824 */ /* 0x040fe200078e0229 */
[-C--:B------:R-:W-:Y:S01]  /*fbf0*/  IADD3 R49, R16, R41.reuse, R124 ;  /* 0x0000002910317210 */ /* 0x080fe20007ffe07c */
[----:B---3--:R-:W-:Y:S01]  /*fc00*/  IMAD.WIDE R44, R24, 0xa0, R118 ;  /* 0x000000a0182c7825 */ /* 0x008fe200078e0276 */
[CC--:B------:R-:W-:Y:S02]  /*fc10*/  IADD3 R50, R16.reuse, R41.reuse, R121 ;  /* 0x0000002910327210 */ /* 0x0c0fe40007ffe079 */
[----:B------:R-:W-:-:S06]  /*fc20*/  IADD3 R51, R16, R41, R130 ;  /* 0x0000002910337210 */ /* 0x000fcc0007ffe082 */
[----:B------:R-:W-:Y:S05]  /*fc30*/  @P1 BRA `(.L_x_2357) ;  /* 0x00000000004c1947 */ /* 0x000fea0003800000 */
[----:B------:R-:W-:Y:S01]  /*fc40*/  MOV R41, R33 ;  /* 0x0000002100297202 */ /* 0x000fe20000000f00 */
[----:B0-----:R-:W-:Y:S02]  /*fc50*/  IMAD.MOV.U32 R40, RZ, RZ, R114 ;  /* 0x000000ffff287224 */ /* 0x001fe400078e0072 */
        /* <DEDUP_REMOVED lines=17> */
.L_x_2357:
[----:B------:R-:W-:Y:S05]  /*fd70*/  BSYNC B0 ;  /* 0x0000000000007941 */ /* 0x000fea0003800000 */
.L_x_2356:
[----:B------:R-:W-:Y:S01]  /*fd80*/  ISETP.GE.AND P1, PT, R221, R96, PT ;  /* 0x00000060dd00720c */ /* 0x000fe20003f26270 */
[----:B------:R-:W-:-:S12]  /*fd90*/  BSSY B0, `(.L_x_2358) ;  /* 0x0000017000007945 */ /* 0x000fd80003800000 */
[----:B------:R-:W-:Y:S05]  /*fda0*/  @P1 BRA `(.L_x_2359) ;  /* 0x0000000000541947 */ /* 0x000fea0003800000 */
[----:B--2---:R-:W-:Y:S01]  /*fdb0*/  IADD3 R43, P1, R44, 0x80, RZ ;  /* 0x000000802c2b7810 */ /* 0x004fe20007f3e0ff */
[----:B0-----:R-:W-:Y:S02]  /*fdc0*/  IMAD.MOV.U32 R40, RZ, RZ, R114 ;  /* 0x000000ffff287224 */ /* 0x001fe400078e0072 */
[----:B------:R-:W-:Y:S02]  /*fdd0*/  IMAD.MOV.U32 R41, RZ, RZ, R33 ;  /* 0x000000ffff297224 */ /* 0x000fe400078e0021 */
        /* <DEDUP_REMOVED lines=18> */
.L_x_2359:
[----:B------:R-:W-:Y:S05]  /*ff00*/  BSYNC B0 ;  /* 0x0000000000007941 */ /* 0x000fea0003800000 */
.L_x_2358:
[----:B0-23--:R-:W2:Y:S01]  /*ff10*/  LDL R40, [R1+0x14] ;  /* 0x0000140001287983 */ /* 0x00dea20000100800 */
[----:B-1----:R-:W-:Y:S01]  /*ff20*/  @!P2 VIADD R97, R97, 0x298c0 ;  /* 0x000298c06161a836 */ /* 0x002fe20000000000 */
[----:B------:R-:W-:Y:S01]  /*ff30*/  IADD3 R17, R17, 0x1, RZ ;  /* 0x0000000111117810 */ /* 0x000fe20007ffe0ff */
        /* <DEDUP_REMOVED lines=20> */
.L_x_2256:
[----:B------:R-:W0:Y:S01]  /*10080*/  LDC R0, c[0x0][0x448] ;  /* 0x00011200ff007b82 */ /* 0x000e220000000800 */
[----:B------:R-:W-:Y:S02]  /*10090*/  VIADD R3, R204, 0x7f ;  /* 0x0000007fcc037836 */ /* 0x000fe40000000000 */
[----:B------:R-:W-:Y:S01]  /*100a0*/  IMAD.MOV.U32 R104, RZ, RZ, RZ ;  /* 0x000000ffff687224 */ /* 0x000fe200078e00ff */
[----:B0-----:R-:W-:-:S13]  /*100b0*/  ISETP.NE.AND P1, PT, R0, 0x1, PT ;  /* 0x000000010000780c */ /* 0x001fda0003f25270 */
[----:B------:R-:W0:Y:S08]  /*100c0*/  @P1 LDC R0, c[0x0][0x44c] ;  /* 0x00011300ff001b82 */ /* 0x000e300000000800 */
[----:B------:R-:W1:Y:S01]  /*100d0*/  @P1 LDC R5, c[0x0][0x450] ;  /* 0x00011400ff051b82 */ /* 0x000e620000000800 */
[----:B0-----:R-:W-:-:S05]  /*100e0*/  @P1 IMAD.HI.U32 R0, R3, R0, RZ ;  /* 0x0000000003001227 */ /* 0x001fca00078e00ff */
[----:B-1----:R-:W-:-:S05]  /*100f0*/  @P1 SHF.R.U32.HI R3, RZ, R5, R0 ;  /* 0x00000005ff031219 */ /* 0x002fca0000011600 */
[----:B------:R-:W-:-:S04]  /*10100*/  IMAD.IADD R3, R166, 0x1, R3 ;  /* 0x00000001a6037824 */ /* 0x000fc800078e0203 */
[----:B------:R-:W-:-:S05]  /*10110*/  IMAD.HI R3, R3, 0x66666667, RZ ;  /* 0x6666666703037827 */ /* 0x000fca00078e02ff */
[----:B------:R-:W-:-:S04]  /*10120*/  SHF.R.U32.HI R0, RZ, 0x1f, R3 ;  /* 0x0000001fff007819 */ /* 0x000fc80000011603 */
[----:B------:R-:W-:-:S04]  /*10130*/  LEA.HI.SX32 R0, R3, R0, 0x1a ;  /* 0x0000000003007211 */ /* 0x000fc800078fd2ff */
[----:B------:R-:W-:-:S04]  /*10140*/  VIMNMX R185, R185, R0, PT ;  /* 0x00000000b9b97248 */ /* 0x000fc80003fe0100 */
[----:B------:R-:W-:Y:S01]  /*10150*/  ISETP.GE.AND P1, PT, R185, 0x1, PT ;  /* 0x00000001b900780c */ /* 0x000fe20003f26270 */
[----:B------:R-:W-:-:S12]  /*10160*/  @P0 BRA `(.L_x_2361) ;  /* 0x00000000000c0947 */ /* 0x000fd80003800000 */
[----:B------:R-:W0:Y:S01]  /*10170*/  FENCE.VIEW.ASYNC.G ;  /* 0x00000000000073c6 */ /* 0x000e220000000100 */
[----:B------:R-:W-:Y:S05]  /*10180*/  WARPSYNC.ALL ;  /* 0x0000000000007948 */ /* 0x000fea0003800000 */
[----:B0-----:R-:W-:Y:S06]  /*10190*/  BAR.ARV 0xc, 0x180 ;  /* 0x0306000000007b1d */ /* 0x001fec0000002000 */
.L_x_2361:
[----:B------:R-:W-:Y:S04]  /*101a0*/  BSSY B0, `(.L_x_2362) ;  /* 0x0000020000007945 */ /* 0x000fe80003800000 */
[----:B------:R-:W-:Y:S05]  /*101b0*/  @!P1 BRA `(.L_x_2363) ;  /* 0x0000000000789947 */ /* 0x000fea0003800000 */
[----:B------:R-:W-:Y:S01]  /*101c0*/  ISETP.NE.AND P0, PT, R217, RZ, PT ;  /* 0x000000ffd900720c */ /* 0x000fe20003f05270 */
[----:B------:R-:W-:-:S03]  /*101d0*/  ULDC UR4, c[0x0][0x9f0] ;  /* 0x00027c0000047ab9 */ /* 0x000fc60000000800 */
[----:B------:R-:W-:-:S04]  /*101e0*/  SEL R6, R217, UR4, P0 ;  /* 0x00000004d9067c07 */ /* 0x000fc80008000000 */
        /* <DEDUP_REMOVED lines=11> */
[----:B0-----:R-:W-:Y:S01]  /*102a0*/  IMAD.MOV.U32 R2, RZ, RZ, RZ ;  /* 0x000000ffff027224 */ /* 0x001fe200078e00ff */
[----:B-1----:R-:W-:-:S05]  /*102b0*/  IADD3 R8, RZ, -R3, RZ ;  /* 0x80000003ff087210 */ /* 0x002fca0007ffe0ff */
[----:B------:R-:W-:-:S04]  /*102c0*/  IMAD R7, R8, R5, RZ ;  /* 0x0000000508077224 */ /* 0x000fc800078e02ff */
[----:B------:R-:W-:-:S04]  /*102d0*/  IMAD.HI.U32 R3, R3, R7, R2 ;  /* 0x0000000703037227 */ /* 0x000fc800078e0002 */
        /* <DEDUP_REMOVED lines=10> */
[----:B------:R-:W-:-:S05]  /*10380*/  @!P1 LOP3.LUT R3, RZ, R6, RZ, 0x33, !PT ;  /* 0x00000006ff039212 */ /* 0x000fca00078e33ff */
[----:B------:R-:W-:-:S07]  /*10390*/  IMAD.MOV.U32 R104, RZ, RZ, R3 ;  /* 0x000000ffff687224 */ /* 0x000fce00078e0003 */
.L_x_2363:
[----:B------:R-:W-:Y:S05]  /*103a0*/  BSYNC B0 ;  /* 0x0000000000007941 */ /* 0x000fea0003800000 */
.L_x_2362:
[-C--:B------:R-:W-:Y:S01]  /*103b0*/  IMAD R203, R222, R104.reuse, RZ ;  /* 0x00000068decb7224 */ /* 0x080fe200078e02ff */
[----:B------:R-:W-:Y:S02]  /*103c0*/  PLOP3.LUT P0, PT, PT, PT, PT, 0x80, 0x0 ;  /* 0x000000000000781c */ /* 0x000fe40003f0f070 */
[----:B------:R-:W-:Y:S02]  /*103d0*/  CS2R R14, SRZ ;  /* 0x00000000000e7805 */ /* 0x000fe4000001ff00 */
[----:B------:R-:W-:Y:S02]  /*103e0*/  CS2R R88, SRZ ;  /* 0x0000000000587805 */ /* 0x000fe4000001ff00 */
[----:B------:R-:W-:Y:S02]  /*103f0*/  CS2R R10, SRZ ;  /* 0x00000000000a7805 */ /* 0x000fe4000001ff00 */
[----:B------:R-:W-:Y:S02]  /*10400*/  VIADDMNMX R104, R203, R104, R185, PT ;  /* 0x00000068cb687246 */ /* 0x000fe400038001b9 */
[----:B------:R-:W-:-:S02]  /*10410*/  CS2R R58, SRZ ;  /* 0x00000000003a7805 */ /* 0x000fc4000001ff00 */
[----:B------:R-:W-:Y:S02]  /*10420*/  CS2R R56, SRZ ;  /* 0x0000000000387805 */ /* 0x000fe4000001ff00 */
[----:B------:R-:W-:Y:S02]  /*10430*/  CS2R R80, SRZ ;  /* 0x0000000000507805 */ /* 0x000fe4000001ff00 */
[----:B------:R-:W-:Y:S01]  /*10440*/  ISETP.GT.AND P1, PT, R104, R203, PT ;  /* 0x000000cb6800720c */ /* 0x000fe20003f24270 */
[----:B------:R-:W-:Y:S01]  /*10450*/  IMAD.MOV.U32 R55, RZ, RZ, RZ ;  /* 0x000000ffff377224 */ /* 0x000fe200078e00ff */
[----:B------:R-:W-:Y:S02]  /*10460*/  CS2R R112, SRZ ;  /* 0x0000000000707805 */ /* 0x000fe4000001ff00 */
[----:B------:R-:W-:Y:S02]  /*10470*/  MOV R0, RZ ;  /* 0x000000ff00007202 */ /* 0x000fe40000000f00 */
[----:B------:R-:W-:-:S02]  /*10480*/  CS2R R90, SRZ ;  /* 0x00000000005a7805 */ /* 0x000fc4000001ff00 */
[----:B------:R-:W-:Y:S02]  /*10490*/  CS2R R72, SRZ ;  /* 0x0000000000487805 */ /* 0x000fe4000001ff00 */
[----:B------:R-:W-:Y:S02]  /*104a0*/  CS2R R96, SRZ ;  /* 0x0000000000607805 */ /* 0x000fe4000001ff00 */
[----:B------:R-:W-:Y:S02]  /*104b0*/  CS2R R92, SRZ ;  /* 0x00000000005c7805 */ /* 0x000fe4000001ff00 */
[----:B------:R-:W-:Y:S02]  /*104c0*/  CS2R R52, SRZ ;  /* 0x0000000000347805 */ /* 0x000fe4000001ff00 */
[----:B------:R-:W-:Y:S01]  /*104d0*/  CS2R R116, SRZ ;  /* 0x0000000000747805 */ /* 0x000fe2000001ff00 */
[----:B------:R-:W-:Y:S01]  /*104e0*/  IMAD.MOV.U32 R98, RZ, RZ, RZ ;  /* 0x000000ffff627224 */ /* 0x000fe200078e00ff */
[----:B------:R-:W-:Y:S01]  /*104f0*/  CS2R R40, SRZ ;  /* 0x0000000000287805 */ /* 0x000fe2000001ff00 */
[----:B------:R-:W-:Y:S01]  /*10500*/  IMAD.MOV.U32 R63, RZ, RZ, RZ ;  /* 0x000000ffff3f7224 */ /* 0x000fe200078e00ff */
[----:B------:R-:W-:-:S02]  /*10510*/  CS2R R68, SRZ ;  /* 0x0000000000447805 */ /* 0x000fc4000001ff00 */
[----:B------:R-:W-:Y:S02]  /*10520*/  CS2R R44, SRZ ;  /* 0x00000000002c7805 */ /* 0x000fe4000001ff00 */
[----:B------:R-:W-:Y:S02]  /*10530*/  CS2R R36, SRZ ;  /* 0x0000000000247805 */ /* 0x000fe4000001ff00 */
[----:B------:R-:W-:Y:S01]  /*10540*/  CS2R R114, SRZ ;  /* 0x0000000000727805 */ /* 0x000fe2000001ff00 */
[----:B------:R-:W-:Y:S01]  /*10550*/  IMAD.MOV.U32 R121, RZ, RZ, RZ ;  /* 0x000000ffff797224 */ /* 0x000fe200078e00ff */
[----:B------:R-:W-:Y:S01]  /*10560*/  CS2R R34, SRZ ;  /* 0x0000000000227805 */ /* 0x000fe2000001ff00 */
[----:B------:R-:W-:Y:S01]  /*10570*/  IMAD.MOV.U32 R65, RZ, RZ, RZ ;  /* 0x000000ffff417224 */ /* 0x000fe200078e00ff */
[----:B------:R-:W-:Y:S02]  /*10580*/  MOV R102, RZ ;  /* 0x000000ff00667202 */ /* 0x000fe40000000f00 */
        /* <DEDUP_REMOVED lines=13> */
[----:B------:R-:W-:-:S02]  /*10660*/  IMAD.MOV.U32 R12, RZ, RZ, RZ ;  /* 0x000000ffff0c7224 */ /* 0x000fc400078e00ff */
[----:B------:R-:W-:Y:S02]  /*10670*/  IMAD.MOV.U32 R66, RZ, RZ, RZ ;  /* 0x000000ffff427224 */ /* 0x000fe400078e00ff */
[----:B------:R-:W-:Y:S01]  /*10680*/  IMAD.MOV.U32 R87, RZ, RZ, RZ ;  /* 0x000000ffff577224 */ /* 0x000fe200078e00ff */
[----:B------:R-:W-:Y:S06]  /*10690*/  @!P1 BRA `(.L_x_2364) ;  /* 0x0000014400849947 */ /* 0x000fec0003800000 */
[----:B------:R-:W-:-:S03]  /*106a0*/  UMOV UR4, 0xffffffff ;  /* 0xffffffff00047882 */ /* 0x000fc60000000000 */
[----:B------:R-:W-:Y:S05]  /*106b0*/  BRA.DIV UR4, `(.L_x_2365) ;  /* 0x0000020604087947 */ /* 0x000fea000b800000 */
[----:B------:R-:W0:Y:S02]  /*106c0*/  S2R R0, SR_TID.X ;  /* 0x0000000000007919 */ /* 0x000e240000002100 */
[C---:B0-----:R-:W-:Y:S02]  /*106d0*/  VIADD R2, R0.reuse, 0xffffff80 ;  /* 0xffffff8000027836 */ /* 0x041fe40000000000 */
[----:B------:R-:W-:-:S05]  /*106e0*/  VIADD R0, R0, 0xffffff80 ;  /* 0xffffff8000007836 */ /* 0x000fca0000000000 */
[----:B------:R-:W-:-:S04]  /*106f0*/  SHF.R.S32.HI R0, RZ, 0x1f, R0 ;  /* 0x0000001fff007819 */ /* 0x000fc80000011400 */
[----:B------:R-:W-:-:S04]  /*10700*/  LEA.HI R0, R0, R2, RZ, 0x7 ;  /* 0x0000000200007211 */ /* 0x000fc800078f38ff */
[----:B------:R-:W-:-:S05]  /*10710*/  SHF.R.S32.HI R0, RZ, 0x7, R0 ;  /* 0x00000007ff007819 */ /* 0x000fca0000011400 */
[----:B------:R0:W1:Y:S02]  /*10720*/  SHFL.IDX PT, R197, R0, RZ, 0x1f ;  /* 0x00001fff00c57589 */ /* 0x00006400000e0000 */
.L_x_2611:
        /* <DEDUP_REMOVED lines=12> */
[----:B------:R-:W-:Y:S01]  /*107f0*/  MOV R4, UR4 ;  /* 0x0000000400047c02 */ /* 0x000fe20008000f00 */
        /* <DEDUP_REMOVED lines=12> */
.L_x_2366:
        /* <DEDUP_REMOVED lines=14> */
[----:B------:R-:W-:Y:S01]  /*109a0*/  @P0 IMAD.WIDE.U32 R2, R212, R6, RZ ;  /* 0x00000006d4020225 */ /* 0x000fe200078e00ff */
[----:B------:R-:W-:-:S03]  /*109b0*/  @P1 IADD3 R5, R5, R9, RZ ;  /* 0x0000000905051210 */ /* 0x000fc60007ffe0ff */
[----:B------:R-:W-:Y:S02]  /*109c0*/  @P0 IMAD R7, R212, R7, R0 ;  /* 0x00000007d4070224 */ /* 0x000fe400078e0200 */
[----:B------:R-:W-:Y:S02]  /*109d0*/  IMAD.MOV.U32 R0, RZ, RZ, 0x3f800000 ;  /* 0x3f800000ff007424 */ /* 0x000fe400078e00ff */
[----:B------:R-:W-:Y:S02]  /*109e0*/  @P0 IMAD.IADD R3, R3, 0x1, R7 ;  /* 0x0000000103030824 */ /* 0x000fe400078e0207 */
[----:B--2---:R-:W-:-:S04]  /*109f0*/  @P0 IMAD.WIDE.U32 R2, R209, R10, R2 ;  /* 0x0000000ad1020225 */ /* 0x004fc800078e0002 */
[C---:B---3--:R-:W-:Y:S01]  /*10a00*/  @P1 IMAD.WIDE.U32 R6, R209.reuse, R12, R4 ;  /* 0x0000000cd1061225 */ /* 0x048fe200078e0004 */
[----:B------:R-:W-:Y:S01]  /*10a10*/  @P0 LEA R4, P2, R2, UR4, 0x2 ;  /* 0x0000000402040c11 */ /* 0x000fe2000f8410ff */
[----:B------:R-:W-:Y:S02]  /*10a20*/  ULDC UR4, c[0x0][0x3f4] ;  /* 0x0000fd0000047ab9 */ /* 0x000fe40000000800 */
[C---:B------:R-:W-:Y:S01]  /*10a30*/  @P0 IMAD R5, R209.reuse, R11, R3 ;  /* 0x0000000bd1050224 */ /* 0x040fe200078e0203 */
        /* <DEDUP_REMOVED lines=22> */
.L_x_2370:
[----:B-1----:R1:W2:Y:S02]  /*10ba0*/  SYNCS.PHASECHK.TRANS64.TRYWAIT P0, [R16+URZ+0x29800], R3 ;  /* 0x02980003100075a7 */ /* 0x0022a4000800017f */
[----:B--2---:R-:W-:Y:S05]  /*10bb0*/  @!P0 NANOSLEEP.SYNCS 0x989680 ;  /* 0x009896800000895d */ /* 0x004fea0003900000 */
[----:B------:R-:W2:Y:S02]  /*10bc0*/  @!P0 SYNCS.PHASECHK.TRANS64 P0, [R16+URZ+0x29800], R3 ;  /* 0x02980003100085a7 */ /* 0x000ea4000800007f */
[----:B--2---:R-:W-:Y:S05]  /*10bd0*/  @!P0 BRA `(.L_x_2370) ;  /* 0xfffffffc00f08947 */ /* 0x004fea000383ffff */
.L_x_2369:
[----:B------:R-:W-:Y:S05]  /*10be0*/  BSYNC B0 ;  /* 0x0000000000007941 */ /* 0x000fea0003800000 */
.L_x_2368:
[----:B------:R-:W-:Y:S05]  /*10bf0*/  BRA `(.L_x_2371) ;  /* 0x0000006c00dc7947 */ /* 0x000fea0003800000 */
.L_x_2367:
        /* <DEDUP_REMOVED lines=29> */
[----:B-1----:R-:W-:Y:S05]  /*10dd0*/  CALL.ABS.NOINC R14 ;  /* 0x000000000e007343 */ /* 0x002fea0003c00000 */
.L_x_2372:
[----:B------:R-:W-:Y:S01]  /*10de0*/  ULDC.U8 UR4, c[0x0][0x410] ;  /* 0x0001040000047ab9 */ /* 0x000fe20000000000 */
[----:B------:R-:W-:Y:S01]  /*10df0*/  BSSY B0, `(.L_x_2373) ;  /* 0x00006cf000007945 */ /* 0x000fe20003800000 */
[----:B------:R-:W-:Y:S02]  /*10e00*/  ISETP.NE.AND P0, PT, RZ, UR4, PT ;  /* 0x00000004ff007c0c */ /* 0x000fe4000bf05270 */
[----:B------:R-:W-:-:S11]  /*10e10*/  IADD3 R10, R188, R204, RZ ;  /* 0x000000ccbc0a7210 */ /* 0x000fd60007ffe0ff */
[----:B------:R-:W-:Y:S05]  /*10e20*/  @!P0 BRA `(.L_x_2374) ;  /* 0x0000003400988947 */ /* 0x000fea0003800000 */
[----:B------:R-:W0:Y:S01]  /*10e30*/  LDC R20, c[0x0][0x448] ;  /* 0x00011200ff147b82 */ /* 0x000e220000000800 */
[----:B------:R-:W-:Y:S01]  /*10e40*/  IMAD.MOV.U32 R5, RZ, RZ, R10 ;  /* 0x000000ffff057224 */ /* 0x000fe200078e000a */
[----:B------:R-:W-:Y:S01]  /*10e50*/  MOV R9, R29 ;  /* 0x0000001d00097202 */ /* 0x000fe20000000f00 */
[----:B------:R-:W-:Y:S01]  /*10e60*/  IMAD.MOV.U32 R6, RZ, RZ, R24 ;  /* 0x000000ffff067224 */ /* 0x000fe200078e0018 */
[----:B------:R-:W-:Y:S01]  /*10e70*/  ULDC.64 UR4, c[0x0][0x3f8] ;  /* 0x0000fe0000047ab9 */ /* 0x000fe20000000a00 */
[----:B------:R-:W-:Y:S01]  /*10e80*/  IMAD.MOV.U32 R8, RZ, RZ, R144 ;  /* 0x000000ffff087224 */ /* 0x000fe200078e0090 */
[----:B------:R-:W-:Y:S01]  /*10e90*/  ULDC.64 UR6, c[0x0][0x408] ;  /* 0x0001020000067ab9 */ /* 0x000fe20000000a00 */
[----:B------:R-:W-:Y:S01]  /*10ea0*/  ULDC.64 UR8, c[0x0][0x400] ;  /* 0x0001000000087ab9 */ /* 0x000fe20000000a00 */
[----:B0-----:R-:W-:-:S13]  /*10eb0*/  ISETP.NE.AND P0, PT, R20, 0x1, PT ;  /* 0x000000011400780c */ /* 0x001fda0003f05270 */
[----:B------:R-:W0:Y:S08]  /*10ec0*/  @P0 LDC R3, c[0x0][0x44c] ;  /* 0x00011300ff030b82 */ /* 0x000e300000000800 */
[----:B------:R-:W1:Y:S01]  /*10ed0*/  @P0 LDC R7, c[0x0][0x450] ;  /* 0x00011400ff070b82 */ /* 0x000e620000000800 */
[----:B0-----:R-:W-:-:S05]  /*10ee0*/  @P0 IMAD.HI.U32 R0, R10, R3, RZ ;  /* 0x000000030a000227 */ /* 0x001fca00078e00ff */
[----:B-1----:R-:W-:Y:S01]  /*10ef0*/  @P0 SHF.R.U32.HI R5, RZ, R7, R0 ;  /* 0x00000007ff050219 */ /* 0x002fe20000011600 */
[----:B------:R-:W-:-:S03]  /*10f00*/  IMAD.MOV.U32 R7, RZ, RZ, R27 ;  /* 0x000000ffff077224 */ /* 0x000fc600078e001b */
[----:B------:R-:W-:Y:S01]  /*10f10*/  SHF.R.S32.HI R0, RZ, 0x1f, R5 ;  /* 0x0000001fff007819 */ /* 0x000fe20000011405 */
[----:B------:R-:W-:-:S04]  /*10f20*/  IMAD.WIDE.U32 R6, R5, UR4, R6 ;  /* 0x0000000405067c25 */ /* 0x000fc8000f8e0006 */
[----:B------:R-:W-:Y:S02]  /*10f30*/  IMAD R4, R0, UR4, RZ ;  /* 0x0000000400047c24 */ /* 0x000fe4000f8e02ff */
[----:B------:R-:W-:-:S04]  /*10f40*/  IMAD.WIDE.U32 R8, R5, UR6, R8 ;  /* 0x0000000605087c25 */ /* 0x000fc8000f8e0008 */
[----:B------:R-:W-:Y:S02]  /*10f50*/  IMAD R0, R0, UR6, RZ ;  /* 0x0000000600007c24 */ /* 0x000fe4000f8e02ff */
[C---:B------:R-:W-:Y:S01]  /*10f60*/  IMAD R13, R5.reuse, UR5, R4 ;  /* 0x00000005050d7c24 */ /* 0x040fe2000f8e0204 */
[----:B------:R-:W-:Y:S01]  /*10f70*/  ULDC.64 UR4, c[0x0][0x3e8] ;  /* 0x0000fa0000047ab9 */ /* 0x000fe20000000a00 */
[----:B------:R-:W-:Y:S01]  /*10f80*/  IMAD R11, R5, UR7, R0 ;  /* 0x00000007050b7c24 */ /* 0x000fe2000f8e0200 */
[----:B------:R-:W-:Y:S01]  /*10f90*/  IADD3 R3, P0, R6, UR4, RZ ;  /* 0x0000000406037c10 */ /* 0x000fe2000ff1e0ff */
[----:B------:R-:W-:Y:S01]  /*10fa0*/  UMOV UR4, 0xffffffff ;  /* 0xffffffff00047882 */ /* 0x000fe20000000000 */
[----:B------:R-:W-:Y:S02]  /*10fb0*/  IADD3 R5, P1, R8, UR8, RZ ;  /* 0x0000000808057c10 */ /* 0x000fe4000ff3e0ff */
[----:B------:R-:W-:Y:S02]  /*10fc0*/  IADD3.X R13, R7, UR5, R13, P0, !PT ;  /* 0x00000005070d7c10 */ /* 0x000fe400087fe40d */
[----:B------:R-:W-:Y:S01]  /*10fd0*/  IADD3.X R4, R9, UR9, R11, P1, !PT ;  /* 0x0000000909047c10 */ /* 0x000fe20008ffe40b */
[----:B------:R-:W-:Y:S08]  /*10fe0*/  BRA.DIV UR4, `(.L_x_2375) ;  /* 0x000001fe04007947 */ /* 0x000ff0000b800000 */
[----:B------:R0:W1:Y:S04]  /*10ff0*/  SHFL.IDX PT, R0, R13, RZ, 0x1e1f ;  /* 0x001e1fff0d007589 */ /* 0x00006800000e0000 */
[----:B------:R-:W2:Y:S04]  /*11000*/  SHFL.IDX PT, R3, R3, RZ, 0x1e1f ;  /* 0x001e1fff03037589 */ /* 0x000ea800000e0000 */
[----:B------:R-:W3:Y:S04]  /*11010*/  SHFL.IDX PT, R4, R4, RZ, 0x1e1f ;  /* 0x001e1fff04047589 */ /* 0x000ee800000e0000 */
[----:B------:R0:W4:Y:S02]  /*11020*/  SHFL.IDX PT, R14, R5, RZ, 0x1e1f ;  /* 0x001e1fff050e7589 */ /* 0x00012400000e0000 */
.L_x_2617:
[----:B------:R-:W-:Y:S01]  /*11030*/  IMAD R45, R205, R20, RZ ;  /* 0x00000014cd2d7224 */ /* 0x000fe200078e02ff */
[----:B------:R-:W-:Y:S01]  /*11040*/  BSSY B1, `(.L_x_2376) ;  /* 0x000004c000017945 */ /* 0x000fe20003800000 */
[----:B------:R-:W-:Y:S02]  /*11050*/  CS2R R36, SRZ ;  /* 0x0000000000247805 */ /* 0x000fe4000001ff00 */
[----:B------:R-:W-:Y:S02]  /*11060*/  CS2R R32, SRZ ;  /* 0x0000000000207805 */ /* 0x000fe4000001ff00 */
[----:B------:R-:W-:Y:S02]  /*11070*/  CS2R R28, SRZ ;  /* 0x00000000001c7805 */ /* 0x000fe4000001ff00 */
[----:B------:R-:W-:Y:S02]  /*11080*/  ISETP.GE.AND P0, PT, R10, R45, PT ;  /* 0x0000002d0a00720c */ /* 0x000fe40003f06270 */
[----:B------:R-:W-:-:S02]  /*11090*/  CS2R R24, SRZ ;  /* 0x0000000000187805 */ /* 0x000fc4000001ff00 */
[----:B0-----:R-:W-:Y:S02]  /*110a0*/  CS2R R12, SRZ ;  /* 0x00000000000c7805 */ /* 0x001fe4000001ff00 */
        /* <DEDUP_REMOVED lines=8> */
[----:B------:R-:W3:Y:S01]  /*11130*/  LDL R51, [R1+0x58] ;  /* 0x0000580001337983 */ /* 0x000ee20000100800 */
[----:B------:R-:W-:-:S03]  /*11140*/  ULDC UR4, c[0x0][0x3f4] ;  /* 0x0000fd0000047ab9 */ /* 0x000fc60000000800 */
[----:B------:R-:W3:Y:S01]  /*11150*/  LDL R50, [R1+0x50] ;  /* 0x0000500001327983 */ /* 0x000ee20000100800 */
[----:B------:R-:W-:Y:S02]  /*11160*/  ISETP.GE.AND P5, PT, R194, UR4, PT ;  /* 0x00000004c2007c0c */ /* 0x000fe4000bfa6270 */
[----:B------:R-:W-:Y:S02]  /*11170*/  CS2R R34, SRZ ;  /* 0x0000000000227805 */ /* 0x000fe4000001ff00 */
[----:B------:R-:W-:Y:S02]  /*11180*/  ISETP.GE.AND P2, PT, R192, UR4, PT ;  /* 0x00000004c0007c0c */ /* 0x000fe4000bf46270 */
[----:B------:R-:W-:Y:S02]  /*11190*/  CS2R R32, SRZ ;  /* 0x0000000000207805 */ /* 0x000fe4000001ff00 */
[----:B------:R-:W-:Y:S02]  /*111a0*/  ISETP.GE.AND P3, PT, R193, UR4, PT ;  /* 0x00000004c1007c0c */ /* 0x000fe4000bf66270 */
[----:B------:R-:W-:-:S02]  /*111b0*/  CS2R R30, SRZ ;  /* 0x00000000001e7805 */ /* 0x000fc4000001ff00 */
[----:B------:R-:W-:Y:S02]  /*111c0*/  SHF.R.S32.HI R5, RZ, 0x1f, R194 ;  /* 0x0000001fff057819 */ /* 0x000fe400000114c2 */
[----:B------:R-:W-:Y:S02]  /*111d0*/  SHF.R.S32.HI R13, RZ, 0x1f, R192 ;  /* 0x0000001fff0d7819 */ /* 0x000fe400000114c0 */
[CC--:B--2---:R-:W-:Y:S02]  /*111e0*/  @!P5 IADD3 R6, P0, R194.reuse, R3.reuse, RZ ;  /* 0x00000003c206d210 */ /* 0x0c4fe40007f1e0ff */
[-C--:B----4-:R-:W-:Y:S02]  /*111f0*/  @!P5 IADD3 R8, P1, R194, R14.reuse, RZ ;  /* 0x0000000ec208d210 */ /* 0x090fe40007f3e0ff */
[----:B------:R-:W-:Y:S01]  /*11200*/  @!P2 IADD3 R10, P4, R192, R3, RZ ;  /* 0x00000003c00aa210 */ /* 0x000fe20007f9e0ff */
[--C-:B-1----:R-:W-:Y:S02]  /*11210*/  @!P5 IMAD.X R7, R0, 0x1, R5.reuse, P0 ;  /* 0x000000010007d824 */ /* 0x102fe400000e0605 */
[----:B---3--:R-:W-:Y:S01]  /*11220*/  @!P5 IMAD.X R9, R4, 0x1, R5, P1 ;  /* 0x000000010409d824 */ /* 0x008fe200008e0605 */
[----:B------:R-:W-:Y:S01]  /*11230*/  ISETP.GE.AND P1, PT, R22, UR4, PT ;  /* 0x0000000416007c0c */ /* 0x000fe2000bf26270 */
[----:B------:R-:W-:Y:S01]  /*11240*/  @!P2 IMAD.X R11, R0, 0x1, R13, P4 ;  /* 0x00000001000ba824 */ /* 0x000fe200020e060d */
[----:B------:R-:W-:Y:S01]  /*11250*/  @!P2 IADD3 R12, P0, R192, R14, RZ ;  /* 0x0000000ec00ca210 */ /* 0x000fe20007f1e0ff */
[----:B------:R0:W5:Y:S01]  /*11260*/  @!P5 LD.E.64 R34, desc[UR56][R6.64] ;  /* 0x000000380622d980 */ /* 0x000162000c101b00 */
[----:B------:R-:W-:-:S02]  /*11270*/  SHF.R.S32.HI R5, RZ, 0x1f, R193 ;  /* 0x0000001fff057819 */ /* 0x000fc400000114c1 */
[C---:B------:R-:W-:Y:S01]  /*11280*/  @!P3 IADD3 R42, P4, R193.reuse, R14, RZ ;  /* 0x0000000ec12ab210 */ /* 0x040fe20007f9e0ff */
[----:B------:R-:W5:Y:S01]  /*11290*/  @!P5 LD.E.64 R32, desc[UR56][R8.64] ;  /* 0x000000380820d980 */ /* 0x000f62000c101b00 */
[----:B------:R-:W-:Y:S02]  /*112a0*/  @!P3 IADD3 R20, P5, R193, R3, RZ ;  /* 0x00000003c114b210 */ /* 0x000fe40007fbe0ff */
[----:B------:R-:W-:Y:S02]  /*112b0*/  CS2R R28, SRZ ;  /* 0x00000000001c7805 */ /* 0x000fe4000001ff00 */
[----:B------:R-:W-:Y:S01]  /*112c0*/  CS2R R26, SRZ ;  /* 0x00000000001a7805 */ /* 0x000fe2000001ff00 */
[----:B------:R-:W-:Y:S01]  /*112d0*/  @!P2 IMAD.X R13, R4, 0x1, R13, P0 ;  /* 0x00000001040da824 */ /* 0x000fe200000e060d */
[----:B------:R-:W-:Y:S02]  /*112e0*/  CS2R R24, SRZ ;  /* 0x0000000000187805 */ /* 0x000fe4000001ff00 */
[----:B------:R-:W-:Y:S01]  /*112f0*/  @!P3 IADD3.X R21, R0, R5, RZ, P5, !PT ;  /* 0x000000050015b210 */ /* 0x000fe20002ffe4ff */
[----:B------:R-:W-:Y:S01]  /*11300*/  @!P3 IMAD.X R43, R4, 0x1, R5, P4 ;  /* 0x00000001042bb824 */ /* 0x000fe200020e0605 */
[----:B------:R-:W5:Y:S01]  /*11310*/  @!P2 LD.E.64 R30, desc[UR56][R10.64] ;  /* 0x000000380a1ea980 */ /* 0x000f62000c101b00 */
[----:B------:R-:W-:-:S03]  /*11320*/  ISETP.GE.AND P0, PT, R195, UR4, PT ;  /* 0x00000004c3007c0c */ /* 0x000fc6000bf06270 */
[----:B------:R-:W5:Y:S01]  /*11330*/  @!P2 LD.E.64 R28, desc[UR56][R12.64] ;  /* 0x000000380c1ca980 */ /* 0x000f62000c101b00 */
[----:B------:R-:W-:Y:S02]  /*11340*/  ISETP.GE.AND P2, PT, R196, UR4, PT ;  /* 0x00000004c4007c0c */ /* 0x000fe4000bf46270 */
[----:B------:R-:W-:Y:S01]  /*11350*/  @!P1 SHF.R.S32.HI R5, RZ, 0x1f, R22 ;  /* 0x0000001fff059819 */ /* 0x000fe20000011416 */
[----:B------:R1:W5:Y:S01]  /*11360*/  @!P3 LD.E.64 R26, desc[UR56][R20.64] ;  /* 0x00000038141ab980 */ /* 0x000362000c101b00 */
[----:B------:R-:W-:-:S03]  /*11370*/  @!P1 IADD3 R40, P4, R22, R14, RZ ;  /* 0x0000000e16289210 */ /* 0x000fc60007f9e0ff */
[----:B------:R2:W5:Y:S01]  /*11380*/  @!P3 LD.E.64 R24, desc[UR56][R42.64] ;  /* 0x000000382a18b980 */ /* 0x000562000c101b00 */
[-C--:B0-----:R-:W-:Y:S02]  /*11390*/  @!P1 IADD3 R6, P3, R22, R3.reuse, RZ ;  /* 0x0000000316069210 */ /* 0x081fe40007f7e0ff */
[----:B------:R-:W-:Y:S02]  /*113a0*/  CS2R R38, SRZ ;  /* 0x0000000000267805 */ /* 0x000fe4000001ff00 */
[----:B------:R-:W-:Y:S01]  /*113b0*/  CS2R R36, SRZ ;  /* 0x0000000000247805 */ /* 0x000fe2000001ff00 */
[--C-:B------:R-:W-:Y:S01]  /*113c0*/  @!P1 IMAD.X R41, R4, 0x1, R5.reuse, P4 ;  /* 0x0000000104299824 */ /* 0x100fe200020e0605 */
[CC--:B------:R-:W-:Y:S01]  /*113d0*/  @!P0 IADD3 R46, P5, R195.reuse, R3.reuse, RZ ;  /* 0x00000003c32e8210 */ /* 0x0c0fe20007fbe0ff */
[----:B------:R-:W-:Y:S01]  /*113e0*/  @!P1 IMAD.X R7, R0, 0x1, R5, P3 ;  /* 0x0000000100079824 */ /* 0x000fe200018e0605 */
[----:B------:R-:W-:Y:S02]  /*113f0*/  @!P2 IADD3 R48, P3, R196, R3, RZ ;  /* 0x00000003c430a210 */ /* 0x000fe40007f7e0ff */
[----:B-1----:R-:W-:Y:S01]  /*11400*/  CS2R R20, SRZ ;  /* 0x0000000000147805 */ /* 0x002fe2000001ff00 */
[----:B------:R0:W5:Y:S04]  /*11410*/  @!P1 LD.E.64 R36, desc[UR56][R40.64] ;  /* 0x0000003828249980 */ /* 0x000168000c101b00 */
[----:B------:R0:W5:Y:S01]  /*11420*/  @!P1 LD.E.64 R38, desc[UR56][R6.64] ;  /* 0x0000003806269980 */ /* 0x000162000c101b00 */
[----:B--2---:R-:W-:-:S02]  /*11430*/  @!P0 IADD3 R42, P1, R195, R14, RZ ;  /* 0x0000000ec32a8210 */ /* 0x004fc40007f3e0ff */
[----:B------:R-:W-:Y:S02]  /*11440*/  @!P2 IADD3 R14, P4, R196, R14, RZ ;  /* 0x0000000ec40ea210 */ /* 0x000fe40007f9e0ff */
[----:B------:R-:W-:Y:S02]  /*11450*/  CS2R R12, SRZ ;  /* 0x00000000000c7805 */ /* 0x000fe4000001ff00 */
[----:B------:R-:W-:Y:S02]  /*11460*/  CS2R R10, SRZ ;  /* 0x00000000000a7805 */ /* 0x000fe4000001ff00 */
[----:B------:R-:W-:Y:S01]  /*11470*/  CS2R R8, SRZ ;  /* 0x0000000000087805 */ /* 0x000fe2000001ff00 */
[----:B------:R-:W-:Y:S01]  /*11480*/  @!P0 IMAD.X R47, R0, 0x1, R51, P5 ;  /* 0x00000001002f8824 */ /* 0x000fe200028e0633 */
[----:B------:R-:W-:Y:S01]  /*11490*/  @!P0 IADD3.X R43, R4, R51, RZ, P1, !PT ;  /* 0x00000033042b8210 */ /* 0x000fe20000ffe4ff */
[----:B------:R-:W-:-:S03]  /*114a0*/  @!P2 IMAD.X R49, R0, 0x1, R50, P3 ;  /* 0x000000010031a824 */ /* 0x000fc600018e0632 */
[----:B------:R0:W5:Y:S01]  /*114b0*/  @!P0 LD.E.64 R20, desc[UR56][R46.64] ;  /* 0x000000382e148980 */ /* 0x000162000c101b00 */
[----:B------:R-:W-:-:S03]  /*114c0*/  @!P2 IMAD.X R15, R4, 0x1, R50, P4 ;  /* 0x00000001040fa824 */ /* 0x000fc600020e0632 */
[----:B------:R0:W5:Y:S04]  /*114d0*/  @!P0 LD.E.64 R12, desc[UR56][R42.64] ;  /* 0x000000382a0c8980 */ /* 0x000168000c101b00 */
[----:B------:R0:W5:Y:S04]  /*114e0*/  @!P2 LD.E.64 R10, desc[UR56][R48.64] ;  /* 0x00000038300aa980 */ /* 0x000168000c101b00 */
[----:B------:R0:W5:Y:S02]  /*114f0*/  @!P2 LD.E.64 R8, desc[UR56][R14.64] ;  /* 0x000000380e08a980 */ /* 0x000164000c101b00 */
.L_x_2377:
[----:B------:R-:W-:Y:S05]  /*11500*/  BSYNC B1 ;  /* 0x0000000000017941 */ /* 0x000fea0003800000 */
.L_x_2376:
[----:B------:R-:W-:Y:S01]  /*11510*/  ULEA.HI UR4, UR43, UR43, URZ, 0x1 ;  /* 0x0000002b2b047291 */ /* 0x000fe2000f8f083f */
[----:B--2---:R-:W-:Y:S01]  /*11520*/  VIADDMNMX R3, R45, -R204, 0x80, PT ;  /* 0x000000802d037446 */ /* 0x004fe200038009cc */
[----:B------:R-:W-:Y:S02]  /*11530*/  BSSY B1, `(.L_x_2378) ;  /* 0x0000008000017945 */ /* 0x000fe40003800000 */
[----:B------:R-:W-:Y:S01]  /*11540*/  ULOP3.LUT UR4, UR4, 0xfffffffe, URZ, 0xc0, !UPT ;  /* 0xfffffffe04047892 */ /* 0x000fe2000f8ec03f */
[----:B------:R-:W-:-:S03]  /*11550*/  ISETP.GE.AND P1, PT, R188, R3, PT ;  /* 0x00000003bc00720c */ /* 0x000fc60003f26270 */
[----:B------:R-:W-:-:S06]  /*11560*/  UIADD3 UR4, UR43, -UR4, URZ ;  /* 0x800000042b047290 */ /* 0x000fcc000fffe03f */
[----:B------:R-:W-:-:S05]  /*11570*/  IMAD.U32 R5, RZ, RZ, UR4 ;  /* 0x00000004ff057e24 */ /* 0x000fca000f8e00ff */
[----:B------:R-:W-:-:S04]  /*11580*/  SHF.L.U32 R5, R5, 0x1f, RZ ;  /* 0x0000001f05057819 */ /* 0x000fc800000006ff */
[----:B------:R-:W2:Y:S02]  /*11590*/  SYNCS.PHASECHK.TRANS64.TRYWAIT P0, [R16+URZ+0x29800], R5 ;  /* 0x02980005100075a7 */ /* 0x000ea4000800017f */
[----:B--2---:R-:W-:Y:S05]  /*115a0*/  @!P0 BRA `(.L_x_2379) ;  /* 0x000001f400fc8947 */ /* 0x004fea0003800000 */
.L_x_2618:
[----:B------:R-:W-:Y:S05]  /*115b0*/  BSYNC B1 ;  /* 0x0000000000017941 */ /* 0x000fea0003800000 */
.L_x_2378:
[----:B------:R-:W-:Y:S05]  /*115c0*/  @P1 BRA `(.L_x_2380) ;  /* 0x0000006400441947 */ /* 0x000fea0003800000 */
[----:B------:R-:W0:Y:S01]  /*115d0*/  LDC R3, c[0x0][0x3f4] ;  /* 0x0000fd00ff037b82 */ /* 0x000e220000000800 */
[----:B------:R-:W-:Y:S01]  /*115e0*/  BSSY B1, `(.L_x_2381) ;  /* 0x000007f000017945 */ /* 0x000fe20003800000 */
[----:B-1----:R-:W-:Y:S01]  /*115f0*/  IMAD.IADD R0, R16, 0x1, R210 ;  /* 0x0000000110007824 */ /* 0x002fe200078e02d2 */
[-C--:B0-----:R-:W-:Y:S02]  /*11600*/  ISETP.GE.AND P0, PT, R22, R3.reuse, PT ;  /* 0x000000031600720c */ /* 0x081fe40003f06270 */
[-C--:B------:R-:W-:Y:S02]  /*11610*/  ISETP.GE.AND P1, PT, R194, R3.reuse, PT ;  /* 0x00000003c200720c */ /* 0x080fe40003f26270 */
[-C--:B------:R-:W-:Y:S02]  /*11620*/  ISETP.GE.AND P2, PT, R192, R3.reuse, PT ;  /* 0x00000003c000720c */ /* 0x080fe40003f46270 */
[-C--:B------:R-:W-:Y:S02]  /*11630*/  ISETP.GE.AND P3, PT, R193, R3.reuse, PT ;  /* 0x00000003c100720c */ /* 0x080fe40003f66270 */
[----:B------:R-:W-:-:S02]  /*11640*/  ISETP.GE.AND P4, PT, R195, R3, PT ;  /* 0x00000003c300720c */ /* 0x000fc40003f86270 */
[----:B------:R-:W-:-:S03]  /*11650*/  ISETP.GE.AND P5, PT, R196, R3, PT ;  /* 0x00000003c400720c */ /* 0x000fc60003fa6270 */
[----:B------:R-:W-:Y:S10]  /*11660*/  @P0 BRA `(.L_x_2382) ;  /* 0x0000000400d80947 */ /* 0x000ff40003800000 */
[----:B--23--:R-:W0:Y:S01]  /*11670*/  LDS.128 R4, [R0+0x14400] ;  /* 0x0144000000047984 */ /* 0x00ce220000000c00 */
[----:B----45:R-:W-:Y:S02]  /*11680*/  SHF.R.U32.HI R14, RZ, 0x8, R38 ;  /* 0x00000008ff0e7819 */ /* 0x030fe40000011626 */
        /* <DEDUP_REMOVED lines=15> */
[----:B------:R-:W-:Y:S02]  /*11780*/  LOP3.LUT R41, R14, 0xff, RZ, 0xc0, !PT ;  /* 0x000000ff0e297812 */ /* 0x000fe400078ec0ff */
        /* <DEDUP_REMOVED lines=8> */
[-C--:B0-----:R-:W-:Y:S02]  /*11810*/  F2FP.F16.E4M3.UNPACK_B R3, R6.reuse.H1 ;  /* 0x00000006ff03723e */ /* 0x081fe400030006ff */
[----:B------:R-:W-:Y:S02]  /*11820*/  F2FP.F16.E4M3.UNPACK_B R42, R45 ;  /* 0x0000002dff2a723e */ /* 0x000fe400020006ff */
[----:B------:R-:W-:Y:S01]  /*11830*/  F2FP.F16.E4M3.UNPACK_B R39, R41 ;  /* 0x00000029ff27723e */ /* 0x000fe200020006ff */
[----:B------:R-:W-:Y:S01]  /*11840*/  HADD2.F32 R14, -RZ, R3.H1_H1 ;  /* 0x30000003ff0e7230 */ /* 0x000fe20000004100 */
[--C-:B------:R-:W-:Y:S01]  /*11850*/  LOP3.LUT R43, R43, 0xff0000, R36.reuse, 0xf8, !PT ;  /* 0x00ff00002b2b7812 */ /* 0x100fe200078ef824 */
[--C-:B------:R-:W-:Y:S01]  /*11860*/  HADD2.F32 R46, -RZ, R42.reuse.H1_H1 ;  /* 0x3000002aff2e7230 */ /* 0x100fe20000004100 */
[----:B------:R-:W-:Y:S01]  /*11870*/  F2FP.F16.E4M3.UNPACK_B R6, R6 ;  /* 0x00000006ff06723e */ /* 0x000fe200020006ff */
[----:B------:R-:W-:Y:S01]  /*11880*/  HADD2.F32 R40, -RZ, R39.H1_H1 ;  /* 0x30000027ff287230 */ /* 0x000fe20000004100 */
[----:B------:R-:W-:Y:S01]  /*11890*/  LOP3.LUT R43, R43, 0xff000000, R36, 0xf8, !PT ;  /* 0xff0000002b2b7812 */ /* 0x000fe200078ef824 */
[----:B------:R-:W-:Y:S01]  /*118a0*/  HADD2.F32 R42, -RZ, R42.H0_H0 ;  /* 0x2000002aff2a7230 */ /* 0x000fe20000004100 */
[----:B------:R-:W-:Y:S01]  /*118b0*/  LOP3.LUT R38, R15, 0xff000000, R38, 0xf8, !PT ;  /* 0xff0000000f267812 */ /* 0x000fe200078ef826 */
[C---:B------:R-:W-:Y:S01]  /*118c0*/  FMUL.FTZ R48, R14.reuse, R46 ;  /* 0x0000002e0e307220 */ /* 0x040fe20000410000 */
[-C--:B------:R-:W-:Y:S01]  /*118d0*/  F2FP.F16.E4M3.UNPACK_B R36, R7.reuse ;  /* 0x00000007ff24723e */ /* 0x080fe200020006ff */
[----:B------:R-:W-:Y:S01]  /*118e0*/  FMUL.FTZ R47, R14, R40 ;  /* 0x000000280e2f7220 */ /* 0x000fe20000410000 */
[----:B------:R-:W-:Y:S01]  /*118f0*/  F2FP.F16.E4M3.UNPACK_B R37, R7.H1 ;  /* 0x00000007ff25723e */ /* 0x000fe200030006ff */
[----:B------:R-:W-:Y:S01]  /*11900*/  HADD2.F32 R15, -RZ, R3.H0_H0 ;  /* 0x20000003ff0f7230 */ /* 0x000fe20000004100 */
        /* <DEDUP_REMOVED lines=76> */
.L_x_2382:
[----:B------:R-:W-:Y:S05]  /*11dd0*/  BSYNC B1 ;  /* 0x0000000000017941 */ /* 0x000fea0003800000 */
.L_x_2381:
[----:B------:R-:W-:Y:S04]  /*11de0*/  BSSY B1, `(.L_x_2383) ;  /* 0x000007d000017945 */ /* 0x000fe80003800000 */
[----:B------:R-:W-:Y:S05]  /*11df0*/  @P1 BRA `(.L_x_2384) ;  /* 0x0000000400ec1947 */ /* 0x000fea0003800000 */
[----:B------:R-:W0:Y:S01]  /*11e00*/  LDL R49, [R1] ;  /* 0x0000000001317983 */ /* 0x000e220000100800 */
[----:B-----5:R-:W-:Y:S02]  /*11e10*/  SHF.R.U32.HI R15, RZ, 0x8, R35 ;  /* 0x00000008ff0f7819 */ /* 0x020fe40000011623 */
[----:B------:R-:W-:Y:S02]  /*11e20*/  SHF.R.U32.HI R40, RZ, 0x8, R33 ;  /* 0x00000008ff287819 */ /* 0x000fe40000011621 */
[----:B------:R-:W-:Y:S02]  /*11e30*/  SHF.R.U32.HI R37, RZ, 0x8, R32 ;  /* 0x00000008ff257819 */ /* 0x000fe40000011620 */
        /* <DEDUP_REMOVED lines=10> */
[----:B----4-:R-:W-:Y:S02]  /*11ee0*/  LOP3.LUT R14, R34, 0xff, RZ, 0xc0, !PT ;  /* 0x000000ff220e7812 */ /* 0x010fe400078ec0ff */
        /* <DEDUP_REMOVED lines=16> */
[----:B------:R-:W-:Y:S02]  /*11ff0*/  F2FP.F16.E4M3.UNPACK_B R38, R41 ;  /* 0x00000029ff26723e */ /* 0x000fe400020006ff */
[----:B------:R-:W-:Y:S02]  /*12000*/  F2FP.F16.E4M3.UNPACK_B R35, R37 ;  /* 0x00000025ff23723e */ /* 0x000fe400020006ff */
[----:B------:R-:W-:Y:S01]  /*12010*/  LOP3.LUT R39, R39, 0xff000000, R32, 0xf8, !PT ;  /* 0xff00000027277812 */ /* 0x000fe200078ef820 */
[--C-:B------:R-:W-:Y:S01]  /*12020*/  HADD2.F32 R40, -RZ, R38.reuse.H1_H1 ;  /* 0x30000026ff287230 */ /* 0x100fe20000004100 */
[----:B------:R-:W-:Y:S01]  /*12030*/  LOP3.LUT R34, R15, 0xff000000, R34, 0xf8, !PT ;  /* 0xff0000000f227812 */ /* 0x000fe200078ef822 */
[--C-:B------:R-:W-:Y:S01]  /*12040*/  HADD2.F32 R36, -RZ, R35.reuse.H1_H1 ;  /* 0x30000023ff247230 */ /* 0x100fe20000004100 */
[----:B------:R-:W-:Y:S01]  /*12050*/  F2FP.F16.E4M3.UNPACK_B R41, R41.H1 ;  /* 0x00000029ff29723e */ /* 0x000fe200030006ff */
[----:B------:R-:W-:Y:S01]  /*12060*/  HADD2.F32 R38, -RZ, R38.H0_H0 ;  /* 0x20000026ff267230 */ /* 0x000fe20000004100 */
[----:B------:R-:W-:Y:S01]  /*12070*/  F2FP.F16.E4M3.UNPACK_B R37, R37.H1 ;  /* 0x00000025ff25723e */ /* 0x000fe200030006ff */
[----:B------:R-:W-:Y:S01]  /*12080*/  HADD2.F32 R35, -RZ, R35.H0_H0 ;  /* 0x20000023ff237230 */ /* 0x000fe20000004100 */
[----:B0-23--:R-:W0:Y:S02]  /*12090*/  LDS.128 R4, [R49] ;  /* 0x0000000031047984 */ /* 0x00de240000000c00 */
[----:B0-----:R-:W-:-:S02]  /*120a0*/  F2FP.F16.E4M3.UNPACK_B R3, R6.H1 ;  /* 0x00000006ff03723e */ /* 0x001fc400030006ff */
[----:B------:R-:W-:Y:S02]  /*120b0*/  F2FP.F16.E4M3.UNPACK_B R6, R6 ;  /* 0x00000006ff06723e */ /* 0x000fe400020006ff */
[-C--:B------:R-:W-:Y:S01]  /*120c0*/  F2FP.F16.E4M3.UNPACK_B R32, R7.reuse ;  /* 0x00000007ff20723e */ /* 0x080fe200020006ff */
[--C-:B------:R-:W-:Y:S01]  /*120d0*/  HADD2.F32 R14, -RZ, R3.reuse.H1_H1 ;  /* 0x30000003ff0e7230 */ /* 0x100fe20000004100 */
[----:B------:R-:W-:Y:S01]  /*120e0*/  F2FP.F16.E4M3.UNPACK_B R33, R7.H1 ;  /* 0x00000007ff21723e */ /* 0x000fe200030006ff */
[----:B------:R-:W-:Y:S01]  /*120f0*/  HADD2.F32 R15, -RZ, R3.H0_H0 ;  /* 0x20000003ff0f7230 */ /* 0x000fe20000004100 */
[-C--:B------:R-:W-:Y:S02]  /*12100*/  F2FP.F16.E4M3.UNPACK_B R7, R5.reuse ;  /* 0x00000005ff07723e */ /* 0x080fe400020006ff */
[C---:B------:R-:W-:Y:S01]  /*12110*/  FMUL.FTZ R42, R14.reuse, R40 ;  /* 0x000000280e2a7220 */ /* 0x040fe20000410000 */
[----:B------:R-:W-:Y:S01]  /*12120*/  FMUL.FTZ R43, R14, R36 ;  /* 0x000000240e2b7220 */ /* 0x000fe20000410000 */
[----:B------:R-:W-:Y:S01]  /*12130*/  F2FP.F16.E4M3.UNPACK_B R14, R5.H1 ;  /* 0x00000005ff0e723e */ /* 0x000fe200030006ff */
[----:B------:R-:W-:-:S02]  /*12140*/  HADD2.F32 R5, -RZ, R6.H1_H1 ;  /* 0x30000006ff057230 */ /* 0x000fc40000004100 */
[C---:B------:R-:W-:Y:S01]  /*12150*/  FFMA.FTZ R42, R15.reuse, R36, -R42 ;  /* 0x000000240f2a7223 */ /* 0x040fe2000001082a */
[----:B------:R-:W-:Y:S01]  /*12160*/  FFMA.FTZ R45, R15, R40, R43 ;  /* 0x000000280f2d7223 */ /* 0x000fe2000001002b */
[----:B------:R-:W-:Y:S01]  /*12170*/  HADD2.F32 R6, -RZ, R6.H0_H0 ;  /* 0x20000006ff067230 */ /* 0x000fe20000004100 */
[----:B------:R-:W-:Y:S01]  /*12180*/  F2FP.F16.E4M3.UNPACK_B R3, R4 ;  /* 0x00000004ff03723e */ /* 0x000fe200020006ff */
[C---:B------:R-:W-:Y:S01]  /*12190*/  FMUL.FTZ R15, R5.reuse, R38 ;  /* 0x00000026050f7220 */ /* 0x040fe20000410000 */
[-C--:B------:R-:W-:Y:S01]  /*121a0*/  FMUL.FTZ R43, R5, R35.reuse ;  /* 0x00000023052b7220 */ /* 0x080fe20000410000 */
[----:B------:R-:W-:Y:S01]  /*121b0*/  HADD2.F32 R5, -RZ, R32.H1_H1 ;  /* 0x30000020ff057230 */ /* 0x000fe20000004100 */
[----:B------:R-:W-:Y:S01]  /*121c0*/  F2FP.F16.E4M3.UNPACK_B R4, R4.H1 ;  /* 0x00000004ff04723e */ /* 0x000fe200030006ff */
[----:B------:R-:W-:Y:S02]  /*121d0*/  HADD2.F32 R36, -RZ, R41.H0_H0 ;  /* 0x20000029ff247230 */ /* 0x000fe40000004100 */
[----:B------:R-:W-:Y:S01]  /*121e0*/  FFMA.FTZ R40, R6, R35, -R15 ;  /* 0x0000002306287223 */ /* 0x000fe2000001080f */
[----:B------:R-:W-:-:S02]  /*121f0*/  HADD2.F32 R15, -RZ, R37.H0_H0 ;  /* 0x20000025ff0f7230 */ /* 0x000fc40000004100 */
[----:B------:R-:W-:Y:S01]  /*12200*/  FFMA.FTZ R43, R6, R38, R43 ;  /* 0x00000026062b7223 */ /* 0x000fe2000001002b */
        /* <DEDUP_REMOVED lines=12> */
[-C--:B------:R-:W-:Y:S01]  /*122d0*/  F2FP.F16.E4M3.UNPACK_B R15, R34.reuse ;  /* 0x00000022ff0f723e */ /* 0x080fe200020006ff */
[C---:B------:R-:W-:Y:S01]  /*122e0*/  FFMA.FTZ R48, R33.reuse, R37, -R38 ;  /* 0x0000002521307223 */ /* 0x040fe20000010826 */
[----:B------:R-:W-:Y:S02]  /*122f0*/  HADD2.F32 R6, -RZ, R4.H1_H1 ;  /* 0x30000004ff067230 */ /* 0x000fe40000004100 */
[----:B------:R-:W-:Y:S01]  /*12300*/  FFMA.FTZ R41, R33, R41, R32 ;  /* 0x0000002921297223 */ /* 0x000fe20000010020 */
[--C-:B------:R-:W-:Y:S01]  /*12310*/  HADD2.F32 R35, -RZ, R5.reuse.H1_H1 ;  /* 0x30000005ff237230 */ /* 0x100fe20000004100 */
[----:B------:R-:W-:Y:S01]  /*12320*/  F2FP.F16.E4M3.UNPACK_B R34, R34.H1 ;  /* 0x00000022ff22723e */ /* 0x000fe200030006ff */
[----:B------:R-:W-:Y:S01]  /*12330*/  HADD2.F32 R33, -RZ, R5.H0_H0 ;  /* 0x20000005ff217230 */ /* 0x000fe20000004100 */
[----:B------:R-:W-:Y:S01]  /*12340*/  F2FP.F16.E4M3.UNPACK_B R39, R39.H1 ;  /* 0x00000027ff27723e */ /* 0x000fe200030006ff */
[----:B------:R-:W-:-:S02]  /*12350*/  HADD2.F32 R32, -RZ, R15.H1_H1 ;  /* 0x3000000fff207230 */ /* 0x000fc40000004100 */
[C---:B------:R-:W-:Y:S01]  /*12360*/  FMUL.FTZ R36, R6.reuse, R35 ;  /* 0x0000002306247220 */ /* 0x040fe20000410000 */
[----:B------:R-:W-:Y:S02]  /*12370*/  HADD2.F32 R5, -RZ, R4.H0_H0 ;  /* 0x20000004ff057230 */ /* 0x000fe40000004100 */
[----:B------:R-:W-:Y:S02]  /*12380*/  HADD2.F32 R4, -RZ, R3.H1_H1 ;  /* 0x30000003ff047230 */ /* 0x000fe40000004100 */
[-C--:B------:R-:W-:Y:S01]  /*12390*/  FMUL.FTZ R38, R6, R32.reuse ;  /* 0x0000002006267220 */ /* 0x080fe20000410000 */
[----:B------:R-:W-:Y:S02]  /*123a0*/  HADD2.F32 R15, -RZ, R15.H0_H0 ;  /* 0x2000000fff0f7230 */ /* 0x000fe40000004100 */
[C---:B------:R-:W-:Y:S01]  /*123b0*/  FFMA.FTZ R36, R5.reuse, R32, -R36 ;  /* 0x0000002005247223 */ /* 0x040fe20000010824 */
[----:B------:R-:W-:Y:S02]  /*123c0*/  HADD2.F32 R3, -RZ, R3.H0_H0 ;  /* 0x20000003ff037230 */ /* 0x000fe40000004100 */
[C---:B------:R-:W-:Y:S01]  /*123d0*/  FMUL.FTZ R6, R4.reuse, R33 ;  /* 0x0000002104067220 */ /* 0x040fe20000410000 */
[----:B------:R-:W-:Y:S01]  /*123e0*/  FFMA.FTZ R35, R5, R35, R38 ;  /* 0x0000002305237223 */ /* 0x000fe20000010026 */
[----:B------:R-:W-:Y:S01]  /*123f0*/  FMUL.FTZ R4, R4, R15 ;  /* 0x0000000f04047220 */ /* 0x000fe20000410000 */
[----:B------:R-:W-:-:S02]  /*12400*/  HADD2.F32 R5, -RZ, R34.H1_H1 ;  /* 0x30000022ff057230 */ /* 0x000fc40000004100 */
[C---:B------:R-:W-:Y:S01]  /*12410*/  FFMA.FTZ R32, R3.reuse, R15, -R6 ;  /* 0x0000000f03207223 */ /* 0x040fe20000010806 */
[--C-:B------:R-:W-:Y:S02]  /*12420*/  HADD2.F32 R15, -RZ, R39.reuse.H1_H1 ;  /* 0x30000027ff0f7230 */ /* 0x100fe40000004100 */
[----:B------:R-:W-:Y:S01]  /*12430*/  FFMA.FTZ R33, R3, R33, R4 ;  /* 0x0000002103217223 */ /* 0x000fe20000010004 */
[----:B------:R-:W-:Y:S02]  /*12440*/  HADD2.F32 R4, -RZ, R14.H1_H1 ;  /* 0x3000000eff047230 */ /* 0x000fe40000004100 */
[----:B------:R-:W-:Y:S02]  /*12450*/  HADD2.F32 R6, -RZ, R39.H0_H0 ;  /* 0x20000027ff067230 */ /* 0x000fe40000004100 */
[----:B------:R-:W-:Y:S02]  /*12460*/  HADD2.F32 R3, -RZ, R7.H1_H1 ;  /* 0x30000007ff037230 */ /* 0x000fe40000004100 */
[----:B------:R-:W-:Y:S01]  /*12470*/  FMUL.FTZ R37, R4, R15 ;  /* 0x0000000f04257220 */ /* 0x000fe20000410000 */
[----:B------:R-:W-:-:S02]  /*12480*/  HADD2.F32 R34, -RZ, R34.H0_H0 ;  /* 0x20000022ff227230 */ /* 0x000fc40000004100 */
        /* <DEDUP_REMOVED lines=18> */
.L_x_2384:
[----:B------:R-:W-:Y:S05]  /*125b0*/  BSYNC B1 ;  /* 0x0000000000017941 */ /* 0x000fea0003800000 */
.L_x_2383:
[----:B------:R-:W-:Y:S04]  /*125c0*/  BSSY B1, `(.L_x_2385) ;  /* 0x0000078000017945 */ /* 0x000fe80003800000 */
[----:B------:R-:W-:Y:S05]  /*125d0*/  @P2 BRA `(.L_x_2386) ;  /* 0x0000000400d82947 */ /* 0x000fea0003800000 */
[----:B0123--:R-:W0:Y:S01]  /*125e0*/  LDS.128 R4, [R0+0x16400] ;  /* 0x0164000000047984 */ /* 0x00fe220000000c00 */
[----:B----45:R-:W-:Y:S02]  /*125f0*/  SHF.R.U32.HI R14, RZ, 0x8, R30 ;  /* 0x00000008ff0e7819 */ /* 0x030fe4000001161e */
        /* <DEDUP_REMOVED lines=116> */
.L_x_2386:
[----:B------:R-:W-:Y:S05]  /*12d40*/  BSYNC B1 ;  /* 0x0000000000017941 */ /* 0x000fea0003800000 */
.L_x_2385:
        /* <DEDUP_REMOVED lines=43> */
[----:B0123--:R-:W0:Y:S02]  /*13000*/  LDS.128 R4, [R40+0x2000] ;  /* 0x0020000028047984 */ /* 0x00fe240000000c00 */
        /* <DEDUP_REMOVED lines=81> */
.L_x_2388:
[----:B------:R-:W-:Y:S05]  /*13520*/  BSYNC B1 ;  /* 0x0000000000017941 */ /* 0x000fea0003800000 */
.L_x_2387:
        /* <DEDUP_REMOVED lines=13> */
[----:B------:R-:W-:Y:S02]  /*13600*/  LOP3.LUT R26, R13, 0xff, RZ, 0xc0, !PT ;  /* 0x000000ff0d1a7812 */ /* 0x000fe400078ec0ff */
[----:B------:R-:W-:-:S02]  /*13610*/  LOP3.LUT R27, R27, 0xff, RZ, 0xc0, !PT ;  /* 0x000000ff1b1b7812 */ /* 0x000fc400078ec0ff */
[----:B------:R-:W-:Y:S02]  /*13620*/  SHF.R.U32.HI R29, RZ, 0x10, R13 ;  /* 0x00000010ff1d7819 */ /* 0x000fe4000001160d */
[----:B------:R-:W-:Y:S02]  /*13630*/  PRMT R15, R24, 0x7604, R15 ;  /* 0x00007604180f7816 */ /* 0x000fe4000000000f */
[----:B------:R-:W-:Y:S01]  /*13640*/  LOP3.LUT R25, R14, 0xff, RZ, 0xc0, !PT ;  /* 0x000000ff0e197812 */ /* 0x000fe200078ec0ff */
[----:B------:R-:W-:Y:S01]  /*13650*/  IMAD.U32 R14, R28, 0x10000, RZ ;  /* 0x000100001c0e7824 */ /* 0x000fe200078e00ff */
[----:B------:R-:W-:Y:S02]  /*13660*/  LOP3.LUT R24, R12, 0xff, RZ, 0xc0, !PT ;  /* 0x000000ff0c187812 */ /* 0x000fe400078ec0ff */
[----:B------:R-:W-:Y:S02]  /*13670*/  PRMT R26, R27, 0x7604, R26 ;  /* 0x000076041b1a7816 */ /* 0x000fe4000000001a */
[----:B------:R-:W-:-:S02]  /*13680*/  SHF.L.U32 R29, R29, 0x10, RZ ;  /* 0x000000101d1d7819 */ /* 0x000fc400000006ff */
[----:B------:R-:W-:Y:S02]  /*13690*/  PRMT R27, R25, 0x7604, R24 ;  /* 0x00007604191b7816 */ /* 0x000fe40000000018 */
[----:B------:R-:W-:Y:S02]  /*136a0*/  LOP3.LUT R25, R15, 0xff0000, R14, 0xf8, !PT ;  /* 0x00ff00000f197812 */ /* 0x000fe400078ef80e */
[----:B------:R-:W-:Y:S02]  /*136b0*/  LOP3.LUT R29, R26, 0xff0000, R29, 0xf8, !PT ;  /* 0x00ff00001a1d7812 */ /* 0x000fe400078ef81d */
[----:B------:R-:W-:Y:S02]  /*136c0*/  LOP3.LUT R25, R25, 0xff000000, R21, 0xf8, !PT ;  /* 0xff00000019197812 */ /* 0x000fe400078ef815 */
[----:B------:R-:W-:Y:S02]  /*136d0*/  LOP3.LUT R29, R29, 0xff000000, R13, 0xf8, !PT ;  /* 0xff0000001d1d7812 */ /* 0x000fe400078ef80d */
[----:B------:R-:W-:-:S02]  /*136e0*/  LOP3.LUT R15, R3, 0xff0000, R20, 0xf8, !PT ;  /* 0x00ff0000030f7812 */ /* 0x000fc400078ef814 */
[-C--:B0-----:R-:W-:Y:S02]  /*136f0*/  F2FP.F16.E4M3.UNPACK_B R3, R6.reuse.H1 ;  /* 0x00000006ff03723e */ /* 0x081fe400030006ff */
        /* <DEDUP_REMOVED lines=91> */
.L_x_2390:
[----:B------:R-:W-:Y:S05]  /*13cb0*/  BSYNC B1 ;  /* 0x0000000000017941 */ /* 0x000fea0003800000 */
.L_x_2389:
[----:B------:R-:W-:Y:S05]  /*13cc0*/  @P5 BRA `(.L_x_2380) ;  /* 0x0000003c00845947 */ /* 0x000fea0003800000 */
[----:B-----5:R-:W1:Y:S01]  /*13cd0*/  LDL R31, [R1] ;  /* 0x00000000011f7983 */ /* 0x020e620000100800 */
[----:B------:R-:W-:Y:S02]  /*13ce0*/  SHF.R.U32.HI R12, RZ, 0x8, R11 ;  /* 0x00000008ff0c7819 */ /* 0x000fe4000001160b */
[----:B------:R-:W-:Y:S02]  /*13cf0*/  SHF.R.U32.HI R20, RZ, 0x8, R9 ;  /* 0x00000008ff147819 */ /* 0x000fe40000011609 */
[----:B------:R-:W-:Y:S02]  /*13d00*/  LOP3.LUT R13, R11, 0xff, RZ, 0xc0, !PT ;  /* 0x000000ff0b0d7812 */ /* 0x000fe400078ec0ff */
[----:B------:R-:W-:Y:S02]  /*13d10*/  LOP3.LUT R21, R9, 0xff, RZ, 0xc0, !PT ;  /* 0x000000ff09157812 */ /* 0x000fe400078ec0ff */
[----:B------:R-:W-:Y:S02]  /*13d20*/  LOP3.LUT R12, R12, 0xff, RZ, 0xc0, !PT ;  /* 0x000000ff0c0c7812 */ /* 0x000fe400078ec0ff */
[----:B------:R-:W-:-:S02]  /*13d30*/  LOP3.LUT R20, R20, 0xff, RZ, 0xc0, !PT ;  /* 0x000000ff14147812 */ /* 0x000fc400078ec0ff */
[----:B0-----:R-:W-:Y:S02]  /*13d40*/  SHF.R.U32.HI R0, RZ, 0x8, R10 ;  /* 0x00000008ff007819 */ /* 0x001fe4000001160a */
[----:B----4-:R-:W-:Y:S02]  /*13d50*/  SHF.R.U32.HI R14, RZ, 0x8, R8 ;  /* 0x00000008ff0e7819 */ /* 0x010fe40000011608 */
        /* <DEDUP_REMOVED lines=25> */
[----:B------:R-:W-:Y:S01]  /*13ef0*/  HADD2.F32 R25, -RZ, R24.H1_H1 ;  /* 0x30000018ff197230 */ /* 0x000fe20000004100 */
[----:B------:R-:W-:Y:S01]  /*13f00*/  LOP3.LUT R20, R15, 0xff000000, R8, 0xf8, !PT ;  /* 0xff0000000f147812 */ /* 0x000fe200078ef808 */
[----:B------:R-:W-:Y:S01]  /*13f10*/  HADD2.F32 R15, -RZ, R14.H1_H1 ;  /* 0x3000000eff0f7230 */ /* 0x000fe20000004100 */
[----:B------:R-:W-:Y:S01]  /*13f20*/  F2FP.F16.E4M3.UNPACK_B R21, R21.H1 ;  /* 0x00000015ff15723e */ /* 0x000fe200030006ff */
[----:B------:R-:W-:Y:S01]  /*13f30*/  HADD2.F32 R24, -RZ, R24.H0_H0 ;  /* 0x20000018ff187230 */ /* 0x000fe20000004100 */
[----:B------:R-:W-:Y:S01]  /*13f40*/  F2FP.F16.E4M3.UNPACK_B R13, R13.H1 ;  /* 0x0000000dff0d723e */ /* 0x000fe200030006ff */
[----:B------:R-:W-:Y:S01]  /*13f50*/  HADD2.F32 R14, -RZ, R14.H0_H0 ;  /* 0x2000000eff0e7230 */ /* 0x000fe20000004100 */
[----:B-123--:R-:W0:Y:S02]  /*13f60*/  LDS.128 R4, [R31+0x4000] ;  /* 0x004000001f047984 */ /* 0x00ee240000000c00 */
[----:B0-----:R-:W-:-:S02]  /*13f70*/  F2FP.F16.E4M3.UNPACK_B R0, R6.H1 ;  /* 0x00000006ff00723e */ /* 0x001fc400030006ff */
[----:B------:R-:W-:Y:S02]  /*13f80*/  F2FP.F16.E4M3.UNPACK_B R3, R6 ;  /* 0x00000006ff03723e */ /* 0x000fe400020006ff */
[-C--:B------:R-:W-:Y:S01]  /*13f90*/  F2FP.F16.E4M3.UNPACK_B R10, R7.reuse ;  /* 0x00000007ff0a723e */ /* 0x080fe200020006ff */
[--C-:B------:R-:W-:Y:S01]  /*13fa0*/  HADD2.F32 R9, -RZ, R0.reuse.H1_H1 ;  /* 0x30000000ff097230 */ /* 0x100fe20000004100 */
[----:B------:R-:W-:Y:S01]  /*13fb0*/  F2FP.F16.E4M3.UNPACK_B R11, R7.H1 ;  /* 0x00000007ff0b723e */ /* 0x000fe200030006ff */
[----:B------:R-:W-:Y:S01]  /*13fc0*/  HADD2.F32 R8, -RZ, R0.H0_H0 ;  /* 0x20000000ff087230 */ /* 0x000fe20000004100 */
[-C--:B------:R-:W-:Y:S02]  /*13fd0*/  F2FP.F16.E4M3.UNPACK_B R6, R5.reuse ;  /* 0x00000005ff06723e */ /* 0x080fe400020006ff */
[----:B------:R-:W-:Y:S01]  /*13fe0*/  F2FP.F16.E4M3.UNPACK_B R7, R5.H1 ;  /* 0x00000005ff07723e */ /* 0x000fe200030006ff */
[C---:B------:R-:W-:Y:S01]  /*13ff0*/  FMUL.FTZ R27, R9.reuse, R25 ;  /* 0x00000019091b7220 */ /* 0x040fe20000410000 */
[-C--:B------:R-:W-:Y:S01]  /*14000*/  FMUL.FTZ R26, R9, R15.reuse ;  /* 0x0000000f091a7220 */ /* 0x080fe20000410000 */
[--C-:B------:R-:W-:Y:S01]  /*14010*/  HADD2.F32 R5, -RZ, R3.reuse.H1_H1 ;  /* 0x30000003ff057230 */ /* 0x100fe20000004100 */
[----:B------:R-:W-:Y:S01]  /*14020*/  F2FP.F16.E4M3.UNPACK_B R0, R4 ;  /* 0x00000004ff00723e */ /* 0x000fe200020006ff */
[C---:B------:R-:W-:Y:S01]  /*14030*/  FFMA.FTZ R27, R8.reuse, R15, -R27 ;  /* 0x0000000f081b7223 */ /* 0x040fe2000001081b */
[----:B------:R-:W-:Y:S01]  /*14040*/  FFMA.FTZ R26, R8, R25, R26 ;  /* 0x00000019081a7223 */ /* 0x000fe2000001001a */
[----:B------:R-:W-:-:S02]  /*14050*/  HADD2.F32 R3, -RZ, R3.H0_H0 ;  /* 0x20000003ff037230 */ /* 0x000fc40000004100 */
[C---:B------:R-:W-:Y:S01]  /*14060*/  FMUL.FTZ R8, R5.reuse, R24 ;  /* 0x0000001805087220 */ /* 0x040fe20000410000 */
[----:B------:R-:W-:Y:S01]  /*14070*/  FMUL.FTZ R15, R5, R14 ;  /* 0x0000000e050f7220 */ /* 0x000fe20000410000 */
[--C-:B------:R-:W-:Y:S01]  /*14080*/  HADD2.F32 R5, -RZ, R10.reuse.H1_H1 ;  /* 0x3000000aff057230 */ /* 0x100fe20000004100 */
[----:B------:R-:W-:Y:S01]  /*14090*/  F2FP.F16.E4M3.UNPACK_B R4, R4.H1 ;  /* 0x00000004ff04723e */ /* 0x000fe200030006ff */
[----:B------:R-:W-:Y:S02]  /*140a0*/  HADD2.F32 R9, -RZ, R21.H0_H0 ;  /* 0x20000015ff097230 */ /* 0x000fe40000004100 */
[C---:B------:R-:W-:Y:S01]  /*140b0*/  FFMA.FTZ R25, R3.reuse, R14, -R8 ;  /* 0x0000000e03197223 */ /* 0x040fe20000010808 */
[----:B------:R-:W-:Y:S01]  /*140c0*/  FFMA.FTZ R24, R3, R24, R15 ;  /* 0x0000001803187223 */ /* 0x000fe2000001000f */
[----:B------:R-:W-:Y:S02]  /*140d0*/  HADD2.F32 R8, -RZ, R13.H0_H0 ;  /* 0x2000000dff087230 */ /* 0x000fe40000004100 */
        /* <DEDUP_REMOVED lines=59> */
.L_x_2374:
[----:B------:R-:W0:Y:S01]  /*14490*/  LDC R26, c[0x0][0x448] ;  /* 0x00011200ff1a7b82 */ /* 0x000e220000000800 */
[----:B------:R-:W-:Y:S01]  /*144a0*/  IMAD.MOV.U32 R9, RZ, RZ, R10 ;  /* 0x000000ffff097224 */ /* 0x000fe200078e000a */
[----:B------:R-:W-:Y:S01]  /*144b0*/  MOV R7, R29 ;  /* 0x0000001d00077202 */ /* 0x000fe20000000f00 */
[----:B------:R-:W-:Y:S01]  /*144c0*/  IMAD.MOV.U32 R4, RZ, RZ, R24 ;  /* 0x000000ffff047224 */ /* 0x000fe200078e0018 */
[----:B------:R-:W-:Y:S01]  /*144d0*/  ULDC.64 UR4, c[0x0][0x3f8] ;  /* 0x0000fe0000047ab9 */ /* 0x000fe20000000a00 */
[----:B------:R-:W-:Y:S01]  /*144e0*/  IMAD.MOV.U32 R5, RZ, RZ, R27 ;  /* 0x000000ffff057224 */ /* 0x000fe200078e001b */
[----:B------:R-:W-:Y:S01]  /*144f0*/  ULDC.64 UR6, c[0x0][0x408] ;  /* 0x0001020000067ab9 */ /* 0x000fe20000000a00 */
[----:B------:R-:W-:Y:S01]  /*14500*/  IMAD.MOV.U32 R6, RZ, RZ, R144 ;  /* 0x000000ffff067224 */ /* 0x000fe200078e0090 */
[----:B------:R-:W-:Y:S01]  /*14510*/  ULDC.64 UR8, c[0x0][0x400] ;  /* 0x0001000000087ab9 */ /* 0x000fe20000000a00 */
[----:B0-----:R-:W-:-:S13]  /*14520*/  ISETP.NE.AND P0, PT, R26, 0x1, PT ;  /* 0x000000011a00780c */ /* 0x001fda0003f05270 */
[----:B------:R-:W0:Y:S08]  /*14530*/  @P0 LDC R3, c[0x0][0x44c] ;  /* 0x00011300ff030b82 */ /* 0x000e300000000800 */
[----:B------:R-:W1:Y:S01]  /*14540*/  @P0 LDC R0, c[0x0][0x450] ;  /* 0x00011400ff000b82 */ /* 0x000e620000000800 */
[----:B0-----:R-:W-:-:S05]  /*14550*/  @P0 IMAD.HI.U32 R3, R10, R3, RZ ;  /* 0x000000030a030227 */ /* 0x001fca00078e00ff */
[----:B-1----:R-:W-:-:S04]  /*14560*/  @P0 SHF.R.U32.HI R9, RZ, R0, R3 ;  /* 0x00000000ff090219 */ /* 0x002fc80000011603 */
[----:B------:R-:W-:Y:S01]  /*14570*/  SHF.R.S32.HI R0, RZ, 0x1f, R9 ;  /* 0x0000001fff007819 */ /* 0x000fe20000011409 */
[----:B------:R-:W-:-:S04]  /*14580*/  IMAD.WIDE.U32 R4, R9, UR4, R4 ;  /* 0x0000000409047c25 */ /* 0x000fc8000f8e0004 */
[----:B------:R-:W-:Y:S02]  /*14590*/  IMAD R8, R0, UR4, RZ ;  /* 0x0000000400087c24 */ /* 0x000fe4000f8e02ff */
[----:B------:R-:W-:-:S04]  /*145a0*/  IMAD.WIDE.U32 R6, R9, UR6, R6 ;  /* 0x0000000609067c25 */ /* 0x000fc8000f8e0006 */
[----:B------:R-:W-:Y:S01]  /*145b0*/  IMAD R0, R0, UR6, RZ ;  /* 0x0000000600007c24 */ /* 0x000fe2000f8e02ff */
[----:B------:R-:W-:Y:S01]  /*145c0*/  IADD3 R21, P1, R6, UR8, RZ ;  /* 0x0000000806157c10 */ /* 0x000fe2000ff3e0ff */
        /* <DEDUP_REMOVED lines=8> */
[----:B------:R0:W1:Y:S04]  /*14650*/  SHFL.IDX PT, R0, R13, RZ, 0x1e1f ;  /* 0x001e1fff0d007589 */ /* 0x00006800000e0000 */
[----:B------:R-:W2:Y:S04]  /*14660*/  SHFL.IDX PT, R3, R3, RZ, 0x1e1f ;  /* 0x001e1fff03037589 */ /* 0x000ea800000e0000 */
[----:B------:R-:W3:Y:S04]  /*14670*/  SHFL.IDX PT, R20, R20, RZ, 0x1e1f ;  /* 0x001e1fff14147589 */ /* 0x000ee800000e0000 */
[----:B0-----:R-:W4:Y:S02]  /*14680*/  SHFL.IDX PT, R21, R21, RZ, 0x1e1f ;  /* 0x001e1fff15157589 */ /* 0x001f2400000e0000 */
.L_x_2624:
        /* <DEDUP_REMOVED lines=16> */
[----:B------:R-:W3:Y:S04]  /*14790*/  LDL R41, [R1+0xc] ;  /* 0x00000c0001297983 */ /* 0x000ee80000100800 */
[----:B------:R-:W3:Y:S01]  /*147a0*/  LDL R40, [R1+0x18] ;  /* 0x0000180001287983 */ /* 0x000ee20000100800 */
[C---:B------:R-:W-:Y:S01]  /*147b0*/  VIADD R4, R18.reuse, 0x20 ;  /* 0x0000002012047836 */ /* 0x040fe20000000000 */
[----:B------:R-:W-:Y:S01]  /*147c0*/  ULDC UR4, c[0x0][0x3f4] ;  /* 0x0000fd0000047ab9 */ /* 0x000fe20000000800 */
[C---:B------:R-:W-:Y:S01]  /*147d0*/  VIADD R5, R18.reuse, 0x40 ;  /* 0x0000004012057836 */ /* 0x040fe20000000000 */
[----:B------:R-:W-:Y:S02]  /*147e0*/  ISETP.GE.AND P2, PT, R18, UR4, PT ;  /* 0x0000000412007c0c */ /* 0x000fe4000bf46270 */
[----:B------:R-:W-:-:S02]  /*147f0*/  CS2R R24, SRZ ;  /* 0x0000000000187805 */ /* 0x000fc4000001ff00 */
[----:B------:R-:W-:Y:S02]  /*14800*/  ISETP.GE.AND P1, PT, R4, UR4, PT ;  /* 0x0000000404007c0c */ /* 0x000fe4000bf26270 */
[----:B------:R-:W-:Y:S02]  /*14810*/  CS2R R26, SRZ ;  /* 0x00000000001a7805 */ /* 0x000fe4000001ff00 */
[----:B------:R-:W-:Y:S02]  /*14820*/  ISETP.GE.AND P0, PT, R5, UR4, PT ;  /* 0x0000000405007c0c */ /* 0x000fe4000bf06270 */
[----:B------:R-:W-:Y:S02]  /*14830*/  CS2R R6, SRZ ;  /* 0x0000000000067805 */ /* 0x000fe4000001ff00 */
[----:B------:R-:W-:Y:S02]  /*14840*/  CS2R R28, SRZ ;  /* 0x00000000001c7805 */ /* 0x000fe4000001ff00 */
[----:B------:R-:W-:-:S02]  /*14850*/  CS2R R30, SRZ ;  /* 0x00000000001e7805 */ /* 0x000fc4000001ff00 */
[----:B------:R-:W-:Y:S02]  /*14860*/  @!P2 SHF.R.S32.HI R5, RZ, 0x1f, R18 ;  /* 0x0000001fff05a819 */ /* 0x000fe40000011412 */
[C---:B----4-:R-:W-:Y:S02]  /*14870*/  @!P2 IADD3 R38, P4, R18.reuse, R21, RZ ;  /* 0x000000151226a210 */ /* 0x050fe40007f9e0ff */
[----:B--2---:R-:W-:-:S03]  /*14880*/  @!P2 IADD3 R36, P3, R18, R3, RZ ;  /* 0x000000031224a210 */ /* 0x004fc60007f7e0ff */
[----:B---3--:R-:W-:Y:S01]  /*14890*/  @!P2 IMAD.X R39, R20, 0x1, R5, P4 ;  /* 0x000000011427a824 */ /* 0x008fe200020e0605 */
[----:B-1----:R-:W-:Y:S02]  /*148a0*/  @!P2 IADD3.X R37, R0, R5, RZ, P3, !PT ;  /* 0x000000050025a210 */ /* 0x002fe40001ffe4ff */
[----:B------:R-:W-:Y:S02]  /*148b0*/  CS2R R8, SRZ ;  /* 0x0000000000087805 */ /* 0x000fe4000001ff00 */
[----:B------:R-:W-:Y:S02]  /*148c0*/  CS2R R10, SRZ ;  /* 0x00000000000a7805 */ /* 0x000fe4000001ff00 */
[----:B------:R-:W-:Y:S02]  /*148d0*/  CS2R R32, SRZ ;  /* 0x0000000000207805 */ /* 0x000fe4000001ff00 */
[----:B------:R-:W-:Y:S02]  /*148e0*/  CS2R R34, SRZ ;  /* 0x0000000000227805 */ /* 0x000fe4000001ff00 */
[----:B------:R-:W-:-:S02]  /*148f0*/  CS2R R12, SRZ ;  /* 0x00000000000c7805 */ /* 0x000fc4000001ff00 */
[----:B------:R-:W-:Y:S01]  /*14900*/  CS2R R14, SRZ ;  /* 0x00000000000e7805 */ /* 0x000fe2000001ff00 */
[----:B------:R0:W5:Y:S01]  /*14910*/  @!P2 LD.E.128 R24, desc[UR56][R36.64] ;  /* 0x000000382418a980 */ /* 0x000162000c101d00 */
[----:B------:R-:W-:Y:S02]  /*14920*/  @!P1 IMAD.SHL.U32 R42, R41, 0x10, RZ ;  /* 0x00000010292a9824 */ /* 0x000fe400078e00ff */
[----:B------:R-:W-:-:S03]  /*14930*/  @!P0 IMAD.SHL.U32 R48, R40, 0x10, RZ ;  /* 0x0000001028308824 */ /* 0x000fc600078e00ff */
[----:B------:R-:W-:Y:S02]  /*14940*/  @!P1 SHF.R.S32.HI R5, RZ, 0x1f, R42 ;  /* 0x0000001fff059819 */ /* 0x000fe4000001142a */
[-C--:B------:R-:W-:Y:S02]  /*14950*/  @!P1 IADD3 R40, P5, R3, R42.reuse, RZ ;  /* 0x0000002a03289210 */ /* 0x080fe40007fbe0ff */
[----:B------:R-:W-:Y:S02]  /*14960*/  @!P1 IADD3 R42, P4, R21, R42, RZ ;  /* 0x0000002a152a9210 */ /* 0x000fe40007f9e0ff */
[-C--:B------:R-:W-:Y:S01]  /*14970*/  @!P0 IADD3 R46, P3, R3, R48.reuse, RZ ;  /* 0x00000030032e8210 */ /* 0x080fe20007f7e0ff */
[--C-:B------:R-:W-:Y:S01]  /*14980*/  @!P1 IMAD.X R41, R0, 0x1, R5.reuse, P5 ;  /* 0x0000000100299824 */ /* 0x100fe200028e0605 */
[----:B------:R-:W-:Y:S01]  /*14990*/  @!P0 SHF.R.S32.HI R3, RZ, 0x1f, R48 ;  /* 0x0000001fff038819 */ /* 0x000fe20000011430 */
[----:B------:R-:W-:Y:S01]  /*149a0*/  @!P1 IMAD.X R43, R20, 0x1, R5, P4 ;  /* 0x00000001142b9824 */ /* 0x000fe200020e0605 */
[----:B------:R-:W-:-:S02]  /*149b0*/  @!P0 IADD3 R48, P5, R21, R48, RZ ;  /* 0x0000003015308210 */ /* 0x000fc40007fbe0ff */
[----:B------:R-:W-:Y:S01]  /*149c0*/  CS2R R4, SRZ ;  /* 0x0000000000047805 */ /* 0x000fe2000001ff00 */
[----:B------:R0:W5:Y:S01]  /*149d0*/  @!P1 LD.E.128 R28, desc[UR56][R40.64] ;  /* 0x00000038281c9980 */ /* 0x000162000c101d00 */
[----:B------:R-:W-:Y:S01]  /*149e0*/  @!P0 IMAD.X R47, R0, 0x1, R3, P3 ;  /* 0x00000001002f8824 */ /* 0x000fe200018e0603 */
[----:B------:R-:W-:Y:S02]  /*149f0*/  @!P0 IADD3.X R49, R20, R3, RZ, P5, !PT ;  /* 0x0000000314318210 */ /* 0x000fe40002ffe4ff */
[----:B------:R0:W5:Y:S04]  /*14a00*/  @!P1 LD.E.128 R8, desc[UR56][R42.64] ;  /* 0x000000382a089980 */ /* 0x000168000c101d00 */
[----:B------:R0:W5:Y:S04]  /*14a10*/  @!P2 LD.E.128 R4, desc[UR56][R38.64] ;  /* 0x000000382604a980 */ /* 0x000168000c101d00 */
[----:B------:R0:W5:Y:S04]  /*14a20*/  @!P0 LD.E.128 R32, desc[UR56][R46.64] ;  /* 0x000000382e208980 */ /* 0x000168000c101d00 */
[----:B------:R0:W5:Y:S02]  /*14a30*/  @!P0 LD.E.128 R12, desc[UR56][R48.64] ;  /* 0x00000038300c8980 */ /* 0x000164000c101d00 */
.L_x_2393:
[----:B------:R-:W-:Y:S05]  /*14a40*/  BSYNC B1 ;  /* 0x0000000000017941 */ /* 0x000fea0003800000 */
.L_x_2392:
[----:B------:R-:W-:Y:S01]  /*14a50*/  ULEA.HI UR4, UR43, UR43, URZ, 0x1 ;  /* 0x0000002b2b047291 */ /* 0x000fe2000f8f083f */
[----:B--2---:R-:W-:Y:S01]  /*14a60*/  VIADDMNMX R3, R45, -R204, 0x80, PT ;  /* 0x000000802d037446 */ /* 0x004fe200038009cc */
[----:B------:R-:W-:Y:S02]  /*14a70*/  BSSY B1, `(.L_x_2394) ;  /* 0x0000008000017945 */ /* 0x000fe40003800000 */
[----:B------:R-:W-:Y:S01]  /*14a80*/  ULOP3.LUT UR4, UR4, 0xfffffffe, URZ, 0xc0, !UPT ;  /* 0xfffffffe04047892 */ /* 0x000fe2000f8ec03f */
[----:B------:R-:W-:-:S03]  /*14a90*/  ISETP.GE.AND P1, PT, R188, R3, PT ;  /* 0x00000003bc00720c */ /* 0x000fc60003f26270 */
[----:B------:R-:W-:-:S06]  /*14aa0*/  UIADD3 UR4, UR43, -UR4, URZ ;  /* 0x800000042b047290 */ /* 0x000fcc000fffe03f */
[----:B----4-:R-:W-:-:S05]  /*14ab0*/  IMAD.U32 R21, RZ, RZ, UR4 ;  /* 0x00000004ff157e24 */ /* 0x010fca000f8e00ff */
[----:B------:R-:W-:-:S04]  /*14ac0*/  SHF.L.U32 R21, R21, 0x1f, RZ ;  /* 0x0000001f15157819 */ /* 0x000fc800000006ff */
[----:B------:R-:W2:Y:S02]  /*14ad0*/  SYNCS.PHASECHK.TRANS64.TRYWAIT P0, [R16+URZ+0x29800], R21 ;  /* 0x02980015100075a7 */ /* 0x000ea4000800017f */
[----:B--2---:R-:W-:Y:S05]  /*14ae0*/  @!P0 BRA `(.L_x_2395) ;  /* 0x000001c400308947 */ /* 0x004fea0003800000 */
.L_x_2625:
[----:B------:R-:W-:Y:S05]  /*14af0*/  BSYNC B1 ;  /* 0x0000000000017941 */ /* 0x000fea0003800000 */
.L_x_2394:
[----:B------:R-:W-:Y:S05]  /*14b00*/  @P1 BRA `(.L_x_2380) ;  /* 0x0000002c00f41947 */ /* 0x000fea0003800000 */
[----:B------:R-:W4:Y:S01]  /*14b10*/  LDC R3, c[0x0][0x3f4] ;  /* 0x0000fd00ff037b82 */ /* 0x000f220000000800 */
[C---:B-1----:R-:W-:Y:S01]  /*14b20*/  VIADD R0, R18.reuse, 0x20 ;  /* 0x0000002012007836 */ /* 0x042fe20000000000 */
[----:B------:R-:W-:Y:S01]  /*14b30*/  BSSY B1, `(.L_x_2396) ;  /* 0x00000fe000017945 */ /* 0x000fe20003800000 */
[C---:B---3--:R-:W-:Y:S01]  /*14b40*/  VIADD R20, R18.reuse, 0x40 ;  /* 0x0000004012147836 */ /* 0x048fe20000000000 */
[-C--:B----4-:R-:W-:Y:S02]  /*14b50*/  ISETP.GE.AND P0, PT, R18, R3.reuse, PT ;  /* 0x000000031200720c */ /* 0x090fe40003f06270 */
[-C--:B------:R-:W-:Y:S02]  /*14b60*/  ISETP.GE.AND P1, PT, R0, R3.reuse, PT ;  /* 0x000000030000720c */ /* 0x080fe40003f26270 */
[----:B------:R-:W-:-:S09]  /*14b70*/  ISETP.GE.AND P2, PT, R20, R3, PT ;  /* 0x000000031400720c */ /* 0x000fd20003f46270 */
[----:B------:R-:W-:Y:S05]  /*14b80*/  @P0 BRA `(.L_x_2397) ;  /* 0x0000000c00e00947 */ /* 0x000fea0003800000 */
[----:B0-----:R-:W3:Y:S04]  /*14b90*/  LDL R40, [R1+0x10] ;  /* 0x0000100001287983 */ /* 0x001ee80000100800 */
[----:B------:R-:W4:Y:S01]  /*14ba0*/  LDL R67, [R1+0x64] ;  /* 0x0000640001437983 */ /* 0x000f220000100800 */
[----:B-----5:R-:W-:Y:S02]  /*14bb0*/  SHF.R.U32.HI R0, RZ, 0x8, R24 ;  /* 0x00000008ff007819 */ /* 0x020fe40000011618 */
[----:B------:R-:W-:Y:S02]  /*14bc0*/  LOP3.LUT R20, R24, 0xff, RZ, 0xc0, !PT ;  /* 0x000000ff18147812 */ /* 0x000fe400078ec0ff */
[----:B--2---:R-:W-:Y:S02]  /*14bd0*/  LOP3.LUT R21, R0, 0xff, RZ, 0xc0, !PT ;  /* 0x000000ff00157812 */ /* 0x004fe400078ec0ff */
[----:B------:R-:W-:-:S02]  /*14be0*/  SHF.R.U32.HI R37, RZ, 0x8, R25 ;  /* 0x00000008ff257819 */ /* 0x000fc40000011619 */
[----:B------:R-:W-:Y:S02]  /*14bf0*/  PRMT R45, R21, 0x7604, R20 ;  /* 0x00007604152d7816 */ /* 0x000fe40000000014 */
[----:B------:R-:W-:Y:S02]  /*14c00*/  SHF.R.U32.HI R39, RZ, 0x8, R26 ;  /* 0x00000008ff277819 */ /* 0x000fe4000001161a */
        /* <DEDUP_REMOVED lines=8> */
[----:B------:R-:W-:Y:S02]  /*14c90*/  LOP3.LUT R36, R27, 0xff, RZ, 0xc0, !PT ;  /* 0x000000ff1b247812 */ /* 0x000fe400078ec0ff */
[----:B------:R-:W-:-:S02]  /*14ca0*/  LOP3.LUT R38, R4, 0xff, RZ, 0xc0, !PT ;  /* 0x000000ff04267812 */ /* 0x000fc400078ec0ff */
[----:B------:R-:W-:Y:S02]  /*14cb0*/  LOP3.LUT R37, R37, 0xff, RZ, 0xc0, !PT ;  /* 0x000000ff25257812 */ /* 0x000fe400078ec0ff */
[----:B------:R-:W-:Y:S02]  /*14cc0*/  LOP3.LUT R39, R39, 0xff, RZ, 0xc0, !PT ;  /* 0x000000ff27277812 */ /* 0x000fe400078ec0ff */
[----:B------:R-:W-:Y:S02]  /*14cd0*/  SHF.R.U32.HI R53, RZ, 0x8, R7 ;  /* 0x00000008ff357819 */ /* 0x000fe40000011607 */
[----:B------:R-:W-:Y:S02]  /*14ce0*/  PRMT R51, R39, 0x7604, R38 ;  /* 0x0000760427337816 */ /* 0x000fe40000000026 */
[----:B------:R-:W-:Y:S02]  /*14cf0*/  LOP3.LUT R48, R5, 0xff, RZ, 0xc0, !PT ;  /* 0x000000ff05307812 */ /* 0x000fe400078ec0ff */
[----:B------:R-:W-:-:S02]  /*14d00*/  LOP3.LUT R52, R7, 0xff, RZ, 0xc0, !PT ;  /* 0x000000ff07347812 */ /* 0x000fc400078ec0ff */
[----:B------:R-:W-:Y:S02]  /*14d10*/  LOP3.LUT R53, R53, 0xff, RZ, 0xc0, !PT ;  /* 0x000000ff35357812 */ /* 0x000fe400078ec0ff */
[----:B------:R-:W-:Y:S02]  /*14d20*/  SHF.R.U32.HI R50, RZ, 0x8, R6 ;  /* 0x00000008ff327819 */ /* 0x000fe40000011606 */
[----:B------:R-:W-:Y:S02]  /*14d30*/  PRMT R52, R53, 0x7604, R52 ;  /* 0x0000760435347816 */ /* 0x000fe40000000034 */
[----:B------:R-:W-:Y:S02]  /*14d40*/  SHF.R.U32.HI R53, RZ, 0x10, R5 ;  /* 0x00000010ff357819 */ /* 0x000fe40000011605 */
[----:B------:R-:W-:Y:S02]  /*14d50*/  LOP3.LUT R49, R6, 0xff, RZ, 0xc0, !PT ;  /* 0x000000ff06317812 */ /* 0x000fe400078ec0ff */
[----:B------:R-:W-:Y:S01]  /*14d60*/  LOP3.LUT R50, R50, 0xff, RZ, 0xc0, !PT ;  /* 0x000000ff32327812 */ /* 0x000fe200078ec0ff */
[----:B------:R-:W-:Y:S01]  /*14d70*/  IMAD.U32 R53, R53, 0x10000, RZ ;  /* 0x0001000035357824 */ /* 0x000fe200078e00ff */
[----:B------:R-:W-:-:S02]  /*14d80*/  LOP3.LUT R45, R45, 0xff0000, R24, 0xf8, !PT ;  /* 0x00ff00002d2d7812 */ /* 0x000fc400078ef818 */
[----:B------:R-:W-:Y:S02]  /*14d90*/  PRMT R55, R50, 0x7604, R49 ;  /* 0x0000760432377816 */ /* 0x000fe40000000031 */
[----:B------:R-:W-:Y:S02]  /*14da0*/  SHF.R.U32.HI R49, RZ, 0x10, R27 ;  /* 0x00000010ff317819 */ /* 0x000fe4000001161b */
[----:B------:R-:W-:Y:S02]  /*14db0*/  LOP3.LUT R45, R45, 0xff000000, R24, 0xf8, !PT ;  /* 0xff0000002d2d7812 */ /* 0x000fe400078ef818 */
[----:B------:R-:W-:Y:S01]  /*14dc0*/  LOP3.LUT R47, R47, 0xff0000, R26, 0xf8, !PT ;  /* 0x00ff00002f2f7812 */ /* 0x000fe200078ef81a */
[----:B------:R-:W-:Y:S01]  /*14dd0*/  IMAD.U32 R49, R49, 0x10000, RZ ;  /* 0x0001000031317824 */ /* 0x000fe200078e00ff */
[----:B------:R-:W-:Y:S02]  /*14de0*/  SHF.R.U32.HI R57, RZ, 0x10, R7 ;  /* 0x00000010ff397819 */ /* 0x000fe40000011607 */
[----:B------:R-:W-:-:S02]  /*14df0*/  LOP3.LUT R51, R51, 0xff0000, R4, 0xf8, !PT ;  /* 0x00ff000033337812 */ /* 0x000fc400078ef804 */
[----:B------:R-:W-:-:S04]  /*14e00*/  SHF.L.U32 R57, R57, 0x10, RZ ;  /* 0x0000001039397819 */ /* 0x000fc800000006ff */
[----:B------:R-:W-:Y:S02]  /*14e10*/  LOP3.LUT R59, R52, 0xff0000, R57, 0xf8, !PT ;  /* 0x00ff0000343b7812 */ /* 0x000fe400078ef839 */
[----:B------:R-:W-:Y:S02]  /*14e20*/  LOP3.LUT R57, R51, 0xff000000, R4, 0xf8, !PT ;  /* 0xff00000033397812 */ /* 0x000fe400078ef804 */
[----:B------:R-:W-:Y:S02]  /*14e30*/  LOP3.LUT R59, R59, 0xff000000, R7, 0xf8, !PT ;  /* 0xff0000003b3b7812 */ /* 0x000fe400078ef807 */
[----:B---3--:R-:W-:Y:S02]  /*14e40*/  LEA.HI R0, R3, R40, RZ, 0x1c ;  /* 0x0000002803007211 */ /* 0x008fe400078fe0ff */
[----:B------:R-:W-:Y:S02]  /*14e50*/  SHF.R.U32.HI R40, RZ, 0x8, R5 ;  /* 0x00000008ff287819 */ /* 0x000fe40000011605 */
[----:B------:R-:W-:-:S04]  /*14e60*/  SHF.R.S32.HI R21, RZ, 0x1f, R0 ;  /* 0x0000001fff157819 */ /* 0x000fc80000011400 */
[----:B------:R-:W-:Y:S01]  /*14e70*/  LEA.HI R20, R21, R0, RZ, 0x2 ;  /* 0x0000000015147211 */ /* 0x000fe200078f10ff */
[----:B------:R-:W-:-:S03]  /*14e80*/  IMAD.SHL.U32 R21, R0, 0x10, RZ ;  /* 0x0000001000157824 */ /* 0x000fc600078e00ff */
[----:B------:R-:W-:Y:S02]  /*14e90*/  SHF.L.U32 R20, R20, 0xb, RZ ;  /* 0x0000000b14147819 */ /* 0x000fe400000006ff */
[----:B------:R-:W-:Y:S02]  /*14ea0*/  LOP3.LUT R0, R198, 0x30, R21, 0xf8, !PT ;  /* 0x00000030c6007812 */ /* 0x000fe400078ef815 */
[----:B------:R-:W-:Y:S02]  /*14eb0*/  LOP3.LUT R21, R20, 0xffffe000, RZ, 0xc0, !PT ;  /* 0xffffe00014157812 */ /* 0x000fe400078ec0ff */
[----:B------:R-:W-:Y:S02]  /*14ec0*/  LOP3.LUT R0, R0, R199, RZ, 0x3c, !PT ;  /* 0x000000c700007212 */ /* 0x000fe400078e3cff */
[----:B------:R-:W-:Y:S02]  /*14ed0*/  PRMT R20, R37, 0x7604, R36 ;  /* 0x0000760425147816 */ /* 0x000fe40000000024 */
[----:B------:R-:W-:Y:S01]  /*14ee0*/  IADD3 R21, R0, R200, R21 ;  /* 0x000000c800157210 */ /* 0x000fe20007ffe015 */
[----:B----4-:R-:W0:Y:S01]  /*14ef0*/  LDS.128 R36, [R67+0x14400] ;  /* 0x0144000043247984 */ /* 0x010e220000000c00 */
[----:B------:R-:W-:-:S02]  /*14f00*/  LOP3.LUT R49, R20, 0xff0000, R49, 0xf8, !PT ;  /* 0x00ff000014317812 */ /* 0x000fc400078ef831 */
[----:B------:R-:W-:Y:S01]  /*14f10*/  LOP3.LUT R20, R47, 0xff000000, R26, 0xf8, !PT ;  /* 0xff0000002f147812 */ /* 0x000fe200078ef81a */
[----:B------:R-:W-:Y:S01]  /*14f20*/  IMAD.IADD R0, R16, 0x1, R21 ;  /* 0x0000000110007824 */ /* 0x000fe200078e0215 */
[----:B------:R-:W-:Y:S02]  /*14f30*/  LOP3.LUT R21, R40, 0xff, RZ, 0xc0, !PT ;  /* 0x000000ff28157812 */ /* 0x000fe400078ec0ff */
[----:B------:R-:W-:Y:S02]  /*14f40*/  LOP3.LUT R54, R49, 0xff000000, R27, 0xf8, !PT ;  /* 0xff00000031367812 */ /* 0x000fe400078ef81b */
[----:B------:R-:W1:Y:S01]  /*14f50*/  LDS.128 R40, [R0+0x14400] ;  /* 0x0144000000287984 */ /* 0x000e620000000c00 */
[----:B------:R-:W-:Y:S02]  /*14f60*/  PRMT R48, R21, 0x7604, R48 ;  /* 0x0000760415307816 */ /* 0x000fe40000000030 */
[----:B------:R-:W-:Y:S02]  /*14f70*/  SHF.R.U32.HI R21, RZ, 0x10, R25 ;  /* 0x00000010ff157819 */ /* 0x000fe40000011619 */
[----:B------:R-:W-:-:S03]  /*14f80*/  LOP3.LUT R53, R48, 0xff0000, R53, 0xf8, !PT ;  /* 0x00ff000030357812 */ /* 0x000fc600078ef835 */
[----:B------:R-:W-:-:S05]  /*14f90*/  IMAD.U32 R21, R21, 0x10000, RZ ;  /* 0x0001000015157824 */ /* 0x000fca00078e00ff */
[----:B------:R-:W-:-:S04]  /*14fa0*/  LOP3.LUT R21, R46, 0xff0000, R21, 0xf8, !PT ;  /* 0x00ff00002e157812 */ /* 0x000fc800078ef815 */
[----:B------:R-:W-:Y:S02]  /*14fb0*/  LOP3.LUT R24, R21, 0xff000000, R25, 0xf8, !PT ;  /* 0xff00000015187812 */ /* 0x000fe400078ef819 */
[--C-:B------:R-:W-:Y:S02]  /*14fc0*/  LOP3.LUT R21, R55, 0xff0000, R6.reuse, 0xf8, !PT ;  /* 0x00ff000037157812 */ /* 0x100fe400078ef806 */
[----:B------:R-:W-:Y:S02]  /*14fd0*/  LOP3.LUT R55, R53, 0xff000000, R5, 0xf8, !PT ;  /* 0xff00000035377812 */ /* 0x000fe400078ef805 */
[----:B------:R-:W-:Y:S02]  /*14fe0*/  LOP3.LUT R5, R21, 0xff000000, R6, 0xf8, !PT ;  /* 0xff00000015057812 */ /* 0x000fe400078ef806 */
[----:B------:R-:W-:Y:S02]  /*14ff0*/  F2FP.F16.E4M3.UNPACK_B R56, R55 ;  /* 0x00000037ff38723e */ /* 0x000fe400020006ff */
[----:B------:R-:W-:-:S02]  /*15000*/  F2FP.F16.E4M3.UNPACK_B R27, R24 ;  /* 0x00000018ff1b723e */ /* 0x000fc400020006ff */
[----:B------:R-:W-:Y:S02]  /*15010*/  F2FP.F16.E4M3.UNPACK_B R55, R55.H1 ;  /* 0x00000037ff37723e */ /* 0x000fe400030006ff */
[----:B0-----:R-:W-:Y:S02]  /*15020*/  F2FP.F16.E4M3.UNPACK_B R21, R37 ;  /* 0x00000025ff15723e */ /* 0x001fe400020006ff */
[-C--:B------:R-:W-:Y:S02]  /*15030*/  F2FP.F16.E4M3.UNPACK_B R48, R39.reuse ;  /* 0x00000027ff30723e */ /* 0x080fe400020006ff */
[----:B------:R-:W-:Y:S01]  /*15040*/  F2FP.F16.E4M3.UNPACK_B R49, R39.H1 ;  /* 0x00000027ff31723e */ /* 0x000fe200030006ff */
[----:B------:R-:W-:Y:S01]  /*15050*/  HADD2.F32 R39, -RZ, R56.H0_H0 ;  /* 0x20000038ff277230 */ /* 0x000fe20000004100 */
[-C--:B------:R-:W-:Y:S01]  /*15060*/  F2FP.F16.E4M3.UNPACK_B R46, R36.reuse ;  /* 0x00000024ff2e723e */ /* 0x080fe200020006ff */
[----:B------:R-:W-:Y:S01]  /*15070*/  HADD2.F32 R25, -RZ, R21.H0_H0 ;  /* 0x20000015ff197230 */ /* 0x000fe20000004100 */
[----:B------:R-:W-:Y:S01]  /*15080*/  F2FP.F16.E4M3.UNPACK_B R47, R36.H1 ;  /* 0x00000024ff2f723e */ /* 0x000fe200030006ff */
[----:B------:R-:W-:Y:S01]  /*15090*/  HADD2.F32 R36, -RZ, R27.H0_H0 ;  /* 0x2000001bff247230 */ /* 0x000fe20000004100 */
[----:B-1----:R-:W-:-:S02]  /*150a0*/  F2FP.F16.E4M3.UNPACK_B R26, R41 ;  /* 0x00000029ff1a723e */ /* 0x002fc400020006ff */
[-C--:B------:R-:W-:Y:S02]  /*150b0*/  F2FP.F16.E4M3.UNPACK_B R50, R40.reuse ;  /* 0x00000028ff32723e */ /* 0x080fe400020006ff */
[----:B------:R-:W-:Y:S01]  /*150c0*/  F2FP.F16.E4M3.UNPACK_B R51, R40.H1 ;  /* 0x00000028ff33723e */ /* 0x000fe200030006ff */
[--C-:B------:R-:W-:Y:S01]  /*150d0*/  HADD2.F32 R6, -RZ, R26.reuse.H0_H0 ;  /* 0x2000001aff067230 */ /* 0x100fe20000004100 */
[----:B------:R-:W-:Y:S01]  /*150e0*/  F2FP.F16.E4M3.UNPACK_B R41, R41.H1 ;  /* 0x00000029ff29723e */ /* 0x000fe200030006ff */
[----:B------:R-:W-:Y:S01]  /*150f0*/  HADD2.F32 R26, -RZ, R26.H1_H1 ;  /* 0x3000001aff1a7230 */ /* 0x000fe20000004100 */
[----:B------:R-:W-:Y:S02]  /*15100*/  F2FP.F16.E4M3.UNPACK_B R52, R43 ;  /* 0x0000002bff34723e */ /* 0x000fe400020006ff */
[C---:B------:R-:W-:Y:S01]  /*15110*/  FMUL.FTZ R40, R6.reuse, R39 ;  /* 0x0000002706287220 */ /* 0x040fe20000410000 */
[----:B------:R-:W-:Y:S01]  /*15120*/  FMUL.FTZ R58, R6, R36 ;  /* 0x00000024063a7220 */ /* 0x000fe20000410000 */
[----:B------:R-:W-:Y:S01]  /*15130*/  F2FP.F16.E4M3.UNPACK_B R53, R43.H1 ;  /* 0x0000002bff35723e */ /* 0x000fe200030006ff */
[----:B------:R-:W-:-:S02]  /*15140*/  HADD2.F32 R43, -RZ, R56.H1_H1 ;  /* 0x30000038ff2b7230 */ /* 0x000fc40000004100 */
[C---:B------:R-:W-:Y:S01]  /*15150*/  FFMA.FTZ R6, R25.reuse, R36, -R40 ;  /* 0x0000002419067223 */ /* 0x040fe20000010828 */
[----:B------:R-:W-:Y:S01]  /*15160*/  F2FP.F16.E4M3.UNPACK_B R36, R24.H1 ;  /* 0x00000018ff24723e */ /* 0x000fe200030006ff */
[----:B------:R-:W-:Y:S01]  /*15170*/  FFMA.FTZ R25, R25, R39, R58 ;  /* 0x0000002719197223 */ /* 0x000fe2000001003a */
[----:B------:R-:W-:Y:S01]  /*15180*/  F2FP.F16.E4M3.UNPACK_B R37, R37.H1 ;  /* 0x00000025ff25723e */ /* 0x000fe200030006ff */
[----:B------:R-:W-:Y:S02]  /*15190*/  HADD2.F32 R39, -RZ, R27.H1_H1 ;  /* 0x3000001bff277230 */ /* 0x000fe40000004100 */
[C---:B------:R-:W-:Y:S01]  /*151a0*/  FMUL.FTZ R61, R26.reuse, R43 ;  /* 0x0000002b1a3d7220 */ /* 0x040fe20000410000 */
[----:B------:R-:W-:Y:S01]  /*151b0*/  HADD2.F32 R24, -RZ, R21.H1_H1 ;  /* 0x30000015ff187230 */ /* 0x000fe20000004100 */
[-C--:B------:R-:W-:Y:S01]  /*151c0*/  F2FP.F16.E4M3.UNPACK_B R7, R42.reuse ;  /* 0x0000002aff07723e */ /* 0x080fe200020006ff */
[----:B------:R-:W-:Y:S02]  /*151d0*/  HADD2.F32 R56, -RZ, R55.H0_H0 ;  /* 0x20000037ff387230 */ /* 0x000fe40000004100 */
[----:B------:R-:W-:Y:S01]  /*151e0*/  FMUL.FTZ R26, R26, R39 ;  /* 0x000000271a1a7220 */ /* 0x000fe20000410000 */
[----:B------:R-:W-:Y:S01]  /*151f0*/  HADD2.F32 R21, -RZ, R41.H0_H0 ;  /* 0x20000029ff157230 */ /* 0x000fe20000004100 */
[----:B------:R-:W-:Y:S01]  /*15200*/  F2FP.F16.E4M3.UNPACK_B R42, R42.H1 ;  /* 0x0000002aff2a723e */ /* 0x000fe200030006ff */
[----:B------:R-:W-:Y:S01]  /*15210*/  HADD2.F32 R40, -RZ, R36.H0_H0 ;  /* 0x20000024ff287230 */ /* 0x000fe20000004100 */
        /* <DEDUP_REMOVED lines=8> */
[-C--:B------:R-:W-:Y:S01]  /*152a0*/  F2FP.F16.E4M3.UNPACK_B R58, R59.reuse ;  /* 0x0000003bff3a723e */ /* 0x080fe200020006ff */
[----:B------:R-:W-:Y:S01]  /*152b0*/  FFMA.FTZ R27, R27, R56, R63 ;  /* 0x000000381b1b7223 */ /* 0x000fe2000001003f */
[-C--:B------:R-:W-:Y:S01]  /*152c0*/  F2FP.F16.E4M3.UNPACK_B R43, R54.reuse ;  /* 0x00000036ff2b723e */ /* 0x080fe200020006ff */
[----:B------:R-:W-:Y:S01]  /*152d0*/  HADD2.F32 R39, -RZ, R36.H1_H1 ;  /* 0x30000024ff277230 */ /* 0x000fe20000004100 */
[----:B------:R-:W-:Y:S01]  /*152e0*/  F2FP.F16.E4M3.UNPACK_B R59, R59.H1 ;  /* 0x0000003bff3b723e */ /* 0x000fe200030006ff */
[----:B------:R-:W-:Y:S01]  /*152f0*/  HADD2.F32 R56, -RZ, R55.H1_H1 ;  /* 0x30000037ff387230 */ /* 0x000fe20000004100 */
[----:B------:R-:W-:Y:S01]  /*15300*/  F2FP.F16.E4M3.UNPACK_B R54, R54.H1 ;  /* 0x00000036ff36723e */ /* 0x000fe200030006ff */
[----:B------:R-:W-:Y:S01]  /*15310*/  HADD2.F32 R36, -RZ, R37.H1_H1 ;  /* 0x30000025ff247230 */ /* 0x000fe20000004100 */
[----:B------:R-:W-:Y:S01]  /*15320*/  F2FP.F16.E4M3.UNPACK_B R38, R38.H1 ;  /* 0x00000026ff26723e */ /* 0x000fe200030006ff */
[----:B------:R-:W-:-:S02]  /*15330*/  HADD2.F32 R60, -RZ, R58.H0_H0 ;  /* 0x2000003aff3c7230 */ /* 0x000fc40000004100 */
[C---:B------:R-:W-:Y:S01]  /*15340*/  FMUL.FTZ R61, R41.reuse, R56 ;  /* 0x00000038293d7220 */ /* 0x040fe20000410000 */
[----:B------:R-:W-:Y:S02]  /*15350*/  HADD2.F32 R37, -RZ, R52.H0_H0 ;  /* 0x20000034ff257230 */ /* 0x000fe40000004100 */
[----:B------:R-:W-:Y:S01]  /*15360*/  FMUL.FTZ R41, R41, R39 ;  /* 0x0000002729297220 */ /* 0x000fe20000410000 */
[--C-:B------:R-:W-:Y:S02]  /*15370*/  HADD2.F32 R55, -RZ, R43.reuse.H0_H0 ;  /* 0x2000002bff377230 */ /* 0x100fe40000004100 */
[----:B------:R-:W-:Y:S02]  /*15380*/  HADD2.F32 R40, -RZ, R48.H0_H0 ;  /* 0x20000030ff287230 */ /* 0x000fe40000004100 */
[C---:B------:R-:W-:Y:S01]  /*15390*/  FMUL.FTZ R63, R37.reuse, R60 ;  /* 0x0000003c253f7220 */ /* 0x040fe20000410000 */
[----:B------:R-:W-:Y:S02]  /*153a0*/  HADD2.F32 R58, -RZ, R58.H1_H1 ;  /* 0x3000003aff3a7230 */ /* 0x000fe40000004100 */
[----:B------:R-:W-:Y:S01]  /*153b0*/  FMUL.FTZ R65, R37, R55 ;  /* 0x0000003725417220 */ /* 0x000fe20000410000 */
[C---:B------:R-:W-:Y:S01]  /*153c0*/  FFMA.FTZ R37, R36.reuse, R39, -R61 ;  /* 0x0000002724257223 */ /* 0x040fe2000001083d */
[----:B------:R-:W-:Y:S01]  /*153d0*/  FFMA.FTZ R36, R36, R56, R41 ;  /* 0x0000003824247223 */ /* 0x000fe20000010029 */
[C---:B------:R-:W-:Y:S01]  /*153e0*/  FFMA.FTZ R39, R40.reuse, R55, -R63 ;  /* 0x0000003728277223 */ /* 0x040fe2000001083f */
[----:B------:R-:W-:Y:S01]  /*153f0*/  FFMA.FTZ R40, R40, R60, R65 ;  /* 0x0000003c28287223 */ /* 0x000fe20000010041 */
[----:B------:R-:W-:-:S02]  /*15400*/  HADD2.F32 R55, -RZ, R43.H1_H1 ;  /* 0x3000002bff377230 */ /* 0x000fc40000004100 */
[----:B------:R-:W-:Y:S01]  /*15410*/  HADD2.F32 R41, -RZ, R48.H1_H1 ;  /* 0x30000030ff297230 */ /* 0x000fe20000004100 */
[----:B------:R-:W-:Y:S01]  /*15420*/  F2FP.SATFINITE.E4M3.F32.PACK_AB_MERGE_C R27, R36, R27, RZ ;  /* 0x0000001b241b723e */ /* 0x000fe200048070ff */
[----:B------:R-:W-:Y:S02]  /*15430*/  HADD2.F32 R52, -RZ, R52.H1_H1 ;  /* 0x30000034ff347230 */ /* 0x000fe40000004100 */
[----:B------:R-:W-:Y:S01]  /*15440*/  HADD2.F32 R60, -RZ, R59.H0_H0 ;  /* 0x2000003bff3c7230 */ /* 0x000fe20000004100 */
[----:B------:R-:W-:Y:S01]  /*15450*/  F2FP.SATFINITE.E4M3.F32.PACK_AB_MERGE_C R25, R24, R25, R27 ;  /* 0x000000191819723e */ /* 0x000fe2000480701b */
        /* <DEDUP_REMOVED lines=8> */
[----:B------:R-:W-:Y:S01]  /*154e0*/  FFMA.FTZ R48, R41, R55, -R62 ;  /* 0x0000003729307223 */ /* 0x000fe2000001083e */
[C---:B------:R-:W-:Y:S01]  /*154f0*/  FFMA.FTZ R63, R43.reuse, R56, -R52 ;  /* 0x000000382b3f7223 */ /* 0x040fe20000010834 */
[----:B------:R-:W-:Y:S01]  /*15500*/  F2FP.F16.E4M3.UNPACK_B R55, R57.H1 ;  /* 0x00000039ff37723e */ /* 0x000fe200030006ff */
[----:B------:R-:W-:Y:S01]  /*15510*/  FFMA.FTZ R65, R43, R60, R65 ;  /* 0x0000003c2b417223 */ /* 0x000fe20000010041 */
[----:B------:R-:W-:Y:S01]  /*15520*/  HADD2.F32 R60, -RZ, R59.H1_H1 ;  /* 0x3000003bff3c7230 */ /* 0x000fe20000004100 */
[----:B------:R-:W-:Y:S01]  /*15530*/  F2FP.F16.E4M3.UNPACK_B R52, R45.H1 ;  /* 0x0000002dff34723e */ /* 0x000fe200030006ff */
[----:B------:R-:W-:Y:S01]  /*15540*/  FFMA.FTZ R61, R41, R58, R61 ;  /* 0x0000003a293d7223 */ /* 0x000fe2000001003d */
[----:B------:R-:W-:Y:S01]  /*15550*/  HADD2.F32 R56, -RZ, R54.H1_H1 ;  /* 0x30000036ff387230 */ /* 0x000fe20000004100 */
[----:B------:R-:W-:Y:S01]  /*15560*/  F2FP.F16.E4M3.UNPACK_B R57, R57 ;  /* 0x00000039ff39723e */ /* 0x000fe200020006ff */
[----:B------:R-:W-:-:S02]  /*15570*/  HADD2.F32 R49, -RZ, R49.H1_H1 ;  /* 0x30000031ff317230 */ /* 0x000fc40000004100 */
[C---:B------:R-:W-:Y:S01]  /*15580*/  FMUL.FTZ R64, R53.reuse, R60 ;  /* 0x0000003c35407220 */ /* 0x040fe20000410000 */
[----:B------:R-:W-:Y:S02]  /*15590*/  HADD2.F32 R58, -RZ, R55.H0_H0 ;  /* 0x20000037ff3a7230 */ /* 0x000fe40000004100 */
[-C--:B------:R-:W-:Y:S01]  /*155a0*/  FMUL.FTZ R53, R53, R56.reuse ;  /* 0x0000003835357220 */ /* 0x080fe20000410000 */
[----:B------:R-:W-:Y:S02]  /*155b0*/  HADD2.F32 R43, -RZ, R51.H0_H0 ;  /* 0x20000033ff2b7230 */ /* 0x000fe40000004100 */
[C---:B------:R-:W-:Y:S01]  /*155c0*/  FFMA.FTZ R64, R49.reuse, R56, -R64 ;  /* 0x0000003831407223 */ /* 0x040fe20000010840 */
[----:B------:R-:W-:Y:S02]  /*155d0*/  HADD2.F32 R54, -RZ, R52.H0_H0 ;  /* 0x20000034ff367230 */ /* 0x000fe40000004100 */
[----:B------:R-:W-:Y:S01]  /*155e0*/  FFMA.FTZ R66, R49, R60, R53 ;  /* 0x0000003c31427223 */ /* 0x000fe20000010035 */
[----:B------:R-:W-:-:S02]  /*155f0*/  HADD2.F32 R41, -RZ, R47.H0_H0 ;  /* 0x2000002fff297230 */ /* 0x000fc40000004100 */
[C---:B------:R-:W-:Y:S01]  /*15600*/  FMUL.FTZ R62, R43.reuse, R58 ;  /* 0x0000003a2b3e7220 */ /* 0x040fe20000410000 */
[----:B------:R-:W-:Y:S02]  /*15610*/  HADD2.F32 R56, -RZ, R55.H1_H1 ;  /* 0x30000037ff387230 */ /* 0x000fe40000004100 */
[----:B------:R-:W-:Y:S01]  /*15620*/  FMUL.FTZ R43, R43, R54 ;  /* 0x000000362b2b7220 */ /* 0x000fe20000410000 */
[----:B------:R-:W-:Y:S01]  /*15630*/  HADD2.F32 R51, -RZ, R51.H1_H1 ;  /* 0x30000033ff337230 */ /* 0x000fe20000004100 */
[----:B------:R-:W-:Y:S01]  /*15640*/  F2FP.F16.E4M3.UNPACK_B R45, R45 ;  /* 0x0000002dff2d723e */ /* 0x000fe200020006ff */
[----:B------:R-:W-:Y:S02]  /*15650*/  HADD2.F32 R52, -RZ, R52.H1_H1 ;  /* 0x30000034ff347230 */ /* 0x000fe40000004100 */
[----:B------:R-:W-:Y:S01]  /*15660*/  FFMA.FTZ R53, R41, R58, R43 ;  /* 0x0000003a29357223 */ /* 0x000fe2000001002b */
[----:B------:R-:W-:Y:S02]  /*15670*/  HADD2.F32 R47, -RZ, R47.H1_H1 ;  /* 0x3000002fff2f7230 */ /* 0x000fe40000004100 */
[----:B------:R-:W-:Y:S01]  /*15680*/  FMUL.FTZ R58, R51, R56 ;  /* 0x00000038333a7220 */ /* 0x000fe20000410000 */
[----:B------:R-:W-:Y:S01]  /*15690*/  FFMA.FTZ R62, R41, R54, -R62 ;  /* 0x00000036293e7223 */ /* 0x000fe2000001083e */
[----:B------:R-:W-:Y:S01]  /*156a0*/  FMUL.FTZ R41, R51, R52 ;  /* 0x0000003433297220 */ /* 0x000fe20000410000 */
[----:B------:R-:W-:-:S02]  /*156b0*/  HADD2.F32 R54, -RZ, R57.H0_H0 ;  /* 0x20000039ff367230 */ /* 0x000fc40000004100 */
[C---:B------:R-:W-:Y:S01]  /*156c0*/  FFMA.FTZ R51, R47.reuse, R52, -R58 ;  /* 0x000000342f337223 */ /* 0x040fe2000001083a */
[----:B------:R-:W-:Y:S02]  /*156d0*/  HADD2.F32 R43, -RZ, R50.H0_H0 ;  /* 0x20000032ff2b7230 */ /* 0x000fe40000004100 */
[----:B------:R-:W-:Y:S01]  /*156e0*/  FFMA.FTZ R60, R47, R56, R41 ;  /* 0x000000382f3c7223 */ /* 0x000fe20000010029 */
[----:B------:R-:W-:Y:S01]  /*156f0*/  HADD2.F32 R52, -RZ, R45.H0_H0 ;  /* 0x2000002dff347230 */ /* 0x000fe20000004100 */
[----:B------:R-:W-:Y:S01]  /*15700*/  F2FP.F16.E4M3.UNPACK_B R47, R5.H1 ;  /* 0x00000005ff2f723e */ /* 0x000fe200030006ff */
        /* <DEDUP_REMOVED lines=10> */
[----:B------:R-:W-:Y:S01]  /*157b0*/  F2FP.F16.E4M3.UNPACK_B R41, R20.H1 ;  /* 0x00000014ff29723e */ /* 0x000fe200030006ff */
[-C--:B------:R-:W-:Y:S01]  /*157c0*/  FMUL.FTZ R52, R50, R45.reuse ;  /* 0x0000002d32347220 */ /* 0x080fe20000410000 */
[----:B------:R-:W-:Y:S02]  /*157d0*/  HADD2.F32 R50, -RZ, R47.H0_H0 ;  /* 0x2000002fff327230 */ /* 0x000fe40000004100 */
[----:B------:R-:W-:Y:S01]  /*157e0*/  FFMA.FTZ R49, R46, R45, -R43 ;  /* 0x0000002d2e317223 */ /* 0x000fe2000001082b */
[----:B------:R-:W-:-:S02]  /*157f0*/  HADD2.F32 R43, -RZ, R42.H0_H0 ;  /* 0x2000002aff2b7230 */ /* 0x000fc40000004100 */
[----:B------:R-:W-:Y:S01]  /*15800*/  FFMA.FTZ R57, R46, R57, R52 ;  /* 0x000000392e397223 */ /* 0x000fe20000010034 */
[----:B------:R-:W-:Y:S01]  /*15810*/  HADD2.F32 R46, -RZ, R41.H0_H0 ;  /* 0x20000029ff2e7230 */ /* 0x000fe20000004100 */
        /* <DEDUP_REMOVED lines=10> */
[----:B------:R-:W-:Y:S01]  /*158c0*/  FMUL.FTZ R42, R42, R45 ;  /* 0x0000002d2a2a7220 */ /* 0x000fe20000410000 */
[----:B------:R-:W-:Y:S01]  /*158d0*/  F2FP.SATFINITE.E4M3.F32.PACK_AB_MERGE_C R65, R66, R65, RZ ;  /* 0x000000414241723e */ /* 0x000fe200048070ff */
[C---:B------:R-:W-:Y:S01]  /*158e0*/  FFMA.FTZ R52, R41.reuse, R46, -R52 ;  /* 0x0000002e29347223 */ /* 0x040fe20000010834 */
[----:B------:R-:W-:Y:S01]  /*158f0*/  FFMA.FTZ R54, R41, R50, R54 ;  /* 0x0000003229367223 */ /* 0x000fe20000010036 */
[C---:B------:R-:W-:Y:S01]  /*15900*/  FFMA.FTZ R55, R38.reuse, R45, -R43 ;  /* 0x0000002d26377223 */ /* 0x040fe2000001082b */
[----:B------:R-:W-:Y:S01]  /*15910*/  FFMA.FTZ R59, R38, R47, R42 ;  /* 0x0000002f263b7223 */ /* 0x000fe2000001002a */
[--C-:B------:R-:W-:Y:S01]  /*15920*/  HADD2.F32 R38, -RZ, R20.reuse.H0_H0 ;  /* 0x20000014ff267230 */ /* 0x100fe20000004100 */
[----:B------:R-:W-:Y:S01]  /*15930*/  F2FP.SATFINITE.E4M3.F32.PACK_AB_MERGE_C R53, R60, R53, RZ ;  /* 0x000000353c35723e */ /* 0x000fe200048070ff */
[----:B------:R-:W-:Y:S01]  /*15940*/  HADD2.F32 R41, -RZ, R20.H1_H1 ;  /* 0x30000014ff297230 */ /* 0x000fe20000004100 */
[----:B------:R-:W-:Y:S01]  /*15950*/  F2FP.SATFINITE.E4M3.F32.PACK_AB_MERGE_C R52, R55, R52, RZ ;  /* 0x000000343734723e */ /* 0x000fe200048070ff */
[----:B------:R-:W-:Y:S01]  /*15960*/  HADD2.F32 R42, -RZ, R5.H0_H0 ;  /* 0x20000005ff2a7230 */ /* 0x000fe20000004100 */
[----:B------:R-:W-:Y:S01]  /*15970*/  F2FP.SATFINITE.E4M3.F32.PACK_AB_MERGE_C R27, R61, R40, R65 ;  /* 0x000000283d1b723e */ /* 0x000fe20004807041 */
[----:B------:R-:W-:Y:S01]  /*15980*/  HADD2.F32 R20, -RZ, R7.H0_H0 ;  /* 0x20000007ff147230 */ /* 0x000fe20000004100 */
[----:B------:R-:W-:Y:S01]  /*15990*/  F2FP.SATFINITE.E4M3.F32.PACK_AB_MERGE_C R24, R57, R58, R53 ;  /* 0x0000003a3918723e */ /* 0x000fe20004807035 */
[----:B------:R-:W-:-:S02]  /*159a0*/  HADD2.F32 R43, -RZ, R5.H1_H1 ;  /* 0x30000005ff2b7230 */ /* 0x000fc40000004100 */
        /* <DEDUP_REMOVED lines=19> */
[----:B------:R-:W-:-:S03]  /*15ae0*/  F2FP.SATFINITE.E4M3.F32.PACK_AB_MERGE_C R26, R20, R45, R26 ;  /* 0x0000002d141a723e */ /* 0x000fc6000480701a */
[----:B------:R1:W-:Y:S04]  /*15af0*/  STS.128 [R67+0x14400], R4 ;  /* 0x0144000443007388 */ /* 0x0003e80000000c00 */
[----:B------:R1:W-:Y:S02]  /*15b00*/  STS.128 [R0+0x14400], R24 ;  /* 0x0144001800007388 */ /* 0x0003e40000000c00 */
.L_x_2397:
[----:B------:R-:W-:Y:S05]  /*15b10*/  BSYNC B1 ;  /* 0x0000000000017941 */ /* 0x000fea0003800000 */
.L_x_2396:
[----:B------:R-:W-:Y:S04]  /*15b20*/  BSSY B1, `(.L_x_2398) ;  /* 0x0000102000017945 */ /* 0x000fe80003800000 */
[----:B------:R-:W-:Y:S05]  /*15b30*/  @P1 BRA `(.L_x_2399) ;  /* 0x0000001000001947 */ /* 0x000fea0003800000 */
[----:B------:R-:W3:Y:S04]  /*15b40*/  LDL R20, [R1+0xc] ;  /* 0x00000c0001147983 */ /* 0x000ee80000100800 */
[----:B------:R-:W4:Y:S01]  /*15b50*/  LDL R59, [R1+0x60] ;  /* 0x00006000013b7983 */ /* 0x000f220000100800 */
[----:B-1---5:R-:W-:Y:S02]  /*15b60*/  SHF.R.U32.HI R0, RZ, 0x8, R28 ;  /* 0x00000008ff007819 */ /* 0x022fe4000001161c */
[----:B------:R-:W-:Y:S02]  /*15b70*/  LOP3.LUT R5, R28, 0xff, RZ, 0xc0, !PT ;  /* 0x000000ff1c057812 */ /* 0x000fe400078ec0ff */
[----:B------:R-:W-:Y:S02]  /*15b80*/  LOP3.LUT R4, R0, 0xff, RZ, 0xc0, !PT ;  /* 0x000000ff00047812 */ /* 0x000fe400078ec0ff */
[----:B--2---:R-:W-:-:S02]  /*15b90*/  LOP3.LUT R21, R31, 0xff, RZ, 0xc0, !PT ;  /* 0x000000ff1f157812 */ /* 0x004fc400078ec0ff */
[----:B0-----:R-:W-:Y:S02]  /*15ba0*/  PRMT R37, R4, 0x7604, R5 ;  /* 0x0000760404257816 */ /* 0x001fe40000000005 */
[----:B------:R-:W-:Y:S02]  /*15bb0*/  SHF.R.U32.HI R24, RZ, 0x8, R8 ;  /* 0x00000008ff187819 */ /* 0x000fe40000011608 */
[----:B------:R-:W-:Y:S02]  /*15bc0*/  SHF.R.U32.HI R6, RZ, 0x8, R29 ;  /* 0x00000008ff067819 */ /* 0x000fe4000001161d */
[----:B------:R-:W-:Y:S02]  /*15bd0*/  LOP3.LUT R25, R8, 0xff, RZ, 0xc0, !PT ;  /* 0x000000ff08197812 */ /* 0x000fe400078ec0ff */
[----:B------:R-:W-:Y:S02]  /*15be0*/  LOP3.LUT R24, R24, 0xff, RZ, 0xc0, !PT ;  /* 0x000000ff18187812 */ /* 0x000fe400078ec0ff */
[----:B------:R-:W-:-:S02]  /*15bf0*/  LOP3.LUT R7, R29, 0xff, RZ, 0xc0, !PT ;  /* 0x000000ff1d077812 */ /* 0x000fc400078ec0ff */
[----:B------:R-:W-:Y:S02]  /*15c00*/  LOP3.LUT R6, R6, 0xff, RZ, 0xc0, !PT ;  /* 0x000000ff06067812 */ /* 0x000fe400078ec0ff */
[----:B------:R-:W-:Y:S02]  /*15c10*/  PRMT R43, R24, 0x7604, R25 ;  /* 0x00007604182b7816 */ /* 0x000fe40000000019 */
[----:B------:R-:W-:Y:S02]  /*15c20*/  LOP3.LUT R25, R9, 0xff, RZ, 0xc0, !PT ;  /* 0x000000ff09197812 */ /* 0x000fe400078ec0ff */
[----:B------:R-:W-:Y:S02]  /*15c30*/  SHF.R.U32.HI R24, RZ, 0x8, R11 ;  /* 0x00000008ff187819 */ /* 0x000fe4000001160b */
[----:B------:R-:W-:Y:S02]  /*15c40*/  PRMT R36, R6, 0x7604, R7 ;  /* 0x0000760406247816 */ /* 0x000fe40000000007 */
[----:B------:R-:W-:-:S02]  /*15c50*/  SHF.R.U32.HI R6, RZ, 0x8, R30 ;  /* 0x00000008ff067819 */ /* 0x000fc4000001161e */
        /* <DEDUP_REMOVED lines=9> */
[----:B------:R-:W-:Y:S02]  /*15cf0*/  LOP3.LUT R40, R40, 0xff, RZ, 0xc0, !PT ;  /* 0x000000ff28287812 */ /* 0x000fe400078ec0ff */
[----:B------:R-:W-:-:S04]  /*15d00*/  LOP3.LUT R38, R38, 0xff, RZ, 0xc0, !PT ;  /* 0x000000ff26267812 */ /* 0x000fc800078ec0ff */
[----:B------:R-:W-:Y:S02]  /*15d10*/  PRMT R39, R38, 0x7054, R39 ;  /* 0x0000705426277816 */ /* 0x000fe40000000027 */
[----:B------:R-:W-:-:S04]  /*15d20*/  SHF.R.U32.HI R38, RZ, 0x10, R10 ;  /* 0x00000010ff267819 */ /* 0x000fc8000001160a */
[----:B------:R-:W-:Y:S02]  /*15d30*/  LOP3.LUT R38, R38, 0xff, RZ, 0xc0, !PT ;  /* 0x000000ff26267812 */ /* 0x000fe400078ec0ff */
[----:B---3--:R-:W-:Y:S02]  /*15d40*/  LEA.HI R0, R3, R20, RZ, 0x1c ;  /* 0x0000001403007211 */ /* 0x008fe400078fe0ff */
[----:B------:R-:W-:Y:S02]  /*15d50*/  SHF.R.U32.HI R20, RZ, 0x8, R31 ;  /* 0x00000008ff147819 */ /* 0x000fe4000001161f */
[----:B------:R-:W-:Y:S02]  /*15d60*/  SHF.R.S32.HI R5, RZ, 0x1f, R0 ;  /* 0x0000001fff057819 */ /* 0x000fe40000011400 */
[----:B------:R-:W-:Y:S02]  /*15d70*/  LOP3.LUT R20, R20, 0xff, RZ, 0xc0, !PT ;  /* 0x000000ff14147812 */ /* 0x000fe400078ec0ff */
[----:B------:R-:W-:Y:S01]  /*15d80*/  LEA.HI R4, R5, R0, RZ, 0x2 ;  /* 0x0000000005047211 */ /* 0x000fe200078f10ff */
[----:B------:R-:W-:Y:S01]  /*15d90*/  IMAD.SHL.U32 R5, R0, 0x10, RZ ;  /* 0x0000001000057824 */ /* 0x000fe200078e00ff */
[----:B------:R-:W-:-:S02]  /*15da0*/  PRMT R41, R20, 0x7604, R21 ;  /* 0x0000760414297816 */ /* 0x000fc40000000015 */
[----:B------:R-:W-:Y:S01]  /*15db0*/  SHF.R.U32.HI R20, RZ, 0x8, R10 ;  /* 0x00000008ff147819 */ /* 0x000fe2000001160a */
[----:B------:R-:W-:Y:S01]  /*15dc0*/  IMAD.SHL.U32 R4, R4, 0x800, RZ ;  /* 0x0000080004047824 */ /* 0x000fe200078e00ff */
[----:B------:R-:W-:Y:S02]  /*15dd0*/  LOP3.LUT R0, R198, 0x30, R5, 0xf8, !PT ;  /* 0x00000030c6007812 */ /* 0x000fe400078ef805 */
[----:B------:R-:W-:Y:S02]  /*15de0*/  LOP3.LUT R20, R20, 0xff, RZ, 0xc0, !PT ;  /* 0x000000ff14147812 */ /* 0x000fe400078ec0ff */
[----:B------:R-:W-:Y:S02]  /*15df0*/  LOP3.LUT R0, R0, R199, RZ, 0x3c, !PT ;  /* 0x000000c700007212 */ /* 0x000fe400078e3cff */
[----:B------:R-:W-:Y:S02]  /*15e00*/  LOP3.LUT R5, R4, 0xffffe000, RZ, 0xc0, !PT ;  /* 0xffffe00004057812 */ /* 0x000fe400078ec0ff */
[----:B------:R-:W-:-:S02]  /*15e10*/  PRMT R49, R20, 0x7604, R27 ;  /* 0x0000760414317816 */ /* 0x000fc4000000001b */
[----:B------:R-:W-:Y:S02]  /*15e20*/  IADD3 R21, R0, R200, R5 ;  /* 0x000000c800157210 */ /* 0x000fe40007ffe005 */
[----:B------:R-:W-:Y:S01]  /*15e30*/  SHF.R.U32.HI R0, RZ, 0x8, R9 ;  /* 0x00000008ff007819 */ /* 0x000fe20000011609 */
[----:B----4-:R-:W-:Y:S01]  /*15e40*/  LDS.128 R4, [R59+0x14400] ;  /* 0x014400003b047984 */ /* 0x010fe20000000c00 */
[----:B------:R-:W-:Y:S02]  /*15e50*/  SHF.R.U32.HI R20, RZ, 0x10, R28 ;  /* 0x00000010ff147819 */ /* 0x000fe4000001161c */
[----:B------:R-:W-:Y:S02]  /*15e60*/  LOP3.LUT R0, R0, 0xff, RZ, 0xc0, !PT ;  /* 0x000000ff00007812 */ /* 0x000fe400078ec0ff */
[----:B------:R-:W-:Y:S02]  /*15e70*/  LOP3.LUT R20, R20, 0xff, RZ, 0xc0, !PT ;  /* 0x000000ff14147812 */ /* 0x000fe400078ec0ff */
[----:B------:R-:W-:Y:S01]  /*15e80*/  PRMT R45, R0, 0x7604, R25 ;  /* 0x00007604002d7816 */ /* 0x000fe20000000019 */
[----:B------:R-:W-:Y:S01]  /*15e90*/  IMAD.IADD R0, R16, 0x1, R21 ;  /* 0x0000000110007824 */ /* 0x000fe200078e0215 */
[----:B------:R-:W-:-:S02]  /*15ea0*/  SHF.R.U32.HI R21, RZ, 0x10, R29 ;  /* 0x00000010ff157819 */ /* 0x000fc4000001161d */
[----:B------:R-:W-:Y:S02]  /*15eb0*/  PRMT R41, R40, 0x7054, R41 ;  /* 0x0000705428297816 */ /* 0x000fe40000000029 */
[----:B------:R-:W0:Y:S01]  /*15ec0*/  LDS.128 R24, [R0+0x14400] ;  /* 0x0144000000187984 */ /* 0x000e220000000c00 */
[----:B------:R-:W-:Y:S02]  /*15ed0*/  LOP3.LUT R21, R21, 0xff, RZ, 0xc0, !PT ;  /* 0x000000ff15157812 */ /* 0x000fe400078ec0ff */
[----:B------:R-:W-:Y:S02]  /*15ee0*/  SHF.R.U32.HI R40, RZ, 0x10, R11 ;  /* 0x00000010ff287819 */ /* 0x000fe4000001160b */
[----:B------:R-:W-:Y:S02]  /*15ef0*/  PRMT R21, R21, 0x7054, R36 ;  /* 0x0000705415157816 */ /* 0x000fe40000000024 */
[----:B------:R-:W-:Y:S02]  /*15f00*/  SHF.R.U32.HI R36, RZ, 0x10, R9 ;  /* 0x00000010ff247819 */ /* 0x000fe40000011609 */
[----:B------:R-:W-:-:S02]  /*15f10*/  PRMT R37, R20, 0x7054, R37 ;  /* 0x0000705414257816 */ /* 0x000fc40000000025 */
[----:B------:R-:W-:Y:S02]  /*15f20*/  LOP3.LUT R36, R36, 0xff, RZ, 0xc0, !PT ;  /* 0x000000ff24247812 */ /* 0x000fe400078ec0ff */
[----:B------:R-:W-:Y:S02]  /*15f30*/  SHF.R.U32.HI R20, RZ, 0x10, R8 ;  /* 0x00000010ff147819 */ /* 0x000fe40000011608 */
[----:B------:R-:W-:Y:S02]  /*15f40*/  LOP3.LUT R40, R40, 0xff, RZ, 0xc0, !PT ;  /* 0x000000ff28287812 */ /* 0x000fe400078ec0ff */
[----:B------:R-:W-:Y:S02]  /*15f50*/  PRMT R51, R36, 0x7054, R45 ;  /* 0x0000705424337816 */ /* 0x000fe4000000002d */
[----:B------:R-:W-:Y:S02]  /*15f60*/  LOP3.LUT R20, R20, 0xff, RZ, 0xc0, !PT ;  /* 0x000000ff14147812 */ /* 0x000fe400078ec0ff */
[----:B------:R-:W-:-:S02]  /*15f70*/  PRMT R55, R40, 0x7054, R55 ;  /* 0x0000705428377816 */ /* 0x000fc40000000037 */
[----:B------:R-:W-:Y:S02]  /*15f80*/  LOP3.LUT R51, R51, 0xff000000, R9, 0xf8, !PT ;  /* 0xff00000033337812 */ /* 0x000fe400078ef809 */
[----:B------:R-:W-:Y:S02]  /*15f90*/  LOP3.LUT R21, R21, 0xff000000, R29, 0xf8, !PT ;  /* 0xff00000015157812 */ /* 0x000fe400078ef81d */
[----:B------:R-:W-:Y:S02]  /*15fa0*/  PRMT R47, R20, 0x7054, R43 ;  /* 0x00007054142f7816 */ /* 0x000fe4000000002b */
[----:B------:R-:W-:Y:S02]  /*15fb0*/  PRMT R53, R38, 0x7054, R49 ;  /* 0x0000705426357816 */ /* 0x000fe40000000031 */
[----:B------:R-:W-:Y:S02]  /*15fc0*/  LOP3.LUT R55, R55, 0xff000000, R11, 0xf8, !PT ;  /* 0xff00000037377812 */ /* 0x000fe400078ef80b */
[----:B------:R-:W-:-:S02]  /*15fd0*/  LOP3.LUT R20, R39, 0xff000000, R30, 0xf8, !PT ;  /* 0xff00000027147812 */ /* 0x000fc400078ef81e */
[----:B------:R-:W-:Y:S02]  /*15fe0*/  F2FP.F16.E4M3.UNPACK_B R46, R51 ;  /* 0x00000033ff2e723e */ /* 0x000fe400020006ff */
[----:B------:R-:W-:Y:S02]  /*15ff0*/  F2FP.F16.E4M3.UNPACK_B R30, R21 ;  /* 0x00000015ff1e723e */ /* 0x000fe400020006ff */
[----:B------:R-:W-:Y:S01]  /*16000*/  LOP3.LUT R49, R47, 0xff000000, R8, 0xf8, !PT ;  /* 0xff0000002f317812 */ /* 0x000fe200078ef808 */
[----:B------:R-:W-:Y:S01]  /*16010*/  HADD2.F32 R48, -RZ, R46.H0_H0 ;  /* 0x2000002eff307230 */ /* 0x000fe20000004100 */
[----:B0-----:R-:W-:Y:S01]  /*16020*/  F2FP.F16.E4M3.UNPACK_B R11, R25 ;  /* 0x00000019ff0b723e */ /* 0x001fe200020006ff */
[----:B------:R-:W-:Y:S01]  /*16030*/  HADD2.F32 R42, -RZ, R30.H0_H0 ;  /* 0x2000001eff2a7230 */ /* 0x000fe20000004100 */
[----:B------:R-:W-:Y:S01]  /*16040*/  LOP3.LUT R45, R37, 0xff000000, R28, 0xf8, !PT ;  /* 0xff000000252d7812 */ /* 0x000fe200078ef81c */
[----:B------:R-:W-:Y:S01]  /*16050*/  HADD2.F32 R46, -RZ, R46.H1_H1 ;  /* 0x3000002eff2e7230 */ /* 0x000fe20000004100 */
[----:B------:R-:W-:Y:S01]  /*16060*/  LOP3.LUT R8, R53, 0xff000000, R10, 0xf8, !PT ;  /* 0xff00000035087812 */ /* 0x000fe200078ef80a */
[----:B------:R-:W-:Y:S01]  /*16070*/  HADD2.F32 R30, -RZ, R30.H1_H1 ;  /* 0x3000001eff1e7230 */ /* 0x000fe20000004100 */
[----:B------:R-:W-:-:S02]  /*16080*/  F2FP.F16.E4M3.UNPACK_B R10, R5 ;  /* 0x00000005ff0a723e */ /* 0x000fc400020006ff */
[----:B------:R-:W-:Y:S01]  /*16090*/  F2FP.F16.E4M3.UNPACK_B R28, R5.H1 ;  /* 0x00000005ff1c723e */ /* 0x000fe200030006ff */
[--C-:B------:R-:W-:Y:S01]  /*160a0*/  HADD2.F32 R5, -RZ, R11.reuse.H0_H0 ;  /* 0x2000000bff057230 */ /* 0x100fe20000004100 */
[----:B------:R-:W-:Y:S01]  /*160b0*/  LOP3.LUT R43, R41, 0xff000000, R31, 0xf8, !PT ;  /* 0xff000000292b7812 */ /* 0x000fe200078ef81f */
[--C-:B------:R-:W-:Y:S01]  /*160c0*/  HADD2.F32 R9, -RZ, R10.reuse.H0_H0 ;  /* 0x2000000aff097230 */ /* 0x100fe20000004100 */
[-C--:B------:R-:W-:Y:S01]  /*160d0*/  F2FP.F16.E4M3.UNPACK_B R39, R24.reuse ;  /* 0x00000018ff27723e */ /* 0x080fe200020006ff */
[----:B------:R-:W-:Y:S01]  /*160e0*/  HADD2.F32 R11, -RZ, R11.H1_H1 ;  /* 0x3000000bff0b7230 */ /* 0x000fe20000004100 */
[----:B------:R-:W-:Y:S01]  /*160f0*/  F2FP.F16.E4M3.UNPACK_B R40, R24.H1 ;  /* 0x00000018ff28723e */ /* 0x000fe200030006ff */
[C---:B------:R-:W-:Y:S01]  /*16100*/  FMUL.FTZ R24, R5.reuse, R48 ;  /* 0x0000003005187220 */ /* 0x040fe20000410000 */
[-C--:B------:R-:W-:Y:S02]  /*16110*/  F2FP.F16.E4M3.UNPACK_B R38, R27.reuse ;  /* 0x0000001bff26723e */ /* 0x080fe400020006ff */
[----:B------:R-:W-:Y:S01]  /*16120*/  F2FP.F16.E4M3.UNPACK_B R41, R27.H1 ;  /* 0x0000001bff29723e */ /* 0x000fe200030006ff */
[-C--:B------:R-:W-:Y:S01]  /*16130*/  FMUL.FTZ R27, R5, R42.reuse ;  /* 0x0000002a051b7220 */ /* 0x080fe20000410000 */
[----:B------:R-:W-:Y:S01]  /*16140*/  FFMA.FTZ R5, R9, R42, -R24 ;  /* 0x0000002a09057223 */ /* 0x000fe20000010818 */
[----:B------:R-:W-:Y:S01]  /*16150*/  F2FP.F16.E4M3.UNPACK_B R25, R25.H1 ;  /* 0x00000019ff19723e */ /* 0x000fe200030006ff */
[----:B------:R-:W-:-:S02]  /*16160*/  HADD2.F32 R24, -RZ, R10.H1_H1 ;  /* 0x3000000aff187230 */ /* 0x000fc40000004100 */
[----:B------:R-:W-:Y:S01]  /*16170*/  FFMA.FTZ R9, R9, R48, R27 ;  /* 0x0000003009097223 */ /* 0x000fe2000001001b */
[----:B------:R-:W-:Y:S01]  /*16180*/  F2FP.F16.E4M3.UNPACK_B R51, R51.H1 ;  /* 0x00000033ff33723e */ /* 0x000fe200030006ff */
[C---:B------:R-:W-:Y:S01]  /*16190*/  FMUL.FTZ R53, R11.reuse, R46 ;  /* 0x0000002e0b357220 */ /* 0x040fe20000410000 */
[----:B------:R-:W-:Y:S01]  /*161a0*/  F2FP.F16.E4M3.UNPACK_B R27, R21.H1 ;  /* 0x00000015ff1b723e */ /* 0x000fe200030006ff */
[----:B------:R-:W-:Y:S02]  /*161b0*/  HADD2.F32 R10, -RZ, R25.H0_H0 ;  /* 0x20000019ff0a7230 */ /* 0x000fe40000004100 */
[----:B------:R-:W-:Y:S01]  /*161c0*/  FMUL.FTZ R11, R11, R30 ;  /* 0x0000001e0b0b7220 */ /* 0x000fe20000410000 */
[----:B------:R-:W-:Y:S01]  /*161d0*/  HADD2.F32 R47, -RZ, R51.H0_H0 ;  /* 0x20000033ff2f7230 */ /* 0x000fe20000004100 */
[-C--:B------:R-:W-:Y:S01]  /*161e0*/  F2FP.F16.E4M3.UNPACK_B R36, R7.reuse ;  /* 0x00000007ff24723e */ /* 0x080fe200020006ff */
[----:B------:R-:W-:Y:S01]  /*161f0*/  HADD2.F32 R42, -RZ, R27.H0_H0 ;  /* 0x2000001bff2a7230 */ /* 0x000fe20000004100 */
[----:B------:R-:W-:Y:S01]  /*16200*/  F2FP.F16.E4M3.UNPACK_B R37, R7.H1 ;  /* 0x00000007ff25723e */ /* 0x000fe200030006ff */
[----:B------:R-:W-:-:S02]  /*16210*/  HADD2.F32 R21, -RZ, R28.H0_H0 ;  /* 0x2000001cff157230 */ /* 0x000fc40000004100 */
[C---:B------:R-:W-:Y:S01]  /*16220*/  FMUL.FTZ R48, R10.reuse, R47 ;  /* 0x0000002f0a307220 */ /* 0x040fe20000410000 */
[----:B------:R-:W-:Y:S02]  /*16230*/  HADD2.F32 R51, -RZ, R51.H1_H1 ;  /* 0x30000033ff337230 */ /* 0x000fe40000004100 */
[----:B------:R-:W-:Y:S01]  /*16240*/  FMUL.FTZ R50, R10, R42 ;  /* 0x0000002a0a327220 */ /* 0x000fe20000410000 */
        /* <DEDUP_REMOVED lines=9> */
[-C--:B------:R-:W-:Y:S01]  /*162e0*/  F2FP.F16.E4M3.UNPACK_B R31, R4.reuse.H1 ;  /* 0x00000004ff1f723e */ /* 0x080fe200030006ff */
[----:B------:R-:W-:Y:S01]  /*162f0*/  HADD2.F32 R50, -RZ, R48.H0_H0 ;  /* 0x20000030ff327230 */ /* 0x000fe20000004100 */
[----:B------:R-:W-:Y:S01]  /*16300*/  F2FP.F16.E4M3.UNPACK_B R29, R4 ;  /* 0x00000004ff1d723e */ /* 0x000fe200020006ff */
[----:B------:R-:W-:-:S02]  /*16310*/  HADD2.F32 R28, -RZ, R38.H0_H0 ;  /* 0x20000026ff1c7230 */ /* 0x000fc40000004100 */
[C---:B------:R-:W-:Y:S01]  /*16320*/  FMUL.FTZ R53, R25.reuse, R51 ;  /* 0x0000003319357220 */ /* 0x040fe20000410000 */
[----:B------:R-:W-:Y:S01]  /*16330*/  HADD2.F32 R42, -RZ, R27.H1_H1 ;  /* 0x3000001bff2a7230 */ /* 0x000fe20000004100 */
[----:B------:R-:W-:Y:S01]  /*16340*/  F2FP.F16.E4M3.UNPACK_B R4, R6 ;  /* 0x00000006ff04723e */ /* 0x000fe200020006ff */
[----:B------:R-:W-:Y:S02]  /*16350*/  HADD2.F32 R47, -RZ, R46.H0_H0 ;  /* 0x2000002eff2f7230 */ /* 0x000fe40000004100 */
[C---:B------:R-:W-:Y:S01]  /*16360*/  FMUL.FTZ R54, R28.reuse, R50 ;  /* 0x000000321c367220 */ /* 0x040fe20000410000 */
[--C-:B------:R-:W-:Y:S02]  /*16370*/  HADD2.F32 R27, -RZ, R36.reuse.H0_H0 ;  /* 0x20000024ff1b7230 */ /* 0x100fe40000004100 */
[-C--:B------:R-:W-:Y:S01]  /*16380*/  FMUL.FTZ R52, R25, R42.reuse ;  /* 0x0000002a19347220 */ /* 0x080fe20000410000 */
[----:B------:R-:W-:Y:S02]  /*16390*/  HADD2.F32 R36, -RZ, R36.H1_H1 ;  /* 0x30000024ff247230 */ /* 0x000fe40000004100 */
[-C--:B------:R-:W-:Y:S01]  /*163a0*/  FMUL.FTZ R57, R28, R47.reuse ;  /* 0x0000002f1c397220 */ /* 0x080fe20000410000 */
[C---:B------:R-:W-:Y:S01]  /*163b0*/  FFMA.FTZ R28, R30.reuse, R42, -R53 ;  /* 0x0000002a1e1c7223 */ /* 0x040fe20000010835 */
[----:B------:R-:W-:Y:S01]  /*163c0*/  FFMA.FTZ R25, R27, R47, -R54 ;  /* 0x0000002f1b197223 */ /* 0x000fe20000010836 */
[----:B------:R-:W-:Y:S01]  /*163d0*/  FFMA.FTZ R30, R30, R51, R52 ;  /* 0x000000331e1e7223 */ /* 0x000fe20000010034 */
[----:B------:R-:W-:Y:S01]  /*163e0*/  HADD2.F32 R47, -RZ, R46.H1_H1 ;  /* 0x3000002eff2f7230 */ /* 0x000fe20000004100 */
[----:B------:R-:W-:Y:S01]  /*163f0*/  F2FP.F16.E4M3.UNPACK_B R46, R43.H1 ;  /* 0x0000002bff2e723e */ /* 0x000fe200030006ff */
[----:B------:R-:W-:-:S02]  /*16400*/  HADD2.F32 R51, -RZ, R48.H1_H1 ;  /* 0x30000030ff337230 */ /* 0x000fc40000004100 */
[----:B------:R-:W-:Y:S01]  /*16410*/  FFMA.FTZ R27, R27, R50, R57 ;  /* 0x000000321b1b7223 */ /* 0x000fe20000010039 */
[----:B------:R-:W-:Y:S01]  /*16420*/  HADD2.F32 R42, -RZ, R38.H1_H1 ;  /* 0x30000026ff2a7230 */ /* 0x000fe20000004100 */
[----:B------:R-:W-:Y:S01]  /*16430*/  F2FP.F16.E4M3.UNPACK_B R7, R6.H1 ;  /* 0x00000006ff07723e */ /* 0x000fe200030006ff */
        /* <DEDUP_REMOVED lines=8> */
[C---:B------:R-:W-:Y:S01]  /*164c0*/  FFMA.FTZ R54, R36.reuse, R47, -R53 ;  /* 0x0000002f24367223 */ /* 0x040fe20000010835 */
[-C--:B------:R-:W-:Y:S01]  /*164d0*/  FMUL.FTZ R43, R43, R48.reuse ;  /* 0x000000302b2b7220 */ /* 0x080fe20000410000 */
[----:B------:R-:W-:Y:S01]  /*164e0*/  FFMA.FTZ R56, R36, R51, R42 ;  /* 0x0000003324387223 */ /* 0x000fe2000001002a */
[----:B------:R-:W-:Y:S01]  /*164f0*/  F2FP.F16.E4M3.UNPACK_B R47, R49.H1 ;  /* 0x00000031ff2f723e */ /* 0x000fe200030006ff */
[C---:B------:R-:W-:Y:S01]  /*16500*/  FFMA.FTZ R57, R38.reuse, R48, -R57 ;  /* 0x0000003026397223 */ /* 0x040fe20000010839 */
[----:B------:R-:W-:Y:S01]  /*16510*/  F2FP.F16.E4M3.UNPACK_B R42, R45.H1 ;  /* 0x0000002dff2a723e */ /* 0x000fe200030006ff */
[----:B------:R-:W-:Y:S01]  /*16520*/  FFMA.FTZ R58, R38, R50, R43 ;  /* 0x00000032263a7223 */ /* 0x000fe2000001002b */
[----:B------:R-:W-:Y:S01]  /*16530*/  HADD2.F32 R46, -RZ, R46.H1_H1 ;  /* 0x3000002eff2e7230 */ /* 0x000fe20000004100 */
[----:B------:R-:W-:Y:S01]  /*16540*/  F2FP.F16.E4M3.UNPACK_B R49, R49 ;  /* 0x00000031ff31723e */ /* 0x000fe200020006ff */
[----:B------:R-:W-:Y:S01]  /*16550*/  HADD2.F32 R48, -RZ, R55.H1_H1 ;  /* 0x30000037ff307230 */ /* 0x000fe20000004100 */
[----:B------:R-:W-:Y:S01]  /*16560*/  F2FP.F16.E4M3.UNPACK_B R45, R45 ;  /* 0x0000002dff2d723e */ /* 0x000fe200020006ff */
[----:B------:R-:W-:Y:S01]  /*16570*/  HADD2.F32 R41, -RZ, R41.H1_H1 ;  /* 0x30000029ff297230 */ /* 0x000fe20000004100 */
[----:B------:R-:W-:Y:S01]  /*16580*/  F2FP.F16.E4M3.UNPACK_B R26, R26.H1 ;  /* 0x0000001aff1a723e */ /* 0x000fe200030006ff */
[----:B------:R-:W-:Y:S01]  /*16590*/  HADD2.F32 R51, -RZ, R47.H0_H0 ;  /* 0x2000002fff337230 */ /* 0x000fe20000004100 */
[----:B------:R-:W-:Y:S01]  /*165a0*/  F2FP.SATFINITE.E4M3.F32.PACK_AB_MERGE_C R11, R28, R11, RZ ;  /* 0x0000000b1c0b723e */ /* 0x000fe200048070ff */
[----:B------:R-:W-:-:S02]  /*165b0*/  HADD2.F32 R38, -RZ, R40.H0_H0 ;  /* 0x20000028ff267230 */ /* 0x000fc40000004100 */
        /* <DEDUP_REMOVED lines=9> */
[----:B------:R-:W-:Y:S02]  /*16650*/  HADD2.F32 R40, -RZ, R40.H1_H1 ;  /* 0x30000028ff287230 */ /* 0x000fe40000004100 */
[----:B------:R-:W-:Y:S01]  /*16660*/  FFMA.FTZ R55, R37, R48, R53 ;  /* 0x0000003025377223 */ /* 0x000fe20000010035 */
[----:B------:R-:W-:Y:S02]  /*16670*/  HADD2.F32 R42, -RZ, R42.H1_H1 ;  /* 0x3000002aff2a7230 */ /* 0x000fe40000004100 */
[C---:B------:R-:W-:Y:S01]  /*16680*/  FFMA.FTZ R50, R36.reuse, R43, -R41 ;  /* 0x0000002b24327223 */ /* 0x040fe20000010829 */
[----:B------:R-:W-:Y:S01]  /*16690*/  FFMA.FTZ R51, R36, R51, R38 ;  /* 0x0000003324337223 */ /* 0x000fe20000010026 */
[----:B------:R-:W-:Y:S02]  /*166a0*/  HADD2.F32 R31, -RZ, R31.H1_H1 ;  /* 0x3000001fff1f7230 */ /* 0x000fe40000004100 */
[C---:B------:R-:W-:Y:S01]  /*166b0*/  FMUL.FTZ R46, R40.reuse, R47 ;  /* 0x0000002f282e7220 */ /* 0x040fe20000410000 */
[----:B------:R-:W-:Y:S01]  /*166c0*/  FMUL.FTZ R40, R40, R42 ;  /* 0x0000002a28287220 */ /* 0x000fe20000410000 */
[----:B------:R-:W-:Y:S01]  /*166d0*/  HADD2.F32 R38, -RZ, R49.H0_H0 ;  /* 0x20000031ff267230 */ /* 0x000fe20000004100 */
[----:B------:R-:W-:Y:S01]  /*166e0*/  F2FP.F16.E4M3.UNPACK_B R41, R8.H1 ;  /* 0x00000008ff29723e */ /* 0x000fe200030006ff */
[----:B------:R-:W-:-:S02]  /*166f0*/  HADD2.F32 R36, -RZ, R39.H0_H0 ;  /* 0x20000027ff247230 */ /* 0x000fc40000004100 */
[C---:B------:R-:W-:Y:S01]  /*16700*/  FFMA.FTZ R53, R31.reuse, R42, -R46 ;  /* 0x0000002a1f357223 */ /* 0x040fe2000001082e */
[----:B------:R-:W-:Y:S02]  /*16710*/  HADD2.F32 R37, -RZ, R45.H0_H0 ;  /* 0x2000002dff257230 */ /* 0x000fe40000004100 */
[----:B------:R-:W-:Y:S01]  /*16720*/  FFMA.FTZ R52, R31, R47, R40 ;  /* 0x0000002f1f347223 */ /* 0x000fe20000010028 */
        /* <DEDUP_REMOVED lines=24> */
[----:B------:R-:W-:Y:S01]  /*168b0*/  HADD2.F32 R37, -RZ, R37.H1_H1 ;  /* 0x30000025ff257230 */ /* 0x000fe20000004100 */
[----:B------:R-:W-:Y:S01]  /*168c0*/  F2FP.F16.E4M3.UNPACK_B R8, R8 ;  /* 0x00000008ff08723e */ /* 0x000fe200020006ff */
[----:B------:R-:W-:-:S02]  /*168d0*/  HADD2.F32 R7, -RZ, R7.H1_H1 ;  /* 0x30000007ff077230 */ /* 0x000fc40000004100 */
[C---:B------:R-:W-:Y:S01]  /*168e0*/  FMUL.FTZ R36, R26.reuse, R41 ;  /* 0x000000291a247220 */ /* 0x040fe20000410000 */
[----:B------:R-:W-:Y:S01]  /*168f0*/  FFMA.FTZ R48, R29, R38, R48 ;  /* 0x000000261d307223 */ /* 0x000fe20000010030 */
[-C--:B------:R-:W-:Y:S01]  /*16900*/  FMUL.FTZ R26, R26, R37.reuse ;  /* 0x000000251a1a7220 */ /* 0x080fe20000410000 */
[----:B------:R-:W-:Y:S02]  /*16910*/  HADD2.F32 R29, -RZ, R20.H1_H1 ;  /* 0x30000014ff1d7230 */ /* 0x000fe40000004100 */
        /* <DEDUP_REMOVED lines=10> */
[----:B------:R-:W-:Y:S01]  /*169c0*/  F2FP.SATFINITE.E4M3.F32.PACK_AB_MERGE_C R47, R47, R48, RZ ;  /* 0x000000302f2f723e */ /* 0x000fe200048070ff */
        /* <DEDUP_REMOVED lines=17> */
[----:B------:R-:W-:Y:S02]  /*16ae0*/  F2FP.SATFINITE.E4M3.F32.PACK_AB_MERGE_C R9, R24, R9, R21 ;  /* 0x000000091809723e */ /* 0x000fe40004807015 */
[----:B------:R-:W-:Y:S01]  /*16af0*/  F2FP.SATFINITE.E4M3.F32.PACK_AB_MERGE_C R11, R56, R27, R55 ;  /* 0x0000001b380b723e */ /* 0x000fe20004807037 */
[----:B------:R3:W-:Y:S01]  /*16b00*/  STS.128 [R59+0x14400], R4 ;  /* 0x014400043b007388 */ /* 0x0007e20000000c00 */
[----:B------:R-:W-:Y:S02]  /*16b10*/  F2FP.SATFINITE.E4M3.F32.PACK_AB_MERGE_C R8, R43, R46, R8 ;  /* 0x0000002e2b08723e */ /* 0x000fe40004807008 */
[----:B------:R-:W-:-:S05]  /*16b20*/  F2FP.SATFINITE.E4M3.F32.PACK_AB_MERGE_C R10, R31, R20, R47 ;  /* 0x000000141f0a723e */ /* 0x000fca000480702f */
[----:B------:R3:W-:Y:S02]  /*16b30*/  STS.128 [R0+0x14400], R8 ;  /* 0x0144000800007388 */ /* 0x0007e40000000c00 */
.L_x_2399:
[----:B------:R-:W-:Y:S05]  /*16b40*/  BSYNC B1 ;  /* 0x0000000000017941 */ /* 0x000fea0003800000 */
.L_x_2398:
[----:B------:R-:W-:Y:S05]  /*16b50*/  @P2 BRA `(.L_x_2380) ;  /* 0x0000000c00e02947 */ /* 0x000fea0003800000 */
[----:B-1-3--:R-:W3:Y:S04]  /*16b60*/  LDL R0, [R1+0x18] ;  /* 0x0000180001007983 */ /* 0x00aee80000100800 */
[----:B0-----:R-:W4:Y:S01]  /*16b70*/  LDL R47, [R1+0x5c] ;  /* 0x00005c00012f7983 */ /* 0x001f220000100800 */
[----:B-----5:R-:W-:Y:S02]  /*16b80*/  SHF.R.U32.HI R4, RZ, 0x8, R32 ;  /* 0x00000008ff047819 */ /* 0x020fe40000011620 */
[----:B------:R-:W-:Y:S02]  /*16b90*/  SHF.R.U32.HI R8, RZ, 0x8, R34 ;  /* 0x00000008ff087819 */ /* 0x000fe40000011622 */
[----:B------:R-:W-:Y:S02]  /*16ba0*/  LOP3.LUT R5, R4, 0xff, RZ, 0xc0, !PT ;  /* 0x000000ff04057812 */ /* 0x000fe400078ec0ff */
[----:B------:R-:W-:-:S02]  /*16bb0*/  LOP3.LUT R4, R34, 0xff, RZ, 0xc0, !PT ;  /* 0x000000ff22047812 */ /* 0x000fc400078ec0ff */
[----:B------:R-:W-:Y:S02]  /*16bc0*/  LOP3.LUT R9, R8, 0xff, RZ, 0xc0, !PT ;  /* 0x000000ff08097812 */ /* 0x000fe400078ec0ff */
[----:B------:R-:W-:Y:S02]  /*16bd0*/  SHF.R.U32.HI R7, RZ, 0x8, R33 ;  /* 0x00000008ff077819 */ /* 0x000fe40000011621 */
[----:B------:R-:W-:Y:S02]  /*16be0*/  PRMT R25, R9, 0x7604, R4 ;  /* 0x0000760409197816 */ /* 0x000fe40000000004 */
[----:B------:R-:W-:Y:S02]  /*16bf0*/  LOP3.LUT R6, R33, 0xff, RZ, 0xc0, !PT ;  /* 0x000000ff21067812 */ /* 0x000fe400078ec0ff */
[----:B------:R-:W-:Y:S02]  /*16c00*/  LOP3.LUT R7, R7, 0xff, RZ, 0xc0, !PT ;  /* 0x000000ff07077812 */ /* 0x000fe400078ec0ff */
[----:B------:R-:W-:-:S02]  /*16c10*/  SHF.R.U32.HI R8, RZ, 0x8, R12 ;  /* 0x00000008ff087819 */ /* 0x000fc4000001160c */
[----:B------:R-:W-:Y:S02]  /*16c20*/  PRMT R20, R7, 0x7604, R6 ;  /* 0x0000760407147816 */ /* 0x000fe40000000006 */
[----:B------:R-:W-:Y:S02]  /*16c30*/  LOP3.LUT R7, R12, 0xff, RZ, 0xc0, !PT ;  /* 0x000000ff0c077812 */ /* 0x000fe400078ec0ff */
[----:B------:R-:W-:Y:S02]  /*16c40*/  LOP3.LUT R8, R8, 0xff, RZ, 0xc0, !PT ;  /* 0x000000ff08087812 */ /* 0x000fe400078ec0ff */
[----:B------:R-:W-:Y:S02]  /*16c50*/  SHF.R.U32.HI R6, RZ, 0x8, R35 ;  /* 0x00000008ff067819 */ /* 0x000fe40000011623 */
[----:B------:R-:W-:Y:S02]  /*16c60*/  PRMT R29, R8, 0x7604, R7 ;  /* 0x00007604081d7816 */ /* 0x000fe40000000007 */
[----:B------:R-:W-:-:S02]  /*16c70*/  SHF.R.U32.HI R8, RZ, 0x8, R13 ;  /* 0x00000008ff087819 */ /* 0x000fc4000001160d */
[----:B------:R-:W-:Y:S02]  /*16c80*/  LOP3.LUT R6, R6, 0xff, RZ, 0xc0, !PT ;  /* 0x000000ff06067812 */ /* 0x000fe400078ec0ff */
[----:B------:R-:W-:Y:S02]  /*16c90*/  SHF.R.U32.HI R31, RZ, 0x8, R15 ;  /* 0x00000008ff1f7819 */ /* 0x000fe4000001160f */
[----:B------:R-:W-:Y:S02]  /*16ca0*/  LOP3.LUT R30, R15, 0xff, RZ, 0xc0, !PT ;  /* 0x000000ff0f1e7812 */ /* 0x000fe400078ec0ff */
[----:B------:R-:W-:Y:S02]  /*16cb0*/  LOP3.LUT R31, R31, 0xff, RZ, 0xc0, !PT ;  /* 0x000000ff1f1f7812 */ /* 0x000fe400078ec0ff */
[----:B------:R-:W-:Y:S02]  /*16cc0*/  LOP3.LUT R26, R13, 0xff, RZ, 0xc0, !PT ;  /* 0x000000ff0d1a7812 */ /* 0x000fe400078ec0ff */
[----:B------:R-:W-:-:S02]  /*16cd0*/  PRMT R30, R31, 0x7604, R30 ;  /* 0x000076041f1e7816 */ /* 0x000fc4000000001e */
[----:B------:R-:W-:Y:S02]  /*16ce0*/  SHF.R.U32.HI R31, RZ, 0x10, R13 ;  /* 0x00000010ff1f7819 */ /* 0x000fe4000001160d */
[----:B------:R-:W-:Y:S02]  /*16cf0*/  SHF.R.U32.HI R28, RZ, 0x8, R14 ;  /* 0x00000008ff1c7819 */ /* 0x000fe4000001160e */
[----:B------:R-:W-:Y:S01]  /*16d00*/  LOP3.LUT R27, R14, 0xff, RZ, 0xc0, !PT ;  /* 0x000000ff0e1b7812 */ /* 0x000fe200078ec0ff */
[----:B------:R-:W-:Y:S01]  /*16d10*/  IMAD.U32 R31, R31, 0x10000, RZ ;  /* 0x000100001f1f7824 */ /* 0x000fe200078e00ff */
[----:B------:R-:W-:Y:S02]  /*16d20*/  LOP3.LUT R28, R28, 0xff, RZ, 0xc0, !PT ;  /* 0x000000ff1c1c7812 */ /* 0x000fe400078ec0ff */
[----:B------:R-:W-:Y:S02]  /*16d30*/  SHF.R.U32.HI R39, RZ, 0x10, R15 ;  /* 0x00000010ff277819 */ /* 0x000fe4000001160f */
[----:B------:R-:W-:-:S02]  /*16d40*/  PRMT R37, R28, 0x7604, R27 ;  /* 0x000076041c257816 */ /* 0x000fc4000000001b */
[----:B------:R-:W-:Y:S02]  /*16d50*/  SHF.R.U32.HI R27, RZ, 0x10, R35 ;  /* 0x00000010ff1b7819 */ /* 0x000fe40000011623 */
[----:B------:R-:W-:Y:S02]  /*16d60*/  LOP3.LUT R25, R25, 0xff0000, R34, 0xf8, !PT ;  /* 0x00ff000019197812 */ /* 0x000fe400078ef822 */
[----:B------:R-:W-:Y:S01]  /*16d70*/  SHF.L.U32 R39, R39, 0x10, RZ ;  /* 0x0000001027277819 */ /* 0x000fe200000006ff */
[----:B------:R-:W-:Y:S01]  /*16d80*/  IMAD.U32 R27, R27, 0x10000, RZ ;  /* 0x000100001b1b7824 */ /* 0x000fe200078e00ff */
[--C-:B------:R-:W-:Y:S02]  /*16d90*/  LOP3.LUT R29, R29, 0xff0000, R12.reuse, 0xf8, !PT ;  /* 0x00ff00001d1d7812 */ /* 0x100fe400078ef80c */
[----:B------:R-:W-:Y:S02]  /*16da0*/  LOP3.LUT R41, R30, 0xff0000, R39, 0xf8, !PT ;  /* 0x00ff00001e297812 */ /* 0x000fe400078ef827 */
[----:B------:R-:W-:-:S02]  /*16db0*/  LOP3.LUT R39, R29, 0xff000000, R12, 0xf8, !PT ;  /* 0xff0000001d277812 */ /* 0x000fc400078ef80c */
[----:B------:R-:W-:Y:S02]  /*16dc0*/  LOP3.LUT R41, R41, 0xff000000, R15, 0xf8, !PT ;  /* 0xff00000029297812 */ /* 0x000fe400078ef80f */
[----:B---3--:R-:W-:Y:S02]  /*16dd0*/  LEA.HI R3, R3, R0, RZ, 0x1c ;  /* 0x0000000003037211 */ /* 0x008fe400078fe0ff */
[----:B------:R-:W-:-:S04]  /*16de0*/  LOP3.LUT R0, R32, 0xff, RZ, 0xc0, !PT ;  /* 0x000000ff20007812 */ /* 0x000fc800078ec0ff */
[----:B--2---:R-:W-:Y:S02]  /*16df0*/  PRMT R21, R5, 0x7604, R0 ;  /* 0x0000760405157816 */ /* 0x004fe40000000000 */
[----:B------:R-:W-:Y:S02]  /*16e00*/  SHF.R.S32.HI R0, RZ, 0x1f, R3 ;  /* 0x0000001fff007819 */ /* 0x000fe40000011403 */
[----:B------:R-:W-:Y:S02]  /*16e10*/  LOP3.LUT R5, R35, 0xff, RZ, 0xc0, !PT ;  /* 0x000000ff23057812 */ /* 0x000fe400078ec0ff */
[----:B------:R-:W-:Y:S01]  /*16e20*/  LEA.HI R4, R0, R3, RZ, 0x2 ;  /* 0x0000000300047211 */ /* 0x000fe200078f10ff */
[----:B------:R-:W-:Y:S01]  /*16e30*/  IMAD.SHL.U32 R3, R3, 0x10, RZ ;  /* 0x0000001003037824 */ /* 0x000fe200078e00ff */
[----:B------:R-:W-:Y:S02]  /*16e40*/  PRMT R24, R6, 0x7604, R5 ;  /* 0x0000760406187816 */ /* 0x000fe40000000005 */
[----:B------:R-:W-:-:S02]  /*16e50*/  SHF.L.U32 R4, R4, 0xb, RZ ;  /* 0x0000000b04047819 */ /* 0x000fc400000006ff */
[----:B------:R-:W-:Y:S02]  /*16e60*/  LOP3.LUT R0, R198, 0x30, R3, 0xf8, !PT ;  /* 0x00000030c6007812 */ /* 0x000fe400078ef803 */
[----:B------:R-:W-:Y:S02]  /*16e70*/  LOP3.LUT R3, R4, 0xffffe000, RZ, 0xc0, !PT ;  /* 0xffffe00004037812 */ /* 0x000fe400078ec0ff */
[----:B------:R-:W-:Y:S01]  /*16e80*/  LOP3.LUT R0, R0, R199, RZ, 0x3c, !PT ;  /* 0x000000c700007212 */ /* 0x000fe200078e3cff */
[----:B----4-:R-:W0:Y:S01]  /*16e90*/  LDS.128 R4, [R47+0x14400] ;  /* 0x014400002f047984 */ /* 0x010e220000000c00 */
[--C-:B------:R-:W-:Y:S02]  /*16ea0*/  LOP3.LUT R21, R21, 0xff0000, R32.reuse, 0xf8, !PT ;  /* 0x00ff000015157812 */ /* 0x100fe400078ef820 */
[----:B------:R-:W-:Y:S02]  /*16eb0*/  IADD3 R3, R0, R200, R3 ;  /* 0x000000c800037210 */ /* 0x000fe40007ffe003 */
        /* <DEDUP_REMOVED lines=8> */
[----:B------:R-:W-:-:S02]  /*16f40*/  LOP3.LUT R31, R26, 0xff0000, R31, 0xf8, !PT ;  /* 0x00ff00001a1f7812 */ /* 0x000fc400078ef81f */
[----:B------:R-:W-:Y:S01]  /*16f50*/  LOP3.LUT R35, R27, 0xff000000, R35, 0xf8, !PT ;  /* 0xff0000001b237812 */ /* 0x000fe200078ef823 */
[----:B------:R-:W-:Y:S01]  /*16f60*/  IMAD.U32 R3, R3, 0x10000, RZ ;  /* 0x0001000003037824 */ /* 0x000fe200078e00ff */
[----:B------:R-:W-:Y:S02]  /*16f70*/  LOP3.LUT R37, R31, 0xff000000, R13, 0xf8, !PT ;  /* 0xff0000001f257812 */ /* 0x000fe400078ef80d */
[----:B------:R-:W-:Y:S02]  /*16f80*/  LOP3.LUT R12, R21, 0xff000000, R14, 0xf8, !PT ;  /* 0xff000000150c7812 */ /* 0x000fe400078ef80e */
[----:B------:R-:W-:Y:S02]  /*16f90*/  LOP3.LUT R3, R20, 0xff0000, R3, 0xf8, !PT ;  /* 0x00ff000014037812 */ /* 0x000fe400078ef803 */
[----:B------:R-:W-:Y:S02]  /*16fa0*/  F2FP.F16.E4M3.UNPACK_B R40, R37 ;  /* 0x00000025ff28723e */ /* 0x000fe400020006ff */
[----:B------:R-:W-:-:S02]  /*16fb0*/  LOP3.LUT R33, R3, 0xff000000, R33, 0xf8, !PT ;  /* 0xff00000003217812 */ /* 0x000fc400078ef821 */
[----:B------:R-:W-:Y:S01]  /*16fc0*/  LOP3.LUT R3, R25, 0xff000000, R34, 0xf8, !PT ;  /* 0xff00000019037812 */ /* 0x000fe200078ef822 */
[--C-:B------:R-:W-:Y:S01]  /*16fd0*/  HADD2.F32 R42, -RZ, R40.reuse.H0_H0 ;  /* 0x20000028ff2a7230 */ /* 0x100fe20000004100 */
[----:B------:R-:W-:Y:S01]  /*16fe0*/  F2FP.F16.E4M3.UNPACK_B R34, R33 ;  /* 0x00000021ff22723e */ /* 0x000fe200020006ff */
[----:B------:R-:W-:Y:S01]  /*16ff0*/  HADD2.F32 R40, -RZ, R40.H1_H1 ;  /* 0x30000028ff287230 */ /* 0x000fe20000004100 */
[----:B------:R-:W-:Y:S02]  /*17000*/  F2FP.F16.E4M3.UNPACK_B R37, R37.H1 ;  /* 0x00000025ff25723e */ /* 0x000fe400030006ff */
[----:B------:R-:W-:Y:S01]  /*17010*/  F2FP.F16.E4M3.UNPACK_B R33, R33.H1 ;  /* 0x00000021ff21723e */ /* 0x000fe200030006ff */
[--C-:B------:R-:W-:Y:S01]  /*17020*/  HADD2.F32 R38, -RZ, R34.reuse.H0_H0 ;  /* 0x20000022ff267230 */ /* 0x100fe20000004100 */
[-C--:B0-----:R-:W-:Y:S01]  /*17030*/  F2FP.F16.E4M3.UNPACK_B R13, R5.reuse ;  /* 0x00000005ff0d723e */ /* 0x081fe200020006ff */
[----:B------:R-:W-:Y:S01]  /*17040*/  HADD2.F32 R34, -RZ, R34.H1_H1 ;  /* 0x30000022ff227230 */ /* 0x000fe20000004100 */
[----:B------:R-:W-:-:S02]  /*17050*/  F2FP.F16.E4M3.UNPACK_B R20, R5.H1 ;  /* 0x00000005ff14723e */ /* 0x000fc400030006ff */
[-C--:B------:R-:W-:Y:S01]  /*17060*/  F2FP.F16.E4M3.UNPACK_B R24, R7.reuse ;  /* 0x00000007ff18723e */ /* 0x080fe200020006ff */
[--C-:B------:R-:W-:Y:S01]  /*17070*/  HADD2.F32 R21, -RZ, R13.reuse.H0_H0 ;  /* 0x2000000dff157230 */ /* 0x100fe20000004100 */
[----:B------:R-:W-:Y:S01]  /*17080*/  F2FP.F16.E4M3.UNPACK_B R25, R7.H1 ;  /* 0x00000007ff19723e */ /* 0x000fe200030006ff */
[----:B------:R-:W-:Y:S01]  /*17090*/  HADD2.F32 R13, -RZ, R13.H1_H1 ;  /* 0x3000000dff0d7230 */ /* 0x000fe20000004100 */
[-C--:B------:R-:W-:Y:S02]  /*170a0*/  F2FP.F16.E4M3.UNPACK_B R14, R4.reuse ;  /* 0x00000004ff0e723e */ /* 0x080fe400020006ff */
[----:B------:R-:W-:Y:S02]  /*170b0*/  F2FP.F16.E4M3.UNPACK_B R15, R4.H1 ;  /* 0x00000004ff0f723e */ /* 0x000fe400030006ff */
[----:B------:R-:W-:Y:S02]  /*170c0*/  F2FP.F16.E4M3.UNPACK_B R4, R6 ;  /* 0x00000006ff04723e */ /* 0x000fe400020006ff */
[----:B-1----:R-:W-:-:S02]  /*170d0*/  F2FP.F16.E4M3.UNPACK_B R28, R9 ;  /* 0x00000009ff1c723e */ /* 0x002fc400020006ff */
[-C--:B------:R-:W-:Y:S02]  /*170e0*/  F2FP.F16.E4M3.UNPACK_B R26, R8.reuse ;  /* 0x00000008ff1a723e */ /* 0x080fe400020006ff */
[----:B------:R-:W-:Y:S01]  /*170f0*/  F2FP.F16.E4M3.UNPACK_B R27, R8.H1 ;  /* 0x00000008ff1b723e */ /* 0x000fe200030006ff */
[--C-:B------:R-:W-:Y:S01]  /*17100*/  HADD2.F32 R5, -RZ, R28.reuse.H0_H0 ;  /* 0x2000001cff057230 */ /* 0x100fe20000004100 */
[----:B------:R-:W-:Y:S01]  /*17110*/  F2FP.F16.E4M3.UNPACK_B R29, R9.H1 ;  /* 0x00000009ff1d723e */ /* 0x000fe200030006ff */
[----:B------:R-:W-:Y:S01]  /*17120*/  HADD2.F32 R28, -RZ, R28.H1_H1 ;  /* 0x3000001cff1c7230 */ /* 0x000fe20000004100 */
[-C--:B------:R-:W-:Y:S02]  /*17130*/  F2FP.F16.E4M3.UNPACK_B R31, R11.reuse ;  /* 0x0000000bff1f723e */ /* 0x080fe400020006ff */
[C---:B------:R-:W-:Y:S01]  /*17140*/  FMUL.FTZ R8, R5.reuse, R42 ;  /* 0x0000002a05087220 */ /* 0x040fe20000410000 */
[----:B------:R-:W-:Y:S01]  /*17150*/  FMUL.FTZ R9, R5, R38 ;  /* 0x0000002605097220 */ /* 0x000fe20000410000 */
[----:B------:R-:W-:Y:S01]  /*17160*/  F2FP.F16.E4M3.UNPACK_B R32, R11.H1 ;  /* 0x0000000bff20723e */ /* 0x000fe200030006ff */
[----:B------:R-:W-:-:S02]  /*17170*/  HADD2.F32 R11, -RZ, R33.H0_H0 ;  /* 0x20000021ff0b7230 */ /* 0x000fc40000004100 */
[C---:B------:R-:W-:Y:S01]  /*17180*/  FFMA.FTZ R5, R21.reuse, R38, -R8 ;  /* 0x0000002615057223 */ /* 0x040fe20000010808 */
[----:B------:R-:W-:Y:S01]  /*17190*/  F2FP.F16.E4M3.UNPACK_B R7, R6.H1 ;  /* 0x00000006ff07723e */ /* 0x000fe200030006ff */
[----:B------:R-:W-:Y:S01]  /*171a0*/  HADD2.F32 R38, -RZ, R37.H0_H0 ;  /* 0x20000025ff267230 */ /* 0x000fe20000004100 */
[-C--:B------:R-:W-:Y:S01]  /*171b0*/  F2FP.F16.E4M3.UNPACK_B R6, R10.reuse ;  /* 0x0000000aff06723e */ /* 0x080fe200020006ff */
[----:B------:R-:W-:Y:S01]  /*171c0*/  HADD2.F32 R8, -RZ, R29.H0_H0 ;  /* 0x2000001dff087230 */ /* 0x000fe20000004100 */
[----:B------:R-:W-:Y:S01]  /*171d0*/  F2FP.F16.E4M3.UNPACK_B R30, R10.H1 ;  /* 0x0000000aff1e723e */ /* 0x000fe200030006ff */
        /* <DEDUP_REMOVED lines=20> */
[----:B------:R-:W-:Y:S02]  /*17320*/  HADD2.F32 R33, -RZ, R33.H1_H1 ;  /* 0x30000021ff217230 */ /* 0x000fe40000004100 */
[C---:B------:R-:W-:Y:S01]  /*17330*/  FMUL.FTZ R50, R28.reuse, R42 ;  /* 0x0000002a1c327220 */ /* 0x040fe20000410000 */
[----:B------:R-:W-:Y:S02]  /*17340*/  HADD2.F32 R21, -RZ, R24.H0_H0 ;  /* 0x20000018ff157230 */ /* 0x000fe40000004100 */
[----:B------:R-:W-:Y:S01]  /*17350*/  FMUL.FTZ R45, R28, R37 ;  /* 0x000000251c2d7220 */ /* 0x000fe20000410000 */
[----:B------:R-:W-:Y:S02]  /*17360*/  HADD2.F32 R20, -RZ, R20.H1_H1 ;  /* 0x30000014ff147230 */ /* 0x000fe40000004100 */
[----:B------:R-:W-:Y:S01]  /*17370*/  FMUL.FTZ R29, R29, R33 ;  /* 0x000000211d1d7220 */ /* 0x000fe20000410000 */
[----:B------:R-:W-:-:S02]  /*17380*/  HADD2.F32 R28, -RZ, R35.H0_H0 ;  /* 0x20000023ff1c7230 */ /* 0x000fc40000004100 */
[C---:B------:R-:W-:Y:S01]  /*17390*/  FFMA.FTZ R50, R21.reuse, R37, -R50 ;  /* 0x0000002515327223 */ /* 0x040fe20000010832 */
[----:B------:R-:W-:Y:S01]  /*173a0*/  FFMA.FTZ R45, R21, R42, R45 ;  /* 0x0000002a152d7223 */ /* 0x000fe2000001002d */
[----:B------:R-:W-:Y:S02]  /*173b0*/  HADD2.F32 R21, -RZ, R32.H0_H0 ;  /* 0x20000020ff157230 */ /* 0x000fe40000004100 */
[C---:B------:R-:W-:Y:S01]  /*173c0*/  FFMA.FTZ R46, R20.reuse, R33, -R43 ;  /* 0x00000021142e7223 */ /* 0x040fe2000001082b */
[----:B------:R-:W-:Y:S01]  /*173d0*/  FFMA.FTZ R48, R20, R38, R29 ;  /* 0x0000002614307223 */ /* 0x000fe2000001001d */
[----:B------:R-:W-:Y:S02]  /*173e0*/  HADD2.F32 R40, -RZ, R40.H1_H1 ;  /* 0x30000028ff287230 */ /* 0x000fe40000004100 */
[----:B------:R-:W-:Y:S02]  /*173f0*/  HADD2.F32 R31, -RZ, R31.H1_H1 ;  /* 0x3000001fff1f7230 */ /* 0x000fe40000004100 */
[----:B------:R-:W-:Y:S01]  /*17400*/  FMUL.FTZ R38, R21, R28 ;  /* 0x0000001c15267220 */ /* 0x000fe20000410000 */
[----:B------:R-:W-:Y:S01]  /*17410*/  HADD2.F32 R34, -RZ, R34.H1_H1 ;  /* 0x30000022ff227230 */ /* 0x000fe20000004100 */
[----:B------:R-:W-:Y:S01]  /*17420*/  F2FP.SATFINITE.E4M3.F32.PACK_AB_MERGE_C R11, R46, R11, RZ ;  /* 0x0000000b2e0b723e */ /* 0x000fe200048070ff */
[----:B------:R-:W-:-:S02]  /*17430*/  HADD2.F32 R29, -RZ, R41.H0_H0 ;  /* 0x20000029ff1d7230 */ /* 0x000fc40000004100 */
[C---:B------:R-:W-:Y:S01]  /*17440*/  FMUL.FTZ R33, R31.reuse, R40 ;  /* 0x000000281f217220 */ /* 0x040fe20000410000 */
[----:B------:R-:W-:Y:S02]  /*17450*/  HADD2.F32 R20, -RZ, R25.H0_H0 ;  /* 0x20000019ff147230 */ /* 0x000fe40000004100 */
[-C--:B------:R-:W-:Y:S01]  /*17460*/  FMUL.FTZ R31, R31, R34.reuse ;  /* 0x000000221f1f7220 */ /* 0x080fe20000410000 */
[----:B------:R-:W-:Y:S02]  /*17470*/  HADD2.F32 R24, -RZ, R24.H1_H1 ;  /* 0x30000018ff187230 */ /* 0x000fe40000004100 */
[-C--:B------:R-:W-:Y:S01]  /*17480*/  FMUL.FTZ R43, R21, R29.reuse ;  /* 0x0000001d152b7220 */ /* 0x080fe20000410000 */
[----:B------:R-:W-:Y:S02]  /*17490*/  HADD2.F32 R21, -RZ, R27.H0_H0 ;  /* 0x2000001bff157230 */ /* 0x000fe40000004100 */
        /* <DEDUP_REMOVED lines=15> */
[----:B------:R-:W-:Y:S01]  /*17590*/  F2FP.SATFINITE.E4M3.F32.PACK_AB_MERGE_C R5, R8, R5, R11 ;  /* 0x000000050805723e */ /* 0x000fe2000480700b */
        /* <DEDUP_REMOVED lines=59> */
[----:B------:R-:W-:Y:S01]  /*17950*/  HADD2.F32 R20, -RZ, R14.H0_H0 ;  /* 0x2000000eff147230 */ /* 0x000fe20000004100 */
[----:B------:R-:W-:Y:S01]  /*17960*/  F2FP.SATFINITE.E4M3.F32.PACK_AB_MERGE_C R29, R32, R29, RZ ;  /* 0x0000001d201d723e */ /* 0x000fe200048070ff */
[--C-:B------:R-:W-:Y:S01]  /*17970*/  HADD2.F32 R12, -RZ, R3.reuse.H0_H0 ;  /* 0x20000003ff0c7230 */ /* 0x100fe20000004100 */
[----:B------:R-:W-:Y:S01]  /*17980*/  F2FP.SATFINITE.E4M3.F32.PACK_AB_MERGE_C R30, R35, R30, RZ ;  /* 0x0000001e231e723e */ /* 0x000fe200048070ff */
[----:B------:R-:W-:-:S02]  /*17990*/  HADD2.F32 R15, -RZ, R3.H1_H1 ;  /* 0x30000003ff0f7230 */ /* 0x000fc40000004100 */
[----:B------:R-:W-:Y:S02]  /*179a0*/  HADD2.F32 R21, -RZ, R14.H1_H1 ;  /* 0x3000000eff157230 */ /* 0x000fe40000004100 */
        /* <DEDUP_REMOVED lines=19> */
.L_x_2380:
[----:B------:R-:W-:Y:S05]  /*17ae0*/  BSYNC B0 ;  /* 0x0000000000007941 */ /* 0x000fea0003800000 */
.L_x_2373:
        /* <DEDUP_REMOVED lines=8> */
.L_x_2371:
[----:B0--3--:R-:W-:-:S05]  /*17b70*/  IMAD.U32 R0, RZ, RZ, UR53 ;  /* 0x00000035ff007e24 */ /* 0x009fca000f8e00ff */
[----:B------:R-:W-:-:S13]  /*17b80*/  ISETP.NE.AND P1, PT, R0, 0x3, PT ;  /* 0x000000030000780c */ /* 0x000fda0003f25270 */
[----:B------:R-:W-:Y:S05]  /*17b90*/  @!P1 BRA `(.L_x_2400) ;  /* 0x0000000000049947 */ /* 0x000fea0003800000 */
[----:B------:R-:W-:Y:S01]  /*17ba0*/  BPT.TRAP 0x1 ;  /* 0x000000040000795c */ /* 0x000fe20000300000 */
.L_x_2400:
[----:B------:R-:W-:Y:S01]  /*17bb0*/  IMAD R0, R189, 0x8, R16 ;  /* 0x00000008bd007824 */ /* 0x000fe200078e0210 */
[----:B-1----:R-:W-:-:S04]  /*17bc0*/  SHF.L.U32 R3, R190, 0x1f, RZ ;  /* 0x0000001fbe037819 */ /* 0x002fc800000006ff */
[----:B------:R0:W1:Y:S01]  /*17bd0*/  SYNCS.PHASECHK.TRANS64.TRYWAIT P0, [R0+URZ+0x29830], R3 ;  /* 0x02983003000075a7 */ /* 0x000062000800017f */
[----:B------:R-:W-:Y:S05]  /*17be0*/  @!P1 BRA `(.L_x_2401) ;  /* 0x0000000000049947 */ /* 0x000fea0003800000 */
[----:B------:R-:W-:Y:S01]  /*17bf0*/  BPT.TRAP 0x1 ;  /* 0x000000040000795c */ /* 0x000fe20000300000 */
.L_x_2401:
[----:B-----5:R-:W3:Y:S02]  /*17c00*/  S2R R4, SR_TID.X ;  /* 0x0000000000047919 */ /* 0x020ee40000002100 */
[----:B---3--:R-:W-:-:S04]  /*17c10*/  LOP3.LUT R4, R4, 0x7f, RZ, 0xc0, !PT ;  /* 0x0000007f04047812 */ /* 0x008fc800078ec0ff */
[----:B------:R-:W-:Y:S01]  /*17c20*/  ISETP.NE.AND P2, PT, R4, RZ, PT ;  /* 0x000000ff0400720c */ /* 0x000fe20003f45270 */
[----:B-1----:R-:W-:-:S12]  /*17c30*/  @P0 BRA `(.L_x_2402) ;  /* 0x0000000000080947 */ /* 0x002fd80003800000 */
[----:B------:R-:W1:Y:S02]  /*17c40*/  SYNCS.PHASECHK.TRANS64.TRYWAIT P0, [R0+URZ+0x29830], R3 ;  /* 0x02983003000075a7 */ /* 0x000e64000800017f */
[----:B-1----:R-:W-:Y:S05]  /*17c50*/  @!P0 BRA `(.L_x_2403) ;  /* 0x0000019000e88947 */ /* 0x002fea0003800000 */
.L_x_2402:
[----:B------:R-:W-:Y:S05]  /*17c60*/  WARPSYNC.ALL ;  /* 0x0000000000007948 */ /* 0x000fea0003800000 */
[----:B01----:R-:W-:Y:S01]  /*17c70*/  VIADD R3, R16, 0x1a400 ;  /* 0x0001a40010037836 */ /* 0x003fe20000000000 */
[----:B------:R-:W-:Y:S01]  /*17c80*/  R2UR UR44, R44 ;  /* 0x000000002c2c72ca */ /* 0x000fe200000e0000 */
[----:B------:R-:W-:Y:S01]  /*17c90*/  IMAD.MOV.U32 R7, RZ, RZ, -0x7fffffe0 ;  /* 0x80000020ff077424 */ /* 0x000fe200078e00ff */
[----:B------:R-:W-:Y:S01]  /*17ca0*/  WARPGROUP.ARRIVE ;  /* 0x00000000000079c5 */ /* 0x000fe20000000000 */
        /* <DEDUP_REMOVED lines=20> */
[----:B------:R-:W-:Y:S01]  /*17df0*/  UMOV UR8, UR24 ;  /* 0x0000001800087c82 */ /* 0x000fe20008000000 */
[----:B------:R-:W-:Y:S01]  /*17e00*/  IADD3 R8, R6, 0x80, RZ ;  /* 0x0000008006087810 */ /* 0x000fe20007ffe0ff */
[----:B------:R-:W-:Y:S01]  /*17e10*/  UMOV UR12, UR24 ;  /* 0x00000018000c7c82 */ /* 0x000fe20008000000 */
[----:B------:R-:W-:Y:S01]  /*17e20*/  R2UR UR10, R10 ;  /* 0x000000000a0a72ca */ /* 0x000fe200000e0000 */
[----:B------:R-:W-:Y:S01]  /*17e30*/  UMOV UR16, UR24 ;  /* 0x0000001800107c82 */ /* 0x000fe20008000000 */
[C---:B------:R-:W-:Y:S01]  /*17e40*/  IADD3 R10, R6.reuse, 0x200, RZ ;  /* 0x00000200060a7810 */ /* 0x040fe20007ffe0ff */
[----:B------:R-:W-:Y:S01]  /*17e50*/  VIADD R12, R6, 0x2 ;  /* 0x00000002060c7836 */ /* 0x000fe20000000000 */
[----:B------:R-:W-:Y:S01]  /*17e60*/  R2UR UR19, R11 ;  /* 0x000000000b1372ca */ /* 0x000fe200000e0000 */
[----:B------:R-:W-:Y:S01]  /*17e70*/  IMAD.MOV.U32 R11, RZ, RZ, -0x7fffffe0 ;  /* 0x80000020ff0b7424 */ /* 0x000fe200078e00ff */
[----:B------:R-:W-:Y:S01]  /*17e80*/  R2UR UR18, R10 ;  /* 0x000000000a1272ca */ /* 0x000fe200000e0000 */
[----:B------:R-:W-:Y:S01]  /*17e90*/  VIADD R10, R6, 0x102 ;  /* 0x00000102060a7836 */ /* 0x000fe20000000000 */
[----:B------:R-:W-:Y:S01]  /*17ea0*/  R2UR UR6, R12 ;  /* 0x000000000c0672ca */ /* 0x000fe200000e0000 */
[----:B------:R-:W-:Y:S01]  /*17eb0*/  QGMMA.64x32x32.F32.E4M3.E4M3 R88, gdesc[UR24], RZ, !UPT, gsb0 ;  /* 0x00600000185879f3 */ /* 0x000fe2000c0008ff */
[----:B------:R-:W-:Y:S01]  /*17ec0*/  R2UR UR26, R8 ;  /* 0x00000000081a72ca */ /* 0x000fe200000e0000 */
[----:B------:R-:W-:Y:S01]  /*17ed0*/  VIADD R8, R6, 0x180 ;  /* 0x0000018006087836 */ /* 0x000fe20000000000 */
[----:B------:R-:W-:Y:S01]  /*17ee0*/  R2UR UR27, R9 ;  /* 0x00000000091b72ca */ /* 0x000fe200000e0000 */
[----:B------:R-:W-:Y:S01]  /*17ef0*/  IMAD.MOV.U32 R9, RZ, RZ, -0x7fffffe0 ;  /* 0x80000020ff097424 */ /* 0x000fe200078e00ff */
[----:B------:R-:W-:Y:S01]  /*17f00*/  R2UR UR7, R13 ;  /* 0x000000000d0772ca */ /* 0x000fe200000e0000 */
[----:B------:R-:W-:Y:S01]  /*17f10*/  UMOV UR20, UR4 ;  /* 0x0000000400147c82 */ /* 0x000fe20008000000 */
[----:B------:R-:W-:Y:S01]  /*17f20*/  R2UR UR14, R8 ;  /* 0x00000000080e72ca */ /* 0x000fe200000e0000 */
[----:B------:R-:W-:Y:S01]  /*17f30*/  UMOV UR21, UR5 ;  /* 0x0000000500157c82 */ /* 0x000fe20008000000 */
[----:B------:R-:W-:Y:S01]  /*17f40*/  R2UR UR15, R9 ;  /* 0x00000000090f72ca */ /* 0x000fe200000e0000 */
[----:B------:R-:W-:Y:S01]  /*17f50*/  IMAD.MOV.U32 R9, RZ, RZ, -0x7fffffe0 ;  /* 0x80000020ff097424 */ /* 0x000fe200078e00ff */
[C---:B------:R-:W-:Y:S01]  /*17f60*/  IADD3 R8, R6.reuse, 0x82, RZ ;  /* 0x0000008206087810 */ /* 0x040fe20007ffe0ff */
[----:B------:R-:W-:Y:S01]  /*17f70*/  VIADD R12, R6, 0x280 ;  /* 0x00000280060c7836 */ /* 0x000fe20000000000 */
[----:B------:R-:W0:Y:S01]  /*17f80*/  LDC R7, c[0x0][0x448] ;  /* 0x00011200ff077b82 */ /* 0x000e220000000800 */
[----:B------:R-:W-:Y:S01]  /*17f90*/  IMAD.MOV.U32 R13, RZ, RZ, -0x7fffffe0 ;  /* 0x80000020ff0d7424 */ /* 0x000fe200078e00ff */
[----:B------:R-:W-:Y:S01]  /*17fa0*/  ULDC UR54, c[0x0][0x988] ;  /* 0x0002620000367ab9 */ /* 0x000fe20000000800 */
[----:B------:R-:W-:Y:S01]  /*17fb0*/  @!P2 VIADD R0, R0, 0x29840 ;  /* 0x000298400000a836 */ /* 0x000fe20000000000 */
[----:B------:R-:W-:-:S04]  /*17fc0*/  ULDC UR55, c[0x0][0x988] ;  /* 0x0002620000377ab9 */ /* 0x000fc80000000800 */
[----:B------:R-:W-:Y:S02]  /*17fd0*/  @!P2 PRMT R0, RZ, 0x654, R0 ;  /* 0x00000654ff00a816 */ /* 0x000fe40000000000 */
[----:B0-----:R-:W-:Y:S01]  /*17fe0*/  ISETP.NE.AND P0, PT, R7, 0x1, PT ;  /* 0x000000010700780c */ /* 0x001fe20003f05270 */
[----:B------:R-:W-:Y:S01]  /*17ff0*/  IMAD.IADD R7, R211, 0x1, R204 ;  /* 0x00000001d3077824 */ /* 0x000fe200078e02cc */
        /* <DEDUP_REMOVED lines=192> */
[----:B--2---:R-:W-:-:S04]  /*18c00*/  FMUL.FTZ R21, R2, R103 ;  /* 0x0000006702157220 */ /* 0x004fc80000410000 */
[----:B------:R-:W-:Y:S01]  /*18c10*/  QGMMA.64x32x32.F32.E4M3.E4M3 R72, gdesc[UR20], R72, gsb0 ;  /* 0x00600000144879f3 */ /* 0x000fe20008000848 */
[----:B------:R-:W-:Y:S01]  /*18c20*/  R2UR UR22, R8 ;  /* 0x00000000081672ca */ /* 0x000fe200000e0000 */
[----:B------:R-:W-:Y:S01]  /*18c30*/  VIADD R8, R6, 0x682 ;  /* 0x0000068206087836 */ /* 0x000fe20000000000 */
[----:B------:R-:W-:Y:S01]  /*18c40*/  R2UR UR23, R9 ;  /* 0x00000000091772ca */ /* 0x000fe200000e0000 */
[C---:B------:R-:W-:Y:S01]  /*18c50*/  FMUL.FTZ R123, R2.reuse, R92 ;  /* 0x0000005c027b7220 */ /* 0x040fe20000410000 */
[----:B------:R-:W-:Y:S01]  /*18c60*/  MOV R9, 0x80000020 ;  /* 0x8000002000097802 */ /* 0x000fe20000000f00 */
[----:B------:R-:W0:Y:S01]  /*18c70*/  MUFU.TANH R119, R119 ;  /* 0x0000007700777308 */ /* 0x000e220000002400 */
[C---:B------:R-:W-:Y:S01]  /*18c80*/  FMUL.FTZ R13, R2.reuse, R99 ;  /* 0x00000063020d7220 */ /* 0x040fe20000410000 */
[C---:B------:R-:W-:Y:S01]  /*18c90*/  FMUL.FTZ R88, R2.reuse, R96 ;  /* 0x0000006002587220 */ /* 0x040fe20000410000 */
[C---:B----4-:R-:W-:Y:S01]  /*18ca0*/  FMUL.FTZ R14, R2.reuse, R97 ;  /* 0x00000061020e7220 */ /* 0x050fe20000410000 */
[----:B------:R-:W-:Y:S01]  /*18cb0*/  FMUL.FTZ R15, R2, R100 ;  /* 0x00000064020f7220 */ /* 0x000fe20000410000 */
[----:B------:R-:W-:-:S02]  /*18cc0*/  VIADD R6, R6, 0x702 ;  /* 0x0000070206067836 */ /* 0x000fc40000000000 */
[C---:B------:R-:W-:Y:S01]  /*18cd0*/  FMUL.FTZ R115, R2.reuse, R101 ;  /* 0x0000006502737220 */ /* 0x040fe20000410000 */
[C---:B------:R-:W-:Y:S01]  /*18ce0*/  FMUL.FTZ R5, R2.reuse, R91 ;  /* 0x0000005b02057220 */ /* 0x040fe20000410000 */
[----:B------:R-:W1:Y:S01]  /*18cf0*/  MUFU.TANH R117, R117 ;  /* 0x0000007500757308 */ /* 0x000e620000002400 */
[C---:B------:R-:W-:Y:S01]  /*18d00*/  FMUL.FTZ R3, R2.reuse, R90 ;  /* 0x0000005a02037220 */ /* 0x040fe20000410000 */
[C---:B------:R-:W-:Y:S01]  /*18d10*/  FMUL.FTZ R10, R2.reuse, R94 ;  /* 0x0000005e020a7220 */ /* 0x040fe20000410000 */
[C---:B------:R-:W-:Y:S01]  /*18d20*/  FMUL.FTZ R12, R2.reuse, R98 ;  /* 0x00000062020c7220 */ /* 0x040fe20000410000 */
[----:B------:R-:W-:-:S04]  /*18d30*/  FMUL.FTZ R20, R2, R102 ;  /* 0x0000006602147220 */ /* 0x000fc80000410000 */
[----:B------:R-:W2:Y:S08]  /*18d40*/  MUFU.TANH R123, R123 ;  /* 0x0000007b007b7308 */ /* 0x000eb00000002400 */
[----:B------:R-:W3:Y:S08]  /*18d50*/  MUFU.TANH R121, R121 ;  /* 0x0000007900797308 */ /* 0x000ef00000002400 */
[----:B------:R-:W4:Y:S08]  /*18d60*/  MUFU.TANH R88, R88 ;  /* 0x0000005800587308 */ /* 0x000f300000002400 */
        /* <DEDUP_REMOVED lines=12> */
[----:B------:R-:W-:Y:S01]  /*18e30*/  R2UR UR23, R9 ;  /* 0x00000000091772ca */ /* 0x000fe200000e0000 */
        /* <DEDUP_REMOVED lines=11> */
[----:B------:R-:W-:-:S03]  /*18ef0*/  FMUL.FTZ R78, R2, R86 ;  /* 0x00000056024e7220 */ /* 0x000fc60000410000 */
[----:B------:R-:W5:Y:S08]  /*18f00*/  MUFU.TANH R111, R111 ;  /* 0x0000006f006f7308 */ /* 0x000f700000002400 */
[----:B------:R-:W5:Y:S08]  /*18f10*/  MUFU.TANH R109, R109 ;  /* 0x0000006d006d7308 */ /* 0x000f700000002400 */
[----:B------:R-:W5:Y:S08]  /*18f20*/  MUFU.TANH R107, R107 ;  /* 0x0000006b006b7308 */ /* 0x000f700000002400 */
[----:B------:R-:W5:Y:S08]  /*18f30*/  MUFU.TANH R105, R105 ;  /* 0x0000006900697308 */ /* 0x000f700000002400 */
[----:B------:R-:W5:Y:S08]  /*18f40*/  MUFU.TANH R103, R103 ;  /* 0x0000006700677308 */ /* 0x000f700000002400 */
[----:B------:R-:W5:Y:S01]  /*18f50*/  MUFU.TANH R101, R101 ;  /* 0x0000006500657308 */ /* 0x000f620000002400 */
[----:B------:R-:W-:-:S02]  /*18f60*/  WARPGROUP.DEPBAR.LE gsb0, 0x0 ;  /* 0x00008000000079c5 */ /* 0x000fc40000010000 */
[C---:B------:R-:W-:Y:S01]  /*18f70*/  FMUL.FTZ R95, R2.reuse, R56 ;  /* 0x00000038025f7220 */ /* 0x040fe20000410000 */
[C---:B------:R-:W-:Y:S01]  /*18f80*/  FMUL.FTZ R80, R2.reuse, R60 ;  /* 0x0000003c02507220 */ /* 0x040fe20000410000 */
[----:B------:R-:W0:Y:S01]  /*18f90*/  @P0 LDC R56, c[0x0][0x44c] ;  /* 0x00011300ff380b82 */ /* 0x000e220000000800 */
[----:B------:R-:W-:Y:S01]  /*18fa0*/  WARPGROUP.ARRIVE ;  /* 0x00000000000079c5 */ /* 0x000fe20000000000 */
[C---:B------:R-:W-:Y:S01]  /*18fb0*/  FMUL.FTZ R93, R2.reuse, R57 ;  /* 0x00000039025d7220 */ /* 0x040fe20000410000 */
[----:B------:R-:W-:Y:S01]  /*18fc0*/  FMUL.FTZ R81, R2, R61 ;  /* 0x0000003d02517220 */ /* 0x000fe20000410000 */
[----:B------:R-:W-:Y:S02]  /*18fd0*/  IMAD R61, R104, -0xa0, R206 ;  /* 0xffffff60683d7824 */ /* 0x000fe400078e02ce */
[C---:B------:R-:W-:Y:S01]  /*18fe0*/  FMUL.FTZ R82, R2.reuse, R64 ;  /* 0x0000004002527220 */ /* 0x040fe20000410000 */
[----:B------:R-:W-:Y:S01]  /*18ff0*/  FMUL.FTZ R8, R2, R58 ;  /* 0x0000003a02087220 */ /* 0x000fe20000410000 */
[----:B------:R-:W-:Y:S01]  /*19000*/  QGMMA.64x32x32.F32.E4M3.E4M3 R40, gdesc[UR20], R40, gsb0 ;  /* 0x00600000142879f3 */ /* 0x000fe20008000828 */
[----:B------:R-:W1:Y:S01]  /*19010*/  @P0 LDC R60, c[0x0][0x450] ;  /* 0x00011400ff3c0b82 */ /* 0x000e620000000800 */
[----:B------:R-:W-:Y:S01]  /*19020*/  IADD3 R64, -R208, 0xa0, R61 ;  /* 0x000000a0d0407810 */ /* 0x000fe20007ffe13d */
[----:B------:R-:W-:Y:S01]  /*19030*/  FMUL.FTZ R58, R2, R66 ;  /* 0x00000042023a7220 */ /* 0x000fe20000410000 */
[----:B------:R-:W-:Y:S01]  /*19040*/  R2UR UR22, R6 ;  /* 0x00000000061672ca */ /* 0x000fe200000e0000 */
[----:B------:R-:W5:Y:S01]  /*19050*/  MUFU.TANH R97, R97 ;  /* 0x0000006100617308 */ /* 0x000f620000002400 */
[C---:B------:R-:W-:Y:S01]  /*19060*/  FMUL.FTZ R65, R2.reuse, R65 ;  /* 0x0000004102417220 */ /* 0x040fe20000410000 */
[C---:B------:R-:W-:Y:S01]  /*19070*/  FMUL.FTZ R68, R2.reuse, R68 ;  /* 0x0000004402447220 */ /* 0x040fe20000410000 */
[C---:B------:R-:W-:Y:S01]  /*19080*/  FMUL.FTZ R69, R2.reuse, R69 ;  /* 0x0000004502457220 */ /* 0x040fe20000410000 */
[C---:B------:R-:W-:Y:S01]  /*19090*/  FMUL.FTZ R9, R2.reuse, R59 ;  /* 0x0000003b02097220 */ /* 0x040fe20000410000 */
[C---:B------:R-:W-:Y:S01]  /*190a0*/  FMUL.FTZ R59, R2.reuse, R67 ;  /* 0x00000043023b7220 */ /* 0x040fe20000410000 */
[----:B------:R-:W-:-:S02]  /*190b0*/  FMUL.FTZ R61, R2, R71 ;  /* 0x00000047023d7220 */ /* 0x000fc40000410000 */
[----:B------:R-:W5:Y:S01]  /*190c0*/  MUFU.TANH R95, R95 ;  /* 0x0000005f005f7308 */ /* 0x000f620000002400 */
[----:B0-----:R-:W-:-:S04]  /*190d0*/  @P0 IMAD.HI.U32 R57, R7, R56, RZ ;  /* 0x0000003807390227 */ /* 0x001fc800078e00ff */
[----:B------:R-:W-:Y:S01]  /*190e0*/  FMUL.FTZ R56, R2, R62 ;  /* 0x0000003e02387220 */ /* 0x000fe20000410000 */
[----:B------:R-:W-:Y:S02]  /*190f0*/  IMAD.MOV.U32 R62, RZ, RZ, R7 ;  /* 0x000000ffff3e7224 */ /* 0x000fe400078e0007 */
[----:B------:R-:W0:Y:S01]  /*19100*/  MUFU.TANH R93, R93 ;  /* 0x0000005d005d7308 */ /* 0x000e220000002400 */
[----:B------:R-:W-:Y:S01]  /*19110*/  IMAD R7, R104, -0xa0, RZ ;  /* 0xffffff6068077824 */ /* 0x000fe200078e02ff */
[----:B-1----:R-:W-:Y:S01]  /*19120*/  @P0 SHF.R.U32.HI R62, RZ, R60, R57 ;  /* 0x0000003cff3e0219 */ /* 0x002fe20000011639 */
[C---:B------:R-:W-:Y:S01]  /*19130*/  FMUL.FTZ R57, R2.reuse, R63 ;  /* 0x0000003f02397220 */ /* 0x040fe20000410000 */
[----:B------:R-:W-:Y:S02]  /*19140*/  FMUL.FTZ R60, R2, R70 ;  /* 0x00000046023c7220 */ /* 0x000fe40000410000 */
[----:B------:R-:W-:Y:S01]  /*19150*/  IADD3 R7, -R208, 0xa1, R7 ;  /* 0x000000a1d0077810 */ /* 0x000fe20007ffe107 */
[----:B------:R-:W1:Y:S01]  /*19160*/  SHFL.IDX PT, R63, R62, RZ, 0x1c1f ;  /* 0x001c1fff3e3f7589 */ /* 0x000e6200000e0000 */
[----:B------:R-:W0:Y:S02]  /*19170*/  MUFU.TANH R80, R80 ;  /* 0x0000005000507308 */ /* 0x000e240000002400 */
[----:B------:R-:W-:Y:S01]  /*19180*/  IADD3 R99, -R205, R7, R206 ;  /* 0x00000007cd637210 */ /* 0x000fe20007ffe1ce */
[----:B------:R-:W-:Y:S01]  /*19190*/  IMAD.MOV.U32 R7, RZ, RZ, -0x7fffffe0 ;  /* 0x80000020ff077424 */ /* 0x000fe200078e00ff */
[----:B------:R-:W0:Y:S04]  /*191a0*/  SHFL.IDX PT, R62, R62, 0x1, 0x1c1f ;  /* 0x003c1f003e3e7f89 */ /* 0x000e2800000e0000 */
[----:B------:R-:W-:Y:S01]  /*191b0*/  R2UR UR23, R7 ;  /* 0x00000000071772ca */ /* 0x000fe200000e0000 */
[----:B------:R-:W0:Y:S08]  /*191c0*/  MUFU.TANH R81, R81 ;  /* 0x0000005100517308 */ /* 0x000e300000002400 */
[----:B------:R-:W0:Y:S01]  /*191d0*/  MUFU.TANH R82, R82 ;  /* 0x0000005200527308 */ /* 0x000e220000002400 */
[----:B-1----:R-:W-:-:S07]  /*191e0*/  VIADDMNMX R66, R63, R99, R64, PT ;  /* 0x000000633f427246 */ /* 0x002fce0003800140 */
[----:B------:R-:W1:Y:S01]  /*191f0*/  MUFU.TANH R65, R65 ;  /* 0x0000004100417308 */ /* 0x000e620000002400 */
[C---:B------:R-:W-:Y:S02]  /*19200*/  ISETP.GT.AND P4, PT, R66.reuse, RZ, PT ;  /* 0x000000ff4200720c */ /* 0x040fe40003f84270 */
[C---:B------:R-:W-:Y:S01]  /*19210*/  ISETP.GT.AND P3, PT, R66.reuse, 0x1, PT ;  /* 0x000000014200780c */ /* 0x040fe20003f64270 */
[----:B------:R-:W-:Y:S02]  /*19220*/  WARPGROUP.DEPBAR.LE gsb0, 0x0 ;  /* 0x00008000000079c5 */ /* 0x000fe40000010000 */
[----:B------:R-:W-:Y:S01]  /*19230*/  ISETP.GT.AND P5, PT, R66, 0x8, PT ;  /* 0x000000084200780c */ /* 0x000fe20003fa4270 */
[----:B------:R-:W-:Y:S01]  /*19240*/  WARPGROUP.ARRIVE ;  /* 0x00000000000079c5 */ /* 0x000fe20000000000 */
[----:B------:R-:W-:Y:S01]  /*19250*/  FSEL R119, R119, -INF , P4 ;  /* 0xff80000077777808 */ /* 0x000fe20002000000 */
[C---:B------:R-:W-:Y:S01]  /*19260*/  FMUL.FTZ R63, R2.reuse, R40 ;  /* 0x00000028023f7220 */ /* 0x040fe20000410000 */
[----:B------:R-:W-:Y:S01]  /*19270*/  FSEL R117, R117, -INF , P3 ;  /* 0xff80000075757808 */ /* 0x000fe20001800000 */
[----:B------:R-:W-:Y:S01]  /*19280*/  FMUL.FTZ R49, R2, R49 ;  /* 0x0000003102317220 */ /* 0x000fe20000410000 */
[----:B------:R-:W-:Y:S01]  /*19290*/  ISETP.GT.AND P4, PT, R66, 0x9, PT ;  /* 0x000000094200780c */ /* 0x000fe20003f84270 */
[----:B------:R-:W-:Y:S01]  /*192a0*/  QGMMA.64x32x32.F32.E4M3.E4M3 R24, gdesc[UR20], R24, gsb0 ;  /* 0x00600000141879f3 */ /* 0x000fe20008000818 */
[----:B--2---:R-:W-:Y:S01]  /*192b0*/  FSEL R123, R123, -INF , P5 ;  /* 0xff8000007b7b7808 */ /* 0x004fe20002800000 */
[----:B------:R-:W2:Y:S01]  /*192c0*/  MUFU.TANH R68, R68 ;  /* 0x0000004400447308 */ /* 0x000ea20000002400 */
[----:B------:R-:W-:Y:S01]  /*192d0*/  FMNMX.FTZ R6, R119, R117, !PT ;  /* 0x0000007577067209 */ /* 0x000fe20007810000 */
[----:B------:R-:W-:Y:S01]  /*192e0*/  FMUL.FTZ R67, R2, R41 ;  /* 0x0000002902437220 */ /* 0x000fe20000410000 */
[----:B------:R-:W-:Y:S01]  /*192f0*/  ISETP.GT.AND P3, PT, R66, 0x10, PT ;  /* 0x000000104200780c */ /* 0x000fe20003f64270 */
[C---:B------:R-:W-:Y:S01]  /*19300*/  FMUL.FTZ R44, R2.reuse, R44 ;  /* 0x0000002c022c7220 */ /* 0x040fe20000410000 */
[----:B---3--:R-:W-:Y:S01]  /*19310*/  FSEL R121, R121, -INF , P4 ;  /* 0xff80000079797808 */ /* 0x008fe20002000000 */
[----:B------:R-:W-:Y:S01]  /*19320*/  FMUL.FTZ R48, R2, R48 ;  /* 0x0000003002307220 */ /* 0x000fe20000410000 */
[----:B------:R-:W-:Y:S01]  /*19330*/  FMNMX.FTZ R6, R123, R6, !PT ;  /* 0x000000067b067209 */ /* 0x000fe20007810000 */
[----:B------:R3:W-:Y:S01]  /*19340*/  MUFU.TANH R70, R49 ;  /* 0x0000003100467308 */ /* 0x0007e20000002400 */
[----:B------:R-:W-:Y:S01]  /*19350*/  ISETP.GT.AND P5, PT, R66, 0x11, PT ;  /* 0x000000114200780c */ /* 0x000fe20003fa4270 */
[----:B------:R-:W-:Y:S01]  /*19360*/  FMUL.FTZ R53, R2, R53 ;  /* 0x0000003502357220 */ /* 0x000fe20000410000 */
[----:B----4-:R-:W-:Y:S01]  /*19370*/  FSEL R125, R88, -INF , P3 ;  /* 0xff800000587d7808 */ /* 0x010fe20001800000 */
[----:B------:R-:W-:Y:S01]  /*19380*/  FMUL.FTZ R52, R2, R52 ;  /* 0x0000003402347220 */ /* 0x000fe20000410000 */
[----:B------:R-:W-:-:S02]  /*19390*/  FMNMX.FTZ R6, R121, R6, !PT ;  /* 0x0000000679067209 */ /* 0x000fc40007810000 */
[----:B------:R-:W-:Y:S01]  /*193a0*/  ISETP.GT.AND P4, PT, R66, 0x18, PT ;  /* 0x000000184200780c */ /* 0x000fe20003f84270 */
[----:B------:R-:W4:Y:S01]  /*193b0*/  MUFU.TANH R69, R69 ;  /* 0x0000004500457308 */ /* 0x000f220000002400 */
[----:B-----5:R-:W-:Y:S01]  /*193c0*/  FSEL R129, R14, -INF , P5 ;  /* 0xff8000000e817808 */ /* 0x020fe20002800000 */
[----:B------:R-:W-:Y:S01]  /*193d0*/  FMUL.FTZ R14, R2, R45 ;  /* 0x0000002d020e7220 */ /* 0x000fe20000410000 */
[----:B------:R-:W-:Y:S02]  /*193e0*/  FMNMX.FTZ R6, R125, R6, !PT ;  /* 0x000000067d067209 */ /* 0x000fe40007810000 */
[----:B------:R-:W-:Y:S02]  /*193f0*/  ISETP.GT.AND P3, PT, R66, 0x19, PT ;  /* 0x000000194200780c */ /* 0x000fe40003f64270 */
[----:B------:R-:W-:Y:S01]  /*19400*/  FSEL R127, R15, -INF , P4 ;  /* 0xff8000000f7f7808 */ /* 0x000fe20002000000 */
[----:B------:R-:W5:Y:S01]  /*19410*/  MUFU.TANH R63, R63 ;  /* 0x0000003f003f7308 */ /* 0x000f620000002400 */
[----:B------:R-:W-:-:S02]  /*19420*/  FMNMX.FTZ R6, R129, R6, !PT ;  /* 0x0000000681067209 */ /* 0x000fc40007810000 */
[C---:B------:R-:W-:Y:S02]  /*19430*/  ISETP.GT.AND P4, PT, R66.reuse, 0x20, PT ;  /* 0x000000204200780c */ /* 0x040fe40003f84270 */
        /* <DEDUP_REMOVED lines=8> */
[----:B------:R-:W-:Y:S02]  /*194c0*/  FSEL R111, R111, -INF , P3 ;  /* 0xff8000006f6f7808 */ /* 0x000fe40001800000 */
        /* <DEDUP_REMOVED lines=9> */
[----:B------:R-:W-:Y:S01]  /*19560*/  ISETP.GT.AND P3, PT, R66, 0x31, PT ;  /* 0x000000314200780c */ /* 0x000fe20003f64270 */
[----:B------:R-:W-:Y:S02]  /*19570*/  WARPGROUP.DEPBAR.LE gsb0, 0x0 ;  /* 0x00008000000079c5 */ /* 0x000fe40000010000 */
[----:B------:R-:W-:Y:S01]  /*19580*/  FSEL R105, R105, -INF , P4 ;  /* 0xff80000069697808 */ /* 0x000fe20002000000 */
[C---:B------:R-:W-:Y:S01]  /*19590*/  FMUL.FTZ R15, R2.reuse, R25 ;  /* 0x00000019020f7220 */ /* 0x040fe20000410000 */
[----:B------:R-:W-:Y:S01]  /*195a0*/  FMNMX.FTZ R6, R107, R6, !PT ;  /* 0x000000066b067209 */ /* 0x000fe20007810000 */
[----:B------:R-:W-:Y:S01]  /*195b0*/  FMUL.FTZ R24, R2, R24 ;  /* 0x0000001802187220 */ /* 0x000fe20000410000 */
[----:B------:R-:W-:Y:S01]  /*195c0*/  ISETP.GT.AND P4, PT, R66, 0x38, PT ;  /* 0x000000384200780c */ /* 0x000fe20003f84270 */
[----:B------:R-:W-:Y:S01]  /*195d0*/  MUFU.TANH R83, R53 ;  /* 0x0000003500537308 */ /* 0x000fe20000002400 */
[----:B------:R-:W-:Y:S01]  /*195e0*/  FSEL R103, R103, -INF , P3 ;  /* 0xff80000067677808 */ /* 0x000fe20001800000 */
[C---:B------:R-:W-:Y:S01]  /*195f0*/  FMUL.FTZ R28, R2.reuse, R28 ;  /* 0x0000001c021c7220 */ /* 0x040fe20000410000 */
[----:B------:R-:W-:Y:S01]  /*19600*/  FMNMX.FTZ R6, R105, R6, !PT ;  /* 0x0000000669067209 */ /* 0x000fe20007810000 */
[----:B------:R-:W-:Y:S01]  /*19610*/  FMUL.FTZ R32, R2, R32 ;  /* 0x0000002002207220 */ /* 0x000fe20000410000 */
[----:B------:R-:W-:Y:S01]  /*19620*/  ISETP.GT.AND P3, PT, R66, 0x39, PT ;  /* 0x000000394200780c */ /* 0x000fe20003f64270 */
[C---:B------:R-:W-:Y:S01]  /*19630*/  FMUL.FTZ R36, R2.reuse, R36 ;  /* 0x0000002402247220 */ /* 0x040fe20000410000 */
[----:B------:R-:W-:Y:S01]  /*19640*/  FSEL R101, R101, -INF , P4 ;  /* 0xff80000065657808 */ /* 0x000fe20002000000 */
[----:B------:R-:W5:Y:S01]  /*19650*/  MUFU.TANH R52, R52 ;  /* 0x0000003400347308 */ /* 0x000f620000002400 */
[----:B------:R-:W-:Y:S01]  /*19660*/  FMNMX.FTZ R6, R103, R6, !PT ;  /* 0x0000000667067209 */ /* 0x000fe20007810000 */
[----:B------:R-:W-:Y:S01]  /*19670*/  FMUL.FTZ R34, R2, R34 ;  /* 0x0000002202227220 */ /* 0x000fe20000410000 */
[----:B------:R-:W-:Y:S01]  /*19680*/  ISETP.GT.AND P4, PT, R66, 0x40, PT ;  /* 0x000000404200780c */ /* 0x000fe20003f84270 */
[C---:B------:R-:W-:Y:S01]  /*19690*/  FMUL.FTZ R39, R2.reuse, R39 ;  /* 0x0000002702277220 */ /* 0x040fe20000410000 */
[----:B------:R-:W-:Y:S01]  /*196a0*/  FSEL R97, R97, -INF , P3 ;  /* 0xff80000061617808 */ /* 0x000fe20001800000 */
[----:B------:R5:W-:Y:S01]  /*196b0*/  @!P2 SYNCS.ARRIVE.TRANS64.RED.A1T0 RZ, [R0+URZ], RZ ;  /* 0x000000ff00ffa9a7 */ /* 0x000be2000810043f */
[----:B------:R-:W-:Y:S01]  /*196c0*/  FMNMX.FTZ R40, R101, R6, !PT ;  /* 0x0000000665287209 */ /* 0x000fe20007810000 */
[----:B------:R-:W-:Y:S01]  /*196d0*/  FMUL.FTZ R6, R2, R42 ;  /* 0x0000002a02067220 */ /* 0x000fe20000410000 */
[----:B------:R-:W-:Y:S01]  /*196e0*/  ISETP.GT.AND P3, PT, R66, 0x41, PT ;  /* 0x000000414200780c */ /* 0x000fe20003f64270 */
[----:B------:R-:W5:Y:S01]  /*196f0*/  MUFU.TANH R24, R24 ;  /* 0x0000001800187308 */ /* 0x000f620000002400 */
[----:B------:R-:W-:-:S02]  /*19700*/  FSEL R95, R95, -INF , P4 ;  /* 0xff8000005f5f7808 */ /* 0x000fc40002000000 */
[----:B------:R-:W-:Y:S02]  /*19710*/  FMNMX.FTZ R40, R97, R40, !PT ;  /* 0x0000002861287209 */ /* 0x000fe40007810000 */
[----:B------:R-:W-:Y:S02]  /*19720*/  ISETP.GT.AND P4, PT, R66, 0x48, PT ;  /* 0x000000484200780c */ /* 0x000fe40003f84270 */
[----:B0-----:R-:W-:Y:S01]  /*19730*/  FSEL R93, R93, -INF , P3 ;  /* 0xff8000005d5d7808 */ /* 0x001fe20001800000 */
[----:B------:R-:W-:Y:S01]  /*19740*/  MUFU.TANH R28, R28 ;  /* 0x0000001c001c7308 */ /* 0x000fe20000002400 */
[----:B------:R-:W-:Y:S01]  /*19750*/  FMNMX.FTZ R42, R95, R40, !PT ;  /* 0x000000285f2a7209 */ /* 0x000fe20007810000 */
[----:B------:R-:W-:Y:S01]  /*19760*/  FMUL.FTZ R40, R2, R43 ;  /* 0x0000002b02287220 */ /* 0x000fe20000410000 */
[----:B------:R-:W-:Y:S02]  /*19770*/  ISETP.GT.AND P3, PT, R66, 0x49, PT ;  /* 0x000000494200780c */ /* 0x000fe40003f64270 */
[----:B---3--:R-:W-:-:S02]  /*19780*/  FSEL R49, R80, -INF , P4 ;  /* 0xff80000050317808 */ /* 0x008fc40002000000 */
[----:B------:R-:W-:Y:S01]  /*19790*/  FMNMX.FTZ R42, R93, R42, !PT ;  /* 0x0000002a5d2a7209 */ /* 0x000fe20007810000 */
[----:B------:R-:W-:Y:S01]  /*197a0*/  MUFU.TANH R32, R32 ;  /* 0x0000002000207308 */ /* 0x000fe20000002400 */
[C---:B------:R-:W-:Y:S02]  /*197b0*/  ISETP.GT.AND P4, PT, R66.reuse, 0x50, PT ;  /* 0x000000504200780c */ /* 0x040fe40003f84270 */
[----:B------:R-:W-:Y:S02]  /*197c0*/  FSEL R7, R81, -INF , P3 ;  /* 0xff80000051077808 */ /* 0x000fe40001800000 */
[----:B------:R-:W-:Y:S02]  /*197d0*/  FMNMX.FTZ R42, R49, R42, !PT ;  /* 0x0000002a312a7209 */ /* 0x000fe40007810000 */
[----:B------:R-:W-:Y:S01]  /*197e0*/  ISETP.GT.AND P3, PT, R66, 0x51, PT ;  /* 0x000000514200780c */ /* 0x000fe20003f64270 */
[----:B------:R0:W3:Y:S01]  /*197f0*/  MUFU.TANH R81, R15 ;  /* 0x0000000f00517308 */ /* 0x0000e20000002400 */
[----:B------:R-:W-:-:S02]  /*19800*/  FSEL R41, R82, -INF , P4 ;  /* 0xff80000052297808 */ /* 0x000fc40002000000 */
[----:B------:R-:W-:Y:S02]  /*19810*/  FMNMX.FTZ R42, R7, R42, !PT ;  /* 0x0000002a072a7209 */ /* 0x000fe40007810000 */
[----:B------:R-:W-:Y:S02]  /*19820*/  ISETP.GT.AND P4, PT, R66, 0x58, PT ;  /* 0x000000584200780c */ /* 0x000fe40003f84270 */
[----:B-1----:R-:W-:Y:S01]  /*19830*/  FSEL R43, R65, -INF , P3 ;  /* 0xff800000412b7808 */ /* 0x002fe20001800000 */
[----:B------:R-:W-:Y:S01]  /*19840*/  MUFU.TANH R36, R36 ;  /* 0x0000002400247308 */ /* 0x000fe20000002400 */
[----:B------:R-:W-:Y:S01]  /*19850*/  FMNMX.FTZ R42, R41, R42, !PT ;  /* 0x0000002a292a7209 */ /* 0x000fe20007810000 */
[----:B0-----:R-:W-:Y:S01]  /*19860*/  FMUL.FTZ R15, R2, R29 ;  /* 0x0000001d020f7220 */ /* 0x001fe20000410000 */
[----:B------:R-:W-:Y:S02]  /*19870*/  ISETP.GT.AND P3, PT, R66, 0x59, PT ;  /* 0x000000594200780c */ /* 0x000fe40003f64270 */
[----:B--2---:R-:W-:-:S02]  /*19880*/  FSEL R25, R68, -INF , P4 ;  /* 0xff80000044197808 */ /* 0x004fc40002000000 */
[----:B------:R-:W-:Y:S01]  /*19890*/  FMNMX.FTZ R42, R43, R42, !PT ;  /* 0x0000002a2b2a7209 */ /* 0x000fe20007810000 */
[----:B------:R-:W0:Y:S01]  /*198a0*/  MUFU.TANH R15, R15 ;  /* 0x0000000f000f7308 */ /* 0x000e220000002400 */
[C---:B------:R-:W-:Y:S02]  /*198b0*/  ISETP.GT.AND P4, PT, R66.reuse, 0x60, PT ;  /* 0x000000604200780c */ /* 0x040fe40003f84270 */
[----:B----4-:R-:W-:Y:S02]  /*198c0*/  FSEL R45, R69, -INF , P3 ;  /* 0xff800000452d7808 */ /* 0x010fe40001800000 */
[----:B------:R-:W-:Y:S02]  /*198d0*/  FMNMX.FTZ R42, R25, R42, !PT ;  /* 0x0000002a192a7209 */ /* 0x000fe40007810000 */
[----:B------:R-:W-:Y:S01]  /*198e0*/  ISETP.GT.AND P3, PT, R66, 0x61, PT ;  /* 0x000000614200780c */ /* 0x000fe20003f64270 */
[----:B------:R-:W-:Y:S01]  /*198f0*/  MUFU.TANH R3, R3 ;  /* 0x0000000300037308 */ /* 0x000fe20000002400 */
[----:B-----5:R-:W-:-:S02]  /*19900*/  FSEL R63, R63, -INF , P4 ;  /* 0xff8000003f3f7808 */ /* 0x020fc40002000000 */
[----:B------:R-:W-:Y:S02]  /*19910*/  FMNMX.FTZ R42, R45, R42, !PT ;  /* 0x0000002a2d2a7209 */ /* 0x000fe40007810000 */
[C---:B------:R-:W-:Y:S02]  /*19920*/  ISETP.GT.AND P4, PT, R66.reuse, 0x68, PT ;  /* 0x000000684200780c */ /* 0x040fe40003f84270 */
[----:B------:R-:W-:Y:S01]  /*19930*/  FSEL R53, R67, -INF , P3 ;  /* 0xff80000043357808 */ /* 0x000fe20001800000 */
[----:B------:R-:W-:Y:S01]  /*19940*/  MUFU.TANH R5, R5 ;  /* 0x0000000500057308 */ /* 0x000fe20000002400 */
[----:B------:R-:W-:Y:S02]  /*19950*/  FMNMX.FTZ R42, R63, R42, !PT ;  /* 0x0000002a3f2a7209 */ /* 0x000fe40007810000 */
[----:B------:R-:W-:Y:S02]  /*19960*/  ISETP.GT.AND P3, PT, R66, 0x69, PT ;  /* 0x000000694200780c */ /* 0x000fe40003f64270 */
[----:B------:R-:W-:Y:S01]  /*19970*/  FSEL R65, R44, -INF , P4 ;  /* 0xff8000002c417808 */ /* 0x000fe20002000000 */
[C---:B------:R-:W-:Y:S01]  /*19980*/  FMUL.FTZ R44, R2.reuse, R46 ;  /* 0x0000002e022c7220 */ /* 0x040fe20000410000 */
[----:B------:R-:W-:Y:S01]  /*19990*/  FMNMX.FTZ R42, R53, R42, !PT ;  /* 0x0000002a352a7209 */ /* 0x000fe20007810000 */
[----:B------:R-:W-:Y:S01]  /*199a0*/  FMUL.FTZ R46, R2, R47 ;  /* 0x0000002f022e7220 */ /* 0x000fe20000410000 */
[----:B------:R-:W-:Y:S01]  /*199b0*/  ISETP.GT.AND P4, PT, R66, 0x70, PT ;  /* 0x000000704200780c */ /* 0x000fe20003f84270 */
[----:B------:R-:W-:Y:S01]  /*199c0*/  MUFU.TANH R10, R10 ;  /* 0x0000000a000a7308 */ /* 0x000fe20000002400 */
[----:B------:R-:W-:Y:S01]  /*199d0*/  FSEL R29, R14, -INF , P3 ;  /* 0xff8000000e1d7808 */ /* 0x000fe20001800000 */
[----:B------:R-:W-:Y:S01]  /*199e0*/  FMUL.FTZ R14, R2, R33 ;  /* 0x00000021020e7220 */ /* 0x000fe20000410000 */
[----:B------:R-:W-:-:S02]  /*199f0*/  FMNMX.FTZ R42, R65, R42, !PT ;  /* 0x0000002a412a7209 */ /* 0x000fc40007810000 */
[----:B------:R-:W-:Y:S02]  /*19a00*/  ISETP.GT.AND P3, PT, R66, 0x71, PT ;  /* 0x000000714200780c */ /* 0x000fe40003f64270 */
[----:B------:R-:W-:Y:S01]  /*19a10*/  FSEL R67, R48, -INF , P4 ;  /* 0xff80000030437808 */ /* 0x000fe20002000000 */
[----:B------:R1:W2:Y:S01]  /*19a20*/  MUFU.TANH R87, R14 ;  /* 0x0000000e00577308 */ /* 0x0002a20000002400 */
[----:B------:R-:W-:Y:S01]  /*19a30*/  FMNMX.FTZ R42, R29, R42, !PT ;  /* 0x0000002a1d2a7209 */ /* 0x000fe20007810000 */
[----:B------:R-:W-:Y:S01]  /*19a40*/  FMUL.FTZ R48, R2, R55 ;  /* 0x0000003702307220 */ /* 0x000fe20000410000 */
[----:B------:R-:W-:Y:S01]  /*19a50*/  ISETP.GT.AND P4, PT, R66, 0x78, PT ;  /* 0x000000784200780c */ /* 0x000fe20003f84270 */
[----:B------:R-:W-:Y:S01]  /*19a60*/  FMUL.FTZ R55, R2, R35 ;  /* 0x0000002302377220 */ /* 0x000fe20000410000 */
[----:B------:R-:W-:Y:S02]  /*19a70*/  FSEL R69, R70, -INF , P3 ;  /* 0xff80000046457808 */ /* 0x000fe40001800000 */
[----:B------:R-:W-:Y:S01]  /*19a80*/  FMNMX.FTZ R42, R67, R42, !PT ;  /* 0x0000002a432a7209 */ /* 0x000fe20007810000 */
[----:B------:R-:W-:Y:S01]  /*19a90*/  MUFU.TANH R11, R11 ;  /* 0x0000000b000b7308 */ /* 0x000fe20000002400 */
[----:B------:R-:W-:Y:S01]  /*19aa0*/  ISETP.GT.AND P3, PT, R66, 0x79, PT ;  /* 0x000000794200780c */ /* 0x000fe20003f64270 */
[----:B-1----:R-:W-:Y:S01]  /*19ab0*/  FMUL.FTZ R14, R2, R37 ;  /* 0x00000025020e7220 */ /* 0x002fe20000410000 */
[----:B------:R-:W-:Y:S01]  /*19ac0*/  FSEL R71, R52, -INF , P4 ;  /* 0xff80000034477808 */ /* 0x000fe20002000000 */
[----:B------:R-:W-:Y:S01]  /*19ad0*/  FMUL.FTZ R52, R2, R30 ;  /* 0x0000001e02347220 */ /* 0x000fe20000410000 */
[----:B------:R-:W-:-:S02]  /*19ae0*/  FMNMX.FTZ R42, R69, R42, !PT ;  /* 0x0000002a452a7209 */ /* 0x000fc40007810000 */
[C---:B------:R-:W-:Y:S01]  /*19af0*/  ISETP.GT.AND P4, PT, R66.reuse, 0x80, PT ;  /* 0x000000804200780c */ /* 0x040fe20003f84270 */
[----:B------:R-:W1:Y:S01]  /*19b00*/  MUFU.TANH R14, R14 ;  /* 0x0000000e000e7308 */ /* 0x000e620000002400 */
[----:B------:R-:W-:Y:S02]  /*19b10*/  FSEL R33, R83, -INF , P3 ;  /* 0xff80000053217808 */ /* 0x000fe40001800000 */
[----:B------:R-:W-:Y:S02]  /*19b20*/  FMNMX.FTZ R42, R71, R42, !PT ;  /* 0x0000002a472a7209 */ /* 0x000fe40007810000 */
[----:B------:R-:W-:Y:S02]  /*19b30*/  ISETP.GT.AND P3, PT, R66, 0x81, PT ;  /* 0x000000814200780c */ /* 0x000fe40003f64270 */
[----:B------:R-:W-:Y:S01]  /*19b40*/  FSEL R83, R24, -INF , P4 ;  /* 0xff80000018537808 */ /* 0x000fe20002000000 */
[----:B------:R-:W-:Y:S01]  /*19b50*/  MUFU.TANH R12, R12 ;  /* 0x0000000c000c7308 */ /* 0x000fe20000002400 */
[----:B------:R-:W-:-:S02]  /*19b60*/  FMNMX.FTZ R42, R33, R42, !PT ;  /* 0x0000002a212a7209 */ /* 0x000fc40007810000 */
[C---:B------:R-:W-:Y:S02]  /*19b70*/  ISETP.GT.AND P4, PT, R66.reuse, 0x88, PT ;  /* 0x000000884200780c */ /* 0x040fe40003f84270 */
[----:B---3--:R-:W-:Y:S02]  /*19b80*/  FSEL R81, R81, -INF , P3 ;  /* 0xff80000051517808 */ /* 0x008fe40001800000 */
[----:B------:R-:W-:Y:S01]  /*19b90*/  FMNMX.FTZ R42, R83, R42, !PT ;  /* 0x0000002a532a7209 */ /* 0x000fe20007810000 */
[----:B------:R-:W3:Y:S01]  /*19ba0*/  MUFU.TANH R13, R13 ;  /* 0x0000000d000d7308 */ /* 0x000ee20000002400 */
[----:B------:R-:W-:Y:S02]  /*19bb0*/  ISETP.GT.AND P3, PT, R66, 0x89, PT ;  /* 0x000000894200780c */ /* 0x000fe40003f64270 */
[----:B------:R-:W-:Y:S02]  /*19bc0*/  FSEL R37, R28, -INF , P4 ;  /* 0xff8000001c257808 */ /* 0x000fe40002000000 */
[----:B------:R-:W-:-:S02]  /*19bd0*/  FMNMX.FTZ R42, R81, R42, !PT ;  /* 0x0000002a512a7209 */ /* 0x000fc40007810000 */
[C---:B------:R-:W-:Y:S01]  /*19be0*/  ISETP.GT.AND P4, PT, R66.reuse, 0x90, PT ;  /* 0x000000904200780c */ /* 0x040fe20003f84270 */
[----:B------:R-:W4:Y:S01]  /*19bf0*/  MUFU.TANH R20, R20 ;  /* 0x0000001400147308 */ /* 0x000f220000002400 */
[----:B0-----:R-:W-:Y:S02]  /*19c00*/  FSEL R85, R15, -INF , P3 ;  /* 0xff8000000f557808 */ /* 0x001fe40001800000 */
[----:B------:R-:W-:Y:S02]  /*19c10*/  FMNMX.FTZ R42, R37, R42, !PT ;  /* 0x0000002a252a7209 */ /* 0x000fe40007810000 */
[----:B------:R-:W-:Y:S02]  /*19c20*/  ISETP.GT.AND P3, PT, R66, 0x91, PT ;  /* 0x000000914200780c */ /* 0x000fe40003f64270 */
[----:B------:R-:W-:Y:S01]  /*19c30*/  FSEL R89, R32, -INF , P4 ;  /* 0xff80000020597808 */ /* 0x000fe20002000000 */
[----:B------:R-:W0:Y:S01]  /*19c40*/  MUFU.TANH R21, R21 ;  /* 0x0000001500157308 */ /* 0x000e220000002400 */
[----:B------:R-:W-:Y:S01]  /*19c50*/  FMNMX.FTZ R42, R85, R42, !PT ;  /* 0x0000002a552a7209 */ /* 0x000fe20007810000 */
[----:B------:R-:W-:Y:S01]  /*19c60*/  FMUL.FTZ R32, R2, R50 ;  /* 0x0000003202207220 */ /* 0x000fe20000410000 */
[----:B------:R-:W-:Y:S01]  /*19c70*/  ISETP.GT.AND P4, PT, R66, 0x98, PT ;  /* 0x000000984200780c */ /* 0x000fe20003f84270 */
[----:B------:R-:W-:Y:S01]  /*19c80*/  FMUL.FTZ R50, R2, R26 ;  /* 0x0000001a02327220 */ /* 0x000fe20000410000 */
[----:B--2---:R-:W-:-:S02]  /*19c90*/  FSEL R87, R87, -INF , P3 ;  /* 0xff80000057577808 */ /* 0x004fc40001800000 */
[----:B------:R-:W-:Y:S01]  /*19ca0*/  FMNMX.FTZ R42, R89, R42, !PT ;  /* 0x0000002a592a7209 */ /* 0x000fe20007810000 */
[----:B------:R-:W2:Y:S01]  /*19cb0*/  MUFU.TANH R72, R72 ;  /* 0x0000004800487308 */ /* 0x000ea20000002400 */
[----:B------:R-:W-:Y:S01]  /*19cc0*/  ISETP.GT.AND P3, PT, R66, 0x99, PT ;  /* 0x000000994200780c */ /* 0x000fe20003f64270 */
[----:B------:R-:W-:Y:S01]  /*19cd0*/  FMUL.FTZ R66, R2, R38 ;  /* 0x0000002602427220 */ /* 0x000fe20000410000 */
[----:B------:R-:W-:Y:S01]  /*19ce0*/  FSEL R47, R36, -INF , P4 ;  /* 0xff800000242f7808 */ /* 0x000fe20002000000 */
[C---:B------:R-:W-:Y:S01]  /*19cf0*/  FMUL.FTZ R36, R2.reuse, R51 ;  /* 0x0000003302247220 */ /* 0x040fe20000410000 */
[----:B------:R-:W-:Y:S01]  /*19d00*/  FMNMX.FTZ R42, R87, R42, !PT ;  /* 0x0000002a572a7209 */ /* 0x000fe20007810000 */
[----:B------:R-:W-:Y:S01]  /*19d10*/  FMUL.FTZ R51, R2, R27 ;  /* 0x0000001b02337220 */ /* 0x000fe20000410000 */
[----:B-1----:R-:W-:Y:S01]  /*19d20*/  FSEL R91, R14, -INF , P3 ;  /* 0xff8000000e5b7808 */ /* 0x002fe20001800000 */
[----:B------:R-:W1:Y:S01]  /*19d30*/  MUFU.TANH R73, R73 ;  /* 0x0000004900497308 */ /* 0x000e620000002400 */
[----:B------:R-:W-:-:S02]  /*19d40*/  FMNMX.FTZ R42, R47, R42, !PT ;  /* 0x0000002a2f2a7209 */ /* 0x000fc40007810000 */
[----:B------:R-:W-:Y:S02]  /*19d50*/  VIADDMNMX R64, R62, R99, R64, PT ;  /* 0x000000633e407246 */ /* 0x000fe40003800140 */
[----:B------:R-:W-:Y:S01]  /*19d60*/  FMNMX.FTZ R14, R91, R42, !PT ;  /* 0x0000002a5b0e7209 */ /* 0x000fe20007810000 */
[----:B------:R-:W-:Y:S01]  /*19d70*/  FMUL.FTZ R42, R2, R54 ;  /* 0x00000036022a7220 */ /* 0x000fe20000410000 */
[----:B------:R-:W-:Y:S01]  /*19d80*/  ISETP.GT.AND P4, PT, R64, RZ, PT ;  /* 0x000000ff4000720c */ /* 0x000fe20003f84270 */
[----:B------:R-:W-:Y:S01]  /*19d90*/  FMUL.FTZ R54, R2, R31 ;  /* 0x0000001f02367220 */ /* 0x000fe20000410000 */
[----:B------:R-:W-:Y:S01]  /*19da0*/  ISETP.GT.AND P5, PT, R64, 0x1, PT ;  /* 0x000000014000780c */ /* 0x000fe20003fa4270 */
[----:B------:R-:W5:Y:S01]  /*19db0*/  SHFL.BFLY PT, R15, R14, 0x2, 0x1f ;  /* 0x0c401f000e0f7f89 */ /* 0x000f6200000e0000 */
[----:B------:R-:W-:Y:S01]  /*19dc0*/  FSEL R3, R3, -INF , P4 ;  /* 0xff80000003037808 */ /* 0x000fe20002000000 */
[----:B------:R-:W1:Y:S01]  /*19dd0*/  MUFU.TANH R74, R74 ;  /* 0x0000004a004a7308 */ /* 0x000e620000002400 */
[----:B------:R-:W-:-:S02]  /*19de0*/  FSEL R5, R5, -INF , P5 ;  /* 0xff80000005057808 */ /* 0x000fc40002800000 */
[----:B------:R-:W-:-:S04]  /*19df0*/  ISETP.GT.AND P4, PT, R64, 0x9, PT ;  /* 0x000000094000780c */ /* 0x000fc80003f84270 */
[----:B------:R-:W-:Y:S01]  /*19e00*/  FSEL R11, R11, -INF , P4 ;  /* 0xff8000000b0b7808 */ /* 0x000fe20002000000 */
[----:B------:R-:W1:Y:S01]  /*19e10*/  MUFU.TANH R75, R75 ;  /* 0x0000004b004b7308 */ /* 0x000e620000002400 */
[----:B------:R-:W-:-:S04]  /*19e20*/  ISETP.GT.AND P4, PT, R64, 0x11, PT ;  /* 0x000000114000780c */ /* 0x000fc80003f84270 */
[----:B---3--:R-:W-:Y:S02]  /*19e30*/  FSEL R13, R13, -INF , P4 ;  /* 0xff8000000d0d7808 */ /* 0x008fe40002000000 */
[----:B------:R-:W-:Y:S01]  /*19e40*/  ISETP.GT.AND P4, PT, R64, 0x19, PT ;  /* 0x000000194000780c */ /* 0x000fe20003f84270 */
[----:B------:R-:W3:Y:S01]  /*19e50*/  MUFU.TANH R76, R76 ;  /* 0x0000004c004c7308 */ /* 0x000ee20000002400 */
[----:B-----5:R-:W-:Y:S02]  /*19e60*/  FMNMX.FTZ R24, R14, R15, !PT ;  /* 0x0000000f0e187209 */ /* 0x020fe40007810000 */
[----:B------:R-:W-:-:S05]  /*19e70*/  MOV R14, UR6 ;  /* 0x00000006000e7c02 */ /* 0x000fca0008000f00 */
[----:B------:R-:W5:Y:S01]  /*19e80*/  MUFU.TANH R77, R77 ;  /* 0x0000004d004d7308 */ /* 0x000f620000002400 */
[----:B------:R-:W4:Y:S07]  /*19e90*/  SHFL.BFLY PT, R15, R24, 0x1, 0x1f ;  /* 0x0c201f00180f7f89 */ /* 0x000f2e00000e0000 */
[----:B------:R-:W5:Y:S08]  /*19ea0*/  MUFU.TANH R78, R78 ;  /* 0x0000004e004e7308 */ /* 0x000f700000002400 */
[----:B------:R-:W5:Y:S08]  /*19eb0*/  MUFU.TANH R79, R79 ;  /* 0x0000004f004f7308 */ /* 0x000f700000002400 */
[----:B------:R-:W5:Y:S01]  /*19ec0*/  MUFU.TANH R8, R8 ;  /* 0x0000000800087308 */ /* 0x000f620000002400 */
[----:B----4-:R-:W-:-:S04]  /*19ed0*/  FMNMX.FTZ R15, R24, R15, !PT ;  /* 0x0000000f180f7209 */ /* 0x010fc80007810000 */
[C---:B------:R-:W-:Y:S01]  /*19ee0*/  FSETP.NEU.FTZ.AND P3, PT, R15.reuse, -INF , PT ;  /* 0xff8000000f00780b */ /* 0x040fe20003f7d000 */
[----:B------:R-:W-:-:S02]  /*19ef0*/  FFMA.FTZ R24, R15, R14, -8 ;  /* 0xc10000000f187423 */ /* 0x000fc4000001000e */
[----:B------:R-:W4:Y:S03]  /*19f00*/  MUFU.TANH R9, R9 ;  /* 0x0000000900097308 */ /* 0x000f260000002400 */
[----:B------:R-:W-:Y:S02]  /*19f10*/  FSEL R24, R24, RZ, P3 ;  /* 0x000000ff18187208 */ /* 0x000fe40001800000 */
[----:B------:R-:W-:-:S03]  /*19f20*/  ISETP.GT.AND P3, PT, R64, 0x8, PT ;  /* 0x000000084000780c */ /* 0x000fc60003f64270 */
[----:B------:R-:W4:Y:S01]  /*19f30*/  MUFU.TANH R56, R56 ;  /* 0x0000003800387308 */ /* 0x000f220000002400 */
[----:B------:R-:W-:-:S01]  /*19f40*/  FFMA.FTZ R31, R117, R14, -R24 ;  /* 0x0000000e751f7223 */ /* 0x000fc20000010818 */
[----:B------:R-:W-:Y:S01]  /*19f50*/  FSEL R99, R10, -INF , P3 ;  /* 0xff8000000a637808 */ /* 0x000fe20001800000 */
[----:B------:R-:W-:-:S01]  /*19f60*/  FFMA.FTZ R62, R113, R14, -R24 ;  /* 0x0000000e713e7223 */ /* 0x000fc20000010818 */
[----:B------:R-:W-:Y:S01]  /*19f70*/  FMNMX.FTZ R10, R3, R5, !PT ;  /* 0x00000005030a7209 */ /* 0x000fe20007810000 */
[----:B------:R-:W-:-:S01]  /*19f80*/  FFMA.FTZ R68, R111, R14, -R24 ;  /* 0x0000000e6f447223 */ /* 0x000fc20000010818 */
[----:B------:R-:W-:Y:S01]  /*19f90*/  ISETP.GT.AND P3, PT, R64, 0x10, PT ;  /* 0x000000104000780c */ /* 0x000fe20003f64270 */
[----:B------:R-:W-:-:S01]  /*19fa0*/  FFMA.FTZ R26, R119, R14, -R24 ;  /* 0x0000000e771a7223 */ /* 0x000fc20000010818 */
[----:B------:R-:W-:Y:S01]  /*19fb0*/  FMNMX.FTZ R10, R99, R10, !PT ;  /* 0x0000000a630a7209 */ /* 0x000fe20007810000 */
[----:B------:R-:W-:-:S01]  /*19fc0*/  FFMA.FTZ R35, R121, R14, -R24 ;  /* 0x0000000e79237223 */ /* 0x000fc20000010818 */
[----:B------:R-:W-:Y:S01]  /*19fd0*/  FSEL R117, R12, -INF , P3 ;  /* 0xff8000000c757808 */ /* 0x000fe20001800000 */
[----:B------:R-:W4:Y:S01]  /*19fe0*/  MUFU.TANH R57, R57 ;  /* 0x0000003900397308 */ /* 0x000f220000002400 */
[----:B------:R-:W-:Y:S01]  /*19ff0*/  FMNMX.FTZ R12, R11, R10, !PT ;  /* 0x0000000a0b0c7209 */ /* 0x000fe20007810000 */
[-CC-:B------:R-:W-:Y:S01]  /*1a000*/  FFMA.FTZ R70, R103, R14.reuse, -R24.reuse ;  /* 0x0000000e67467223 */ /* 0x180fe20000010818 */
[----:B------:R-:W-:Y:S01]  /*1a010*/  ISETP.GT.AND P3, PT, R64, 0x18, PT ;  /* 0x000000184000780c */ /* 0x000fe20003f64270 */
[--C-:B------:R-:W-:Y:S01]  /*1a020*/  FFMA.FTZ R28, R123, R14, -R24.reuse ;  /* 0x0000000e7b1c7223 */ /* 0x100fe20000010818 */
[----:B------:R-:W-:Y:S01]  /*1a030*/  FMNMX.FTZ R12, R117, R12, !PT ;  /* 0x0000000c750c7209 */ /* 0x000fe20007810000 */
[--C-:B------:R-:W-:Y:S01]  /*1a040*/  FFMA.FTZ R27, R125, R14, -R24.reuse ;  /* 0x0000000e7d1b7223 */ /* 0x100fe20000010818 */
[----:B------:R-:W-:Y:S01]  /*1a050*/  FSEL R113, R20, -INF , P3 ;  /* 0xff80000014717808 */ /* 0x000fe20001800000 */
[----:B------:R2:W-:Y:S01]  /*1a060*/  MUFU.EX2 R10, R62 ;  /* 0x0000003e000a7308 */ /* 0x0005e20000000800 */
[----:B------:R-:W-:Y:S01]  /*1a070*/  FMNMX.FTZ R12, R13, R12, !PT ;  /* 0x0000000c0d0c7209 */ /* 0x000fe20007810000 */
[-CC-:B------:R-:W-:Y:S01]  /*1a080*/  FFMA.FTZ R38, R127, R14.reuse, -R24.reuse ;  /* 0x0000000e7f267223 */ /* 0x180fe20000010818 */
[C---:B------:R-:W-:Y:S01]  /*1a090*/  ISETP.GT.AND P3, PT, R64.reuse, 0x20, PT ;  /* 0x000000204000780c */ /* 0x040fe20003f64270 */
[-CC-:B------:R-:W-:Y:S01]  /*1a0a0*/  FFMA.FTZ R30, R129, R14.reuse, -R24.reuse ;  /* 0x0000000e811e7223 */ /* 0x180fe20000010818 */
[----:B0-----:R-:W-:Y:S01]  /*1a0b0*/  FSEL R111, R21, -INF , P4 ;  /* 0xff800000156f7808 */ /* 0x001fe20002000000 */
[--C-:B------:R-:W-:Y:S01]  /*1a0c0*/  FFMA.FTZ R115, R115, R14, -R24.reuse ;  /* 0x0000000e73737223 */ /* 0x100fe20000010818 */
[----:B------:R-:W-:Y:S01]  /*1a0d0*/  FMNMX.FTZ R12, R113, R12, !PT ;  /* 0x0000000c710c7209 */ /* 0x000fe20007810000 */
[----:B------:R0:W-:Y:S01]  /*1a0e0*/  MUFU.EX2 R21, R68 ;  /* 0x0000004400157308 */ /* 0x0001e20000000800 */
[----:B------:R-:W-:Y:S01]  /*1a0f0*/  ISETP.GT.AND P4, PT, R64, 0x21, PT ;  /* 0x000000214000780c */ /* 0x000fe20003f84270 */
[-CC-:B--2---:R-:W-:Y:S01]  /*1a100*/  FFMA.FTZ R62, R109, R14.reuse, -R24.reuse ;  /* 0x0000000e6d3e7223 */ /* 0x184fe20000010818 */
[----:B------:R-:W-:Y:S01]  /*1a110*/  FSEL R119, R72, -INF , P3 ;  /* 0xff80000048777808 */ /* 0x000fe20001800000 */
[--C-:B------:R-:W-:Y:S01]  /*1a120*/  FFMA.FTZ R69, R69, R14, -R24.reuse ;  /* 0x0000000e45457223 */ /* 0x100fe20000010818 */
[----:B------:R-:W-:Y:S01]  /*1a130*/  FMNMX.FTZ R20, R111, R12, !PT ;  /* 0x0000000c6f147209 */ /* 0x000fe20007810000 */
[-CC-:B------:R-:W-:Y:S01]  /*1a140*/  FFMA.FTZ R107, R107, R14.reuse, -R24.reuse ;  /* 0x0000000e6b6b7223 */ /* 0x180fe20000010818 */
[C---:B------:R-:W-:Y:S01]  /*1a150*/  ISETP.GT.AND P3, PT, R64.reuse, 0x28, PT ;  /* 0x000000284000780c */ /* 0x040fe20003f64270 */
[----:B------:R2:W-:Y:S01]  /*1a160*/  MUFU.EX2 R12, R62 ;  /* 0x0000003e000c7308 */ /* 0x0005e20000000800 */
[----:B-1----:R-:W-:Y:S01]  /*1a170*/  FSEL R73, R73, -INF , P4 ;  /* 0xff80000049497808 */ /* 0x002fe20002000000 */
[--C-:B0-----:R-:W-:Y:S01]  /*1a180*/  FFMA.FTZ R68, R105, R14, -R24.reuse ;  /* 0x0000000e69447223 */ /* 0x101fe20000010818 */
[----:B------:R-:W-:Y:S01]  /*1a190*/  FMNMX.FTZ R20, R119, R20, !PT ;  /* 0x0000001477147209 */ /* 0x000fe20007810000 */
[-CC-:B------:R-:W-:Y:S01]  /*1a1a0*/  FFMA.FTZ R7, R7, R14.reuse, -R24.reuse ;  /* 0x0000000e07077223 */ /* 0x180fe20000010818 */
[----:B------:R-:W-:Y:S01]  /*1a1b0*/  ISETP.GT.AND P4, PT, R64, 0x29, PT ;  /* 0x000000294000780c */ /* 0x000fe20003f84270 */
[--C-:B------:R-:W-:Y:S01]  /*1a1c0*/  FFMA.FTZ R25, R25, R14, -R24.reuse ;  /* 0x0000000e19197223 */ /* 0x100fe20000010818 */
[----:B------:R-:W-:Y:S01]  /*1a1d0*/  FSEL R109, R74, -INF , P3 ;  /* 0xff8000004a6d7808 */ /* 0x000fe20001800000 */
[----:B------:R-:W0:Y:S01]  /*1a1e0*/  MUFU.TANH R58, R58 ;  /* 0x0000003a003a7308 */ /* 0x000e220000002400 */
[----:B------:R-:W-:Y:S01]  /*1a1f0*/  FMNMX.FTZ R20, R73, R20, !PT ;  /* 0x0000001449147209 */ /* 0x000fe20007810000 */
[-CC-:B------:R-:W-:Y:S01]  /*1a200*/  FFMA.FTZ R33, R33, R14.reuse, -R24.reuse ;  /* 0x0000000e21217223 */ /* 0x180fe20000010818 */
[C---:B------:R-:W-:Y:S01]  /*1a210*/  ISETP.GT.AND P3, PT, R64.reuse, 0x30, PT ;  /* 0x000000304000780c */ /* 0x040fe20003f64270 */
[-CC-:B------:R-:W-:Y:S01]  /*1a220*/  FFMA.FTZ R37, R37, R14.reuse, -R24.reuse ;  /* 0x0000000e25257223 */ /* 0x180fe20000010818 */
[----:B------:R-:W-:Y:S01]  /*1a230*/  FSEL R75, R75, -INF , P4 ;  /* 0xff8000004b4b7808 */ /* 0x000fe20002000000 */
[--C-:B------:R-:W-:Y:S01]  /*1a240*/  FFMA.FTZ R87, R87, R14, -R24.reuse ;  /* 0x0000000e57577223 */ /* 0x100fe20000010818 */
[----:B------:R-:W-:Y:S01]  /*1a250*/  FMNMX.FTZ R20, R109, R20, !PT ;  /* 0x000000146d147209 */ /* 0x000fe20007810000 */
[----:B------:R-:W1:Y:S01]  /*1a260*/  MUFU.TANH R59, R59 ;  /* 0x0000003b003b7308 */ /* 0x000e620000002400 */
[----:B------:R-:W-:Y:S01]  /*1a270*/  ISETP.GT.AND P4, PT, R64, 0x31, PT ;  /* 0x000000314000780c */ /* 0x000fe20003f84270 */
[----:B------:R-:W-:Y:S01]  /*1a280*/  FFMA.FTZ R47, R47, R14, -R24 ;  /* 0x0000000e2f2f7223 */ /* 0x000fe20000010818 */
[----:B---3--:R-:W-:-:S02]  /*1a290*/  FSEL R121, R76, -INF , P3 ;  /* 0xff8000004c797808 */ /* 0x008fc40001800000 */
[----:B--2---:R-:W-:Y:S02]  /*1a2a0*/  FMNMX.FTZ R62, R75, R20, !PT ;  /* 0x000000144b3e7209 */ /* 0x004fe40007810000 */
[C---:B------:R-:W-:Y:S01]  /*1a2b0*/  ISETP.GT.AND P3, PT, R64.reuse, 0x38, PT ;  /* 0x000000384000780c */ /* 0x040fe20003f64270 */
[----:B------:R-:W2:Y:S01]  /*1a2c0*/  MUFU.TANH R60, R60 ;  /* 0x0000003c003c7308 */ /* 0x000ea20000002400 */
[----:B-----5:R-:W-:Y:S02]  /*1a2d0*/  FSEL R77, R77, -INF , P4 ;  /* 0xff8000004d4d7808 */ /* 0x020fe40002000000 */
[----:B------:R-:W-:Y:S02]  /*1a2e0*/  FMNMX.FTZ R62, R121, R62, !PT ;  /* 0x0000003e793e7209 */ /* 0x000fe40007810000 */
[----:B------:R-:W-:Y:S02]  /*1a2f0*/  ISETP.GT.AND P4, PT, R64, 0x39, PT ;  /* 0x000000394000780c */ /* 0x000fe40003f84270 */
[----:B------:R-:W-:Y:S01]  /*1a300*/  FSEL R105, R78, -INF , P3 ;  /* 0xff8000004e697808 */ /* 0x000fe20001800000 */
[----:B------:R-:W3:Y:S01]  /*1a310*/  MUFU.TANH R61, R61 ;  /* 0x0000003d003d7308 */ /* 0x000ee20000002400 */
[----:B------:R-:W-:-:S02]  /*1a320*/  FMNMX.FTZ R62, R77, R62, !PT ;  /* 0x0000003e4d3e7209 */ /* 0x000fc40007810000 */
[C---:B------:R-:W-:Y:S02]  /*1a330*/  ISETP.GT.AND P3, PT, R64.reuse, 0x40, PT ;  /* 0x000000404000780c */ /* 0x040fe40003f64270 */
[----:B------:R-:W-:Y:S02]  /*1a340*/  FSEL R103, R79, -INF , P4 ;  /* 0xff8000004f677808 */ /* 0x000fe40002000000 */
[----:B------:R-:W-:Y:S01]  /*1a350*/  FMNMX.FTZ R62, R105, R62, !PT ;  /* 0x0000003e693e7209 */ /* 0x000fe20007810000 */
[----:B------:R-:W5:Y:S01]  /*1a360*/  MUFU.TANH R6, R6 ;  /* 0x0000000600067308 */ /* 0x000f620000002400 */
[----:B------:R-:W-:Y:S02]  /*1a370*/  ISETP.GT.AND P4, PT, R64, 0x41, PT ;  /* 0x000000414000780c */ /* 0x000fe40003f84270 */
[----:B------:R-:W-:Y:S01]  /*1a380*/  FSEL R123, R8, -INF , P3 ;  /* 0xff800000087b7808 */ /* 0x000fe20001800000 */
[----:B------:R-:W-:-:S01]  /*1a390*/  FFMA.FTZ R8, R101, R14, -R24 ;  /* 0x0000000e65087223 */ /* 0x000fc20000010818 */
[----:B------:R-:W-:-:S02]  /*1a3a0*/  FMNMX.FTZ R62, R103, R62, !PT ;  /* 0x0000003e673e7209 */ /* 0x000fc40007810000 */
[C---:B------:R-:W-:Y:S01]  /*1a3b0*/  ISETP.GT.AND P3, PT, R64.reuse, 0x48, PT ;  /* 0x000000484000780c */ /* 0x040fe20003f64270 */
[----:B------:R-:W5:Y:S01]  /*1a3c0*/  MUFU.TANH R40, R40 ;  /* 0x0000002800287308 */ /* 0x000f620000002400 */
[----:B----4-:R-:W-:Y:S01]  /*1a3d0*/  FSEL R101, R9, -INF , P4 ;  /* 0xff80000009657808 */ /* 0x010fe20002000000 */
[--C-:B------:R-:W-:Y:S01]  /*1a3e0*/  FFMA.FTZ R9, R95, R14, -R24.reuse ;  /* 0x0000000e5f097223 */ /* 0x100fe20000010818 */
[----:B------:R-:W-:Y:S02]  /*1a3f0*/  FMNMX.FTZ R62, R123, R62, !PT ;  /* 0x0000003e7b3e7209 */ /* 0x000fe40007810000 */
[----:B------:R-:W-:Y:S02]  /*1a400*/  ISETP.GT.AND P4, PT, R64, 0x49, PT ;  /* 0x000000494000780c */ /* 0x000fe40003f84270 */
[----:B------:R-:W-:Y:S01]  /*1a410*/  FSEL R125, R56, -INF , P3 ;  /* 0xff800000387d7808 */ /* 0x000fe20001800000 */
[----:B------:R-:W-:Y:S01]  /*1a420*/  FFMA.FTZ R56, R97, R14, -R24 ;  /* 0x0000000e61387223 */ /* 0x000fe20000010818 */
[----:B------:R-:W-:Y:S01]  /*1a430*/  FMNMX.FTZ R62, R101, R62, !PT ;  /* 0x0000003e653e7209 */ /* 0x000fe20007810000 */
[----:B------:R-:W4:Y:S01]  /*1a440*/  MUFU.TANH R44, R44 ;  /* 0x0000002c002c7308 */ /* 0x000f220000002400 */
[----:B------:R-:W-:-:S02]  /*1a450*/  ISETP.GT.AND P3, PT, R64, 0x50, PT ;  /* 0x000000504000780c */ /* 0x000fc40003f64270 */
[----:B------:R-:W-:Y:S02]  /*1a460*/  FSEL R97, R57, -INF , P4 ;  /* 0xff80000039617808 */ /* 0x000fe40002000000 */
[----:B------:R-:W-:Y:S02]  /*1a470*/  FMNMX.FTZ R62, R125, R62, !PT ;  /* 0x0000003e7d3e7209 */ /* 0x000fe40007810000 */
[----:B------:R-:W-:Y:S01]  /*1a480*/  ISETP.GT.AND P4, PT, R64, 0x51, PT ;  /* 0x000000514000780c */ /* 0x000fe20003f84270 */
[----:B------:R-:W4:Y:S01]  /*1a490*/  MUFU.TANH R46, R46 ;  /* 0x0000002e002e7308 */ /* 0x000f220000002400 */
[----:B0-----:R-:W-:Y:S02]  /*1a4a0*/  FSEL R127, R58, -INF , P3 ;  /* 0xff8000003a7f7808 */ /* 0x001fe40001800000 */
[----:B------:R-:W-:Y:S02]  /*1a4b0*/  FMNMX.FTZ R62, R97, R62, !PT ;  /* 0x0000003e613e7209 */ /* 0x000fe40007810000 */
[----:B------:R-:W-:-:S02]  /*1a4c0*/  ISETP.GT.AND P3, PT, R64, 0x58, PT ;  /* 0x000000584000780c */ /* 0x000fc40003f64270 */
[----:B-1----:R-:W-:Y:S01]  /*1a4d0*/  FSEL R59, R59, -INF , P4 ;  /* 0xff8000003b3b7808 */ /* 0x002fe20002000000 */
[----:B------:R0:W-:Y:S01]  /*1a4e0*/  MUFU.EX2 R57, R56 ;  /* 0x0000003800397308 */ /* 0x0001e20000000800 */
[----:B------:R-:W-:Y:S02]  /*1a4f0*/  FMNMX.FTZ R62, R127, R62, !PT ;  /* 0x0000003e7f3e7209 */ /* 0x000fe40007810000 */
[----:B------:R-:W-:Y:S02]  /*1a500*/  ISETP.GT.AND P4, PT, R64, 0x59, PT ;  /* 0x000000594000780c */ /* 0x000fe40003f84270 */
[----:B--2---:R-:W-:Y:S02]  /*1a510*/  FSEL R95, R60, -INF , P3 ;  /* 0xff8000003c5f7808 */ /* 0x004fe40001800000 */
[----:B------:R-:W-:Y:S01]  /*1a520*/  FMNMX.FTZ R62, R59, R62, !PT ;  /* 0x0000003e3b3e7209 */ /* 0x000fe20007810000 */
[----:B------:R-:W1:Y:S01]  /*1a530*/  MUFU.TANH R32, R32 ;  /* 0x0000002000207308 */ /* 0x000e620000002400 */
[----:B------:R-:W-:Y:S01]  /*1a540*/  ISETP.GT.AND P3, PT, R64, 0x60, PT ;  /* 0x000000604000780c */ /* 0x000fe20003f64270 */
[----:B0-----:R-:W-:Y:S01]  /*1a550*/  FFMA.FTZ R56, R93, R14, -R24 ;  /* 0x0000000e5d387223 */ /* 0x001fe20000010818 */
[----:B---3--:R-:W-:-:S02]  /*1a560*/  FSEL R61, R61, -INF , P4 ;  /* 0xff8000003d3d7808 */ /* 0x008fc40002000000 */
[----:B------:R-:W-:Y:S02]  /*1a570*/  FMNMX.FTZ R62, R95, R62, !PT ;  /* 0x0000003e5f3e7209 */ /* 0x000fe40007810000 */
[----:B------:R-:W-:Y:S01]  /*1a580*/  ISETP.GT.AND P4, PT, R64, 0x61, PT ;  /* 0x000000614000780c */ /* 0x000fe20003f84270 */
[----:B------:R-:W0:Y:S01]  /*1a590*/  MUFU.TANH R36, R36 ;  /* 0x0000002400247308 */ /* 0x000e220000002400 */
[----:B-----5:R-:W-:Y:S01]  /*1a5a0*/  FSEL R93, R6, -INF , P3 ;  /* 0xff800000065d7808 */ /* 0x020fe20001800000 */
[--C-:B------:R-:W-:Y:S01]  /*1a5b0*/  FFMA.FTZ R6, R49, R14, -R24.reuse ;  /* 0x0000000e31067223 */ /* 0x100fe20000010818 */
[----:B------:R-:W-:Y:S02]  /*1a5c0*/  FMNMX.FTZ R62, R61, R62, !PT ;  /* 0x0000003e3d3e7209 */ /* 0x000fe40007810000 */
[----:B------:R-:W-:Y:S02]  /*1a5d0*/  ISETP.GT.AND P3, PT, R64, 0x68, PT ;  /* 0x000000684000780c */ /* 0x000fe40003f64270 */
[----:B------:R-:W-:Y:S01]  /*1a5e0*/  FSEL R49, R40, -INF , P4 ;  /* 0xff80000028317808 */ /* 0x000fe20002000000 */
[----:B------:R-:W2:Y:S01]  /*1a5f0*/  MUFU.TANH R42, R42 ;  /* 0x0000002a002a7308 */ /* 0x000ea20000002400 */
[----:B------:R-:W-:Y:S01]  /*1a600*/  FMNMX.FTZ R62, R93, R62, !PT ;  /* 0x0000003e5d3e7209 */ /* 0x000fe20007810000 */
[----:B------:R-:W-:Y:S01]  /*1a610*/  FFMA.FTZ R40, R65, R14, -R24 ;  /* 0x0000000e41287223 */ /* 0x000fe20000010818 */
[----:B------:R-:W-:-:S02]  /*1a620*/  ISETP.GT.AND P4, PT, R64, 0x69, PT ;  /* 0x000000694000780c */ /* 0x000fc40003f84270 */
[----:B----4-:R-:W-:Y:S01]  /*1a630*/  FSEL R129, R44, -INF , P3 ;  /* 0xff8000002c817808 */ /* 0x010fe20001800000 */
[----:B------:R-:W-:-:S01]  /*1a640*/  FFMA.FTZ R44, R71, R14, -R24 ;  /* 0x0000000e472c7223 */ /* 0x000fc20000010818 */
[----:B------:R-:W-:Y:S01]  /*1a650*/  FMNMX.FTZ R62, R49, R62, !PT ;  /* 0x0000003e313e7209 */ /* 0x000fe20007810000 */
[----:B------:R-:W3:Y:S01]  /*1a660*/  MUFU.TANH R48, R48 ;  /* 0x0000003000307308 */ /* 0x000ee20000002400 */
[----:B------:R-:W-:Y:S02]  /*1a670*/  ISETP.GT.AND P3, PT, R64, 0x70, PT ;  /* 0x000000704000780c */ /* 0x000fe40003f64270 */
[----:B------:R-:W-:Y:S01]  /*1a680*/  FSEL R133, R46, -INF , P4 ;  /* 0xff8000002e857808 */ /* 0x000fe20002000000 */
[----:B------:R-:W-:-:S01]  /*1a690*/  FFMA.FTZ R46, R81, R14, -R24 ;  /* 0x0000000e512e7223 */ /* 0x000fc20000010818 */
[----:B------:R-:W-:Y:S02]  /*1a6a0*/  FMNMX.FTZ R62, R129, R62, !PT ;  /* 0x0000003e813e7209 */ /* 0x000fe40007810000 */
[----:B------:R-:W-:Y:S01]  /*1a6b0*/  ISETP.GT.AND P4, PT, R64, 0x71, PT ;  /* 0x000000714000780c */ /* 0x000fe20003f84270 */
[----:B------:R-:W4:Y:S01]  /*1a6c0*/  MUFU.TANH R50, R50 ;  /* 0x0000003200327308 */ /* 0x000f220000002400 */
[----:B-1----:R-:W-:Y:S01]  /*1a6d0*/  FSEL R131, R32, -INF , P3 ;  /* 0xff80000020837808 */ /* 0x002fe20001800000 */
[--C-:B------:R-:W-:Y:S01]  /*1a6e0*/  FFMA.FTZ R32, R41, R14, -R24.reuse ;  /* 0x0000000e29207223 */ /* 0x100fe20000010818 */
[----:B------:R-:W-:Y:S01]  /*1a6f0*/  FMNMX.FTZ R62, R133, R62, !PT ;  /* 0x0000003e853e7209 */ /* 0x000fe20007810000 */
[-CC-:B------:R-:W-:Y:S01]  /*1a700*/  FFMA.FTZ R41, R43, R14.reuse, -R24.reuse ;  /* 0x0000000e2b297223 */ /* 0x180fe20000010818 */
[----:B------:R-:W-:Y:S01]  /*1a710*/  ISETP.GT.AND P3, PT, R64, 0x78, PT ;  /* 0x000000784000780c */ /* 0x000fe20003f64270 */
[--C-:B------:R-:W-:Y:S01]  /*1a720*/  FFMA.FTZ R43, R29, R14, -R24.reuse ;  /* 0x0000000e1d2b7223 */ /* 0x100fe20000010818 */
[----:B0-----:R-:W-:Y:S01]  /*1a730*/  FSEL R135, R36, -INF , P4 ;  /* 0xff80000024877808 */ /* 0x001fe20002000000 */
[----:B------:R-:W0:Y:S01]  /*1a740*/  MUFU.TANH R51, R51 ;  /* 0x0000003300337308 */ /* 0x000e220000002400 */
[----:B------:R-:W-:Y:S01]  /*1a750*/  FMNMX.FTZ R62, R131, R62, !PT ;  /* 0x0000003e833e7209 */ /* 0x000fe20007810000 */
[-CC-:B------:R-:W-:Y:S01]  /*1a760*/  FFMA.FTZ R36, R45, R14.reuse, -R24.reuse ;  /* 0x0000000e2d247223 */ /* 0x180fe20000010818 */
[----:B------:R-:W-:Y:S01]  /*1a770*/  ISETP.GT.AND P4, PT, R64, 0x79, PT ;  /* 0x000000794000780c */ /* 0x000fe20003f84270 */
[-CC-:B------:R-:W-:Y:S01]  /*1a780*/  FFMA.FTZ R29, R67, R14.reuse, -R24.reuse ;  /* 0x0000000e431d7223 */ /* 0x180fe20000010818 */
[----:B--2---:R-:W-:Y:S01]  /*1a790*/  FSEL R137, R42, -INF , P3 ;  /* 0xff8000002a897808 */ /* 0x004fe20001800000 */
[----:B------:R-:W-:Y:S01]  /*1a7a0*/  FFMA.FTZ R42, R53, R14, -R24 ;  /* 0x0000000e352a7223 */ /* 0x000fe20000010818 */
[----:B------:R-:W-:Y:S01]  /*1a7b0*/  FMNMX.FTZ R62, R135, R62, !PT ;  /* 0x0000003e873e7209 */ /* 0x000fe20007810000 */
[----:B------:R-:W1:Y:S01]  /*1a7c0*/  MUFU.TANH R52, R52 ;  /* 0x0000003400347308 */ /* 0x000e620000002400 */
[----:B------:R-:W-:-:S02]  /*1a7d0*/  ISETP.GT.AND P3, PT, R64, 0x80, PT ;  /* 0x000000804000780c */ /* 0x000fc40003f64270 */
[----:B---3--:R-:W-:Y:S01]  /*1a7e0*/  FSEL R139, R48, -INF , P4 ;  /* 0xff800000308b7808 */ /* 0x008fe20002000000 */
[----:B------:R-:W-:-:S01]  /*1a7f0*/  FFMA.FTZ R48, R85, R14, -R24 ;  /* 0x0000000e55307223 */ /* 0x000fc20000010818 */
[----:B------:R-:W-:Y:S02]  /*1a800*/  FMNMX.FTZ R62, R137, R62, !PT ;  /* 0x0000003e893e7209 */ /* 0x000fe40007810000 */
[----:B------:R-:W-:Y:S01]  /*1a810*/  ISETP.GT.AND P4, PT, R64, 0x81, PT ;  /* 0x000000814000780c */ /* 0x000fe20003f84270 */
[----:B------:R-:W2:Y:S01]  /*1a820*/  MUFU.TANH R54, R54 ;  /* 0x0000003600367308 */ /* 0x000ea20000002400 */
[----:B----4-:R-:W-:Y:S01]  /*1a830*/  FSEL R141, R50, -INF , P3 ;  /* 0xff800000328d7808 */ /* 0x010fe20001800000 */
[----:B------:R-:W-:Y:S01]  /*1a840*/  FFMA.FTZ R50, R89, R14, -R24 ;  /* 0x0000000e59327223 */ /* 0x000fe20000010818 */
[----:B------:R-:W-:Y:S02]  /*1a850*/  FMNMX.FTZ R62, R139, R62, !PT ;  /* 0x0000003e8b3e7209 */ /* 0x000fe40007810000 */
[----:B------:R-:W-:-:S02]  /*1a860*/  ISETP.GT.AND P3, PT, R64, 0x88, PT ;  /* 0x000000884000780c */ /* 0x000fc40003f64270 */
[----:B0-----:R-:W-:Y:S01]  /*1a870*/  FSEL R51, R51, -INF , P4 ;  /* 0xff80000033337808 */ /* 0x001fe20002000000 */
[----:B------:R-:W0:Y:S01]  /*1a880*/  MUFU.TANH R34, R34 ;  /* 0x0000002200227308 */ /* 0x000e220000002400 */
[----:B------:R-:W-:Y:S02]  /*1a890*/  FMNMX.FTZ R62, R141, R62, !PT ;  /* 0x0000003e8d3e7209 */ /* 0x000fe40007810000 */
[----:B------:R-:W-:Y:S02]  /*1a8a0*/  ISETP.GT.AND P4, PT, R64, 0x89, PT ;  /* 0x000000894000780c */ /* 0x000fe40003f84270 */
[----:B-1----:R-:W-:Y:S02]  /*1a8b0*/  FSEL R143, R52, -INF , P3 ;  /* 0xff800000348f7808 */ /* 0x002fe40001800000 */
[----:B------:R-:W-:Y:S01]  /*1a8c0*/  FMNMX.FTZ R62, R51, R62, !PT ;  /* 0x0000003e333e7209 */ /* 0x000fe20007810000 */
[----:B------:R-:W1:Y:S01]  /*1a8d0*/  MUFU.TANH R55, R55 ;  /* 0x0000003700377308 */ /* 0x000e620000002400 */
[----:B------:R-:W-:-:S02]  /*1a8e0*/  ISETP.GT.AND P3, PT, R64, 0x90, PT ;  /* 0x000000904000780c */ /* 0x000fc40003f64270 */
[----:B--2---:R-:W-:Y:S02]  /*1a8f0*/  FSEL R145, R54, -INF , P4 ;  /* 0xff80000036917808 */ /* 0x004fe40002000000 */
[----:B------:R-:W-:Y:S02]  /*1a900*/  FMNMX.FTZ R62, R143, R62, !PT ;  /* 0x0000003e8f3e7209 */ /* 0x000fe40007810000 */
[----:B------:R-:W-:Y:S01]  /*1a910*/  ISETP.GT.AND P4, PT, R64, 0x91, PT ;  /* 0x000000914000780c */ /* 0x000fe20003f84270 */
[----:B------:R-:W2:Y:S01]  /*1a920*/  MUFU.TANH R66, R66 ;  /* 0x0000004200427308 */ /* 0x000ea20000002400 */
[----:B0-----:R-:W-:Y:S01]  /*1a930*/  FSEL R147, R34, -INF , P3 ;  /* 0xff80000022937808 */ /* 0x001fe20001800000 */
[----:B------:R-:W-:Y:S01]  /*1a940*/  FFMA.FTZ R34, R63, R14, -R24 ;  /* 0x0000000e3f227223 */ /* 0x000fe20000010818 */
[----:B------:R-:W-:Y:S02]  /*1a950*/  FMNMX.FTZ R62, R145, R62, !PT ;  /* 0x0000003e913e7209 */ /* 0x000fe40007810000 */
[----:B------:R-:W-:-:S02]  /*1a960*/  ISETP.GT.AND P3, PT, R64, 0x98, PT ;  /* 0x000000984000780c */ /* 0x000fc40003f64270 */
[----:B------:R-:W-:Y:S01]  /*1a970*/  FMNMX.FTZ R62, R147, R62, !PT ;  /* 0x0000003e933e7209 */ /* 0x000fe20007810000 */
[----:B------:R-:W0:Y:S01]  /*1a980*/  MUFU.TANH R39, R39 ;  /* 0x0000002700277308 */ /* 0x000e220000002400 */
[----:B-1----:R-:W-:Y:S02]  /*1a990*/  FSEL R55, R55, -INF , P4 ;  /* 0xff80000037377808 */ /* 0x002fe40002000000 */
[----:B------:R-:W-:Y:S02]  /*1a9a0*/  ISETP.GT.AND P4, PT, R64, 0x99, PT ;  /* 0x000000994000780c */ /* 0x000fe40003f84270 */
[----:B------:R-:W-:-:S03]  /*1a9b0*/  FMNMX.FTZ R62, R55, R62, !PT ;  /* 0x0000003e373e7209 */ /* 0x000fc60007810000 */
[----:B------:R-:W-:Y:S01]  /*1a9c0*/  MUFU.EX2 R26, R26 ;  /* 0x0000001a001a7308 */ /* 0x000fe20000000800 */
[----:B--2---:R-:W-:-:S04]  /*1a9d0*/  FSEL R63, R66, -INF , P3 ;  /* 0xff800000423f7808 */ /* 0x004fc80001800000 */
[----:B------:R-:W-:-:S03]  /*1a9e0*/  FMNMX.FTZ R62, R63, R62, !PT ;  /* 0x0000003e3f3e7209 */ /* 0x000fc60007810000 */
[----:B------:R-:W-:Y:S01]  /*1a9f0*/  MUFU.EX2 R31, R31 ;  /* 0x0000001f001f7308 */ /* 0x000fe20000000800 */
[----:B0-----:R-:W-:-:S04]  /*1aa00*/  FSEL R53, R39, -INF , P4 ;  /* 0xff80000027357808 */ /* 0x001fc80002000000 */
[----:B------:R-:W-:-:S03]  /*1aa10*/  FMNMX.FTZ R62, R53, R62, !PT ;  /* 0x0000003e353e7209 */ /* 0x000fc60007810000 */
[----:B------:R-:W-:Y:S02]  /*1aa20*/  MUFU.EX2 R28, R28 ;  /* 0x0000001c001c7308 */ /* 0x000fe40000000800 */
[----:B------:R-:W0:Y:S06]  /*1aa30*/  SHFL.BFLY PT, R45, R62, 0x2, 0x1f ;  /* 0x0c401f003e2d7f89 */ /* 0x000e2c00000e0000 */
[----:B------:R-:W1:Y:S08]  /*1aa40*/  MUFU.EX2 R35, R35 ;  /* 0x0000002300237308 */ /* 0x000e700000000800 */
[----:B------:R-:W-:Y:S08]  /*1aa50*/  MUFU.EX2 R27, R27 ;  /* 0x0000001b001b7308 */ /* 0x000ff00000000800 */
[----:B------:R-:W-:Y:S01]  /*1aa60*/  MUFU.EX2 R30, R30 ;  /* 0x0000001e001e7308 */ /* 0x000fe20000000800 */
[----:B-1----:R-:W-:-:S02]  /*1aa70*/  F2FP.SATFINITE.E4M3.F32.PACK_AB_MERGE_C R184, R35, R28, RZ ;  /* 0x0000001c23b8723e */ /* 0x002fc400048070ff */
[----:B0-----:R-:W-:Y:S01]  /*1aa80*/  FMNMX.FTZ R52, R62, R45, !PT ;  /* 0x0000002d3e347209 */ /* 0x001fe20007810000 */
[----:B------:R-:W-:-:S01]  /*1aa90*/  FFMA.FTZ R45, R83, R14, -R24 ;  /* 0x0000000e532d7223 */ /* 0x000fc20000010818 */
[----:B------:R-:W-:Y:S01]  /*1aaa0*/  F2FP.SATFINITE.E4M3.F32.PACK_AB_MERGE_C R184, R31, R26, R184 ;  /* 0x0000001a1fb8723e */ /* 0x000fe200048070b8 */
[----:B------:R-:W-:-:S02]  /*1aab0*/  FFMA.FTZ R24, R91, R14, -R24 ;  /* 0x0000000e5b187223 */ /* 0x000fc40000010818 */
[----:B------:R-:W0:Y:S01]  /*1aac0*/  SHFL.BFLY PT, R65, R52, 0x1, 0x1f ;  /* 0x0c201f0034417f89 */ /* 0x000e2200000e0000 */
[----:B------:R-:W-:Y:S08]  /*1aad0*/  MUFU.EX2 R38, R38 ;  /* 0x0000002600267308 */ /* 0x000ff00000000800 */
[----:B------:R-:W1:Y:S08]  /*1aae0*/  MUFU.EX2 R115, R115 ;  /* 0x0000007300737308 */ /* 0x000e700000000800 */
[----:B------:R-:W-:Y:S01]  /*1aaf0*/  MUFU.EX2 R39, R42 ;  /* 0x0000002a00277308 */ /* 0x000fe20000000800 */
[----:B0-----:R-:W-:-:S07]  /*1ab00*/  FMNMX.FTZ R90, R52, R65, !PT ;  /* 0x00000041345a7209 */ /* 0x001fce0007810000 */
[----:B------:R0:W-:Y:S01]  /*1ab10*/  MUFU.EX2 R42, R69 ;  /* 0x00000045002a7308 */ /* 0x0001e20000000800 */
[----:B-1----:R-:W-:Y:S02]  /*1ab20*/  F2FP.SATFINITE.E4M3.F32.PACK_AB_MERGE_C R186, R115, R38, RZ ;  /* 0x0000002673ba723e */ /* 0x002fe400048070ff */
[C---:B------:R-:W-:Y:S01]  /*1ab30*/  FSETP.NEU.FTZ.AND P3, PT, R90.reuse, -INF , PT ;  /* 0xff8000005a00780b */ /* 0x040fe20003f7d000 */
[----:B------:R-:W-:-:S01]  /*1ab40*/  FFMA.FTZ R52, R90, R14, -8 ;  /* 0xc10000005a347423 */ /* 0x000fc2000001000e */
[----:B------:R-:W-:-:S03]  /*1ab50*/  F2FP.SATFINITE.E4M3.F32.PACK_AB_MERGE_C R186, R30, R27, R186 ;  /* 0x0000001b1eba723e */ /* 0x000fc600048070ba */
[----:B------:R1:W-:Y:S01]  /*1ab60*/  MUFU.EX2 R79, R70 ;  /* 0x00000046004f7308 */ /* 0x0003e20000000800 */
[----:B------:R-:W-:-:S05]  /*1ab70*/  FSEL R52, R52, RZ, P3 ;  /* 0x000000ff34347208 */ /* 0x000fca0001800000 */
        /* <DEDUP_REMOVED lines=8> */
[----:B------:R-:W-:Y:S01]  /*1ac00*/  FFMA.FTZ R78, R61, R14, -R52 ;  /* 0x0000000e3d4e7223 */ /* 0x000fe20000010834 */
[----:B------:R-:W-:-:S01]  /*1ac10*/  FADD.FTZ R61, R26, R31 ;  /* 0x0000001f1a3d7221 */ /* 0x000fc20000010000 */
[-CC-:B------:R-:W-:Y:S01]  /*1ac20*/  FFMA.FTZ R66, R111, R14.reuse, -R52.reuse ;  /* 0x0000000e6f427223 */ /* 0x180fe20000010834 */
[----:B------:R-:W-:-:S01]  /*1ac30*/  FFMA.FTZ R11, R119, R14, -R52 ;  /* 0x0000000e770b7223 */ /* 0x000fc20000010834 */
[----:B------:R-:W-:Y:S01]  /*1ac40*/  FFMA.FTZ R62, R73, R14, -R52 ;  /* 0x0000000e493e7223 */ /* 0x000fe20000010834 */
[----:B------:R-:W-:-:S01]  /*1ac50*/  FADD.FTZ R84, R28, R61 ;  /* 0x0000003d1c547221 */ /* 0x000fc20000010000 */
[----:B------:R-:W2:Y:S01]  /*1ac60*/  MUFU.EX2 R54, R54 ;  /* 0x0000003600367308 */ /* 0x000ea20000000800 */
[----:B0-----:R-:W-:-:S01]  /*1ac70*/  FFMA.FTZ R69, R109, R14, -R52 ;  /* 0x0000000e6d457223 */ /* 0x001fc20000010834 */
[----:B-1----:R-:W-:Y:S01]  /*1ac80*/  FFMA.FTZ R70, R75, R14, -R52 ;  /* 0x0000000e4b467223 */ /* 0x002fe20000010834 */
[----:B------:R-:W-:-:S01]  /*1ac90*/  FADD.FTZ R84, R35, R84 ;  /* 0x0000005423547221 */ /* 0x000fc20000010000 */
        /* <DEDUP_REMOVED lines=32> */
[----:B------:R-:W-:-:S02]  /*1aea0*/  CS2R R26, SRZ ;  /* 0x00000000001a7805 */ /* 0x000fc4000001ff00 */
[----:B------:R-:W-:-:S01]  /*1aeb0*/  FADD.FTZ R83, R30, R61 ;  /* 0x0000003d1e537221 */ /* 0x000fc20000010000 */
[----:B------:R-:W-:Y:S01]  /*1aec0*/  FFMA.FTZ R61, R51, R14, -R52 ;  /* 0x0000000e333d7223 */ /* 0x000fe20000010834 */
        /* <DEDUP_REMOVED lines=10> */
[----:B------:R-:W-:-:S06]  /*1af70*/  FADD.FTZ R84, R12, R83 ;  /* 0x000000530c547221 */ /* 0x000fcc0000010000 */
[----:B------:R-:W1:Y:S01]  /*1af80*/  MUFU.EX2 R62, R62 ;  /* 0x0000003e003e7308 */ /* 0x000e620000000800 */
[----:B--2---:R-:W-:-:S01]  /*1af90*/  FADD.FTZ R82, R66, R81 ;  /* 0x0000005142527221 */ /* 0x004fc20000010000 */
[----:B------:R-:W-:-:S04]  /*1afa0*/  F2FP.SATFINITE.E4M3.F32.PACK_AB_MERGE_C R187, R66, R13, RZ ;  /* 0x0000000d42bb723e */ /* 0x000fc800048070ff */
[----:B------:R-:W-:Y:S02]  /*1afb0*/  F2FP.SATFINITE.E4M3.F32.PACK_AB_MERGE_C R187, R58, R3, R187 ;  /* 0x000000033abb723e */ /* 0x000fe400048070bb */
[----:B------:R-:W2:Y:S01]  /*1afc0*/  MUFU.EX2 R69, R69 ;  /* 0x0000004500457308 */ /* 0x000ea20000000800 */
[----:B0-----:R-:W-:-:S07]  /*1afd0*/  FADD.FTZ R81, R11, R82 ;  /* 0x000000520b517221 */ /* 0x001fce0000010000 */
[----:B------:R-:W0:Y:S01]  /*1afe0*/  MUFU.EX2 R107, R107 ;  /* 0x0000006b006b7308 */ /* 0x000e220000000800 */
[----:B-1----:R-:W-:-:S01]  /*1aff0*/  FADD.FTZ R82, R62, R81 ;  /* 0x000000513e527221 */ /* 0x002fc20000010000 */
[----:B------:R-:W-:-:S04]  /*1b000*/  F2FP.SATFINITE.E4M3.F32.PACK_AB_MERGE_C R81, R60, R5, RZ ;  /* 0x000000053c51723e */ /* 0x000fc800048070ff */
[----:B------:R-:W-:Y:S02]  /*1b010*/  F2FP.SATFINITE.E4M3.F32.PACK_AB_MERGE_C R185, R54, R185, R81 ;  /* 0x000000b936b9723e */ /* 0x000fe40004807051 */
[----:B------:R-:W1:Y:S01]  /*1b020*/  MUFU.EX2 R70, R70 ;  /* 0x0000004600467308 */ /* 0x000e620000000800 */
[----:B--2---:R-:W-:-:S01]  /*1b030*/  FADD.FTZ R35, R69, R82 ;  /* 0x0000005245237221 */ /* 0x004fc20000010000 */
[----:B------:R-:W-:-:S06]  /*1b040*/  CS2R R82, SRZ ;  /* 0x0000000000527805 */ /* 0x000fcc000001ff00 */
[----:B------:R2:W3:Y:S01]  /*1b050*/  MUFU.EX2 R20, R68 ;  /* 0x0000004400147308 */ /* 0x0004e20000000800 */
[----:B0-----:R-:W-:-:S01]  /*1b060*/  FADD.FTZ R5, R107, R84 ;  /* 0x000000546b057221 */ /* 0x001fc20000010000 */
[----:B------:R-:W-:Y:S02]  /*1b070*/  F2FP.SATFINITE.E4M3.F32.PACK_AB_MERGE_C R180, R107, R12, RZ ;  /* 0x0000000c6bb4723e */ /* 0x000fe400048070ff */
[----:B------:R-:W-:Y:S02]  /*1b080*/  CS2R R84, SRZ ;  /* 0x0000000000547805 */ /* 0x000fe4000001ff00 */
[----:B------:R-:W-:Y:S02]  /*1b090*/  F2FP.SATFINITE.E4M3.F32.PACK_AB_MERGE_C R180, R21, R10, R180 ;  /* 0x0000000a15b4723e */ /* 0x000fe400048070b4 */
[----:B------:R-:W0:Y:S01]  /*1b0a0*/  MUFU.EX2 R64, R64 ;  /* 0x0000004000407308 */ /* 0x000e220000000800 */
[----:B--2---:R-:W-:-:S01]  /*1b0b0*/  FFMA.FTZ R68, R123, R14, -R52 ;  /* 0x0000000e7b447223 */ /* 0x004fc20000010834 */
[----:B-1----:R-:W-:Y:S01]  /*1b0c0*/  FADD.FTZ R35, R70, R35 ;  /* 0x0000002346237221 */ /* 0x002fe20000010000 */
[----:B------:R-:W-:-:S01]  /*1b0d0*/  FFMA.FTZ R52, R53, R14, -R52 ;  /* 0x0000000e35347223 */ /* 0x000fc20000010834 */
[----:B------:R-:W-:-:S04]  /*1b0e0*/  F2FP.SATFINITE.E4M3.F32.PACK_AB_MERGE_C R181, R70, R69, RZ ;  /* 0x0000004546b5723e */ /* 0x000fc800048070ff */
[----:B------:R-:W1:Y:S01]  /*1b0f0*/  MUFU.EX2 R67, R67 ;  /* 0x0000004300437308 */ /* 0x000e620000000800 */
[----:B---3--:R-:W-:-:S01]  /*1b100*/  FADD.FTZ R38, R20, R5 ;  /* 0x0000000514267221 */ /* 0x008fc20000010000 */
[----:B------:R-:W-:Y:S02]  /*1b110*/  F2FP.SATFINITE.E4M3.F32.PACK_AB_MERGE_C R181, R62, R11, R181 ;  /* 0x0000000b3eb5723e */ /* 0x000fe400048070b5 */
[----:B------:R-:W2:Y:S01]  /*1b120*/  @P0 LDC R11, c[0x0][0x44c] ;  /* 0x00011300ff0b0b82 */ /* 0x000ea20000000800 */
[----:B------:R-:W-:-:S03]  /*1b130*/  FADD.FTZ R13, R79, R38 ;  /* 0x000000264f0d7221 */ /* 0x000fc60000010000 */
[----:B------:R-:W3:Y:S01]  /*1b140*/  MUFU.EX2 R8, R8 ;  /* 0x0000000800087308 */ /* 0x000ee20000000800 */
[----:B0-----:R-:W-:-:S07]  /*1b150*/  FADD.FTZ R60, R64, R35 ;  /* 0x00000023403c7221 */ /* 0x001fce0000010000 */
[----:B------:R-:W0:Y:S01]  /*1b160*/  MUFU.EX2 R73, R73 ;  /* 0x0000004900497308 */ /* 0x000e220000000800 */
[----:B-1----:R-:W-:-:S07]  /*1b170*/  FADD.FTZ R60, R67, R60 ;  /* 0x0000003c433c7221 */ /* 0x002fce0000010000 */
[----:B------:R-:W1:Y:S01]  /*1b180*/  MUFU.EX2 R76, R76 ;  /* 0x0000004c004c7308 */ /* 0x000e620000000800 */
[----:B---3--:R-:W-:-:S01]  /*1b190*/  FADD.FTZ R12, R8, R13 ;  /* 0x0000000d080c7221 */ /* 0x008fc20000010000 */
[----:B------:R-:W-:Y:S01]  /*1b1a0*/  F2FP.SATFINITE.E4M3.F32.PACK_AB_MERGE_C R182, R57, R8, RZ ;  /* 0x0000000839b6723e */ /* 0x000fe200048070ff */
[----:B--2---:R-:W-:-:S04]  /*1b1b0*/  @P0 IMAD.HI.U32 R11, R204, R11, RZ ;  /* 0x0000000bcc0b0227 */ /* 0x004fc800078e00ff */
[----:B------:R-:W-:Y:S01]  /*1b1c0*/  FADD.FTZ R12, R57, R12 ;  /* 0x0000000c390c7221 */ /* 0x000fe20000010000 */
[----:B------:R-:W-:Y:S01]  /*1b1d0*/  F2FP.SATFINITE.E4M3.F32.PACK_AB_MERGE_C R182, R79, R20, R182 ;  /* 0x000000144fb6723e */ /* 0x000fe200048070b6 */
[----:B------:R-:W2:Y:S01]  /*1b1e0*/  MUFU.EX2 R9, R9 ;  /* 0x0000000900097308 */ /* 0x000ea20000000800 */
[----:B0-----:R-:W-:-:S07]  /*1b1f0*/  FADD.FTZ R13, R73, R60 ;  /* 0x0000003c490d7221 */ /* 0x001fce0000010000 */
[----:B------:R-:W0:Y:S01]  /*1b200*/  MUFU.EX2 R68, R68 ;  /* 0x0000004400447308 */ /* 0x000e220000000800 */
[----:B-1----:R-:W-:-:S01]  /*1b210*/  FADD.FTZ R13, R76, R13 ;  /* 0x0000000d4c0d7221 */ /* 0x002fc20000010000 */
[----:B------:R-:W-:-:S04]  /*1b220*/  F2FP.SATFINITE.E4M3.F32.PACK_AB_MERGE_C R183, R76, R73, RZ ;  /* 0x000000494cb7723e */ /* 0x000fc800048070ff */
        /* <DEDUP_REMOVED lines=12> */
[----:B------:R-:W-:-:S06]  /*1b2f0*/  CS2R R30, SRZ ;  /* 0x00000000001e7805 */ /* 0x000fcc000001ff00 */
[----:B------:R-:W0:Y:S01]  /*1b300*/  MUFU.EX2 R77, R77 ;  /* 0x0000004d004d7308 */ /* 0x000e220000000800 */
[----:B-1----:R-:W-:-:S07]  /*1b310*/  FADD.FTZ R10, R74, R3 ;  /* 0x000000034a0a7221 */ /* 0x002fce0000010000 */
[----:B------:R-:W1:Y:S01]  /*1b320*/  MUFU.EX2 R32, R32 ;  /* 0x0000002000207308 */ /* 0x000e620000000800 */
[C---:B--2---:R-:W-:Y:S01]  /*1b330*/  F2FP.SATFINITE.E4M3.F32.PACK_AB_MERGE_C R176, R7.reuse, R6, RZ ;  /* 0x0000000607b0723e */ /* 0x044fe200048070ff */
[----:B------:R-:W-:-:S03]  /*1b340*/  FADD.FTZ R7, R7, R12 ;  /* 0x0000000c07077221 */ /* 0x000fc60000010000 */
[----:B------:R-:W-:Y:S01]  /*1b350*/  F2FP.SATFINITE.E4M3.F32.PACK_AB_MERGE_C R176, R56, R9, R176 ;  /* 0x0000000938b0723e */ /* 0x000fe200048070b0 */
[----:B------:R-:W-:Y:S01]  /*1b360*/  IMAD.MOV.U32 R9, RZ, RZ, R204 ;  /* 0x000000ffff097224 */ /* 0x000fe200078e00cc */
[----:B------:R-:W-:Y:S01]  /*1b370*/  CS2R R56, SRZ ;  /* 0x0000000000387805 */ /* 0x000fe2000001ff00 */
[----:B------:R-:W2:Y:S01]  /*1b380*/  MUFU.EX2 R72, R72 ;  /* 0x0000004800487308 */ /* 0x000ea20000000800 */
[C---:B0-----:R-:W-:Y:S01]  /*1b390*/  F2FP.SATFINITE.E4M3.F32.PACK_AB_MERGE_C R177, R77.reuse, R74, RZ ;  /* 0x0000004a4db1723e */ /* 0x041fe200048070ff */
[----:B------:R-:W-:-:S03]  /*1b3a0*/  FADD.FTZ R77, R77, R10 ;  /* 0x0000000a4d4d7221 */ /* 0x000fc60000010000 */
[----:B------:R-:W-:Y:S02]  /*1b3b0*/  F2FP.SATFINITE.E4M3.F32.PACK_AB_MERGE_C R177, R71, R68, R177 ;  /* 0x0000004447b1723e */ /* 0x000fe400048070b1 */
[----:B------:R-:W-:Y:S02]  /*1b3c0*/  CS2R R68, SRZ ;  /* 0x0000000000447805 */ /* 0x000fe4000001ff00 */
[----:B------:R-:W-:Y:S01]  /*1b3d0*/  CS2R R70, SRZ ;  /* 0x0000000000467805 */ /* 0x000fe2000001ff00 */
[----:B------:R-:W0:Y:S01]  /*1b3e0*/  MUFU.EX2 R41, R41 ;  /* 0x0000002900297308 */ /* 0x000e220000000800 */
[----:B-1----:R-:W-:-:S07]  /*1b3f0*/  FADD.FTZ R10, R32, R7 ;  /* 0x00000007200a7221 */ /* 0x002fce0000010000 */
[----:B------:R-:W1:Y:S01]  /*1b400*/  MUFU.EX2 R59, R59 ;  /* 0x0000003b003b7308 */ /* 0x000e620000000800 */
[----:B--2---:R-:W-:-:S01]  /*1b410*/  FADD.FTZ R12, R72, R77 ;  /* 0x0000004d480c7221 */ /* 0x004fc20000010000 */
[----:B------:R-:W-:-:S06]  /*1b420*/  CS2R R76, SRZ ;  /* 0x00000000004c7805 */ /* 0x000fcc000001ff00 */
        /* <DEDUP_REMOVED lines=14> */
[----:B------:R-:W-:Y:S02]  /*1b510*/  F2FP.SATFINITE.E4M3.F32.PACK_AB_MERGE_C R179, R78, R75, RZ ;  /* 0x0000004b4eb3723e */ /* 0x000fe400048070ff */
[----:B------:R-:W-:Y:S02]  /*1b520*/  CS2R R74, SRZ ;  /* 0x00000000004a7805 */ /* 0x000fe4000001ff00 */
[----:B------:R-:W-:Y:S02]  /*1b530*/  CS2R R78, SRZ ;  /* 0x00000000004e7805 */ /* 0x000fe4000001ff00 */
[----:B------:R-:W-:-:S02]  /*1b540*/  F2FP.SATFINITE.E4M3.F32.PACK_AB_MERGE_C R179, R59, R72, R179 ;  /* 0x000000483bb3723e */ /* 0x000fc400048070b3 */
[----:B------:R-:W-:Y:S01]  /*1b550*/  CS2R R58, SRZ ;  /* 0x00000000003a7805 */ /* 0x000fe2000001ff00 */
[----:B------:R-:W2:Y:S01]  /*1b560*/  MUFU.EX2 R49, R49 ;  /* 0x0000003100317308 */ /* 0x000ea20000000800 */
[----:B0-----:R-:W-:-:S01]  /*1b570*/  FADD.FTZ R12, R34, R3 ;  /* 0x00000003220c7221 */ /* 0x001fc20000010000 */
[----:B------:R-:W-:-:S03]  /*1b580*/  CS2R R72, SRZ ;  /* 0x0000000000487805 */ /* 0x000fc6000001ff00 */
[----:B------:R-:W-:-:S03]  /*1b590*/  FADD.FTZ R3, R39, R12 ;  /* 0x0000000c27037221 */ /* 0x000fc60000010000 */
[----:B------:R-:W0:Y:S01]  /*1b5a0*/  MUFU.EX2 R40, R40 ;  /* 0x0000002800287308 */ /* 0x000e220000000800 */
[----:B-1----:R-:W-:-:S07]  /*1b5b0*/  FADD.FTZ R20, R0, R7 ;  /* 0x0000000700147221 */ /* 0x002fce0000010000 */
[----:B------:R-:W1:Y:S01]  /*1b5c0*/  MUFU.EX2 R51, R129 ;  /* 0x0000008100337308 */ /* 0x000e620000000800 */
[----:B--2---:R-:W-:-:S07]  /*1b5d0*/  FADD.FTZ R20, R49, R20 ;  /* 0x0000001431147221 */ /* 0x004fce0000010000 */
[----:B------:R-:W2:Y:S01]  /*1b5e0*/  MUFU.EX2 R43, R43 ;  /* 0x0000002b002b7308 */ /* 0x000ea20000000800 */
[----:B0-----:R-:W-:-:S07]  /*1b5f0*/  FADD.FTZ R12, R40, R3 ;  /* 0x00000003280c7221 */ /* 0x001fce0000010000 */
[----:B------:R-:W0:Y:S01]  /*1b600*/  MUFU.EX2 R80, R80 ;  /* 0x0000005000507308 */ /* 0x000e220000000800 */
[----:B-1----:R-:W-:-:S02]  /*1b610*/  FADD.FTZ R3, R51, R20 ;  /* 0x0000001433037221 */ /* 0x002fc40000010000 */
[----:B------:R-:W1:Y:S05]  /*1b620*/  @P0 LDC R20, c[0x0][0x450] ;  /* 0x00011400ff140b82 */ /* 0x000e6a0000000800 */
[----:B------:R-:W3:Y:S01]  /*1b630*/  MUFU.EX2 R29, R29 ;  /* 0x0000001d001d7308 */ /* 0x000ee20000000800 */
[----:B--2---:R-:W-:-:S01]  /*1b640*/  FADD.FTZ R12, R43, R12 ;  /* 0x0000000c2b0c7221 */ /* 0x004fc20000010000 */
[----:B------:R-:W-:-:S02]  /*1b650*/  F2FP.SATFINITE.E4M3.F32.PACK_AB_MERGE_C R172, R43, R40, RZ ;  /* 0x000000282bac723e */ /* 0x000fc400048070ff */
[----:B------:R-:W-:Y:S02]  /*1b660*/  CS2R R40, SRZ ;  /* 0x0000000000287805 */ /* 0x000fe4000001ff00 */
[----:B------:R-:W-:Y:S02]  /*1b670*/  F2FP.SATFINITE.E4M3.F32.PACK_AB_MERGE_C R172, R39, R34, R172 ;  /* 0x0000002227ac723e */ /* 0x000fe400048070ac */
[----:B------:R-:W-:Y:S01]  /*1b680*/  CS2R R34, SRZ ;  /* 0x0000000000227805 */ /* 0x000fe2000001ff00 */
[----:B------:R-:W2:Y:S01]  /*1b690*/  MUFU.EX2 R53, R131 ;  /* 0x0000008300357308 */ /* 0x000ea20000000800 */
[C---:B0-----:R-:W-:Y:S01]  /*1b6a0*/  F2FP.SATFINITE.E4M3.F32.PACK_AB_MERGE_C R173, R80.reuse, R51, RZ ;  /* 0x0000003350ad723e */ /* 0x041fe200048070ff */
[----:B------:R-:W-:Y:S01]  /*1b6b0*/  FADD.FTZ R80, R80, R3 ;  /* 0x0000000350507221 */ /* 0x000fe20000010000 */
[----:B------:R-:W-:Y:S02]  /*1b6c0*/  CS2R R38, SRZ ;  /* 0x0000000000267805 */ /* 0x000fe4000001ff00 */
[----:B------:R-:W-:-:S03]  /*1b6d0*/  F2FP.SATFINITE.E4M3.F32.PACK_AB_MERGE_C R173, R49, R0, R173 ;  /* 0x0000000031ad723e */ /* 0x000fc600048070ad */
[----:B------:R-:W0:Y:S01]  /*1b6e0*/  MUFU.EX2 R28, R135 ;  /* 0x00000087001c7308 */ /* 0x000e220000000800 */
[----:B---3--:R-:W-:-:S01]  /*1b6f0*/  FADD.FTZ R3, R29, R12 ;  /* 0x0000000c1d037221 */ /* 0x008fc20000010000 */
[----:B-1----:R-:W-:-:S03]  /*1b700*/  @P0 SHF.R.U32.HI R9, RZ, R20, R11 ;  /* 0x00000014ff090219 */ /* 0x002fc6000001160b */
[----:B------:R-:W-:-:S03]  /*1b710*/  FADD.FTZ R3, R42, R3 ;  /* 0x000000032a037221 */ /* 0x000fc60000010000 */
[----:B------:R-:W-:Y:S01]  /*1b720*/  MUFU.EX2 R44, R44 ;  /* 0x0000002c002c7308 */ /* 0x000fe20000000800 */
[----:B--2---:R-:W-:-:S01]  /*1b730*/  FADD.FTZ R7, R53, R80 ;  /* 0x0000005035077221 */ /* 0x004fc20000010000 */
[----:B------:R-:W-:-:S06]  /*1b740*/  CS2R R80, SRZ ;  /* 0x0000000000507805 */ /* 0x000fcc000001ff00 */
[----:B------:R-:W1:Y:S01]  /*1b750*/  MUFU.EX2 R33, R33 ;  /* 0x0000002100217308 */ /* 0x000e620000000800 */
[----:B0-----:R-:W-:-:S07]  /*1b760*/  FADD.FTZ R12, R28, R7 ;  /* 0x000000071c0c7221 */ /* 0x001fce0000010000 */
[----:B------:R-:W-:Y:S08]  /*1b770*/  MUFU.EX2 R5, R137 ;  /* 0x0000008900057308 */ /* 0x000ff00000000800 */
[----:B------:R-:W0:Y:S01]  /*1b780*/  MUFU.EX2 R8, R139 ;  /* 0x0000008b00087308 */ /* 0x000e220000000800 */
[----:B-1----:R-:W-:Y:S01]  /*1b790*/  F2FP.SATFINITE.E4M3.F32.PACK_AB_MERGE_C R174, R33, R44, RZ ;  /* 0x0000002c21ae723e */ /* 0x002fe200048070ff */
[----:B------:R-:W-:-:S03]  /*1b7a0*/  FADD.FTZ R44, R44, R3 ;  /* 0x000000032c2c7221 */ /* 0x000fc60000010000 */
[----:B------:R-:W-:Y:S01]  /*1b7b0*/  F2FP.SATFINITE.E4M3.F32.PACK_AB_MERGE_C R174, R42, R29, R174 ;  /* 0x0000001d2aae723e */ /* 0x000fe200048070ae */
[----:B------:R-:W-:-:S01]  /*1b7c0*/  FADD.FTZ R44, R33, R44 ;  /* 0x0000002c212c7221 */ /* 0x000fc20000010000 */
[----:B------:R-:W-:Y:S01]  /*1b7d0*/  CS2R R32, SRZ ;  /* 0x0000000000207805 */ /* 0x000fe2000001ff00 */
[----:B------:R-:W1:Y:S01]  /*1b7e0*/  MUFU.EX2 R45, R45 ;  /* 0x0000002d002d7308 */ /* 0x000e620000000800 */
[----:B------:R-:W-:-:S07]  /*1b7f0*/  CS2R R42, SRZ ;  /* 0x00000000002a7805 */ /* 0x000fce000001ff00 */
[----:B------:R-:W2:Y:S01]  /*1b800*/  MUFU.EX2 R141, R141 ;  /* 0x0000008d008d7308 */ /* 0x000ea20000000800 */
[----:B0-----:R-:W-:Y:S01]  /*1b810*/  F2FP.SATFINITE.E4M3.F32.PACK_AB_MERGE_C R175, R8, R5, RZ ;  /* 0x0000000508af723e */ /* 0x001fe200048070ff */
[----:B------:R-:W-:-:S03]  /*1b820*/  FADD.FTZ R5, R5, R12 ;  /* 0x0000000c05057221 */ /* 0x000fc60000010000 */
[----:B------:R-:W-:Y:S01]  /*1b830*/  F2FP.SATFINITE.E4M3.F32.PACK_AB_MERGE_C R175, R28, R53, R175 ;  /* 0x000000351caf723e */ /* 0x000fe200048070af */
[----:B------:R-:W-:-:S01]  /*1b840*/  FADD.FTZ R8, R8, R5 ;  /* 0x0000000508087221 */ /* 0x000fc20000010000 */
[----:B------:R-:W-:Y:S01]  /*1b850*/  CS2R R28, SRZ ;  /* 0x00000000001c7805 */ /* 0x000fe2000001ff00 */
[----:B------:R-:W0:Y:S01]  /*1b860*/  MUFU.EX2 R46, R46 ;  /* 0x0000002e002e7308 */ /* 0x000e220000000800 */
[----:B-1----:R-:W-:-:S07]  /*1b870*/  FADD.FTZ R3, R45, R44 ;  /* 0x0000002c2d037221 */ /* 0x002fce0000010000 */
[----:B------:R1:W3:Y:S01]  /*1b880*/  MUFU.EX2 R6, R61 ;  /* 0x0000003d00067308 */ /* 0x0002e20000000800 */
[----:B--2---:R-:W-:-:S07]  /*1b890*/  FADD.FTZ R5, R141, R8 ;  /* 0x000000088d057221 */ /* 0x004fce0000010000 */
[----:B------:R-:W-:Y:S01]  /*1b8a0*/  MUFU.EX2 R37, R37 ;  /* 0x0000002500257308 */ /* 0x000fe20000000800 */
[----:B0-----:R-:W-:-:S01]  /*1b8b0*/  FADD.FTZ R8, R46, R3 ;  /* 0x000000032e087221 */ /* 0x001fc20000010000 */
[----:B-1----:R-:W-:-:S06]  /*1b8c0*/  CS2R R60, SRZ ;  /* 0x00000000003c7805 */ /* 0x002fcc000001ff00 */
[----:B------:R-:W0:Y:S01]  /*1b8d0*/  MUFU.EX2 R48, R48 ;  /* 0x0000003000307308 */ /* 0x000e220000000800 */
[----:B---3--:R-:W-:-:S07]  /*1b8e0*/  FADD.FTZ R12, R6, R5 ;  /* 0x00000005060c7221 */ /* 0x008fce0000010000 */
[----:B------:R-:W1:Y:S08]  /*1b8f0*/  MUFU.EX2 R143, R143 ;  /* 0x0000008f008f7308 */ /* 0x000e700000000800 */
[----:B------:R-:W2:Y:S01]  /*1b900*/  MUFU.EX2 R10, R145 ;  /* 0x00000091000a7308 */ /* 0x000ea20000000800 */
[----:B0-----:R-:W-:Y:S01]  /*1b910*/  F2FP.SATFINITE.E4M3.F32.PACK_AB_MERGE_C R7, R48, R37, RZ ;  /* 0x000000253007723e */ /* 0x001fe200048070ff */
[----:B------:R-:W-:-:S03]  /*1b920*/  FADD.FTZ R37, R37, R8 ;  /* 0x0000000825257221 */ /* 0x000fc60000010000 */
[----:B------:R-:W-:Y:S01]  /*1b930*/  F2FP.SATFINITE.E4M3.F32.PACK_AB_MERGE_C R168, R46, R45, R7 ;  /* 0x0000002d2ea8723e */ /* 0x000fe20004807007 */
[----:B------:R-:W-:-:S01]  /*1b940*/  FADD.FTZ R37, R48, R37 ;  /* 0x0000002530257221 */ /* 0x000fc20000010000 */
[----:B------:R-:W-:Y:S01]  /*1b950*/  IADD3 R7, R9, R206, -R205 ;  /* 0x000000ce09077210 */ /* 0x000fe20007ffe8cd */
[----:B------:R-:W0:Y:S01]  /*1b960*/  MUFU.EX2 R50, R50 ;  /* 0x0000003200327308 */ /* 0x000e220000000800 */
[----:B-1----:R-:W-:-:S01]  /*1b970*/  FADD.FTZ R3, R143, R12 ;  /* 0x0000000c8f037221 */ /* 0x002fc20000010000 */
[----:B------:R-:W-:Y:S02]  /*1b980*/  CS2R R44, SRZ ;  /* 0x00000000002c7805 */ /* 0x000fe4000001ff00 */
[----:B------:R-:W-:Y:S01]  /*1b990*/  CS2R R48, SRZ ;  /* 0x0000000000307805 */ /* 0x000fe2000001ff00 */
[----:B------:R-:W-:-:S03]  /*1b9a0*/  IMAD.HI R7, R7, 0x66666667, RZ ;  /* 0x6666666707077827 */ /* 0x000fc600078e02ff */
[----:B------:R-:W1:Y:S01]  /*1b9b0*/  MUFU.EX2 R147, R147 ;  /* 0x0000009300937308 */ /* 0x000e620000000800 */
[C---:B--2---:R-:W-:Y:S01]  /*1b9c0*/  F2FP.SATFINITE.E4M3.F32.PACK_AB_MERGE_C R143, R10.reuse, R143, RZ ;  /* 0x0000008f0a8f723e */ /* 0x044fe200048070ff */
[----:B------:R-:W-:-:S03]  /*1b9d0*/  FADD.FTZ R10, R10, R3 ;  /* 0x000000030a0a7221 */ /* 0x000fc60000010000 */
[----:B------:R-:W-:-:S03]  /*1b9e0*/  F2FP.SATFINITE.E4M3.F32.PACK_AB_MERGE_C R169, R6, R141, R143 ;  /* 0x0000008d06a9723e */ /* 0x000fc6000480708f */
[----:B------:R2:W3:Y:S01]  /*1b9f0*/  MUFU.EX2 R65, R87 ;  /* 0x0000005700417308 */ /* 0x0004e20000000800 */
[----:B0-----:R-:W-:-:S01]  /*1ba00*/  FADD.FTZ R6, R50, R37 ;  /* 0x0000002532067221 */ /* 0x001fc20000010000 */
[----:B------:R-:W-:-:S06]  /*1ba10*/  CS2R R36, SRZ ;  /* 0x0000000000247805 */ /* 0x000fcc000001ff00 */
[----:B------:R-:W-:Y:S01]  /*1ba20*/  MUFU.EX2 R47, R47 ;  /* 0x0000002f002f7308 */ /* 0x000fe20000000800 */
[----:B-1----:R-:W-:-:S01]  /*1ba30*/  FADD.FTZ R3, R147, R10 ;  /* 0x0000000a93037221 */ /* 0x002fc20000010000 */
[----:B--2---:R-:W-:-:S06]  /*1ba40*/  CS2R R86, SRZ ;  /* 0x0000000000567805 */ /* 0x004fcc000001ff00 */
[----:B------:R-:W0:Y:S01]  /*1ba50*/  MUFU.EX2 R24, R24 ;  /* 0x0000001800187308 */ /* 0x000e220000000800 */
[----:B---3--:R-:W-:-:S07]  /*1ba60*/  FADD.FTZ R6, R65, R6 ;  /* 0x0000000641067221 */ /* 0x008fce0000010000 */
[----:B------:R1:W2:Y:S08]  /*1ba70*/  MUFU.EX2 R0, R55 ;  /* 0x0000003700007308 */ /* 0x0002b00000000800 */
[----:B------:R-:W-:Y:S01]  /*1ba80*/  MUFU.EX2 R63, R63 ;  /* 0x0000003f003f7308 */ /* 0x000fe20000000800 */
[----:B0-----:R-:W-:Y:S02]  /*1ba90*/  F2FP.SATFINITE.E4M3.F32.PACK_AB_MERGE_C R5, R24, R47, RZ ;  /* 0x0000002f1805723e */ /* 0x001fe400048070ff */
[----:B-1----:R-:W-:-:S02]  /*1baa0*/  CS2R R54, SRZ ;  /* 0x0000000000367805 */ /* 0x002fc4000001ff00 */
[----:B------:R-:W-:Y:S02]  /*1bab0*/  F2FP.SATFINITE.E4M3.F32.PACK_AB_MERGE_C R170, R65, R50, R5 ;  /* 0x0000003241aa723e */ /* 0x000fe40004807005 */
[----:B------:R-:W-:Y:S02]  /*1bac0*/  CS2R R50, SRZ ;  /* 0x0000000000327805 */ /* 0x000fe4000001ff00 */
[----:B------:R-:W-:Y:S01]  /*1bad0*/  CS2R R64, SRZ ;  /* 0x0000000000407805 */ /* 0x000fe2000001ff00 */
[----:B------:R-:W0:Y:S01]  /*1bae0*/  MUFU.EX2 R52, R52 ;  /* 0x0000003400347308 */ /* 0x000e220000000800 */
[----:B--2---:R-:W-:-:S01]  /*1baf0*/  FADD.FTZ R8, R0, R3 ;  /* 0x0000000300087221 */ /* 0x004fc20000010000 */
[----:B------:R-:W-:Y:S01]  /*1bb00*/  FADD.FTZ R3, R47, R6 ;  /* 0x000000062f037221 */ /* 0x000fe20000010000 */
[----:B------:R-:W-:Y:S02]  /*1bb10*/  SHF.R.U32.HI R6, RZ, 0x1f, R7 ;  /* 0x0000001fff067819 */ /* 0x000fe40000011607 */
[----:B------:R-:W-:Y:S01]  /*1bb20*/  CS2R R46, SRZ ;  /* 0x00000000002e7805 */ /* 0x000fe2000001ff00 */
[----:B------:R-:W-:-:S01]  /*1bb30*/  FADD.FTZ R3, R24, R3 ;  /* 0x0000000318037221 */ /* 0x000fc20000010000 */
[----:B------:R-:W-:-:S02]  /*1bb40*/  LEA.HI.SX32 R6, R7, R6, 0x1a ;  /* 0x0000000607067211 */ /* 0x000fc400078fd2ff */
[----:B------:R-:W-:Y:S02]  /*1bb50*/  CS2R R24, SRZ ;  /* 0x0000000000187805 */ /* 0x000fe4000001ff00 */
[----:B0-----:R-:W-:Y:S01]  /*1bb60*/  F2FP.SATFINITE.E4M3.F32.PACK_AB_MERGE_C R5, R52, R63, RZ ;  /* 0x0000003f3405723e */ /* 0x001fe200048070ff */
[----:B------:R-:W-:-:S01]  /*1bb70*/  FADD.FTZ R63, R63, R8 ;  /* 0x000000083f3f7221 */ /* 0x000fc20000010000 */
[----:B------:R-:W-:Y:S02]  /*1bb80*/  VIADD R8, R104, 0xfffffffe ;  /* 0xfffffffe68087836 */ /* 0x000fe40000000000 */
[----:B------:R-:W-:Y:S01]  /*1bb90*/  F2FP.SATFINITE.E4M3.F32.PACK_AB_MERGE_C R171, R0, R147, R5 ;  /* 0x0000009300ab723e */ /* 0x000fe20004807005 */
[----:B------:R-:W-:Y:S01]  /*1bba0*/  FADD.FTZ R0, R52, R63 ;  /* 0x0000003f34007221 */ /* 0x000fe20000010000 */
[----:B------:R-:W-:Y:S02]  /*1bbb0*/  VIMNMX R5, R203, R6, !PT ;  /* 0x00000006cb057248 */ /* 0x000fe40007fe0100 */
[----:B------:R-:W-:-:S02]  /*1bbc0*/  CS2R R52, SRZ ;  /* 0x0000000000347805 */ /* 0x000fc4000001ff00 */
[----:B------:R-:W-:Y:S02]  /*1bbd0*/  CS2R R62, SRZ ;  /* 0x00000000003e7805 */ /* 0x000fe4000001ff00 */
[----:B------:R-:W-:-:S13]  /*1bbe0*/  ISETP.GE.AND P2, PT, R8, R5, PT ;  /* 0x000000050800720c */ /* 0x000fda0003f46270 */
[----:B------:R-:W-:Y:S05]  /*1bbf0*/  @!P2 BRA `(.L_x_2404) ;  /* 0x000000480064a947 */ /* 0x000fea0003800000 */
[----:B------:R-:W-:Y:S01]  /*1bc00*/  IMAD.MOV.U32 R6, RZ, RZ, R90 ;  /* 0x000000ffff067224 */ /* 0x000fe200078e005a */
[----:B------:R-:W-:Y:S01]  /*1bc10*/  MOV R7, R15 ;  /* 0x0000000f00077202 */ /* 0x000fe20000000f00 */
        /* <DEDUP_REMOVED lines=33> */
.L_x_2415:
        /* <DEDUP_REMOVED lines=8> */
.L_x_2406:
        /* <DEDUP_REMOVED lines=8> */
.L_x_2407:
[----:B------:R-:W-:Y:S04]  /*1bf30*/  BSSY B0, `(.L_x_2405) ;  /* 0x0000004000007945 */ /* 0x000fe80003800000 */
[----:B-1----:R-:W-:Y:S05]  /*1bf40*/  @P3 BRA `(.L_x_2408) ;  /* 0x0000000000083947 */ /* 0x002fea0003800000 */
[----:B------:R-:W1:Y:S02]  /*1bf50*/  SYNCS.PHASECHK.TRANS64.TRYWAIT P3, [R11+URZ+0x29830], R10 ;  /* 0x0298300a0b0075a7 */ /* 0x000e64000806017f */
[----:B-1----:R-:W-:Y:S05]  /*1bf60*/  @!P3 BRA `(.L_x_2409) ;  /* 0x000001500038b947 */ /* 0x002fea0003800000 */
.L_x_2408:
[----:B------:R-:W-:Y:S05]  /*1bf70*/  BSYNC B0 ;  /* 0x0000000000007941 */ /* 0x000fea0003800000 */
.L_x_2405:
[----:B01----:R-:W0:Y:S01]  /*1bf80*/  S2R R10, SR_TID.X ;  /* 0x00000000000a7919 */ /* 0x003e220000002100 */
[----:B------:R-:W-:Y:S05]  /*1bf90*/  WARPSYNC.ALL ;  /* 0x0000000000007948 */ /* 0x000fea0003800000 */
[----:B------:R-:W-:Y:S01]  /*1bfa0*/  IMAD.MOV.U32 R13, RZ, RZ, -0x7fffffe0 ;  /* 0x80000020ff0d7424 */ /* 0x000fe200078e00ff */
[----:B------:R-:W-:Y:S01]  /*1bfb0*/  UMOV UR48, UR24 ;  /* 0x0000001800307c82 */ /* 0x000fe20008000000 */
[----:B------:R-:W-:Y:S01]  /*1bfc0*/  UMOV UR49, UR25 ;  /* 0x0000001900317c82 */ /* 0x000fe20008000000 */
[----:B------:R-:W-:Y:S01]  /*1bfd0*/  MOV R89, 0x80000020 ;  /* 0x8000002000597802 */ /* 0x000fe20000000f00 */
[----:B------:R-:W-:Y:S01]  /*1bfe0*/  UMOV UR44, UR24 ;  /* 0x00000018002c7c82 */ /* 0x000fe20008000000 */
[----:B------:R-:W-:Y:S01]  /*1bff0*/  R2UR UR51, R13 ;  /* 0x000000000d3372ca */ /* 0x000fe200000e0000 */
[----:B------:R-:W-:Y:S01]  /*1c000*/  UMOV UR45, UR25 ;  /* 0x00000019002d7c82 */ /* 0x000fe20008000000 */
[C---:B------:R-:W-:Y:S01]  /*1c010*/  R2UR UR47, R89.reuse ;  /* 0x00000000592f72ca */ /* 0x040fe200000e0000 */
[----:B------:R-:W-:Y:S01]  /*1c020*/  IMAD.MOV.U32 R15, RZ, RZ, -0x7fffffe0 ;  /* 0x80000020ff0f7424 */ /* 0x000fe200078e00ff */
[----:B------:R-:W-:Y:S01]  /*1c030*/  UMOV UR32, UR24 ;  /* 0x0000001800207c82 */ /* 0x000fe20008000000 */
[----:B------:R-:W-:Y:S01]  /*1c040*/  IMAD.MOV.U32 R21, RZ, RZ, -0x7fffffe0 ;  /* 0x80000020ff157424 */ /* 0x000fe200078e00ff */
        /* <DEDUP_REMOVED lines=8> */
[----:B------:R-:W-:-:S02]  /*1c0d0*/  IMAD.MOV.U32 R15, RZ, RZ, -0x7fffffe0 ;  /* 0x80000020ff0f7424 */ /* 0x000fc400078e00ff */
[----:B------:R-:W-:Y:S01]  /*1c0e0*/  IMAD.MOV.U32 R13, RZ, RZ, -0x7fffffe0 ;  /* 0x80000020ff0d7424 */ /* 0x000fe200078e00ff */
        /* <DEDUP_REMOVED lines=15> */
[----:B------:R-:W-:Y:S01]  /*1c1e0*/  R2UR UR34, R20 ;  /* 0x00000000142272ca */ /* 0x000fe200000e0000 */
[----:B------:R-:W-:Y:S01]  /*1c1f0*/  WARPGROUP.ARRIVE ;  /* 0x00000000000079c5 */ /* 0x000fe20000000000 */
[----:B------:R-:W-:-:S02]  /*1c200*/  R2UR UR30, R88 ;  /* 0x00000000581e72ca */ /* 0x000fc400000e0000 */
[----:B------:R-:W-:Y:S01]  /*1c210*/  R2UR UR6, R14 ;  /* 0x000000000e0672ca */ /* 0x000fe200000e0000 */
[C---:B------:R-:W-:Y:S01]  /*1c220*/  VIADD R14, R12.reuse, 0x102 ;  /* 0x000001020c0e7836 */ /* 0x040fe20000000000 */
[----:B------:R-:W-:Y:S01]  /*1c230*/  IADD3 R20, R12, 0x82, RZ ;  /* 0x000000820c147810 */ /* 0x000fe20007ffe0ff */
[----:B------:R-:W-:Y:S01]  /*1c240*/  QGMMA.64x32x32.F32.E4M3.E4M3 R152, gdesc[UR48], RZ, !UPT, gsb0 ;  /* 0x00600000309879f3 */ /* 0x000fe2000c0008ff */
[----:B------:R-:W-:Y:S01]  /*1c250*/  R2UR UR51, R15 ;  /* 0x000000000f3372ca */ /* 0x000fe200000e0000 */
[----:B------:R-:W-:Y:S01]  /*1c260*/  UMOV UR48, UR4 ;  /* 0x0000000400307c82 */ /* 0x000fe20008000000 */
[----:B------:R-:W-:Y:S01]  /*1c270*/  R2UR UR50, R14 ;  /* 0x000000000e3272ca */ /* 0x000fe200000e0000 */
[----:B------:R-:W-:Y:S01]  /*1c280*/  UMOV UR49, UR5 ;  /* 0x0000000500317c82 */ /* 0x000fe20008000000 */
[----:B------:R-:W-:Y:S01]  /*1c290*/  VIADD R14, R12, 0x182 ;  /* 0x000001820c0e7836 */ /* 0x000fe20000000000 */
[----:B------:R-:W-:Y:S01]  /*1c2a0*/  MOV R15, 0x80000020 ;  /* 0x80000020000f7802 */ /* 0x000fe20000000f00 */
[----:B------:R-:W-:-:S02]  /*1c2b0*/  WARPGROUP.DEPBAR.LE gsb0, 0x0 ;  /* 0x00008000000079c5 */ /* 0x000fc40000010000 */
[----:B------:R-:W-:-:S06]  /*1c2c0*/  WARPGROUP.ARRIVE ;  /* 0x00000000000079c5 */ /* 0x000fcc0000000000 */
[----:B------:R-:W-:Y:S01]  /*1c2d0*/  QGMMA.64x32x32.F32.E4M3.E4M3 R136, gdesc[UR44], RZ, !UPT, gsb0 ;  /* 0x006000002c8879f3 */ /* 0x000fe2000c0008ff */
[----:B------:R-:W-:Y:S01]  /*1c2e0*/  R2UR UR46, R20 ;  /* 0x00000000142e72ca */ /* 0x000fe200000e0000 */
[----:B------:R-:W-:Y:S01]  /*1c2f0*/  UMOV UR44, UR4 ;  /* 0x00000004002c7c82 */ /* 0x000fe20008000000 */
[----:B------:R-:W-:Y:S01]  /*1c300*/  R2UR UR47, R21 ;  /* 0x00000000152f72ca */ /* 0x000fe200000e0000 */
[----:B------:R-:W-:Y:S01]  /*1c310*/  UMOV UR45, UR5 ;  /* 0x00000005002d7c82 */ /* 0x000fe20008000000 */
[----:B------:R-:W-:Y:S02]  /*1c320*/  WARPGROUP.DEPBAR.LE gsb0, 0x0 ;  /* 0x00008000000079c5 */ /* 0x000fe40000010000 */
[----:B------:R-:W-:-:S06]  /*1c330*/  WARPGROUP.ARRIVE ;  /* 0x00000000000079c5 */ /* 0x000fcc0000000000 */
[----:B------:R-:W-:Y:S03]  /*1c340*/  QGMMA.64x32x32.F32.E4M3.E4M3 R120, gdesc[UR24], RZ, !UPT, gsb0 ;  /* 0x00600000187879f3 */ /* 0x000fe6000c0008ff */
[----:B------:R-:W-:Y:S02]  /*1c350*/  WARPGROUP.DEPBAR.LE gsb0, 0x0 ;  /* 0x00008000000079c5 */ /* 0x000fe40000010000 */
[----:B------:R-:W-:-:S06]  /*1c360*/  WARPGROUP.ARRIVE ;  /* 0x00000000000079c5 */ /* 0x000fcc0000000000 */
[----:B------:R-:W-:Y:S01]  /*1c370*/  QGMMA.64x32x32.F32.E4M3.E4M3 R104, gdesc[UR32], RZ, !UPT, gsb0 ;  /* 0x00600000206879f3 */ /* 0x000fe2000c0008ff */
[----:B------:R-:W-:Y:S01]  /*1c380*/  UMOV UR32, UR4 ;  /* 0x0000000400207c82 */ /* 0x000fe20008000000 */
        /* <DEDUP_REMOVED lines=47> */
[----:B------:R-:W-:Y:S01]  /*1c680*/  VIADD R14, R12, 0x400 ;  /* 0x000004000c0e7836 */ /* 0x000fe20000000000 */
[----:B------:R-:W-:-:S04]  /*1c690*/  MOV R15, 0x80000020 ;  /* 0x80000020000f7802 */ /* 0x000fc80000000f00 */
[----:B------:R-:W-:Y:S01]  /*1c6a0*/  R2UR UR46, R14 ;  /* 0x000000000e2e72ca */ /* 0x000fe200000e0000 */
[----:B------:R-:W-:Y:S01]  /*1c6b0*/  VIADD R14, R12, 0x480 ;  /* 0x000004800c0e7836 */ /* 0x000fe20000000000 */
[----:B------:R-:W-:Y:S01]  /*1c6c0*/  R2UR UR47, R15 ;  /* 0x000000000f2f72ca */ /* 0x000fe200000e0000 */
        /* <DEDUP_REMOVED lines=29> */
[----:B------:R-:W-:Y:S01]  /*1c8a0*/  MOV R15, 0x80000020 ;  /* 0x80000020000f7802 */ /* 0x000fe20000000f00 */
        /* <DEDUP_REMOVED lines=85> */
[----:B------:R-:W-:Y:S01]  /*1ce00*/  MOV R15, 0x80000020 ;  /* 0x80000020000f7802 */ /* 0x000fe20000000f00 */
[----:B------:R-:W-:Y:S01]  /*1ce10*/  VIADD R12, R12, 0x702 ;  /* 0x000007020c0c7836 */ /* 0x000fe20000000000 */
        /* <DEDUP_REMOVED lines=33> */
.L_x_2411:
[----:B------:R-:W-:Y:S01]  /*1d030*/  SHF.L.U32 R9, R9, 0x1f, RZ ;  /* 0x0000001f09097819 */ /* 0x000fe200000006ff */
[----:B------:R-:W-:-:S04]  /*1d040*/  IMAD R11, R189, 0x8, R16 ;  /* 0x00000008bd0b7824 */ /* 0x000fc800078e0210 */
[----:B------:R0:W1:Y:S01]  /*1d050*/  SYNCS.PHASECHK.TRANS64.TRYWAIT P2, [R11+URZ+0x29850], R9 ;  /* 0x029850090b0075a7 */ /* 0x000062000804017f */
[----:B------:R-:W-:Y:S05]  /*1d060*/  @!P1 BRA `(.L_x_2412) ;  /* 0x0000000000049947 */ /* 0x000fea0003800000 */
[----:B------:R-:W-:Y:S01]  /*1d070*/  BPT.TRAP 0x1 ;  /* 0x000000040000795c */ /* 0x000fe20000300000 */
.L_x_2412:
[----:B-1----:R-:W-:Y:S05]  /*1d080*/  @P2 BRA `(.L_x_2410) ;  /* 0x0000000000082947 */ /* 0x002fea0003800000 */
[----:B------:R-:W1:Y:S02]  /*1d090*/  SYNCS.PHASECHK.TRANS64.TRYWAIT P2, [R11+URZ+0x29850], R9 ;  /* 0x029850090b0075a7 */ /* 0x000e64000804017f */
[----:B-1----:R-:W-:Y:S05]  /*1d0a0*/  @!P2 BRA `(.L_x_2413) ;  /* 0x0000013c00fca947 */ /* 0x002fea0003800000 */
.L_x_2410:
        /* <DEDUP_REMOVED lines=8> */
[----:B------:R-:W-:-:S02]  /*1d130*/  IMAD.MOV.U32 R13, RZ, RZ, -0x3ffffff0 ;  /* 0xc0000010ff0d7424 */ /* 0x000fc400078e00ff */
[C---:B------:R-:W-:Y:S01]  /*1d140*/  FMUL.FTZ R11, R2.reuse, R154 ;  /* 0x0000009a020b7220 */ /* 0x040fe20000410000 */
[C---:B------:R-:W-:Y:S01]  /*1d150*/  FMUL.FTZ R154, R2.reuse, R161 ;  /* 0x000000a1029a7220 */ /* 0x040fe20000410000 */
[----:B------:R-:W-:Y:S01]  /*1d160*/  LOP3.LUT R9, R9, 0x10000, RZ, 0xfc, !PT ;  /* 0x0001000009097812 */ /* 0x000fe200078efcff */
[C---:B------:R-:W-:Y:S01]  /*1d170*/  FMUL.FTZ R161, R2.reuse, R141 ;  /* 0x0000008d02a17220 */ /* 0x040fe20000410000 */
        /* <DEDUP_REMOVED lines=25> */
[----:B------:R-:W-:-:S02]  /*1d310*/  IMAD.MOV.U32 R15, RZ, RZ, -0x3ffffff0 ;  /* 0xc0000010ff0f7424 */ /* 0x000fc400078e00ff */
[C---:B------:R-:W-:Y:S01]  /*1d320*/  FMUL.FTZ R122, R2.reuse, R123 ;  /* 0x0000007b027a7220 */ /* 0x040fe20000410000 */
[C---:B------:R-:W-:Y:S01]  /*1d330*/  FMUL.FTZ R125, R2.reuse, R127 ;  /* 0x0000007f027d7220 */ /* 0x040fe20000410000 */
[C---:B------:R-:W-:Y:S01]  /*1d340*/  FMUL.FTZ R123, R2.reuse, R124 ;  /* 0x0000007c027b7220 */ /* 0x040fe20000410000 */
[C---:B------:R-:W-:Y:S01]  /*1d350*/  FMUL.FTZ R127, R2.reuse, R129 ;  /* 0x00000081027f7220 */ /* 0x040fe20000410000 */
[C---:B------:R-:W-:Y:S01]  /*1d360*/  FMUL.FTZ R124, R2.reuse, R126 ;  /* 0x0000007e027c7220 */ /* 0x040fe20000410000 */
[C---:B------:R-:W-:Y:S01]  /*1d370*/  FMUL.FTZ R129, R2.reuse, R131 ;  /* 0x0000008302817220 */ /* 0x040fe20000410000 */
[C---:B------:R-:W-:Y:S01]  /*1d380*/  FMUL.FTZ R126, R2.reuse, R128 ;  /* 0x00000080027e7220 */ /* 0x040fe20000410000 */
[----:B------:R-:W-:Y:S02]  /*1d390*/  IMAD.IADD R131, R211, 0x1, R204 ;  /* 0x00000001d3837824 */ /* 0x000fe400078e02cc */
        /* <DEDUP_REMOVED lines=38> */
[----:B------:R-:W-:-:S05]  /*1d600*/  FMUL.FTZ R103, R2, R103 ;  /* 0x0000006702677220 */ /* 0x000fca0000410000 */
        /* <DEDUP_REMOVED lines=14> */
[----:B------:R-:W1:Y:S01]  /*1d6f0*/  S2R R187, SR_TID.X ;  /* 0x0000000000bb7919 */ /* 0x000e620000002100 */
[----:B------:R-:W-:Y:S01]  /*1d700*/  QGMMA.64x128x32.F32.E4M3.E4M3 R24, R180, gdesc[UR4], R24, gsb0 ;  /* 0x01e00004b4187df3 */ /* 0x000fe20008000818 */
[----:B------:R-:W-:Y:S02]  /*1d710*/  R2UR UR6, R14 ;  /* 0x000000000e0672ca */ /* 0x000fe400000e0000 */
[----:B------:R-:W-:Y:S01]  /*1d720*/  R2UR UR7, R15 ;  /* 0x000000000f0772ca */ /* 0x000fe200000e0000 */
[----:B------:R-:W-:Y:S01]  /*1d730*/  IMAD.MOV.U32 R15, RZ, RZ, -0x3ffffff0 ;  /* 0xc0000010ff0f7424 */ /* 0x000fe200078e00ff */
[C---:B------:R-:W-:Y:S01]  /*1d740*/  IADD3 R14, R12.reuse, 0x300, RZ ;  /* 0x000003000c0e7810 */ /* 0x040fe20007ffe0ff */
[----:B------:R-:W-:Y:S01]  /*1d750*/  VIADD R12, R12, 0x400 ;  /* 0x000004000c0c7836 */ /* 0x000fe20000000000 */
[----:B------:R-:W-:Y:S08]  /*1d760*/  MUFU.TANH R127, R127 ;  /* 0x0000007f007f7308 */ /* 0x000ff00000002400 */
[----:B------:R-:W-:Y:S08]  /*1d770*/  MUFU.TANH R130, R130 ;  /* 0x0000008200827308 */ /* 0x000ff00000002400 */
[----:B------:R-:W-:Y:S01]  /*1d780*/  MUFU.TANH R132, R132 ;  /* 0x0000008400847308 */ /* 0x000fe20000002400 */
[----:B-1----:R-:W-:-:S07]  /*1d790*/  LOP3.LUT R187, R187, 0x7f, RZ, 0xc0, !PT ;  /* 0x0000007fbbbb7812 */ /* 0x002fce00078ec0ff */
        /* <DEDUP_REMOVED lines=22> */
[C---:B------:R-:W-:Y:S02]  /*1d900*/  FMUL.FTZ R156, R2.reuse, R164 ;  /* 0x000000a4029c7220 */ /* 0x040fe40000410000 */
[----:B------:R-:W-:Y:S01]  /*1d910*/  MUFU.TANH R146, R146 ;  /* 0x0000009200927308 */ /* 0x000fe20000002400 */
[----:B------:R-:W-:-:S07]  /*1d920*/  FMUL.FTZ R157, R2, R166 ;  /* 0x000000a6029d7220 */ /* 0x000fce0000410000 */
        /* <DEDUP_REMOVED lines=22> */
[----:B------:R-:W-:Y:S01]  /*1da90*/  FMUL.FTZ R153, R2, R162 ;  /* 0x000000a202997220 */ /* 0x000fe20000410000 */
[----:B------:R-:W-:Y:S01]  /*1daa0*/  R2UR UR6, R12 ;  /* 0x000000000c0672ca */ /* 0x000fe200000e0000 */
[----:B------:R-:W1:Y:S01]  /*1dab0*/  @P0 LDC R162, c[0x0][0x44c] ;  /* 0x00011300ffa20b82 */ /* 0x000e620000000800 */
[C---:B------:R-:W-:Y:S01]  /*1dac0*/  FMUL.FTZ R12, R2.reuse, R155 ;  /* 0x0000009b020c7220 */ /* 0x040fe20000410000 */
[----:B------:R-:W-:Y:S01]  /*1dad0*/  FMUL.FTZ R155, R2, R163 ;  /* 0x000000a3029b7220 */ /* 0x000fe20000410000 */
[----:B------:R-:W2:Y:S05]  /*1dae0*/  MUFU.TANH R13, R13 ;  /* 0x0000000d000d7308 */ /* 0x000eaa0000002400 */
[----:B------:R-:W3:Y:S03]  /*1daf0*/  @P0 LDC R163, c[0x0][0x450] ;  /* 0x00011400ffa30b82 */ /* 0x000ee60000000800 */
[----:B------:R-:W-:Y:S08]  /*1db00*/  MUFU.TANH R153, R153 ;  /* 0x0000009900997308 */ /* 0x000ff00000002400 */
[----:B------:R-:W-:Y:S01]  /*1db10*/  MUFU.TANH R12, R12 ;  /* 0x0000000c000c7308 */ /* 0x000fe20000002400 */
[----:B-1----:R-:W-:Y:S01]  /*1db20*/  @P0 IMAD.HI.U32 R133, R131, R162, RZ ;  /* 0x000000a283850227 */ /* 0x002fe200078e00ff */
[----:B------:R-:W-:-:S03]  /*1db30*/  MOV R162, R131 ;  /* 0x0000008300a27202 */ /* 0x000fc60000000f00 */
[C---:B------:R-:W-:Y:S01]  /*1db40*/  FMUL.FTZ R131, R2.reuse, R134 ;  /* 0x0000008602837220 */ /* 0x040fe20000410000 */
[----:B------:R-:W-:Y:S01]  /*1db50*/  FMUL.FTZ R134, R2, R104 ;  /* 0x0000006802867220 */ /* 0x000fe20000410000 */
[----:B------:R-:W-:Y:S01]  /*1db60*/  IMAD R104, R8, -0xa0, RZ ;  /* 0xffffff6008687824 */ /* 0x000fe200078e02ff */
[----:B------:R-:W-:Y:S01]  /*1db70*/  MUFU.TANH R155, R155 ;  /* 0x0000009b009b7308 */ /* 0x000fe20000002400 */
[----:B---3--:R-:W-:Y:S01]  /*1db80*/  @P0 SHF.R.U32.HI R162, RZ, R163, R133 ;  /* 0x000000a3ffa20219 */ /* 0x008fe20000011685 */
[----:B------:R-:W-:Y:S02]  /*1db90*/  FMUL.FTZ R133, R2, R135 ;  /* 0x0000008702857220 */ /* 0x000fe40000410000 */
[----:B------:R-:W-:Y:S02]  /*1dba0*/  IADD3 R135, -R208, 0x1, R104 ;  /* 0x00000001d0877810 */ /* 0x000fe40007ffe168 */
[----:B------:R-:W1:Y:S02]  /*1dbb0*/  SHFL.IDX PT, R163, R162, RZ, 0x1c1f ;  /* 0x001c1fffa2a37589 */ /* 0x000e6400000e0000 */
[----:B------:R-:W-:Y:S01]  /*1dbc0*/  IADD3 R135, -R205, R135, R206 ;  /* 0x00000087cd877210 */ /* 0x000fe20007ffe1ce */
[----:B------:R3:W-:Y:S01]  /*1dbd0*/  MUFU.TANH R104, R106 ;  /* 0x0000006a00687308 */ /* 0x0007e20000002400 */
[----:B------:R-:W4:Y:S07]  /*1dbe0*/  SHFL.IDX PT, R162, R162, 0x1, 0x1c1f ;  /* 0x003c1f00a2a27f89 */ /* 0x000f2e00000e0000 */
[----:B------:R-:W5:Y:S01]  /*1dbf0*/  MUFU.TANH R134, R134 ;  /* 0x0000008600867308 */ /* 0x000f620000002400 */
[----:B---3--:R-:W-:-:S07]  /*1dc00*/  FMUL.FTZ R106, R2, R107 ;  /* 0x0000006b026a7220 */ /* 0x008fce0000410000 */
[----:B------:R-:W-:Y:S01]  /*1dc10*/  MUFU.TANH R133, R133 ;  /* 0x0000008500857308 */ /* 0x000fe20000002400 */
[----:B-1----:R-:W-:Y:S02]  /*1dc20*/  IMAD.IADD R107, R135, 0x1, R163 ;  /* 0x00000001876b7824 */ /* 0x002fe400078e02a3 */
[----:B------:R-:W-:-:S05]  /*1dc30*/  FMUL.FTZ R163, R2, R110 ;  /* 0x0000006e02a37220 */ /* 0x000fca0000410000 */
[----:B------:R-:W-:Y:S01]  /*1dc40*/  MUFU.TANH R124, R124 ;  /* 0x0000007c007c7308 */ /* 0x000fe20000002400 */
[----:B----4-:R-:W-:Y:S01]  /*1dc50*/  IMAD.IADD R162, R135, 0x1, R162 ;  /* 0x0000000187a27824 */ /* 0x010fe200078e02a2 */
[C---:B------:R-:W-:Y:S02]  /*1dc60*/  ISETP.GT.AND P2, PT, R107.reuse, RZ, PT ;  /* 0x000000ff6b00720c */ /* 0x040fe40003f44270 */
[----:B------:R-:W-:Y:S02]  /*1dc70*/  ISETP.GT.AND P3, PT, R107, 0x1, PT ;  /* 0x000000016b00780c */ /* 0x000fe40003f64270 */
[----:B0-----:R-:W-:Y:S02]  /*1dc80*/  FSEL R9, R9, -INF , P2 ;  /* 0xff80000009097808 */ /* 0x001fe40001000000 */
[----:B------:R-:W-:Y:S01]  /*1dc90*/  MUFU.TANH R163, R163 ;  /* 0x000000a300a37308 */ /* 0x000fe20000002400 */
[----:B------:R-:W-:Y:S02]  /*1dca0*/  ISETP.GT.AND P2, PT, R107, 0x8, PT ;  /* 0x000000086b00780c */ /* 0x000fe40003f44270 */
[----:B--2---:R-:W-:-:S02]  /*1dcb0*/  FSEL R13, R13, -INF , P3 ;  /* 0xff8000000d0d7808 */ /* 0x004fc40001800000 */
[----:B------:R-:W-:Y:S02]  /*1dcc0*/  FMNMX.FTZ R164, R9, R7, !PT ;  /* 0x0000000709a47209 */ /* 0x000fe40007810000 */
[----:B------:R-:W-:Y:S01]  /*1dcd0*/  ISETP.GT.AND P3, PT, R107, 0x9, PT ;  /* 0x000000096b00780c */ /* 0x000fe20003f64270 */
[----:B------:R-:W-:Y:S01]  /*1dce0*/  MUFU.TANH R125, R125 ;  /* 0x0000007d007d7308 */ /* 0x000fe20000002400 */
[----:B------:R-:W-:Y:S02]  /*1dcf0*/  FSEL R110, R14, -INF , P2 ;  /* 0xff8000000e6e7808 */ /* 0x000fe40001000000 */
[----:B------:R-:W-:Y:S02]  /*1dd00*/  FMNMX.FTZ R164, R13, R164, !PT ;  /* 0x000000a40da47209 */ /* 0x000fe40007810000 */
[----:B------:R-:W-:Y:S02]  /*1dd10*/  ISETP.GT.AND P2, PT, R107, 0x10, PT ;  /* 0x000000106b00780c */ /* 0x000fe40003f44270 */
[----:B------:R-:W-:Y:S01]  /*1dd20*/  FMNMX.FTZ R164, R110, R164, !PT ;  /* 0x000000a46ea47209 */ /* 0x000fe20007810000 */
[----:B------:R0:W1:Y:S01]  /*1dd30*/  MUFU.TANH R14, R109 ;  /* 0x0000006d000e7308 */ /* 0x0000620000002400 */
[----:B------:R-:W-:-:S02]  /*1dd40*/  FSEL R152, R152, -INF , P2 ;  /* 0xff80000098987808 */ /* 0x000fc40001000000 */
[C---:B------:R-:W-:Y:S02]  /*1dd50*/  ISETP.GT.AND P2, PT, R107.reuse, 0x18, PT ;  /* 0x000000186b00780c */ /* 0x040fe40003f44270 */
[----:B------:R-:W-:Y:S02]  /*1dd60*/  ISETP.GT.AND P4, PT, R107, 0x68, PT ;  /* 0x000000686b00780c */ /* 0x000fe40003f84270 */
[----:B------:R-:W-:Y:S01]  /*1dd70*/  FSEL R156, R156, -INF , P2 ;  /* 0xff8000009c9c7808 */ /* 0x000fe20001000000 */
[----:B------:R-:W-:Y:S01]  /*1dd80*/  MUFU.TANH R129, R129 ;  /* 0x0000008100817308 */ /* 0x000fe20000002400 */
[----:B0-----:R-:W-:Y:S02]  /*1dd90*/  FSEL R109, R15, -INF , P3 ;  /* 0xff8000000f6d7808 */ /* 0x001fe40001800000 */
[----:B------:R-:W-:Y:S02]  /*1dda0*/  ISETP.GT.AND P3, PT, R107, 0x11, PT ;  /* 0x000000116b00780c */ /* 0x000fe40003f64270 */
[----:B------:R-:W-:-:S02]  /*1ddb0*/  FMNMX.FTZ R164, R109, R164, !PT ;  /* 0x000000a46da47209 */ /* 0x000fc40007810000 */
[----:B------:R-:W-:Y:S01]  /*1ddc0*/  FSEL R154, R154, -INF , P3 ;  /* 0xff8000009a9a7808 */ /* 0x000fe20001800000 */
[----:B------:R-:W-:Y:S01]  /*1ddd0*/  MUFU.TANH R131, R131 ;  /* 0x0000008300837308 */ /* 0x000fe20000002400 */
[----:B------:R-:W-:Y:S02]  /*1dde0*/  FMNMX.FTZ R164, R152, R164, !PT ;  /* 0x000000a498a47209 */ /* 0x000fe40007810000 */
[C---:B------:R-:W-:Y:S02]  /*1ddf0*/  ISETP.GT.AND P3, PT, R107.reuse, 0x19, PT ;  /* 0x000000196b00780c */ /* 0x040fe40003f64270 */
[----:B------:R-:W-:Y:S02]  /*1de00*/  FMNMX.FTZ R164, R154, R164, !PT ;  /* 0x000000a49aa47209 */ /* 0x000fe40007810000 */
[----:B------:R-:W-:Y:S01]  /*1de10*/  ISETP.GT.AND P2, PT, R107, 0x20, PT ;  /* 0x000000206b00780c */ /* 0x000fe20003f44270 */
[----:B------:R-:W-:Y:S01]  /*1de20*/  MUFU.TANH R106, R106 ;  /* 0x0000006a006a7308 */ /* 0x000fe20000002400 */
[----:B------:R-:W-:-:S02]  /*1de30*/  FSEL R159, R159, -INF , P3 ;  /* 0xff8000009f9f7808 */ /* 0x000fc40001800000 */
[----:B------:R-:W-:Y:S02]  /*1de40*/  FMNMX.FTZ R164, R156, R164, !PT ;  /* 0x000000a49ca47209 */ /* 0x000fe40007810000 */
[----:B------:R-:W-:Y:S02]  /*1de50*/  ISETP.GT.AND P3, PT, R107, 0x21, PT ;  /* 0x000000216b00780c */ /* 0x000fe40003f64270 */
[----:B------:R-:W-:Y:S01]  /*1de60*/  FSEL R136, R136, -INF , P2 ;  /* 0xff80000088887808 */ /* 0x000fe20001000000 */
[----:B------:R-:W-:Y:S01]  /*1de70*/  MUFU.TANH R91, R91 ;  /* 0x0000005b005b7308 */ /* 0x000fe20000002400 */
[----:B------:R-:W-:Y:S02]  /*1de80*/  FMNMX.FTZ R164, R159, R164, !PT ;  /* 0x000000a49fa47209 */ /* 0x000fe40007810000 */
[----:B------:R-:W-:Y:S02]  /*1de90*/  ISETP.GT.AND P2, PT, R107, 0x28, PT ;  /* 0x000000286b00780c */ /* 0x000fe40003f44270 */
[----:B------:R-:W-:-:S02]  /*1dea0*/  FSEL R160, R160, -INF , P3 ;  /* 0xff800000a0a07808 */ /* 0x000fc40001800000 */
[----:B------:R-:W-:Y:S01]  /*1deb0*/  FMNMX.FTZ R164, R136, R164, !PT ;  /* 0x000000a488a47209 */ /* 0x000fe20007810000 */
[----:B------:R-:W-:Y:S01]  /*1dec0*/  MUFU.TANH R94, R94 ;  /* 0x0000005e005e7308 */ /* 0x000fe20000002400 */
[----:B------:R-:W-:Y:S02]  /*1ded0*/  ISETP.GT.AND P3, PT, R107, 0x29, PT ;  /* 0x000000296b00780c */ /* 0x000fe40003f64270 */
[----:B------:R-:W-:Y:S02]  /*1dee0*/  FSEL R139, R139, -INF , P2 ;  /* 0xff8000008b8b7808 */ /* 0x000fe40001000000 */
[----:B------:R-:W-:Y:S02]  /*1def0*/  FMNMX.FTZ R164, R160, R164, !PT ;  /* 0x000000a4a0a47209 */ /* 0x000fe40007810000 */
[----:B------:R-:W-:Y:S01]  /*1df00*/  ISETP.GT.AND P2, PT, R107, 0x30, PT ;  /* 0x000000306b00780c */ /* 0x000fe20003f44270 */
[----:B------:R-:W-:Y:S01]  /*1df10*/  MUFU.TANH R98, R98 ;  /* 0x0000006200627308 */ /* 0x000fe20000002400 */
[----:B------:R-:W-:Y:S01]  /*1df20*/  FSEL R161, R161, -INF , P3 ;  /* 0xff800000a1a17808 */ /* 0x000fe20001800000 */
[----:B------:R-:W-:-:S02]  /*1df30*/  WARPGROUP.DEPBAR.LE gsb0, 0x0 ;  /* 0x00008000000079c5 */ /* 0x000fc40000010000 */
[----:B------:R-:W-:Y:S01]  /*1df40*/  FMNMX.FTZ R164, R139, R164, !PT ;  /* 0x000000a48ba47209 */ /* 0x000fe20007810000 */
[----:B------:R-:W-:Y:S01]  /*1df50*/  WARPGROUP.ARRIVE ;  /* 0x00000000000079c5 */ /* 0x000fe20000000000 */
[----:B------:R-:W-:Y:S02]  /*1df60*/  ISETP.GT.AND P3, PT, R107, 0x31, PT ;  /* 0x000000316b00780c */ /* 0x000fe40003f64270 */
[----:B------:R-:W-:Y:S01]  /*1df70*/  FSEL R142, R142, -INF , P2 ;  /* 0xff8000008e8e7808 */ /* 0x000fe20001000000 */
[----:B------:R-:W-:Y:S01]  /*1df80*/  MUFU.TANH R99, R99 ;  /* 0x0000006300637308 */ /* 0x000fe20000002400 */
[----:B------:R-:W-:Y:S01]  /*1df90*/  FMNMX.FTZ R164, R161, R164, !PT ;  /* 0x000000a4a1a47209 */ /* 0x000fe20007810000 */
[----:B------:R-:W-:Y:S01]  /*1dfa0*/  QGMMA.64x128x32.F32.E4M3.E4M3 R24, R168, gdesc[UR4], R24, gsb0 ;  /* 0x01e00004a8187df3 */ /* 0x000fe20008000818 */
        /* <DEDUP_REMOVED lines=9> */
[----:B------:R-:W-:-:S02]  /*1e040*/  FSEL R148, R148, -INF , P3 ;  /* 0xff80000094947808 */ /* 0x000fc40001800000 */
[----:B------:R-:W-:Y:S02]  /*1e050*/  FMNMX.FTZ R164, R147, R164, !PT ;  /* 0x000000a493a47209 */ /* 0x000fe40007810000 */
[C---:B------:R-:W-:Y:S02]  /*1e060*/  ISETP.GT.AND P3, PT, R107.reuse, 0x41, PT ;  /* 0x000000416b00780c */ /* 0x040fe40003f64270 */
[----:B------:R-:W-:Y:S02]  /*1e070*/  FSEL R120, R120, -INF , P2 ;  /* 0xff80000078787808 */ /* 0x000fe40001000000 */
[----:B------:R-:W-:Y:S02]  /*1e080*/  FMNMX.FTZ R164, R148, R164, !PT ;  /* 0x000000a494a47209 */ /* 0x000fe40007810000 */
[----:B------:R-:W-:Y:S02]  /*1e090*/  ISETP.GT.AND P2, PT, R107, 0x48, PT ;  /* 0x000000486b00780c */ /* 0x000fe40003f44270 */
[----:B------:R-:W-:-:S02]  /*1e0a0*/  FSEL R150, R150, -INF , P3 ;  /* 0xff80000096967808 */ /* 0x000fc40001800000 */
[----:B------:R-:W-:Y:S02]  /*1e0b0*/  FMNMX.FTZ R164, R120, R164, !PT ;  /* 0x000000a478a47209 */ /* 0x000fe40007810000 */
[----:B------:R-:W-:Y:S02]  /*1e0c0*/  ISETP.GT.AND P3, PT, R107, 0x49, PT ;  /* 0x000000496b00780c */ /* 0x000fe40003f64270 */
        /* <DEDUP_REMOVED lines=18> */
[----:B-----5:R-:W-:Y:S02]  /*1e1f0*/  FSEL R134, R134, -INF , P2 ;  /* 0xff80000086867808 */ /* 0x020fe40001000000 */
[----:B------:R-:W-:Y:S02]  /*1e200*/  FMNMX.FTZ R164, R132, R164, !PT ;  /* 0x000000a484a47209 */ /* 0x000fe40007810000 */
[----:B------:R-:W-:Y:S02]  /*1e210*/  FSEL R105, R105, -INF , P3 ;  /* 0xff80000069697808 */ /* 0x000fe40001800000 */
[----:B------:R-:W-:-:S02]  /*1e220*/  FMNMX.FTZ R164, R134, R164, !PT ;  /* 0x000000a486a47209 */ /* 0x000fc40007810000 */
[----:B------:R-:W-:Y:S02]  /*1e230*/  ISETP.GT.AND P2, PT, R107, 0x69, PT ;  /* 0x000000696b00780c */ /* 0x000fe40003f44270 */
[----:B------:R-:W-:Y:S02]  /*1e240*/  FSEL R108, R108, -INF , P4 ;  /* 0xff8000006c6c7808 */ /* 0x000fe40002000000 */
[----:B------:R-:W-:Y:S02]  /*1e250*/  FMNMX.FTZ R15, R105, R164, !PT ;  /* 0x000000a4690f7209 */ /* 0x000fe40007810000 */
[----:B-1----:R-:W-:Y:S02]  /*1e260*/  FSEL R164, R14, -INF , P2 ;  /* 0xff8000000ea47808 */ /* 0x002fe40001000000 */
[----:B------:R-:W-:Y:S02]  /*1e270*/  ISETP.GT.AND P3, PT, R107, 0x70, PT ;  /* 0x000000706b00780c */ /* 0x000fe40003f64270 */
[----:B------:R-:W-:-:S02]  /*1e280*/  FMNMX.FTZ R14, R108, R15, !PT ;  /* 0x0000000f6c0e7209 */ /* 0x000fc40007810000 */
[C---:B------:R-:W-:Y:S02]  /*1e290*/  ISETP.GT.AND P4, PT, R107.reuse, 0x71, PT ;  /* 0x000000716b00780c */ /* 0x040fe40003f84270 */
[----:B------:R-:W-:Y:S02]  /*1e2a0*/  FSEL R112, R112, -INF , P3 ;  /* 0xff80000070707808 */ /* 0x000fe40001800000 */
[----:B------:R-:W-:Y:S02]  /*1e2b0*/  FMNMX.FTZ R14, R164, R14, !PT ;  /* 0x0000000ea40e7209 */ /* 0x000fe40007810000 */
[----:B------:R-:W-:Y:S02]  /*1e2c0*/  ISETP.GT.AND P5, PT, R107, 0x78, PT ;  /* 0x000000786b00780c */ /* 0x000fe40003fa4270 */
[----:B------:R-:W-:Y:S02]  /*1e2d0*/  FSEL R113, R113, -INF , P4 ;  /* 0xff80000071717808 */ /* 0x000fe40002000000 */
[----:B------:R-:W-:-:S02]  /*1e2e0*/  FMNMX.FTZ R14, R112, R14, !PT ;  /* 0x0000000e700e7209 */ /* 0x000fc40007810000 */
[----:B------:R-:W-:Y:S02]  /*1e2f0*/  ISETP.GT.AND P2, PT, R107, 0x79, PT ;  /* 0x000000796b00780c */ /* 0x000fe40003f44270 */
[----:B------:R-:W-:Y:S02]  /*1e300*/  FSEL R116, R116, -INF , P5 ;  /* 0xff80000074747808 */ /* 0x000fe40002800000 */
[----:B------:R-:W-:Y:S02]  /*1e310*/  FMNMX.FTZ R14, R113, R14, !PT ;  /* 0x0000000e710e7209 */ /* 0x000fe40007810000 */
[----:B------:R-:W-:Y:S02]  /*1e320*/  ISETP.GT.AND P3, PT, R107, 0x80, PT ;  /* 0x000000806b00780c */ /* 0x000fe40003f64270 */
[----:B------:R-:W-:Y:S02]  /*1e330*/  FSEL R117, R117, -INF , P2 ;  /* 0xff80000075757808 */ /* 0x000fe40001000000 */
[----:B------:R-:W-:-:S02]  /*1e340*/  FMNMX.FTZ R14, R116, R14, !PT ;  /* 0x0000000e740e7209 */ /* 0x000fc40007810000 */
[C---:B------:R-:W-:Y:S02]  /*1e350*/  ISETP.GT.AND P4, PT, R107.reuse, 0x81, PT ;  /* 0x000000816b00780c */ /* 0x040fe40003f84270 */
[C---:B------:R-:W-:Y:S02]  /*1e360*/  ISETP.GT.AND P5, PT, R107.reuse, 0x88, PT ;  /* 0x000000886b00780c */ /* 0x040fe40003fa4270 */
[----:B------:R-:W-:Y:S02]  /*1e370*/  ISETP.GT.AND P2, PT, R107, 0x89, PT ;  /* 0x000000896b00780c */ /* 0x000fe40003f44270 */
[----:B------:R-:W-:Y:S02]  /*1e380*/  FSEL R88, R88, -INF , P3 ;  /* 0xff80000058587808 */ /* 0x000fe40001800000 */
[----:B------:R-:W-:Y:S02]  /*1e390*/  FMNMX.FTZ R15, R117, R14, !PT ;  /* 0x0000000e750f7209 */ /* 0x000fe40007810000 */
[----:B------:R-:W-:Y:S01]  /*1e3a0*/  FSEL R89, R89, -INF , P4 ;  /* 0xff80000059597808 */ /* 0x000fe20002000000 */
[----:B------:R0:W1:Y:S01]  /*1e3b0*/  MUFU.TANH R14, R100 ;  /* 0x00000064000e7308 */ /* 0x0000620000002400 */
[----:B------:R-:W-:-:S02]  /*1e3c0*/  FSEL R92, R92, -INF , P5 ;  /* 0xff8000005c5c7808 */ /* 0x000fc40002800000 */
[----:B------:R-:W-:Y:S02]  /*1e3d0*/  FSEL R93, R93, -INF , P2 ;  /* 0xff8000005d5d7808 */ /* 0x000fe40001000000 */
[C---:B------:R-:W-:Y:S02]  /*1e3e0*/  ISETP.GT.AND P3, PT, R107.reuse, 0x90, PT ;  /* 0x000000906b00780c */ /* 0x040fe40003f64270 */
[C---:B------:R-:W-:Y:S02]  /*1e3f0*/  ISETP.GT.AND P4, PT, R107.reuse, 0x91, PT ;  /* 0x000000916b00780c */ /* 0x040fe40003f84270 */
[C---:B------:R-:W-:Y:S02]  /*1e400*/  ISETP.GT.AND P5, PT, R107.reuse, 0x98, PT ;  /* 0x000000986b00780c */ /* 0x040fe40003fa4270 */
[----:B------:R-:W-:Y:S01]  /*1e410*/  ISETP.GT.AND P2, PT, R107, 0x99, PT ;  /* 0x000000996b00780c */ /* 0x000fe20003f44270 */
[----:B------:R-:W-:Y:S01]  /*1e420*/  FMUL.FTZ R107, R2, R101 ;  /* 0x00000065026b7220 */ /* 0x000fe20000410000 */
[----:B------:R-:W-:-:S02]  /*1e430*/  FMNMX.FTZ R15, R88, R15, !PT ;  /* 0x0000000f580f7209 */ /* 0x000fc40007810000 */
[----:B0-----:R-:W-:Y:S02]  /*1e440*/  FSEL R100, R96, -INF , P3 ;  /* 0xff80000060647808 */ /* 0x001fe40001800000 */
[----:B------:R-:W-:Y:S01]  /*1e450*/  FMNMX.FTZ R15, R89, R15, !PT ;  /* 0x0000000f590f7209 */ /* 0x000fe20007810000 */
[----:B------:R-:W0:Y:S01]  /*1e460*/  MUFU.TANH R107, R107 ;  /* 0x0000006b006b7308 */ /* 0x000e220000002400 */
[----:B------:R-:W-:Y:S01]  /*1e470*/  FSEL R101, R97, -INF , P4 ;  /* 0xff80000061657808 */ /* 0x000fe20002000000 */
[----:B------:R-:W-:Y:S02]  /*1e480*/  WARPGROUP.DEPBAR.LE gsb0, 0x0 ;  /* 0x00008000000079c5 */ /* 0x000fe40000010000 */
[----:B------:R-:W-:Y:S02]  /*1e490*/  FMNMX.FTZ R15, R92, R15, !PT ;  /* 0x0000000f5c0f7209 */ /* 0x000fe40007810000 */
[----:B-1----:R-:W-:Y:S02]  /*1e4a0*/  FSEL R97, R14, -INF , P5 ;  /* 0xff8000000e617808 */ /* 0x002fe40002800000 */
[----:B------:R-:W-:Y:S01]  /*1e4b0*/  FMNMX.FTZ R15, R93, R15, !PT ;  /* 0x0000000f5d0f7209 */ /* 0x000fe20007810000 */
[----:B------:R1:W-:Y:S01]  /*1e4c0*/  MUFU.TANH R96, R111 ;  /* 0x0000006f00607308 */ /* 0x0003e20000002400 */
[----:B------:R-:W-:-:S02]  /*1e4d0*/  ISETP.GT.AND P4, PT, R162, 0x9, PT ;  /* 0x00000009a200780c */ /* 0x000fc40003f84270 */
[----:B------:R-:W-:Y:S02]  /*1e4e0*/  FMNMX.FTZ R15, R100, R15, !PT ;  /* 0x0000000f640f7209 */ /* 0x000fe40007810000 */
[----:B------:R-:W-:Y:S02]  /*1e4f0*/  FSEL R21, R21, -INF , P4 ;  /* 0xff80000015157808 */ /* 0x000fe40002000000 */
[----:B------:R-:W-:Y:S02]  /*1e500*/  FMNMX.FTZ R15, R101, R15, !PT ;  /* 0x0000000f650f7209 */ /* 0x000fe40007810000 */
[----:B0-----:R-:W-:Y:S01]  /*1e510*/  FSEL R107, R107, -INF , P2 ;  /* 0xff8000006b6b7808 */ /* 0x001fe20001000000 */
[C---:B-1----:R-:W-:Y:S01]  /*1e520*/  FMUL.FTZ R111, R2.reuse, R114 ;  /* 0x00000072026f7220 */ /* 0x042fe20000410000 */
[----:B------:R-:W-:Y:S01]  /*1e530*/  FMNMX.FTZ R15, R97, R15, !PT ;  /* 0x0000000f610f7209 */ /* 0x000fe20007810000 */
[----:B------:R-:W-:Y:S01]  /*1e540*/  FMUL.FTZ R114, R2, R115 ;  /* 0x0000007302727220 */ /* 0x000fe20000410000 */
[----:B------:R-:W-:Y:S01]  /*1e550*/  ISETP.GT.AND P4, PT, R162, 0x19, PT ;  /* 0x00000019a200780c */ /* 0x000fe20003f84270 */
[C---:B------:R-:W-:Y:S01]  /*1e560*/  FMUL.FTZ R115, R2.reuse, R118 ;  /* 0x0000007602737220 */ /* 0x040fe20000410000 */
[----:B------:R-:W-:Y:S01]  /*1e570*/  FMNMX.FTZ R15, R107, R15, !PT ;  /* 0x0000000f6b0f7209 */ /* 0x000fe20007810000 */
[----:B------:R-:W-:Y:S01]  /*1e580*/  FMUL.FTZ R118, R2, R119 ;  /* 0x0000007702767220 */ /* 0x000fe20000410000 */
[----:B------:R-:W-:Y:S01]  /*1e590*/  FSEL R158, R158, -INF , P4 ;  /* 0xff8000009e9e7808 */ /* 0x000fe20002000000 */
[----:B------:R-:W0:Y:S01]  /*1e5a0*/  MUFU.TANH R114, R114 ;  /* 0x0000007200727308 */ /* 0x000e220000002400 */
[C---:B------:R-:W-:Y:S01]  /*1e5b0*/  ISETP.GT.AND P4, PT, R162.reuse, 0x29, PT ;  /* 0x00000029a200780c */ /* 0x040fe20003f84270 */
[----:B------:R-:W1:Y:S01]  /*1e5c0*/  SHFL.BFLY PT, R14, R15, 0x2, 0x1f ;  /* 0x0c401f000f0e7f89 */ /* 0x000e6200000e0000 */
[----:B------:R-:W-:-:S02]  /*1e5d0*/  ISETP.GT.AND P2, PT, R162, RZ, PT ;  /* 0x000000ffa200720c */ /* 0x000fc40003f44270 */
[----:B------:R-:W-:Y:S02]  /*1e5e0*/  FSEL R141, R141, -INF , P4 ;  /* 0xff8000008d8d7808 */ /* 0x000fe40002000000 */
[----:B------:R-:W-:Y:S01]  /*1e5f0*/  ISETP.GT.AND P4, PT, R162, 0x38, PT ;  /* 0x00000038a200780c */ /* 0x000fe20003f84270 */
[----:B------:R-:W2:Y:S01]  /*1e600*/  MUFU.TANH R111, R111 ;  /* 0x0000006f006f7308 */ /* 0x000ea20000002400 */
[----:B------:R-:W-:Y:S02]  /*1e610*/  FSEL R11, R11, -INF , P2 ;  /* 0xff8000000b0b7808 */ /* 0x000fe40001000000 */
[----:B------:R-:W-:Y:S02]  /*1e620*/  FSEL R146, R146, -INF , P4 ;  /* 0xff80000092927808 */ /* 0x000fe40002000000 */
[C---:B------:R-:W-:Y:S02]  /*1e630*/  ISETP.GT.AND P4, PT, R162.reuse, 0x41, PT ;  /* 0x00000041a200780c */ /* 0x040fe40003f84270 */
[----:B------:R-:W-:Y:S01]  /*1e640*/  ISETP.GT.AND P2, PT, R162, 0x10, PT ;  /* 0x00000010a200780c */ /* 0x000fe20003f44270 */
[----:B------:R-:W3:Y:S01]  /*1e650*/  MUFU.TANH R115, R115 ;  /* 0x0000007300737308 */ /* 0x000ee20000002400 */
[----:B------:R-:W-:-:S02]  /*1e660*/  FSEL R122, R122, -INF , P4 ;  /* 0xff8000007a7a7808 */ /* 0x000fc40002000000 */
[C---:B------:R-:W-:Y:S02]  /*1e670*/  ISETP.GT.AND P4, PT, R162.reuse, 0x50, PT ;  /* 0x00000050a200780c */ /* 0x040fe40003f84270 */
[----:B------:R-:W-:Y:S02]  /*1e680*/  FSEL R153, R153, -INF , P2 ;  /* 0xff80000099997808 */ /* 0x000fe40001000000 */
[----:B------:R-:W-:Y:S01]  /*1e690*/  ISETP.GT.AND P2, PT, R162, 0x20, PT ;  /* 0x00000020a200780c */ /* 0x000fe20003f44270 */
[----:B------:R-:W4:Y:S01]  /*1e6a0*/  MUFU.TANH R118, R118 ;  /* 0x0000007600767308 */ /* 0x000f220000002400 */
[----:B------:R-:W-:Y:S02]  /*1e6b0*/  FSEL R128, R128, -INF , P4 ;  /* 0xff80000080807808 */ /* 0x000fe40002000000 */
[----:B-1----:R-:W-:Y:S02]  /*1e6c0*/  FMNMX.FTZ R14, R15, R14, !PT ;  /* 0x0000000e0f0e7209 */ /* 0x002fe40007810000 */
[----:B------:R-:W-:-:S02]  /*1e6d0*/  ISETP.GT.AND P4, PT, R162, 0x59, PT ;  /* 0x00000059a200780c */ /* 0x000fc40003f84270 */
[----:B------:R-:W-:Y:S01]  /*1e6e0*/  FSEL R137, R137, -INF , P2 ;  /* 0xff80000089897808 */ /* 0x000fe20001000000 */
[----:B------:R-:W1:Y:S01]  /*1e6f0*/  SHFL.BFLY PT, R15, R14, 0x1, 0x1f ;  /* 0x0c201f000e0f7f89 */ /* 0x000e6200000e0000 */
[----:B------:R-:W-:Y:S02]  /*1e700*/  FSEL R133, R133, -INF , P4 ;  /* 0xff80000085857808 */ /* 0x000fe40002000000 */
[C---:B------:R-:W-:Y:S02]  /*1e710*/  ISETP.GT.AND P4, PT, R162.reuse, 0x68, PT ;  /* 0x00000068a200780c */ /* 0x040fe40003f84270 */
[C---:B------:R-:W-:Y:S02]  /*1e720*/  ISETP.GT.AND P5, PT, R162.reuse, 0x1, PT ;  /* 0x00000001a200780c */ /* 0x040fe40003fa4270 */
[----:B------:R-:W-:Y:S02]  /*1e730*/  FSEL R163, R163, -INF , P4 ;  /* 0xff800000a3a37808 */ /* 0x000fe40002000000 */
[----:B------:R-:W-:-:S02]  /*1e740*/  ISETP.GT.AND P4, PT, R162, 0x71, PT ;  /* 0x00000071a200780c */ /* 0x000fc40003f84270 */
[----:B------:R-:W-:Y:S02]  /*1e750*/  ISETP.GT.AND P3, PT, R162, 0x8, PT ;  /* 0x00000008a200780c */ /* 0x000fe40003f64270 */
[----:B------:R-:W-:Y:S02]  /*1e760*/  FSEL R12, R12, -INF , P5 ;  /* 0xff8000000c0c7808 */ /* 0x000fe40002800000 */
[----:B------:R-:W-:Y:S02]  /*1e770*/  FSEL R20, R20, -INF , P3 ;  /* 0xff80000014147808 */ /* 0x000fe40001800000 */
[C---:B------:R-:W-:Y:S02]  /*1e780*/  ISETP.GT.AND P5, PT, R162.reuse, 0x11, PT ;  /* 0x00000011a200780c */ /* 0x040fe40003fa4270 */
[----:B------:R-:W-:Y:S02]  /*1e790*/  ISETP.GT.AND P3, PT, R162, 0x18, PT ;  /* 0x00000018a200780c */ /* 0x000fe40003f64270 */
[----:B------:R-:W-:-:S02]  /*1e7a0*/  FSEL R155, R155, -INF , P5 ;  /* 0xff8000009b9b7808 */ /* 0x000fc40002800000 */
[----:B------:R-:W-:Y:S02]  /*1e7b0*/  FSEL R157, R157, -INF , P3 ;  /* 0xff8000009d9d7808 */ /* 0x000fe40001800000 */
[----:B-1----:R-:W-:Y:S01]  /*1e7c0*/  FMNMX.FTZ R15, R14, R15, !PT ;  /* 0x0000000f0e0f7209 */ /* 0x002fe20007810000 */
[----:B------:R-:W-:Y:S01]  /*1e7d0*/  IMAD.U32 R14, RZ, RZ, UR55 ;  /* 0x00000037ff0e7e24 */ /* 0x000fe2000f8e00ff */
[----:B------:R-:W-:Y:S02]  /*1e7e0*/  ISETP.GT.AND P5, PT, R162, 0x21, PT ;  /* 0x00000021a200780c */ /* 0x000fe40003fa4270 */
[C---:B------:R-:W-:Y:S01]  /*1e7f0*/  FSETP.NEU.FTZ.AND P2, PT, R15.reuse, -INF , PT ;  /* 0xff8000000f00780b */ /* 0x040fe20003f5d000 */
[----:B------:R-:W-:-:S01]  /*1e800*/  FFMA.FTZ R119, R15, R14, -8 ;  /* 0xc10000000f777423 */ /* 0x000fc2000001000e */
[----:B------:R-:W-:Y:S02]  /*1e810*/  ISETP.GT.AND P3, PT, R162, 0x28, PT ;  /* 0x00000028a200780c */ /* 0x000fe40003f64270 */
[----:B------:R-:W-:-:S02]  /*1e820*/  FSEL R138, R138, -INF , P5 ;  /* 0xff8000008a8a7808 */ /* 0x000fc40002800000 */
[----:B------:R-:W-:Y:S02]  /*1e830*/  FSEL R119, R119, RZ, P2 ;  /* 0x000000ff77777208 */ /* 0x000fe40001000000 */
[----:B------:R-:W-:Y:S02]  /*1e840*/  FSEL R140, R140, -INF , P3 ;  /* 0xff8000008c8c7808 */ /* 0x000fe40001800000 */
[----:B------:R-:W-:Y:S01]  /*1e850*/  ISETP.GT.AND P5, PT, R162, 0x30, PT ;  /* 0x00000030a200780c */ /* 0x000fe20003fa4270 */
[----:B------:R-:W-:-:S01]  /*1e860*/  FFMA.FTZ R135, R152, R14, -R119 ;  /* 0x0000000e98877223 */ /* 0x000fc20000010877 */
[-CC-:B------:R-:W-:Y:S01]  /*1e870*/  FFMA.FTZ R154, R154, R14.reuse, -R119.reuse ;  /* 0x0000000e9a9a7223 */ /* 0x180fe20000010877 */
[----:B0-----:R-:W-:Y:S01]  /*1e880*/  FSEL R152, R114, -INF , P4 ;  /* 0xff80000072987808 */ /* 0x001fe20002000000 */
[-CC-:B------:R-:W-:Y:S01]  /*1e890*/  FFMA.FTZ R9, R9, R14.reuse, -R119.reuse ;  /* 0x0000000e09097223 */ /* 0x180fe20000010877 */
[C---:B------:R-:W-:Y:S01]  /*1e8a0*/  ISETP.GT.AND P4, PT, R162.reuse, 0x80, PT ;  /* 0x00000080a200780c */ /* 0x040fe20003f84270 */
[----:B------:R0:W-:Y:S01]  /*1e8b0*/  MUFU.EX2 R114, R154 ;  /* 0x0000009a00727308 */ /* 0x0001e20000000800 */
[----:B------:R-:W-:Y:S01]  /*1e8c0*/  ISETP.GT.AND P3, PT, R162, 0x31, PT ;  /* 0x00000031a200780c */ /* 0x000fe20003f64270 */
[-CC-:B------:R-:W-:Y:S01]  /*1e8d0*/  FFMA.FTZ R13, R13, R14.reuse, -R119.reuse ;  /* 0x0000000e0d0d7223 */ /* 0x180fe20000010877 */
[----:B------:R-:W-:Y:S01]  /*1e8e0*/  FSEL R143, R143, -INF , P5 ;  /* 0xff8000008f8f7808 */ /* 0x000fe20002800000 */
[-CC-:B------:R-:W-:Y:S01]  /*1e8f0*/  FFMA.FTZ R110, R110, R14.reuse, -R119.reuse ;  /* 0x0000000e6e6e7223 */ /* 0x180fe20000010877 */
[----:B------:R-:W-:Y:S01]  /*1e900*/  FSEL R144, R144, -INF , P3 ;  /* 0xff80000090907808 */ /* 0x000fe20001800000 */
[-CC-:B------:R-:W-:Y:S01]  /*1e910*/  FFMA.FTZ R109, R109, R14.reuse, -R119.reuse ;  /* 0x0000000e6d6d7223 */ /* 0x180fe20000010877 */
[----:B------:R-:W-:Y:S01]  /*1e920*/  ISETP.GT.AND P5, PT, R162, 0x39, PT ;  /* 0x00000039a200780c */ /* 0x000fe20003fa4270 */
[-CC-:B------:R-:W-:Y:S01]  /*1e930*/  FFMA.FTZ R136, R136, R14.reuse, -R119.reuse ;  /* 0x0000000e88887223 */ /* 0x180fe20000010877 */
[----:B0-----:R-:W-:-:S01]  /*1e940*/  FFMA.FTZ R154, R156, R14, -R119 ;  /* 0x0000000e9c9a7223 */ /* 0x001fc20000010877 */
[----:B------:R-:W-:Y:S01]  /*1e950*/  FSEL R156, R90, -INF , P4 ;  /* 0xff8000005a9c7808 */ /* 0x000fe20002000000 */
[----:B------:R-:W-:-:S01]  /*1e960*/  FFMA.FTZ R90, R159, R14, -R119 ;  /* 0x0000000e9f5a7223 */ /* 0x000fc20000010877 */
[----:B------:R-:W-:Y:S01]  /*1e970*/  ISETP.GT.AND P4, PT, R162, 0x89, PT ;  /* 0x00000089a200780c */ /* 0x000fe20003f84270 */
[----:B------:R-:W-:-:S01]  /*1e980*/  FFMA.FTZ R160, R160, R14, -R119 ;  /* 0x0000000ea0a07223 */ /* 0x000fc20000010877 */
[----:B------:R-:W-:Y:S01]  /*1e990*/  ISETP.GT.AND P3, PT, R162, 0x40, PT ;  /* 0x00000040a200780c */ /* 0x000fe20003f64270 */
[----:B------:R-:W-:-:S01]  /*1e9a0*/  FFMA.FTZ R139, R139, R14, -R119 ;  /* 0x0000000e8b8b7223 */ /* 0x000fc20000010877 */
[----:B------:R-:W-:Y:S01]  /*1e9b0*/  FSEL R159, R95, -INF , P4 ;  /* 0xff8000005f9f7808 */ /* 0x000fe20002000000 */
[----:B------:R-:W-:-:S01]  /*1e9c0*/  FFMA.FTZ R161, R161, R14, -R119 ;  /* 0x0000000ea1a17223 */ /* 0x000fc20000010877 */
[----:B------:R0:W-:Y:S01]  /*1e9d0*/  MUFU.EX2 R95, R90 ;  /* 0x0000005a005f7308 */ /* 0x0001e20000000800 */
[----:B------:R-:W-:Y:S01]  /*1e9e0*/  FSEL R149, R149, -INF , P5 ;  /* 0xff80000095957808 */ /* 0x000fe20002800000 */
[-CC-:B------:R-:W-:Y:S01]  /*1e9f0*/  FFMA.FTZ R142, R142, R14.reuse, -R119.reuse ;  /* 0x0000000e8e8e7223 */ /* 0x180fe20000010877 */
[----:B------:R-:W-:Y:S01]  /*1ea00*/  FSEL R121, R121, -INF , P3 ;  /* 0xff80000079797808 */ /* 0x000fe20001800000 */
[-CC-:B------:R-:W-:Y:S01]  /*1ea10*/  FFMA.FTZ R145, R145, R14.reuse, -R119.reuse ;  /* 0x0000000e91917223 */ /* 0x180fe20000010877 */
[C---:B------:R-:W-:Y:S01]  /*1ea20*/  ISETP.GT.AND P5, PT, R162.reuse, 0x48, PT ;  /* 0x00000048a200780c */ /* 0x040fe20003fa4270 */
[-CC-:B------:R-:W-:Y:S01]  /*1ea30*/  FFMA.FTZ R147, R147, R14.reuse, -R119.reuse ;  /* 0x0000000e93937223 */ /* 0x180fe20000010877 */
[----:B------:R-:W-:Y:S01]  /*1ea40*/  ISETP.GT.AND P3, PT, R162, 0x49, PT ;  /* 0x00000049a200780c */ /* 0x000fe20003f64270 */
[--C-:B------:R-:W-:Y:S01]  /*1ea50*/  FFMA.FTZ R148, R148, R14, -R119.reuse ;  /* 0x0000000e94947223 */ /* 0x100fe20000010877 */
[----:B0-----:R-:W-:Y:S01]  /*1ea60*/  FMNMX.FTZ R90, R11, R6, !PT ;  /* 0x000000060b5a7209 */ /* 0x001fe20007810000 */
[-CC-:B------:R-:W-:Y:S01]  /*1ea70*/  FFMA.FTZ R120, R120, R14.reuse, -R119.reuse ;  /* 0x0000000e78787223 */ /* 0x180fe20000010877 */
[----:B------:R-:W-:Y:S01]  /*1ea80*/  FSEL R124, R124, -INF , P5 ;  /* 0xff8000007c7c7808 */ /* 0x000fe20002800000 */
[--C-:B------:R-:W-:Y:S01]  /*1ea90*/  FFMA.FTZ R150, R150, R14, -R119.reuse ;  /* 0x0000000e96967223 */ /* 0x100fe20000010877 */
[----:B------:R-:W-:Y:S01]  /*1eaa0*/  FMNMX.FTZ R90, R12, R90, !PT ;  /* 0x0000005a0c5a7209 */ /* 0x000fe20007810000 */
[-CC-:B------:R-:W-:Y:S01]  /*1eab0*/  FFMA.FTZ R123, R123, R14.reuse, -R119.reuse ;  /* 0x0000000e7b7b7223 */ /* 0x180fe20000010877 */
[----:B------:R-:W-:Y:S01]  /*1eac0*/  FSEL R125, R125, -INF , P3 ;  /* 0xff8000007d7d7808 */ /* 0x000fe20001800000 */
[--C-:B------:R-:W-:Y:S01]  /*1ead0*/  FFMA.FTZ R151, R151, R14, -R119.reuse ;  /* 0x0000000e97977223 */ /* 0x100fe20000010877 */
[----:B------:R-:W-:Y:S01]  /*1eae0*/  FMNMX.FTZ R90, R20, R90, !PT ;  /* 0x0000005a145a7209 */ /* 0x000fe20007810000 */
[-CC-:B------:R-:W-:Y:S01]  /*1eaf0*/  FFMA.FTZ R126, R126, R14.reuse, -R119.reuse ;  /* 0x0000000e7e7e7223 */ /* 0x180fe20000010877 */
[----:B------:R-:W-:Y:S01]  /*1eb00*/  ISETP.GT.AND P5, PT, R162, 0x51, PT ;  /* 0x00000051a200780c */ /* 0x000fe20003fa4270 */
[--C-:B------:R-:W-:Y:S01]  /*1eb10*/  FFMA.FTZ R127, R127, R14, -R119.reuse ;  /* 0x0000000e7f7f7223 */ /* 0x100fe20000010877 */
[----:B------:R-:W-:Y:S01]  /*1eb20*/  FMNMX.FTZ R90, R21, R90, !PT ;  /* 0x0000005a155a7209 */ /* 0x000fe20007810000 */
[-CC-:B------:R-:W-:Y:S01]  /*1eb30*/  FFMA.FTZ R130, R130, R14.reuse, -R119.reuse ;  /* 0x0000000e82827223 */ /* 0x180fe20000010877 */
        /* <DEDUP_REMOVED lines=28> */
[C---:B------:R-:W-:Y:S01]  /*1ed00*/  ISETP.GT.AND P5, PT, R162.reuse, 0x69, PT ;  /* 0x00000069a200780c */ /* 0x040fe20003fa4270 */
[----:B------:R-:W-:Y:S01]  /*1ed10*/  FFMA.FTZ R107, R107, R14, -R119 ;  /* 0x0000000e6b6b7223 */ /* 0x000fe20000010877 */
[----:B------:R-:W-:Y:S01]  /*1ed20*/  FMNMX.FTZ R90, R141, R90, !PT ;  /* 0x0000005a8d5a7209 */ /* 0x000fe20007810000 */
[----:B------:R-:W-:Y:S01]  /*1ed30*/  MUFU.EX2 R9, R9 ;  /* 0x0000000900097308 */ /* 0x000fe20000000800 */
[----:B------:R-:W-:-:S02]  /*1ed40*/  ISETP.GT.AND P3, PT, R162, 0x70, PT ;  /* 0x00000070a200780c */ /* 0x000fc40003f64270 */
[----:B------:R-:W-:Y:S02]  /*1ed50*/  FMNMX.FTZ R90, R143, R90, !PT ;  /* 0x0000005a8f5a7209 */ /* 0x000fe40007810000 */
[----:B------:R-:W-:Y:S02]  /*1ed60*/  FSEL R96, R96, -INF , P5 ;  /* 0xff80000060607808 */ /* 0x000fe40002800000 */
[----:B------:R-:W-:Y:S01]  /*1ed70*/  FMNMX.FTZ R90, R144, R90, !PT ;  /* 0x0000005a905a7209 */ /* 0x000fe20007810000 */
[----:B------:R-:W-:Y:S01]  /*1ed80*/  MUFU.EX2 R13, R13 ;  /* 0x0000000d000d7308 */ /* 0x000fe20000000800 */
[----:B--2---:R-:W-:Y:S02]  /*1ed90*/  FSEL R111, R111, -INF , P3 ;  /* 0xff8000006f6f7808 */ /* 0x004fe40001800000 */
[----:B------:R-:W-:Y:S02]  /*1eda0*/  FMNMX.FTZ R90, R146, R90, !PT ;  /* 0x0000005a925a7209 */ /* 0x000fe40007810000 */
[----:B------:R-:W-:-:S02]  /*1edb0*/  ISETP.GT.AND P5, PT, R162, 0x78, PT ;  /* 0x00000078a200780c */ /* 0x000fc40003fa4270 */
[----:B------:R-:W-:Y:S01]  /*1edc0*/  FMNMX.FTZ R90, R149, R90, !PT ;  /* 0x0000005a955a7209 */ /* 0x000fe20007810000 */
[----:B------:R-:W-:Y:S01]  /*1edd0*/  MUFU.EX2 R110, R110 ;  /* 0x0000006e006e7308 */ /* 0x000fe20000000800 */
[----:B------:R-:W-:Y:S02]  /*1ede0*/  ISETP.GT.AND P3, PT, R162, 0x79, PT ;  /* 0x00000079a200780c */ /* 0x000fe40003f64270 */
[----:B------:R-:W-:Y:S02]  /*1edf0*/  FMNMX.FTZ R90, R121, R90, !PT ;  /* 0x0000005a795a7209 */ /* 0x000fe40007810000 */
[----:B---3--:R-:W-:Y:S02]  /*1ee00*/  FSEL R115, R115, -INF , P5 ;  /* 0xff80000073737808 */ /* 0x008fe40002800000 */
[----:B------:R-:W-:Y:S01]  /*1ee10*/  FMNMX.FTZ R90, R122, R90, !PT ;  /* 0x0000005a7a5a7209 */ /* 0x000fe20007810000 */
[----:B------:R-:W-:Y:S01]  /*1ee20*/  MUFU.EX2 R109, R109 ;  /* 0x0000006d006d7308 */ /* 0x000fe20000000800 */
[----:B----4-:R-:W-:-:S02]  /*1ee30*/  FSEL R118, R118, -INF , P3 ;  /* 0xff80000076767808 */ /* 0x010fc40001800000 */
[----:B------:R-:W-:Y:S02]  /*1ee40*/  FMNMX.FTZ R90, R124, R90, !PT ;  /* 0x0000005a7c5a7209 */ /* 0x000fe40007810000 */
[C---:B------:R-:W-:Y:S02]  /*1ee50*/  ISETP.GT.AND P5, PT, R162.reuse, 0x81, PT ;  /* 0x00000081a200780c */ /* 0x040fe40003fa4270 */
[----:B------:R-:W-:Y:S01]  /*1ee60*/  FMNMX.FTZ R90, R125, R90, !PT ;  /* 0x0000005a7d5a7209 */ /* 0x000fe20007810000 */
[----:B------:R-:W-:Y:S01]  /*1ee70*/  MUFU.EX2 R135, R135 ;  /* 0x0000008700877308 */ /* 0x000fe20000000800 */
[----:B------:R-:W-:Y:S02]  /*1ee80*/  ISETP.GT.AND P3, PT, R162, 0x88, PT ;  /* 0x00000088a200780c */ /* 0x000fe40003f64270 */
[----:B------:R-:W-:Y:S02]  /*1ee90*/  FMNMX.FTZ R90, R128, R90, !PT ;  /* 0x0000005a805a7209 */ /* 0x000fe40007810000 */
[----:B------:R-:W-:-:S02]  /*1eea0*/  FSEL R91, R91, -INF , P5 ;  /* 0xff8000005b5b7808 */ /* 0x000fc40002800000 */
[----:B------:R-:W-:Y:S01]  /*1eeb0*/  FMNMX.FTZ R90, R129, R90, !PT ;  /* 0x0000005a815a7209 */ /* 0x000fe20007810000 */
[----:B------:R-:W-:Y:S01]  /*1eec0*/  MUFU.EX2 R154, R154 ;  /* 0x0000009a009a7308 */ /* 0x000fe20000000800 */
[----:B------:R-:W-:Y:S02]  /*1eed0*/  FSEL R94, R94, -INF , P3 ;  /* 0xff8000005e5e7808 */ /* 0x000fe40001800000 */
[----:B------:R-:W-:Y:S02]  /*1eee0*/  FMNMX.FTZ R90, R131, R90, !PT ;  /* 0x0000005a835a7209 */ /* 0x000fe40007810000 */
[C---:B------:R-:W-:Y:S02]  /*1eef0*/  ISETP.GT.AND P5, PT, R162.reuse, 0x90, PT ;  /* 0x00000090a200780c */ /* 0x040fe40003fa4270 */
[----:B------:R-:W-:Y:S01]  /*1ef00*/  FMNMX.FTZ R90, R133, R90, !PT ;  /* 0x0000005a855a7209 */ /* 0x000fe20007810000 */
[----:B------:R-:W-:Y:S01]  /*1ef10*/  MUFU.EX2 R136, R136 ;  /* 0x0000008800887308 */ /* 0x000fe20000000800 */
[----:B------:R-:W-:-:S02]  /*1ef20*/  ISETP.GT.AND P3, PT, R162, 0x91, PT ;  /* 0x00000091a200780c */ /* 0x000fc40003f64270 */
[----:B------:R-:W-:Y:S02]  /*1ef30*/  FMNMX.FTZ R90, R104, R90, !PT ;  /* 0x0000005a685a7209 */ /* 0x000fe40007810000 */
[----:B------:R-:W-:Y:S02]  /*1ef40*/  FSEL R98, R98, -INF , P5 ;  /* 0xff80000062627808 */ /* 0x000fe40002800000 */
[----:B------:R-:W-:Y:S01]  /*1ef50*/  FMNMX.FTZ R90, R106, R90, !PT ;  /* 0x0000005a6a5a7209 */ /* 0x000fe20007810000 */
[----:B------:R-:W-:Y:S01]  /*1ef60*/  MUFU.EX2 R160, R160 ;  /* 0x000000a000a07308 */ /* 0x000fe20000000800 */
[----:B------:R-:W-:Y:S02]  /*1ef70*/  ISETP.GT.AND P4, PT, R162, 0x98, PT ;  /* 0x00000098a200780c */ /* 0x000fe40003f84270 */
[----:B------:R-:W-:Y:S02]  /*1ef80*/  FMNMX.FTZ R90, R163, R90, !PT ;  /* 0x0000005aa35a7209 */ /* 0x000fe40007810000 */
[----:B------:R-:W-:-:S02]  /*1ef90*/  FSEL R99, R99, -INF , P3 ;  /* 0xff80000063637808 */ /* 0x000fc40001800000 */
[----:B------:R-:W-:Y:S01]  /*1efa0*/  FMNMX.FTZ R90, R96, R90, !PT ;  /* 0x0000005a605a7209 */ /* 0x000fe20007810000 */
[----:B------:R-:W-:Y:S01]  /*1efb0*/  MUFU.EX2 R139, R139 ;  /* 0x0000008b008b7308 */ /* 0x000fe20000000800 */
[----:B------:R-:W-:Y:S01]  /*1efc0*/  ISETP.GT.AND P5, PT, R162, 0x99, PT ;  /* 0x00000099a200780c */ /* 0x000fe20003fa4270 */
[----:B------:R-:W-:Y:S01]  /*1efd0*/  FFMA.FTZ R162, R108, R14, -R119 ;  /* 0x0000000e6ca27223 */ /* 0x000fe20000010877 */
[----:B------:R-:W-:Y:S02]  /*1efe0*/  FMNMX.FTZ R90, R111, R90, !PT ;  /* 0x0000005a6f5a7209 */ /* 0x000fe40007810000 */
[----:B------:R-:W-:Y:S02]  /*1eff0*/  FSEL R108, R102, -INF , P4 ;  /* 0xff800000666c7808 */ /* 0x000fe40002000000 */
[----:B------:R-:W-:Y:S01]  /*1f000*/  FMNMX.FTZ R90, R152, R90, !PT ;  /* 0x0000005a985a7209 */ /* 0x000fe20007810000 */
[----:B------:R0:W-:Y:S01]  /*1f010*/  MUFU.EX2 R102, R162 ;  /* 0x000000a200667308 */ /* 0x0001e20000000800 */
[----:B------:R-:W-:-:S02]  /*1f020*/  FSEL R103, R103, -INF , P5 ;  /* 0xff80000067677808 */ /* 0x000fc40002800000 */
[----:B------:R-:W-:-:S04]  /*1f030*/  FMNMX.FTZ R90, R115, R90, !PT ;  /* 0x0000005a735a7209 */ /* 0x000fc80007810000 */
[----:B------:R-:W-:Y:S01]  /*1f040*/  FMNMX.FTZ R90, R118, R90, !PT ;  /* 0x0000005a765a7209 */ /* 0x000fe20007810000 */
[----:B------:R-:W-:Y:S01]  /*1f050*/  MUFU.EX2 R161, R161 ;  /* 0x000000a100a17308 */ /* 0x000fe20000000800 */
[----:B0-----:R-:W-:-:S02]  /*1f060*/  FFMA.FTZ R162, R164, R14, -R119 ;  /* 0x0000000ea4a27223 */ /* 0x001fc40000010877 */
        /* <DEDUP_REMOVED lines=25> */
[----:B------:R-:W-:Y:S03]  /*1f200*/  MUFU.EX2 R132, R132 ;  /* 0x0000008400847308 */ /* 0x000fe60000000800 */
[----:B------:R-:W-:Y:S02]  /*1f210*/  FSEL R119, R164, RZ, P3 ;  /* 0x000000ffa4777208 */ /* 0x000fe40001800000 */
[----:B------:R-:W-:Y:S02]  /*1f220*/  FSEL R164, R15, RZ, P2 ;  /* 0x000000ff0fa47208 */ /* 0x000fe40001000000 */
[----:B------:R-:W-:Y:S01]  /*1f230*/  ISETP.NE.AND P2, PT, R187, RZ, PT ;  /* 0x000000ffbb00720c */ /* 0x000fe20003f45270 */
[-CC-:B------:R-:W-:Y:S01]  /*1f240*/  FFMA.FTZ R11, R11, R14.reuse, -R119.reuse ;  /* 0x0000000e0b0b7223 */ /* 0x180fe20000010877 */
[----:B------:R-:W-:-:S01]  /*1f250*/  FFMA.FTZ R12, R12, R14, -R119 ;  /* 0x0000000e0c0c7223 */ /* 0x000fc20000010877 */
[----:B------:R-:W-:Y:S01]  /*1f260*/  FADD.FTZ R164, -R164, R7 ;  /* 0x00000007a4a47221 */ /* 0x000fe20000010100 */
[----:B------:R-:W-:-:S01]  /*1f270*/  FFMA.FTZ R7, R128, R14, -R119 ;  /* 0x0000000e80077223 */ /* 0x000fc20000010877 */
[----:B------:R-:W-:Y:S01]  /*1f280*/  FSEL R128, R90, RZ, P3 ;  /* 0x000000ff5a807208 */ /* 0x000fe20001800000 */
[----:B------:R-:W-:-:S01]  /*1f290*/  FFMA.FTZ R20, R20, R14, -R119 ;  /* 0x0000000e14147223 */ /* 0x000fc20000010877 */
[----:B------:R-:W-:Y:S01]  /*1f2a0*/  MUFU.EX2 R11, R11 ;  /* 0x0000000b000b7308 */ /* 0x000fe20000000800 */
[----:B------:R-:W-:-:S01]  /*1f2b0*/  FFMA.FTZ R21, R21, R14, -R119 ;  /* 0x0000000e15157223 */ /* 0x000fc20000010877 */
[----:B------:R-:W-:Y:S01]  /*1f2c0*/  FFMA.FTZ R153, R153, R14, -R119 ;  /* 0x0000000e99997223 */ /* 0x000fe20000010877 */
[----:B------:R-:W-:-:S01]  /*1f2d0*/  FADD.FTZ R128, -R128, R6 ;  /* 0x0000000680807221 */ /* 0x000fc20000010100 */
[-C--:B------:R-:W-:Y:S01]  /*1f2e0*/  FMUL.FTZ R6, R164, R14.reuse ;  /* 0x0000000ea4067220 */ /* 0x080fe20000410000 */
[----:B------:R-:W-:-:S01]  /*1f2f0*/  FFMA.FTZ R155, R155, R14, -R119 ;  /* 0x0000000e9b9b7223 */ /* 0x000fc20000010877 */
[-CC-:B------:R-:W-:Y:S01]  /*1f300*/  FFMA.FTZ R157, R157, R14.reuse, -R119.reuse ;  /* 0x0000000e9d9d7223 */ /* 0x180fe20000010877 */
        /* <DEDUP_REMOVED lines=29> */
[----:B------:R-:W-:Y:S01]  /*1f4e0*/  FFMA.FTZ R118, R118, R14, -R119 ;  /* 0x0000000e76767223 */ /* 0x000fe20000010877 */
[----:B------:R-:W-:-:S01]  /*1f4f0*/  FADD.FTZ R3, R13, R3 ;  /* 0x000000030d037221 */ /* 0x000fc20000010000 */
[-CC-:B------:R-:W-:Y:S01]  /*1f500*/  FFMA.FTZ R156, R156, R14.reuse, -R119.reuse ;  /* 0x0000000e9c9c7223 */ /* 0x180fe20000010877 */
[----:B------:R-:W-:-:S01]  /*1f510*/  FFMA.FTZ R91, R91, R14, -R119 ;  /* 0x0000000e5b5b7223 */ /* 0x000fc20000010877 */
[----:B------:R-:W0:Y:S01]  /*1f520*/  MUFU.EX2 R21, R21 ;  /* 0x0000001500157308 */ /* 0x000e220000000800 */
[----:B-1----:R-:W-:-:S01]  /*1f530*/  FFMA.FTZ R0, R128, R0, R11 ;  /* 0x0000000080007223 */ /* 0x002fc2000001000b */
[----:B------:R-:W-:Y:S01]  /*1f540*/  FADD.FTZ R3, R110, R3 ;  /* 0x000000036e037221 */ /* 0x000fe20000010000 */
[----:B------:R-:W1:Y:S01]  /*1f550*/  S2R R187, SR_TID.X ;  /* 0x0000000000bb7919 */ /* 0x000e620000002100 */
[----:B------:R-:W-:-:S01]  /*1f560*/  FFMA.FTZ R94, R94, R14, -R119 ;  /* 0x0000000e5e5e7223 */ /* 0x000fc20000010877 */
[----:B------:R-:W-:Y:S01]  /*1f570*/  FADD.FTZ R0, R12, R0 ;  /* 0x000000000c007221 */ /* 0x000fe20000010000 */
[----:B------:R-:W-:-:S01]  /*1f580*/  FADD.FTZ R3, R109, R3 ;  /* 0x000000036d037221 */ /* 0x000fc20000010000 */
[----:B------:R-:W-:Y:S01]  /*1f590*/  FFMA.FTZ R159, R159, R14, -R119 ;  /* 0x0000000e9f9f7223 */ /* 0x000fe20000010877 */
[----:B------:R-:W3:Y:S01]  /*1f5a0*/  MUFU.EX2 R153, R153 ;  /* 0x0000009900997308 */ /* 0x000ee20000000800 */
[----:B--2---:R-:W-:-:S01]  /*1f5b0*/  FADD.FTZ R0, R20, R0 ;  /* 0x0000000014007221 */ /* 0x004fc20000010000 */
[----:B------:R-:W-:Y:S01]  /*1f5c0*/  FADD.FTZ R3, R135, R3 ;  /* 0x0000000387037221 */ /* 0x000fe20000010000 */
[----:B------:R-:W-:-:S01]  /*1f5d0*/  FFMA.FTZ R98, R98, R14, -R119 ;  /* 0x0000000e62627223 */ /* 0x000fc20000010877 */
[-CC-:B------:R-:W-:Y:S01]  /*1f5e0*/  FFMA.FTZ R99, R99, R14.reuse, -R119.reuse ;  /* 0x0000000e63637223 */ /* 0x180fe20000010877 */
[----:B------:R-:W-:-:S01]  /*1f5f0*/  FFMA.FTZ R108, R108, R14, -R119 ;  /* 0x0000000e6c6c7223 */ /* 0x000fc20000010877 */
[----:B------:R-:W-:Y:S01]  /*1f600*/  FADD.FTZ R3, R114, R3 ;  /* 0x0000000372037221 */ /* 0x000fe20000010000 */
[----:B------:R-:W-:-:S01]  /*1f610*/  FFMA.FTZ R103, R103, R14, -R119 ;  /* 0x0000000e67677223 */ /* 0x000fc20000010877 */
[----:B------:R-:W2:Y:S01]  /*1f620*/  MUFU.EX2 R155, R155 ;  /* 0x0000009b009b7308 */ /* 0x000ea20000000800 */
[----:B0-----:R-:W-:-:S01]  /*1f630*/  FADD.FTZ R0, R21, R0 ;  /* 0x0000000015007221 */ /* 0x001fc20000010000 */
[----:B------:R-:W-:Y:S01]  /*1f640*/  FADD.FTZ R3, R154, R3 ;  /* 0x000000039a037221 */ /* 0x000fe20000010000 */
[----:B------:R-:W-:-:S03]  /*1f650*/  @!P2 IMAD R164, R10, 0x8, R16 ;  /* 0x000000080aa4a824 */ /* 0x000fc600078e0210 */
[----:B------:R-:W-:Y:S02]  /*1f660*/  FADD.FTZ R3, R95, R3 ;  /* 0x000000035f037221 */ /* 0x000fe40000010000 */
[----:B------:R-:W0:Y:S01]  /*1f670*/  MUFU.EX2 R157, R157 ;  /* 0x0000009d009d7308 */ /* 0x000e220000000800 */
[----:B---3--:R-:W-:-:S01]  /*1f680*/  FADD.FTZ R0, R153, R0 ;  /* 0x0000000099007221 */ /* 0x008fc20000010000 */
[----:B------:R-:W-:Y:S01]  /*1f690*/  FADD.FTZ R3, R136, R3 ;  /* 0x0000000388037221 */ /* 0x000fe20000010000 */
[----:B------:R-:W-:-:S03]  /*1f6a0*/  @!P2 IADD3 R164, R164, 0x29840, RZ ;  /* 0x00029840a4a4a810 */ /* 0x000fc60007ffe0ff */
[----:B------:R-:W-:Y:S01]  /*1f6b0*/  FADD.FTZ R3, R160, R3 ;  /* 0x00000003a0037221 */ /* 0x000fe20000010000 */
[----:B------:R-:W-:Y:S01]  /*1f6c0*/  @!P2 PRMT R164, RZ, 0x654, R164 ;  /* 0x00000654ffa4a816 */ /* 0x000fe200000000a4 */
[----:B------:R-:W3:Y:S01]  /*1f6d0*/  MUFU.EX2 R158, R158 ;  /* 0x0000009e009e7308 */ /* 0x000ee20000000800 */
[----:B--2---:R-:W-:-:S01]  /*1f6e0*/  FADD.FTZ R0, R155, R0 ;  /* 0x000000009b007221 */ /* 0x004fc20000010000 */
[----:B------:R-:W-:Y:S01]  /*1f6f0*/  FADD.FTZ R3, R139, R3 ;  /* 0x000000038b037221 */ /* 0x000fe20000010000 */
[----:B-1----:R-:W-:-:S03]  /*1f700*/  SHF.R.U32.HI R187, RZ, 0x7, R187 ;  /* 0x00000007ffbb7819 */ /* 0x002fc600000116bb */
[----:B------:R-:W-:Y:S01]  /*1f710*/  FADD.FTZ R3, R161, R3 ;  /* 0x00000003a1037221 */ /* 0x000fe20000010000 */
[----:B------:R-:W-:Y:S01]  /*1f720*/  IADD3 R165, -R187, 0xb, RZ ;  /* 0x0000000bbba57810 */ /* 0x000fe20007ffe1ff */
[----:B------:R-:W1:Y:S01]  /*1f730*/  MUFU.EX2 R137, R137 ;  /* 0x0000008900897308 */ /* 0x000e620000000800 */
[----:B0-----:R-:W-:-:S01]  /*1f740*/  FADD.FTZ R0, R157, R0 ;  /* 0x000000009d007221 */ /* 0x001fc20000010000 */
[----:B------:R-:W-:Y:S02]  /*1f750*/  FADD.FTZ R3, R142, R3 ;  /* 0x000000038e037221 */ /* 0x000fe40000010000 */
[----:B------:R0:W-:Y:S06]  /*1f760*/  BAR.ARV R165, 0x100 ;  /* 0x000400a50000751d */ /* 0x0001ec0000002000 */
[----:B------:R-:W2:Y:S01]  /*1f770*/  MUFU.EX2 R138, R138 ;  /* 0x0000008a008a7308 */ /* 0x000ea20000000800 */
[----:B---3--:R-:W-:-:S01]  /*1f780*/  FADD.FTZ R0, R158, R0 ;  /* 0x000000009e007221 */ /* 0x008fc20000010000 */
[----:B------:R-:W-:Y:S01]  /*1f790*/  FADD.FTZ R3, R145, R3 ;  /* 0x0000000391037221 */ /* 0x000fe20000010000 */
[----:B------:R0:W-:Y:S03]  /*1f7a0*/  @!P2 SYNCS.ARRIVE.TRANS64.RED.A1T0 RZ, [R164+URZ], RZ ;  /* 0x000000ffa4ffa9a7 */ /* 0x0001e6000810043f */
[----:B------:R-:W-:-:S01]  /*1f7b0*/  FADD.FTZ R3, R147, R3 ;  /* 0x0000000393037221 */ /* 0x000fc20000010000 */
[----:B-1----:R-:W-:Y:S01]  /*1f7c0*/  FADD.FTZ R0, R137, R0 ;  /* 0x0000000089007221 */ /* 0x002fe20000010000 */
[----:B------:R-:W1:Y:S02]  /*1f7d0*/  MUFU.EX2 R140, R140 ;  /* 0x0000008c008c7308 */ /* 0x000e640000000800 */
[----:B------:R-:W-:-:S04]  /*1f7e0*/  FADD.FTZ R3, R148, R3 ;  /* 0x0000000394037221 */ /* 0x000fc80000010000 */
[----:B------:R-:W-:Y:S02]  /*1f7f0*/  FADD.FTZ R3, R120, R3 ;  /* 0x0000000378037221 */ /* 0x000fe40000010000 */
[----:B------:R-:W3:Y:S01]  /*1f800*/  MUFU.EX2 R141, R141 ;  /* 0x0000008d008d7308 */ /* 0x000ee20000000800 */
        /* <DEDUP_REMOVED lines=8> */
[----:B---3--:R-:W-:-:S01]  /*1f890*/  FADD.FTZ R0, R141, R0 ;  /* 0x000000008d007221 */ /* 0x008fc20000010000 */
[----:B------:R-:W-:-:S04]  /*1f8a0*/  FADD.FTZ R3, R127, R3 ;  /* 0x000000037f037221 */ /* 0x000fc80000010000 */
[----:B------:R-:W-:Y:S02]  /*1f8b0*/  FADD.FTZ R3, R130, R3 ;  /* 0x0000000382037221 */ /* 0x000fe40000010000 */
[----:B------:R-:W3:Y:S01]  /*1f8c0*/  MUFU.EX2 R146, R146 ;  /* 0x0000009200927308 */ /* 0x000ee20000000800 */
[----:B--2---:R-:W-:-:S01]  /*1f8d0*/  FADD.FTZ R0, R143, R0 ;  /* 0x000000008f007221 */ /* 0x004fc20000010000 */
[----:B------:R-:W-:-:S06]  /*1f8e0*/  FADD.FTZ R3, R132, R3 ;  /* 0x0000000384037221 */ /* 0x000fcc0000010000 */
[----:B------:R-:W2:Y:S01]  /*1f8f0*/  MUFU.EX2 R149, R149 ;  /* 0x0000009500957308 */ /* 0x000ea20000000800 */
[----:B-1----:R-:W-:-:S07]  /*1f900*/  FADD.FTZ R0, R144, R0 ;  /* 0x0000000090007221 */ /* 0x002fce0000010000 */
[----:B------:R-:W1:Y:S01]  /*1f910*/  MUFU.EX2 R121, R121 ;  /* 0x0000007900797308 */ /* 0x000e620000000800 */
[----:B---3--:R-:W-:-:S07]  /*1f920*/  FADD.FTZ R0, R146, R0 ;  /* 0x0000000092007221 */ /* 0x008fce0000010000 */
[----:B------:R-:W3:Y:S01]  /*1f930*/  MUFU.EX2 R122, R122 ;  /* 0x0000007a007a7308 */ /* 0x000ee20000000800 */
[----:B--2---:R-:W-:-:S07]  /*1f940*/  FADD.FTZ R0, R149, R0 ;  /* 0x0000000095007221 */ /* 0x004fce0000010000 */
        /* <DEDUP_REMOVED lines=21> */
[----:B---3--:R-:W-:-:S04]  /*1faa0*/  FADD.FTZ R3, R105, R3 ;  /* 0x0000000369037221 */ /* 0x008fc80000010000 */
[----:B------:R-:W-:-:S03]  /*1fab0*/  FADD.FTZ R3, R102, R3 ;  /* 0x0000000366037221 */ /* 0x000fc60000010000 */
        /* <DEDUP_REMOVED lines=51> */
[----:B-1----:R-:W-:-:S01]  /*1fdf0*/  FADD.FTZ R0, R108, R0 ;  /* 0x000000006c007221 */ /* 0x002fc20000010000 */
[----:B---3--:R-:W-:-:S03]  /*1fe00*/  FADD.FTZ R3, R107, R3 ;  /* 0x000000036b037221 */ /* 0x008fc60000010000 */
[----:B--2---:R-:W-:Y:S01]  /*1fe10*/  FADD.FTZ R0, R103, R0 ;  /* 0x0000000067007221 */ /* 0x004fe20000010000 */
[----:B0-----:R-:W-:Y:S06]  /*1fe20*/  @!P1 BRA `(.L_x_2414) ;  /* 0x0000000000049947 */ /* 0x001fec0003800000 */
[----:B------:R-:W-:Y:S01]  /*1fe30*/  BPT.TRAP 0x1 ;  /* 0x000000040000795c */ /* 0x000fe20000300000 */
.L_x_2414:
[----:B------:R-:W-:Y:S01]  /*1fe40*/  IMAD R119, R189, 0x8, R16 ;  /* 0x00000008bd777824 */ /* 0x000fe200078e0210 */
[----:B------:R-:W-:Y:S01]  /*1fe50*/  ISETP.GT.AND P2, PT, R8, R5, PT ;  /* 0x000000050800720c */ /* 0x000fe20003f44270 */
        /* <DEDUP_REMOVED lines=108> */
[----:B------:R-:W-:Y:S01]  /*20520*/  VIADD R8, R8, 0xffffffff ;  /* 0xffffffff08087836 */ /* 0x000fe20000000000 */
[----:B------:R-:W-:Y:S01]  /*20530*/  MOV R6, R90 ;  /* 0x0000005a00067202 */ /* 0x000fe20000000f00 */
[----:B------:R-:W-:-:S02]  /*20540*/  IMAD.MOV.U32 R7, RZ, RZ, R15 ;  /* 0x000000ffff077224 */ /* 0x000fc400078e000f */
[----:B------:R-:W-:Y:S02]  /*20550*/  IMAD.MOV.U32 R9, RZ, RZ, R190 ;  /* 0x000000ffff097224 */ /* 0x000fe400078e00be */
[----:B------:R-:W-:Y:S01]  /*20560*/  IMAD.MOV.U32 R189, RZ, RZ, R10 ;  /* 0x000000ffffbd7224 */ /* 0x000fe200078e000a */
[----:B0-----:R-:W-:Y:S06]  /*20570*/  @P2 BRA `(.L_x_2415) ;  /* 0xffffffb8002c2947 */ /* 0x001fec000383ffff */
[----:B------:R-:W-:-:S07]  /*20580*/  IMAD.MOV.U32 R189, RZ, RZ, R10 ;  /* 0x000000ffffbd7224 */ /* 0x000fce00078e000a */
.L_x_2404:
[----:B------:R-:W-:-:S13]  /*20590*/  ISETP.GE.AND P0, PT, R8, R203, PT ;  /* 0x000000cb0800720c */ /* 0x000fda0003f06270 */
[----:B------:R-:W-:Y:S05]  /*205a0*/  @!P0 BRA `(.L_x_2416) ;  /* 0x0000003c00088947 */ /* 0x000fea0003800000 */
[----:B------:R-:W-:Y:S01]  /*205b0*/  MOV R5, R90 ;  /* 0x0000005a00057202 */ /* 0x000fe20000000f00 */
[----:B------:R-:W-:Y:S02]  /*205c0*/  IMAD.MOV.U32 R6, RZ, RZ, R15 ;  /* 0x000000ffff067224 */ /* 0x000fe400078e000f */
[----:B------:R-:W-:Y:S02]  /*205d0*/  IMAD.MOV.U32 R7, RZ, RZ, R190 ;  /* 0x000000ffff077224 */ /* 0x000fe400078e00be */
[----:B------:R-:W-:-:S07]  /*205e0*/  IMAD.MOV.U32 R9, RZ, RZ, R189 ;  /* 0x000000ffff097224 */ /* 0x000fce00078e00bd */
.L_x_2427:
[----:B------:R-:W-:Y:S01]  /*205f0*/  ISETP.NE.AND P2, PT, R197, RZ, PT ;  /* 0x000000ffc500720c */ /* 0x000fe20003f45270 */
[----:B------:R-:W-:Y:S01]  /*20600*/  VIADD R189, R9, 0x1 ;  /* 0x0000000109bd7836 */ /* 0x000fe20000000000 */
[----:B------:R-:W-:Y:S05]  /*20610*/  YIELD ;  /* 0x0000000000007946 */ /* 0x000fea0003800000 */
[----:B------:R-:W-:-:S04]  /*20620*/  ISETP.NE.AND P0, PT, R189, 0x2, PT ;  /* 0x00000002bd00780c */ /* 0x000fc80003f05270 */
[----:B------:R-:W-:Y:S02]  /*20630*/  SEL R190, RZ, 0x1, P0 ;  /* 0x00000001ffbe7807 */ /* 0x000fe40000000000 */
[----:B------:R-:W-:Y:S02]  /*20640*/  SEL R189, R189, RZ, P0 ;  /* 0x000000ffbdbd7207 */ /* 0x000fe40000000000 */
[----:B------:R-:W-:Y:S01]  /*20650*/  LOP3.LUT R190, R7, R190, RZ, 0x3c, !PT ;  /* 0x000000be07be7212 */ /* 0x000fe200078e3cff */
[----:B------:R-:W-:Y:S06]  /*20660*/  @P2 BRA `(.L_x_2417) ;  /* 0x0000000000302947 */ /* 0x000fec0003800000 */
[----:B------:R-:W-:Y:S05]  /*20670*/  @!P1 BRA `(.L_x_2418) ;  /* 0x0000000000049947 */ /* 0x000fea0003800000 */
[----:B------:R-:W-:Y:S01]  /*20680*/  BPT.TRAP 0x1 ;  /* 0x000000040000795c */ /* 0x000fe20000300000 */
.L_x_2418:
[----:B------:R-:W-:Y:S02]  /*20690*/  LEA R10, R189, R16, 0x3 ;  /* 0x00000010bd0a7211 */ /* 0x000fe400078e18ff */
[----:B------:R-:W-:-:S04]  /*206a0*/  SHF.L.U32 R11, R190, 0x1f, RZ ;  /* 0x0000001fbe0b7819 */ /* 0x000fc800000006ff */
[----:B------:R0:W1:Y:S01]  /*206b0*/  SYNCS.PHASECHK.TRANS64.TRYWAIT P0, [R10+URZ+0x29830], R11 ;  /* 0x0298300b0a0075a7 */ /* 0x000062000800017f */
[----:B------:R-:W-:Y:S05]  /*206c0*/  @!P1 BRA `(.L_x_2419) ;  /* 0x0000000000049947 */ /* 0x000fea0003800000 */
[----:B------:R-:W-:Y:S01]  /*206d0*/  BPT.TRAP 0x1 ;  /* 0x000000040000795c */ /* 0x000fe20000300000 */
.L_x_2419:
[----:B------:R-:W-:Y:S04]  /*206e0*/  BSSY B0, `(.L_x_2417) ;  /* 0x0000004000007945 */ /* 0x000fe80003800000 */
[----:B-1----:R-:W-:Y:S05]  /*206f0*/  @P0 BRA `(.L_x_2420) ;  /* 0x0000000000080947 */ /* 0x002fea0003800000 */
[----:B------:R-:W1:Y:S02]  /*20700*/  SYNCS.PHASECHK.TRANS64.TRYWAIT P0, [R10+URZ+0x29830], R11 ;  /* 0x0298300b0a0075a7 */ /* 0x000e64000800017f */
[----:B-1----:R-:W-:Y:S05]  /*20710*/  @!P0 BRA `(.L_x_2421) ;  /* 0x0000010800748947 */ /* 0x002fea0003800000 */
.L_x_2420:
[----:B------:R-:W-:Y:S05]  /*20720*/  BSYNC B0 ;  /* 0x0000000000007941 */ /* 0x000fea0003800000 */
.L_x_2417:
        /* <DEDUP_REMOVED lines=11> */
[----:B------:R-:W-:Y:S01]  /*207e0*/  IMAD.MOV.U32 R15, RZ, RZ, -0x7fffffe0 ;  /* 0x80000020ff0f7424 */ /* 0x000fe200078e00ff */
[----:B------:R-:W-:Y:S01]  /*207f0*/  UMOV UR32, UR24 ;  /* 0x0000001800207c82 */ /* 0x000fe20008000000 */
        /* <DEDUP_REMOVED lines=10> */
[----:B0-----:R-:W-:-:S05]  /*208a0*/  SHF.R.U32.HI R10, RZ, 0x7, R10 ;  /* 0x00000007ff0a7819 */ /* 0x001fca000001160a */
[----:B------:R-:W-:Y:S02]  /*208b0*/  VIADD R88, R10, 0x8 ;  /* 0x000000080a587836 */ /* 0x000fe40000000000 */
[----:B------:R-:W-:-:S03]  /*208c0*/  IMAD R10, R189, 0x780, R4 ;  /* 0x00000780bd0a7824 */ /* 0x000fc600078e0204 */
[----:B------:R0:W-:Y:S01]  /*208d0*/  BAR.SYNC.DEFER_BLOCKING R88, 0x100 ;  /* 0x000400580000751d */ /* 0x0001e20000010000 */
[C---:B------:R-:W-:Y:S01]  /*208e0*/  VIADD R20, R10.reuse, 0x80 ;  /* 0x000000800a147836 */ /* 0x040fe20000000000 */
[C---:B------:R-:W-:Y:S01]  /*208f0*/  R2UR UR50, R10.reuse ;  /* 0x000000000a3272ca */ /* 0x040fe200000e0000 */
[C---:B------:R-:W-:Y:S01]  /*20900*/  VIADD R12, R10.reuse, 0x100 ;  /* 0x000001000a0c7836 */ /* 0x040fe20000000000 */
[----:B------:R-:W-:Y:S02]  /*20910*/  IADD3 R14, R10, 0x180, RZ ;  /* 0x000001800a0e7810 */ /* 0x000fe40007ffe0ff */
[----:B------:R-:W-:Y:S01]  /*20920*/  R2UR UR46, R20 ;  /* 0x00000000142e72ca */ /* 0x000fe200000e0000 */
[----:B------:R-:W-:Y:S01]  /*20930*/  VIADD R20, R10, 0x200 ;  /* 0x000002000a147836 */ /* 0x000fe20000000000 */
[----:B------:R-:W-:Y:S02]  /*20940*/  R2UR UR26, R12 ;  /* 0x000000000c1a72ca */ /* 0x000fe400000e0000 */
[----:B------:R-:W-:Y:S01]  /*20950*/  R2UR UR34, R14 ;  /* 0x000000000e2272ca */ /* 0x000fe200000e0000 */
[----:B------:R-:W-:Y:S01]  /*20960*/  VIADD R14, R10, 0x82 ;  /* 0x000000820a0e7836 */ /* 0x000fe20000000000 */
[----:B------:R-:W-:-:S02]  /*20970*/  R2UR UR30, R20 ;  /* 0x00000000141e72ca */ /* 0x000fc400000e0000 */
[----:B------:R-:W-:-:S04]  /*20980*/  IADD3 R12, R10, 0x2, RZ ;  /* 0x000000020a0c7810 */ /* 0x000fc80007ffe0ff */
[----:B------:R-:W-:Y:S01]  /*20990*/  R2UR UR6, R12 ;  /* 0x000000000c0672ca */ /* 0x000fe200000e0000 */
[----:B------:R-:W-:Y:S01]  /*209a0*/  VIADD R12, R10, 0x102 ;  /* 0x000001020a0c7836 */ /* 0x000fe20000000000 */
        /* <DEDUP_REMOVED lines=24> */
[----:B0-----:R-:W-:-:S06]  /*20b30*/  WARPGROUP.ARRIVE ;  /* 0x00000000000079c5 */ /* 0x001fcc0000000000 */
        /* <DEDUP_REMOVED lines=9> */
[----:B------:R-:W-:Y:S02]  /*20bd0*/  R2UR UR35, R13 ;  /* 0x000000000d2372ca */ /* 0x000fe400000e0000 */
[----:B------:R-:W-:Y:S02]  /*20be0*/  MOV R13, 0x80000020 ;  /* 0x80000020000d7802 */ /* 0x000fe40000000f00 */
[----:B------:R-:W-:Y:S01]  /*20bf0*/  R2UR UR10, R12 ;  /* 0x000000000c0a72ca */ /* 0x000fe200000e0000 */
[----:B------:R-:W-:Y:S01]  /*20c00*/  VIADD R12, R10, 0x300 ;  /* 0x000003000a0c7836 */ /* 0x000fe20000000000 */
[----:B------:R-:W-:Y:S01]  /*20c10*/  R2UR UR11, R13 ;  /* 0x000000000d0b72ca */ /* 0x000fe200000e0000 */
[----:B------:R-:W-:Y:S01]  /*20c20*/  IMAD.MOV.U32 R13, RZ, RZ, -0x7fffffe0 ;  /* 0x80000020ff0d7424 */ /* 0x000fe200078e00ff */
[----:B------:R-:W-:-:S02]  /*20c30*/  WARPGROUP.DEPBAR.LE gsb0, 0x0 ;  /* 0x00008000000079c5 */ /* 0x000fc40000010000 */
        /* <DEDUP_REMOVED lines=148> */
[C---:B------:R-:W-:Y:S01]  /*21580*/  IADD3 R12, R10.reuse, 0x682, RZ ;  /* 0x000006820a0c7810 */ /* 0x040fe20007ffe0ff */
        /* <DEDUP_REMOVED lines=31> */
[----:B------:R-:W-:Y:S05]  /*21780*/  @P2 BRA `(.L_x_2422) ;  /* 0x0000000000282947 */ /* 0x000fea0003800000 */
[----:B------:R-:W-:Y:S05]  /*21790*/  @!P1 BRA `(.L_x_2423) ;  /* 0x0000000000049947 */ /* 0x000fea0003800000 */
[----:B------:R-:W-:Y:S01]  /*217a0*/  BPT.TRAP 0x1 ;  /* 0x000000040000795c */ /* 0x000fe20000300000 */
.L_x_2423:
[----:B------:R-:W-:Y:S01]  /*217b0*/  SHF.L.U32 R7, R7, 0x1f, RZ ;  /* 0x0000001f07077819 */ /* 0x000fe200000006ff */
[----:B------:R-:W-:-:S04]  /*217c0*/  IMAD R10, R9, 0x8, R16 ;  /* 0x00000008090a7824 */ /* 0x000fc800078e0210 */
[----:B------:R0:W1:Y:S01]  /*217d0*/  SYNCS.PHASECHK.TRANS64.TRYWAIT P0, [R10+URZ+0x29850], R7 ;  /* 0x029850070a0075a7 */ /* 0x000062000800017f */
[----:B------:R-:W-:Y:S05]  /*217e0*/  @!P1 BRA `(.L_x_2424) ;  /* 0x0000000000049947 */ /* 0x000fea0003800000 */
[----:B------:R-:W-:Y:S01]  /*217f0*/  BPT.TRAP 0x1 ;  /* 0x000000040000795c */ /* 0x000fe20000300000 */
.L_x_2424:
[----:B-1----:R-:W-:Y:S05]  /*21800*/  @P0 BRA `(.L_x_2422) ;  /* 0x0000000000080947 */ /* 0x002fea0003800000 */
[----:B------:R-:W1:Y:S02]  /*21810*/  SYNCS.PHASECHK.TRANS64.TRYWAIT P0, [R10+URZ+0x29850], R7 ;  /* 0x029850070a0075a7 */ /* 0x000e64000800017f */
[----:B-1----:R-:W-:Y:S05]  /*21820*/  @!P0 BRA `(.L_x_2425) ;  /* 0x000000f800448947 */ /* 0x002fea0003800000 */
.L_x_2422:
[----:B01----:R-:W-:Y:S01]  /*21830*/  IADD3 R7, R16, 0x400, RZ ;  /* 0x0000040010077810 */ /* 0x003fe20007ffe0ff */
[----:B------:R-:W-:Y:S01]  /*21840*/  IMAD.MOV.U32 R11, RZ, RZ, -0x3ffffff0 ;  /* 0xc0000010ff0b7424 */ /* 0x000fe200078e00ff */
        /* <DEDUP_REMOVED lines=8> */
[C---:B------:R-:W-:Y:S01]  /*218d0*/  FMUL.FTZ R21, R2.reuse, R157 ;  /* 0x0000009d02157220 */ /* 0x040fe20000410000 */
        /* <DEDUP_REMOVED lines=35> */
[----:B------:R-:W-:Y:S01]  /*21b10*/  MUFU.TANH R152, R152 ;  /* 0x0000009800987308 */ /* 0x000fe20000002400 */
[----:B0-----:R-:W-:Y:S01]  /*21b20*/  FMNMX.FTZ R15, R7, R6, !PT ;  /* 0x00000006070f7209 */ /* 0x001fe20007810000 */
[C---:B------:R-:W-:Y:S01]  /*21b30*/  FMUL.FTZ R120, R2.reuse, R120 ;  /* 0x0000007802787220 */ /* 0x040fe20000410000 */
[C---:B------:R-:W-:Y:S01]  /*21b40*/  FMUL.FTZ R151, R2.reuse, R151 ;  /* 0x0000009702977220 */ /* 0x040fe20000410000 */
[C---:B------:R-:W-:Y:S01]  /*21b50*/  FMUL.FTZ R121, R2.reuse, R121 ;  /* 0x0000007902797220 */ /* 0x040fe20000410000 */
[----:B------:R-:W-:Y:S01]  /*21b60*/  FMNMX.FTZ R15, R11, R15, !PT ;  /* 0x0000000f0b0f7209 */ /* 0x000fe20007810000 */
[C---:B------:R-:W-:Y:S01]  /*21b70*/  FMUL.FTZ R122, R2.reuse, R122 ;  /* 0x0000007a027a7220 */ /* 0x040fe20000410000 */
[----:B------:R-:W-:Y:S01]  /*21b80*/  FMUL.FTZ R124, R2, R124 ;  /* 0x0000007c027c7220 */ /* 0x000fe20000410000 */
[----:B------:R-:W-:Y:S01]  /*21b90*/  MUFU.TANH R153, R153 ;  /* 0x0000009900997308 */ /* 0x000fe20000002400 */
[----:B------:R-:W-:Y:S01]  /*21ba0*/  FMNMX.FTZ R15, R20, R15, !PT ;  /* 0x0000000f140f7209 */ /* 0x000fe20007810000 */
[C---:B------:R-:W-:Y:S01]  /*21bb0*/  FMUL.FTZ R123, R2.reuse, R123 ;  /* 0x0000007b027b7220 */ /* 0x040fe20000410000 */
[C---:B------:R-:W-:Y:S01]  /*21bc0*/  FMUL.FTZ R125, R2.reuse, R125 ;  /* 0x0000007d027d7220 */ /* 0x040fe20000410000 */
[C---:B------:R-:W-:Y:S01]  /*21bd0*/  FMUL.FTZ R126, R2.reuse, R126 ;  /* 0x0000007e027e7220 */ /* 0x040fe20000410000 */
[----:B-1----:R-:W-:Y:S01]  /*21be0*/  FMNMX.FTZ R15, R21, R15, !PT ;  /* 0x0000000f150f7209 */ /* 0x002fe20007810000 */
        /* <DEDUP_REMOVED lines=46> */
[----:B------:R-:W-:Y:S01]  /*21ed0*/  FMUL.FTZ R103, R2, R103 ;  /* 0x0000006702677220 */ /* 0x000fe20000410000 */
[----:B------:R-:W0:Y:S03]  /*21ee0*/  S2R R205, SR_TID.X ;  /* 0x0000000000cd7919 */ /* 0x000e260000002100 */
[----:B------:R-:W-:Y:S08]  /*21ef0*/  MUFU.TANH R138, R138 ;  /* 0x0000008a008a7308 */ /* 0x000ff00000002400 */
[----:B------:R-:W-:Y:S08]  /*21f00*/  MUFU.TANH R140, R140 ;  /* 0x0000008c008c7308 */ /* 0x000ff00000002400 */
[----:B------:R-:W-:Y:S08]  /*21f10*/  MUFU.TANH R139, R139 ;  /* 0x0000008b008b7308 */ /* 0x000ff00000002400 */
[----:B------:R-:W-:Y:S01]  /*21f20*/  MUFU.TANH R141, R141 ;  /* 0x0000008d008d7308 */ /* 0x000fe20000002400 */
[----:B0-----:R-:W-:-:S07]  /*21f30*/  LOP3.LUT R205, R205, 0x7f, RZ, 0xc0, !PT ;  /* 0x0000007fcdcd7812 */ /* 0x001fce00078ec0ff */
[----:B------:R-:W-:Y:S01]  /*21f40*/  MUFU.TANH R142, R142 ;  /* 0x0000008e008e7308 */ /* 0x000fe20000002400 */
[----:B------:R-:W-:Y:S02]  /*21f50*/  ISETP.NE.AND P0, PT, R205, RZ, PT ;  /* 0x000000ffcd00720c */ /* 0x000fe40003f05270 */
[----:B------:R-:W0:Y:S05]  /*21f60*/  S2R R205, SR_TID.X ;  /* 0x0000000000cd7919 */ /* 0x000e2a0000002100 */
[----:B------:R-:W-:Y:S08]  /*21f70*/  MUFU.TANH R144, R144 ;  /* 0x0000009000907308 */ /* 0x000ff00000002400 */
[----:B------:R-:W-:Y:S08]  /*21f80*/  MUFU.TANH R143, R143 ;  /* 0x0000008f008f7308 */ /* 0x000ff00000002400 */
[----:B------:R-:W-:Y:S08]  /*21f90*/  MUFU.TANH R145, R145 ;  /* 0x0000009100917308 */ /* 0x000ff00000002400 */
[----:B------:R-:W-:Y:S01]  /*21fa0*/  MUFU.TANH R146, R146 ;  /* 0x0000009200927308 */ /* 0x000fe20000002400 */
[----:B------:R-:W-:-:S02]  /*21fb0*/  WARPGROUP.DEPBAR.LE gsb0, 0x0 ;  /* 0x00008000000079c5 */ /* 0x000fc40000010000 */
[----:B------:R-:W-:Y:S01]  /*21fc0*/  WARPGROUP.ARRIVE ;  /* 0x00000000000079c5 */ /* 0x000fe20000000000 */
[----:B0-----:R-:W-:-:S04]  /*21fd0*/  SHF.R.U32.HI R205, RZ, 0x7, R205 ;  /* 0x00000007ffcd7819 */ /* 0x001fc800000116cd */
[----:B------:R-:W-:Y:S01]  /*21fe0*/  MUFU.TANH R148, R148 ;  /* 0x0000009400947308 */ /* 0x000fe20000002400 */
[----:B------:R-:W-:Y:S01]  /*21ff0*/  QGMMA.64x128x32.F32.E4M3.E4M3 R24, R180, gdesc[UR4], R24, gsb0 ;  /* 0x01e00004b4187df3 */ /* 0x000fe20008000818 */
[----:B------:R-:W-:Y:S01]  /*22000*/  R2UR UR6, R12 ;  /* 0x000000000c0672ca */ /* 0x000fe200000e0000 */
[----:B------:R-:W-:Y:S01]  /*22010*/  VIADD R12, R10, 0x300 ;  /* 0x000003000a0c7836 */ /* 0x000fe20000000000 */
[----:B------:R-:W-:Y:S01]  /*22020*/  R2UR UR7, R13 ;  /* 0x000000000d0772ca */ /* 0x000fe200000e0000 */
[----:B------:R-:W-:-:S03]  /*22030*/  IMAD.MOV.U32 R13, RZ, RZ, -0x3ffffff0 ;  /* 0xc0000010ff0d7424 */ /* 0x000fc600078e00ff */
        /* <DEDUP_REMOVED lines=29> */
[----:B------:R-:W-:-:S07]  /*22210*/  FMUL.FTZ R161, R2, R167 ;  /* 0x000000a702a17220 */ /* 0x000fce0000410000 */
[----:B------:R-:W1:Y:S08]  /*22220*/  MUFU.TANH R13, R13 ;  /* 0x0000000d000d7308 */ /* 0x000e700000002400 */
[----:B------:R-:W2:Y:S01]  /*22230*/  MUFU.TANH R154, R154 ;  /* 0x0000009a009a7308 */ /* 0x000ea20000002400 */
[----:B0-----:R-:W-:-:S07]  /*22240*/  FMNMX.FTZ R14, R12, R5, !PT ;  /* 0x000000050c0e7209 */ /* 0x001fce0007810000 */
[----:B------:R-:W0:Y:S01]  /*22250*/  MUFU.TANH R155, R155 ;  /* 0x0000009b009b7308 */ /* 0x000e220000002400 */
[----:B-1----:R-:W-:-:S04]  /*22260*/  FMNMX.FTZ R14, R13, R14, !PT ;  /* 0x0000000e0d0e7209 */ /* 0x002fc80007810000 */
[----:B------:R-:W-:-:S03]  /*22270*/  FMNMX.FTZ R14, R152, R14, !PT ;  /* 0x0000000e980e7209 */ /* 0x000fc60007810000 */
[----:B------:R-:W1:Y:S01]  /*22280*/  MUFU.TANH R160, R160 ;  /* 0x000000a000a07308 */ /* 0x000e620000002400 */
[----:B--2---:R-:W-:Y:S02]  /*22290*/  FMNMX.FTZ R15, R154, R15, !PT ;  /* 0x0000000f9a0f7209 */ /* 0x004fe40007810000 */
[----:B------:R-:W-:-:S04]  /*222a0*/  FMNMX.FTZ R14, R153, R14, !PT ;  /* 0x0000000e990e7209 */ /* 0x000fc80007810000 */
[----:B------:R-:W-:Y:S01]  /*222b0*/  FMNMX.FTZ R14, R156, R14, !PT ;  /* 0x0000000e9c0e7209 */ /* 0x000fe20007810000 */
[----:B------:R-:W2:Y:S01]  /*222c0*/  MUFU.TANH R161, R161 ;  /* 0x000000a100a17308 */ /* 0x000ea20000002400 */
[----:B0-----:R-:W-:Y:S02]  /*222d0*/  FMNMX.FTZ R15, R155, R15, !PT ;  /* 0x0000000f9b0f7209 */ /* 0x001fe40007810000 */
[----:B------:R-:W-:Y:S02]  /*222e0*/  FMNMX.FTZ R14, R157, R14, !PT ;  /* 0x0000000e9d0e7209 */ /* 0x000fe40007810000 */
[----:B------:R-:W-:-:S03]  /*222f0*/  FMNMX.FTZ R15, R158, R15, !PT ;  /* 0x0000000f9e0f7209 */ /* 0x000fc60007810000 */
[----:B------:R-:W0:Y:S01]  /*22300*/  MUFU.TANH R134, R134 ;  /* 0x0000008600867308 */ /* 0x000e220000002400 */
[----:B------:R-:W-:Y:S02]  /*22310*/  FMNMX.FTZ R15, R159, R15, !PT ;  /* 0x0000000f9f0f7209 */ /* 0x000fe40007810000 */
[----:B-1----:R-:W-:Y:S02]  /*22320*/  FMNMX.FTZ R14, R160, R14, !PT ;  /* 0x0000000ea00e7209 */ /* 0x002fe40007810000 */
[----:B------:R-:W-:-:S03]  /*22330*/  FMNMX.FTZ R15, R136, R15, !PT ;  /* 0x0000000f880f7209 */ /* 0x000fc60007810000 */
[----:B------:R-:W1:Y:S01]  /*22340*/  MUFU.TANH R104, R104 ;  /* 0x0000006800687308 */ /* 0x000e620000002400 */
[----:B--2---:R-:W-:Y:S02]  /*22350*/  FMNMX.FTZ R14, R161, R14, !PT ;  /* 0x0000000ea10e7209 */ /* 0x004fe40007810000 */
[----:B------:R-:W-:Y:S02]  /*22360*/  FMNMX.FTZ R15, R137, R15, !PT ;  /* 0x0000000f890f7209 */ /* 0x000fe40007810000 */
[----:B------:R-:W-:Y:S02]  /*22370*/  FMNMX.FTZ R14, R138, R14, !PT ;  /* 0x0000000e8a0e7209 */ /* 0x000fe40007810000 */
[----:B------:R-:W-:Y:S01]  /*22380*/  FMNMX.FTZ R15, R140, R15, !PT ;  /* 0x0000000f8c0f7209 */ /* 0x000fe20007810000 */
[----:B------:R-:W2:Y:S01]  /*22390*/  MUFU.TANH R135, R135 ;  /* 0x0000008700877308 */ /* 0x000ea20000002400 */
[----:B------:R-:W-:Y:S02]  /*223a0*/  FMNMX.FTZ R14, R139, R14, !PT ;  /* 0x0000000e8b0e7209 */ /* 0x000fe40007810000 */
[----:B------:R-:W-:-:S02]  /*223b0*/  FMNMX.FTZ R15, R141, R15, !PT ;  /* 0x0000000f8d0f7209 */ /* 0x000fc40007810000 */
[----:B------:R-:W-:Y:S02]  /*223c0*/  FMNMX.FTZ R14, R142, R14, !PT ;  /* 0x0000000e8e0e7209 */ /* 0x000fe40007810000 */
[----:B------:R-:W-:Y:S01]  /*223d0*/  FMNMX.FTZ R15, R144, R15, !PT ;  /* 0x0000000f900f7209 */ /* 0x000fe20007810000 */
[----:B------:R-:W3:Y:S01]  /*223e0*/  MUFU.TANH R105, R105 ;  /* 0x0000006900697308 */ /* 0x000ee20000002400 */
[----:B------:R-:W-:Y:S02]  /*223f0*/  FMNMX.FTZ R14, R143, R14, !PT ;  /* 0x0000000e8f0e7209 */ /* 0x000fe40007810000 */
[----:B------:R-:W-:Y:S02]  /*22400*/  FMNMX.FTZ R15, R145, R15, !PT ;  /* 0x0000000f910f7209 */ /* 0x000fe40007810000 */
[----:B------:R-:W-:Y:S02]  /*22410*/  FMNMX.FTZ R14, R146, R14, !PT ;  /* 0x0000000e920e7209 */ /* 0x000fe40007810000 */
[----:B------:R-:W-:Y:S01]  /*22420*/  FMNMX.FTZ R15, R148, R15, !PT ;  /* 0x0000000f940f7209 */ /* 0x000fe20007810000 */
[----:B------:R-:W4:Y:S01]  /*22430*/  MUFU.TANH R106, R106 ;  /* 0x0000006a006a7308 */ /* 0x000f220000002400 */
        /* <DEDUP_REMOVED lines=22> */
[----:B0-----:R-:W-:-:S02]  /*225a0*/  FMNMX.FTZ R14, R134, R14, !PT ;  /* 0x0000000e860e7209 */ /* 0x001fc40007810000 */
[----:B-1----:R-:W-:Y:S01]  /*225b0*/  FMNMX.FTZ R15, R104, R15, !PT ;  /* 0x0000000f680f7209 */ /* 0x002fe20007810000 */
[----:B------:R-:W0:Y:S01]  /*225c0*/  MUFU.TANH R112, R112 ;  /* 0x0000007000707308 */ /* 0x000e220000002400 */
[----:B--2---:R-:W-:Y:S02]  /*225d0*/  FMNMX.FTZ R14, R135, R14, !PT ;  /* 0x0000000e870e7209 */ /* 0x004fe40007810000 */
[----:B---3--:R-:W-:Y:S02]  /*225e0*/  FMNMX.FTZ R15, R105, R15, !PT ;  /* 0x0000000f690f7209 */ /* 0x008fe40007810000 */
[----:B----4-:R-:W-:Y:S02]  /*225f0*/  FMNMX.FTZ R14, R106, R14, !PT ;  /* 0x0000000e6a0e7209 */ /* 0x010fe40007810000 */
[----:B-----5:R-:W-:Y:S01]  /*22600*/  FMNMX.FTZ R15, R108, R15, !PT ;  /* 0x0000000f6c0f7209 */ /* 0x020fe20007810000 */
[----:B------:R-:W1:Y:S01]  /*22610*/  MUFU.TANH R111, R111 ;  /* 0x0000006f006f7308 */ /* 0x000e620000002400 */
[----:B------:R-:W-:-:S02]  /*22620*/  FMNMX.FTZ R14, R107, R14, !PT ;  /* 0x0000000e6b0e7209 */ /* 0x000fc40007810000 */
[----:B------:R-:W-:Y:S02]  /*22630*/  FMNMX.FTZ R15, R109, R15, !PT ;  /* 0x0000000f6d0f7209 */ /* 0x000fe40007810000 */
[----:B------:R-:W-:Y:S01]  /*22640*/  FMNMX.FTZ R14, R110, R14, !PT ;  /* 0x0000000e6e0e7209 */ /* 0x000fe20007810000 */
[----:B------:R-:W-:Y:S02]  /*22650*/  WARPGROUP.DEPBAR.LE gsb0, 0x0 ;  /* 0x00008000000079c5 */ /* 0x000fe40000010000 */
[----:B------:R-:W2:Y:S01]  /*22660*/  MUFU.TANH R113, R113 ;  /* 0x0000007100717308 */ /* 0x000ea20000002400 */
[----:B0-----:R-:W-:Y:S01]  /*22670*/  FMNMX.FTZ R15, R112, R15, !PT ;  /* 0x0000000f700f7209 */ /* 0x001fe20007810000 */
[----:B------:R-:W-:-:S06]  /*22680*/  WARPGROUP.ARRIVE ;  /* 0x00000000000079c5 */ /* 0x000fcc0000000000 */
        /* <DEDUP_REMOVED lines=46> */
[----:B-1----:R-:W-:-:S05]  /*22970*/  FMNMX.FTZ R163, R101, R15, !PT ;  /* 0x0000000f65a37209 */ /* 0x002fca0007810000 */
[----:B------:R-:W1:Y:S01]  /*22980*/  SHFL.BFLY PT, R15, R163, 0x2, 0x1f ;  /* 0x0c401f00a30f7f89 */ /* 0x000e6200000e0000 */
[----:B--2---:R-:W-:-:S04]  /*22990*/  FMNMX.FTZ R14, R102, R14, !PT ;  /* 0x0000000e660e7209 */ /* 0x004fc80007810000 */
[----:B0-----:R-:W-:-:S05]  /*229a0*/  FMNMX.FTZ R90, R103, R14, !PT ;  /* 0x0000000e675a7209 */ /* 0x001fca0007810000 */
[----:B------:R-:W0:Y:S01]  /*229b0*/  SHFL.BFLY PT, R14, R90, 0x2, 0x1f ;  /* 0x0c401f005a0e7f89 */ /* 0x000e2200000e0000 */
[----:B-1----:R-:W-:Y:S01]  /*229c0*/  FMNMX.FTZ R163, R163, R15, !PT ;  /* 0x0000000fa3a37209 */ /* 0x002fe20007810000 */
[----:B------:R-:W-:-:S04]  /*229d0*/  IMAD.MOV.U32 R15, RZ, RZ, -0x3ffffff0 ;  /* 0xc0000010ff0f7424 */ /* 0x000fc800078e00ff */
[----:B------:R-:W1:Y:S01]  /*229e0*/  SHFL.BFLY PT, R164, R163, 0x1, 0x1f ;  /* 0x0c201f00a3a47f89 */ /* 0x000e6200000e0000 */
[----:B------:R-:W-:Y:S02]  /*229f0*/  R2UR UR7, R15 ;  /* 0x000000000f0772ca */ /* 0x000fe400000e0000 */
[----:B0-----:R-:W-:Y:S01]  /*22a00*/  FMNMX.FTZ R90, R90, R14, !PT ;  /* 0x0000000e5a5a7209 */ /* 0x001fe20007810000 */
[----:B------:R-:W-:-:S04]  /*22a10*/  VIADD R14, R10, 0x400 ;  /* 0x000004000a0e7836 */ /* 0x000fc80000000000 */
[----:B------:R-:W0:Y:S01]  /*22a20*/  SHFL.BFLY PT, R10, R90, 0x1, 0x1f ;  /* 0x0c201f005a0a7f89 */ /* 0x000e2200000e0000 */
[----:B------:R-:W-:Y:S02]  /*22a30*/  R2UR UR6, R14 ;  /* 0x000000000e0672ca */ /* 0x000fe400000e0000 */
[----:B------:R-:W-:Y:S02]  /*22a40*/  MOV R14, UR54 ;  /* 0x00000036000e7c02 */ /* 0x000fe40008000f00 */
[----:B-1----:R-:W-:Y:S02]  /*22a50*/  FMNMX.FTZ R15, R163, R164, !PT ;  /* 0x000000a4a30f7209 */ /* 0x002fe40007810000 */
[----:B------:R-:W-:-:S03]  /*22a60*/  IADD3 R164, -R205, 0xb, RZ ;  /* 0x0000000bcda47810 */ /* 0x000fc60007ffe1ff */
[C---:B------:R-:W-:Y:S01]  /*22a70*/  FFMA.FTZ R163, R15.reuse, R14, -8 ;  /* 0xc10000000fa37423 */ /* 0x040fe2000001000e */
[----:B------:R-:W-:-:S03]  /*22a80*/  FADD.FTZ R6, -R15, R6 ;  /* 0x000000060f067221 */ /* 0x000fc60000010100 */
[----:B------:R-:W-:Y:S01]  /*22a90*/  QGMMA.64x128x32.F32.E4M3.E4M3 R24, R168, gdesc[UR4], R24, gsb0 ;  /* 0x01e00004a8187df3 */ /* 0x000fe20008000818 */
[----:B------:R-:W-:-:S01]  /*22aa0*/  FFMA.FTZ R7, R7, R14, -R163 ;  /* 0x0000000e07077223 */ /* 0x000fc200000108a3 */
[-C--:B------:R-:W-:Y:S01]  /*22ab0*/  FMUL.FTZ R6, R6, R14.reuse ;  /* 0x0000000e06067220 */ /* 0x080fe20000410000 */
[----:B------:R-:W-:-:S01]  /*22ac0*/  FFMA.FTZ R136, R136, R14, -R163 ;  /* 0x0000000e88887223 */ /* 0x000fc200000108a3 */
[-CC-:B------:R-:W-:Y:S01]  /*22ad0*/  FFMA.FTZ R137, R137, R14.reuse, -R163.reuse ;  /* 0x0000000e89897223 */ /* 0x180fe200000108a3 */
[----:B------:R-:W-:-:S01]  /*22ae0*/  FFMA.FTZ R140, R140, R14, -R163 ;  /* 0x0000000e8c8c7223 */ /* 0x000fc200000108a3 */
[--C-:B------:R-:W-:Y:S01]  /*22af0*/  FFMA.FTZ R141, R141, R14, -R163.reuse ;  /* 0x0000000e8d8d7223 */ /* 0x100fe200000108a3 */
[----:B------:R-:W-:Y:S01]  /*22b00*/  MUFU.EX2 R7, R7 ;  /* 0x0000000700077308 */ /* 0x000fe20000000800 */
[----:B0-----:R-:W-:Y:S01]  /*22b10*/  FMNMX.FTZ R90, R90, R10, !PT ;  /* 0x0000000a5a5a7209 */ /* 0x001fe20007810000 */
[-CC-:B------:R-:W-:Y:S01]  /*22b20*/  FFMA.FTZ R10, R11, R14.reuse, -R163.reuse ;  /* 0x0000000e0b0a7223 */ /* 0x180fe200000108a3 */
[----:B------:R-:W-:-:S01]  /*22b30*/  FFMA.FTZ R11, R20, R14, -R163 ;  /* 0x0000000e140b7223 */ /* 0x000fc200000108a3 */
[-CC-:B------:R-:W-:Y:S01]  /*22b40*/  FFMA.FTZ R20, R21, R14.reuse, -R163.reuse ;  /* 0x0000000e15147223 */ /* 0x180fe200000108a3 */
[----:B------:R-:W-:-:S01]  /*22b50*/  FFMA.FTZ R21, R154, R14, -R163 ;  /* 0x0000000e9a157223 */ /* 0x000fc200000108a3 */
[-CC-:B------:R-:W-:Y:S01]  /*22b60*/  FFMA.FTZ R154, R155, R14.reuse, -R163.reuse ;  /* 0x0000000e9b9a7223 */ /* 0x180fe200000108a3 */
[----:B------:R-:W-:-:S01]  /*22b70*/  FFMA.FTZ R155, R158, R14, -R163 ;  /* 0x0000000e9e9b7223 */ /* 0x000fc200000108a3 */
[----:B------:R-:W-:Y:S01]  /*22b80*/  FFMA.FTZ R158, R159, R14, -R163 ;  /* 0x0000000e9f9e7223 */ /* 0x000fe200000108a3 */
[----:B------:R-:W-:-:S01]  /*22b90*/  FADD.FTZ R5, -R90, R5 ;  /* 0x000000055a057221 */ /* 0x000fc20000010100 */
[-C--:B------:R-:W-:Y:S01]  /*22ba0*/  FFMA.FTZ R159, R90, R14.reuse, -8 ;  /* 0xc10000005a9f7423 */ /* 0x080fe2000001000e */
[----:B------:R-:W0:Y:S01]  /*22bb0*/  MUFU.EX2 R6, R6 ;  /* 0x0000000600067308 */ /* 0x000e220000000800 */
[----:B------:R-:W-:-:S01]  /*22bc0*/  FFMA.FTZ R144, R144, R14, -R163 ;  /* 0x0000000e90907223 */ /* 0x000fc200000108a3 */
[-C--:B------:R-:W-:Y:S01]  /*22bd0*/  FMUL.FTZ R5, R5, R14.reuse ;  /* 0x0000000e05057220 */ /* 0x080fe20000410000 */
        /* <DEDUP_REMOVED lines=15> */
[-C--:B------:R-:W-:Y:S01]  /*22cd0*/  FFMA.FTZ R146, R146, R14.reuse, -R159 ;  /* 0x0000000e92927223 */ /* 0x080fe2000001089f */
[----:B------:R-:W-:-:S01]  /*22ce0*/  FFMA.FTZ R145, R145, R14, -R163 ;  /* 0x0000000e91917223 */ /* 0x000fc200000108a3 */
[-C--:B------:R-:W-:Y:S01]  /*22cf0*/  FFMA.FTZ R147, R147, R14.reuse, -R159 ;  /* 0x0000000e93937223 */ /* 0x080fe2000001089f */
[----:B------:R-:W-:-:S01]  /*22d00*/  FFMA.FTZ R148, R148, R14, -R163 ;  /* 0x0000000e94947223 */ /* 0x000fc200000108a3 */
[-C--:B------:R-:W-:Y:S01]  /*22d10*/  FFMA.FTZ R150, R150, R14.reuse, -R159 ;  /* 0x0000000e96967223 */ /* 0x080fe2000001089f */
[----:B------:R-:W-:-:S01]  /*22d20*/  FFMA.FTZ R149, R149, R14, -R163 ;  /* 0x0000000e95957223 */ /* 0x000fc200000108a3 */
[----:B------:R-:W0:Y:S01]  /*22d30*/  MUFU.EX2 R10, R10 ;  /* 0x0000000a000a7308 */ /* 0x000e220000000800 */
[----:B------:R-:W-:-:S01]  /*22d40*/  FFMA.FTZ R151, R151, R14, -R159 ;  /* 0x0000000e97977223 */ /* 0x000fc2000001089f */
[-C--:B------:R-:W-:Y:S01]  /*22d50*/  FFMA.FTZ R120, R120, R14.reuse, -R163 ;  /* 0x0000000e78787223 */ /* 0x080fe200000108a3 */
[----:B------:R-:W-:-:S01]  /*22d60*/  FFMA.FTZ R122, R122, R14, -R159 ;  /* 0x0000000e7a7a7223 */ /* 0x000fc2000001089f */
[-C--:B------:R-:W-:Y:S01]  /*22d70*/  FFMA.FTZ R121, R121, R14.reuse, -R163 ;  /* 0x0000000e79797223 */ /* 0x080fe200000108a3 */
[----:B------:R-:W-:-:S01]  /*22d80*/  FFMA.FTZ R123, R123, R14, -R159 ;  /* 0x0000000e7b7b7223 */ /* 0x000fc2000001089f */
[-C--:B------:R-:W-:Y:S01]  /*22d90*/  FFMA.FTZ R124, R124, R14.reuse, -R163 ;  /* 0x0000000e7c7c7223 */ /* 0x080fe200000108a3 */
[----:B------:R-:W-:-:S01]  /*22da0*/  FFMA.FTZ R126, R126, R14, -R159 ;  /* 0x0000000e7e7e7223 */ /* 0x000fc2000001089f */
[----:B------:R-:W2:Y:S01]  /*22db0*/  MUFU.EX2 R13, R13 ;  /* 0x0000000d000d7308 */ /* 0x000ea20000000800 */
[----:B-1----:R-:W-:-:S01]  /*22dc0*/  FFMA.FTZ R0, R5, R0, R12 ;  /* 0x0000000005007223 */ /* 0x002fc2000001000c */
[-C--:B------:R-:W-:Y:S01]  /*22dd0*/  FFMA.FTZ R125, R125, R14.reuse, -R163 ;  /* 0x0000000e7d7d7223 */ /* 0x080fe200000108a3 */
[----:B------:R-:W-:-:S01]  /*22de0*/  FFMA.FTZ R127, R127, R14, -R159 ;  /* 0x0000000e7f7f7223 */ /* 0x000fc2000001089f */
[-C--:B------:R-:W-:Y:S01]  /*22df0*/  FFMA.FTZ R128, R128, R14.reuse, -R163 ;  /* 0x0000000e80807223 */ /* 0x080fe200000108a3 */
[----:B------:R-:W-:-:S01]  /*22e00*/  FFMA.FTZ R130, R130, R14, -R159 ;  /* 0x0000000e82827223 */ /* 0x000fc2000001089f */
[-C--:B------:R-:W-:Y:S01]  /*22e10*/  FFMA.FTZ R129, R129, R14.reuse, -R163 ;  /* 0x0000000e81817223 */ /* 0x080fe200000108a3 */
[----:B------:R-:W-:-:S01]  /*22e20*/  FFMA.FTZ R131, R131, R14, -R159 ;  /* 0x0000000e83837223 */ /* 0x000fc2000001089f */
[----:B------:R-:W1:Y:S01]  /*22e30*/  MUFU.EX2 R11, R11 ;  /* 0x0000000b000b7308 */ /* 0x000e620000000800 */
[----:B0-----:R-:W-:-:S01]  /*22e40*/  FADD.FTZ R3, R10, R3 ;  /* 0x000000030a037221 */ /* 0x001fc20000010000 */
[-C--:B------:R-:W-:Y:S01]  /*22e50*/  FFMA.FTZ R132, R132, R14.reuse, -R163 ;  /* 0x0000000e84847223 */ /* 0x080fe200000108a3 */
[----:B------:R-:W-:-:S01]  /*22e60*/  FFMA.FTZ R134, R134, R14, -R159 ;  /* 0x0000000e86867223 */ /* 0x000fc2000001089f */
[-C--:B------:R-:W-:Y:S01]  /*22e70*/  FFMA.FTZ R133, R133, R14.reuse, -R163 ;  /* 0x0000000e85857223 */ /* 0x080fe200000108a3 */
[----:B------:R-:W-:-:S01]  /*22e80*/  FFMA.FTZ R135, R135, R14, -R159 ;  /* 0x0000000e87877223 */ /* 0x000fc2000001089f */
[-C--:B------:R-:W-:Y:S01]  /*22e90*/  FFMA.FTZ R104, R104, R14.reuse, -R163 ;  /* 0x0000000e68687223 */ /* 0x080fe200000108a3 */
[----:B------:R-:W-:-:S01]  /*22ea0*/  FFMA.FTZ R106, R106, R14, -R159 ;  /* 0x0000000e6a6a7223 */ /* 0x000fc2000001089f */
[----:B------:R-:W0:Y:S01]  /*22eb0*/  MUFU.EX2 R152, R152 ;  /* 0x0000009800987308 */ /* 0x000e220000000800 */
[----:B--2---:R-:W-:-:S01]  /*22ec0*/  FADD.FTZ R0, R13, R0 ;  /* 0x000000000d007221 */ /* 0x004fc20000010000 */
[-C--:B------:R-:W-:Y:S01]  /*22ed0*/  FFMA.FTZ R105, R105, R14.reuse, -R163 ;  /* 0x0000000e69697223 */ /* 0x080fe200000108a3 */
[----:B------:R-:W-:-:S01]  /*22ee0*/  FFMA.FTZ R107, R107, R14, -R159 ;  /* 0x0000000e6b6b7223 */ /* 0x000fc2000001089f */
[-C--:B------:R-:W-:Y:S01]  /*22ef0*/  FFMA.FTZ R108, R108, R14.reuse, -R163 ;  /* 0x0000000e6c6c7223 */ /* 0x080fe200000108a3 */
[----:B------:R-:W-:-:S01]  /*22f00*/  FFMA.FTZ R110, R110, R14, -R159 ;  /* 0x0000000e6e6e7223 */ /* 0x000fc2000001089f */
[-C--:B------:R-:W-:Y:S01]  /*22f10*/  FFMA.FTZ R109, R109, R14.reuse, -R163 ;  /* 0x0000000e6d6d7223 */ /* 0x080fe200000108a3 */
[----:B------:R-:W-:-:S01]  /*22f20*/  FFMA.FTZ R111, R111, R14, -R159 ;  /* 0x0000000e6f6f7223 */ /* 0x000fc2000001089f */
[----:B------:R-:W2:Y:S01]  /*22f30*/  MUFU.EX2 R20, R20 ;  /* 0x0000001400147308 */ /* 0x000ea20000000800 */
[----:B-1----:R-:W-:-:S01]  /*22f40*/  FADD.FTZ R3, R11, R3 ;  /* 0x000000030b037221 */ /* 0x002fc20000010000 */
        /* <DEDUP_REMOVED lines=32> */
[----:B------:R-:W-:-:S04]  /*23150*/  @!P0 IMAD R163, R189, 0x8, R16 ;  /* 0x00000008bda38824 */ /* 0x000fc800078e0210 */
[----:B------:R-:W-:Y:S02]  /*23160*/  @!P0 VIADD R163, R163, 0x29840 ;  /* 0x00029840a3a38836 */ /* 0x000fe40000000000 */
[----:B------:R-:W0:Y:S01]  /*23170*/  MUFU.EX2 R157, R157 ;  /* 0x0000009d009d7308 */ /* 0x000e220000000800 */
[----:B--2---:R-:W-:-:S02]  /*23180*/  FADD.FTZ R0, R156, R0 ;  /* 0x000000009c007221 */ /* 0x004fc40000010000 */
[----:B------:R-:W-:-:S05]  /*23190*/  @!P0 PRMT R163, RZ, 0x654, R163 ;  /* 0x00000654ffa38816 */ /* 0x000fca00000000a3 */
[----:B------:R-:W2:Y:S01]  /*231a0*/  MUFU.EX2 R155, R155 ;  /* 0x0000009b009b7308 */ /* 0x000ea20000000800 */
[----:B-1----:R-:W-:-:S07]  /*231b0*/  FADD.FTZ R3, R154, R3 ;  /* 0x000000039a037221 */ /* 0x002fce0000010000 */
[----:B------:R-:W1:Y:S01]  /*231c0*/  MUFU.EX2 R160, R160 ;  /* 0x000000a000a07308 */ /* 0x000e620000000800 */
[----:B0-----:R-:W-:-:S07]  /*231d0*/  FADD.FTZ R0, R157, R0 ;  /* 0x000000009d007221 */ /* 0x001fce0000010000 */
[----:B------:R-:W0:Y:S01]  /*231e0*/  MUFU.EX2 R158, R158 ;  /* 0x0000009e009e7308 */ /* 0x000e220000000800 */
[----:B--2---:R-:W-:-:S01]  /*231f0*/  FADD.FTZ R3, R155, R3 ;  /* 0x000000039b037221 */ /* 0x004fc20000010000 */
[----:B------:R-:W-:Y:S02]  /*23200*/  WARPGROUP.DEPBAR.LE gsb0, 0x0 ;  /* 0x00008000000079c5 */ /* 0x000fe40000010000 */
[----:B------:R2:W-:Y:S06]  /*23210*/  BAR.ARV R164, 0x100 ;  /* 0x000400a40000751d */ /* 0x0005ec0000002000 */
[----:B------:R-:W3:Y:S01]  /*23220*/  MUFU.EX2 R161, R161 ;  /* 0x000000a100a17308 */ /* 0x000ee20000000800 */
[----:B-1----:R-:W-:-:S01]  /*23230*/  FADD.FTZ R0, R160, R0 ;  /* 0x00000000a0007221 */ /* 0x002fc20000010000 */
[----:B------:R2:W-:Y:S01]  /*23240*/  @!P0 SYNCS.ARRIVE.TRANS64.RED.A1T0 RZ, [R163+URZ], RZ ;  /* 0x000000ffa3ff89a7 */ /* 0x0005e2000810043f */
[----:B0-----:R-:W-:-:S05]  /*23250*/  FADD.FTZ R3, R158, R3 ;  /* 0x000000039e037221 */ /* 0x001fca0000010000 */
[----:B------:R-:W0:Y:S08]  /*23260*/  MUFU.EX2 R136, R136 ;  /* 0x0000008800887308 */ /* 0x000e300000000800 */
[----:B------:R-:W1:Y:S01]  /*23270*/  MUFU.EX2 R138, R138 ;  /* 0x0000008a008a7308 */ /* 0x000e620000000800 */
[----:B---3--:R-:W-:-:S07]  /*23280*/  FADD.FTZ R0, R161, R0 ;  /* 0x00000000a1007221 */ /* 0x008fce0000010000 */
[----:B------:R-:W3:Y:S01]  /*23290*/  MUFU.EX2 R137, R137 ;  /* 0x0000008900897308 */ /* 0x000ee20000000800 */
[----:B0-----:R-:W-:-:S07]  /*232a0*/  FADD.FTZ R3, R136, R3 ;  /* 0x0000000388037221 */ /* 0x001fce0000010000 */
[----:B------:R-:W0:Y:S01]  /*232b0*/  MUFU.EX2 R139, R139 ;  /* 0x0000008b008b7308 */ /* 0x000e220000000800 */
[----:B-1----:R-:W-:-:S07]  /*232c0*/  FADD.FTZ R0, R138, R0 ;  /* 0x000000008a007221 */ /* 0x002fce0000010000 */
        /* <DEDUP_REMOVED lines=119> */
[----:B-1----:R-:W-:-:S01]  /*23a40*/  FADD.FTZ R0, R102, R0 ;  /* 0x0000000066007221 */ /* 0x002fc20000010000 */
[----:B---3--:R-:W-:-:S03]  /*23a50*/  FADD.FTZ R3, R101, R3 ;  /* 0x0000000365037221 */ /* 0x008fc60000010000 */
[----:B0-----:R-:W-:Y:S01]  /*23a60*/  FADD.FTZ R0, R103, R0 ;  /* 0x0000000067007221 */ /* 0x001fe20000010000 */
[----:B--2---:R-:W-:Y:S06]  /*23a70*/  @!P1 BRA `(.L_x_2426) ;  /* 0x0000000000049947 */ /* 0x004fec0003800000 */
[----:B------:R-:W-:Y:S01]  /*23a80*/  BPT.TRAP 0x1 ;  /* 0x000000040000795c */ /* 0x000fe20000300000 */
.L_x_2426:
[----:B------:R-:W-:Y:S01]  /*23a90*/  IMAD R9, R9, 0x8, R16 ;  /* 0x0000000809097824 */ /* 0x000fe200078e0210 */
[----:B------:R-:W-:Y:S01]  /*23aa0*/  ISETP.GT.AND P0, PT, R8, R203, PT ;  /* 0x000000cb0800720c */ /* 0x000fe20003f04270 */
[-C--:B------:R-:W-:Y:S01]  /*23ab0*/  FMUL.FTZ R24, R24, R6.reuse ;  /* 0x0000000618187220 */ /* 0x080fe20000410000 */
[----:B------:R-:W-:Y:S01]  /*23ac0*/  MOV R159, UR37 ;  /* 0x00000025009f7c02 */ /* 0x000fe20008000f00 */
        /* <DEDUP_REMOVED lines=110> */
[----:B0-----:R-:W-:Y:S01]  /*241b0*/  MOV R9, R189 ;  /* 0x000000bd00097202 */ /* 0x001fe20000000f00 */
[----:B------:R-:W-:Y:S06]  /*241c0*/  @P0 BRA `(.L_x_2427) ;  /* 0xffffffc400080947 */ /* 0x000fec000383ffff */
.L_x_2416:
[----:B------:R-:W-:Y:S05]  /*241d0*/  WARPSYNC.ALL ;  /* 0x0000000000007948 */ /* 0x000fea0003800000 */
[----:B------:R-:W-:Y:S06]  /*241e0*/  BAR.ARV 0x8, 0x180 ;  /* 0x0206000000007b1d */ /* 0x000fec0000002000 */
[----:B------:R-:W-:Y:S05]  /*241f0*/  @!P1 BRA `(.L_x_2428) ;  /* 0x0000000000049947 */ /* 0x000fea0003800000 */
[----:B------:R-:W-:Y:S01]  /*24200*/  BPT.TRAP 0x1 ;  /* 0x000000040000795c */ /* 0x000fe20000300000 */
.L_x_2428:
[----:B------:R-:W-:Y:S01]  /*24210*/  IMAD R13, R189, 0x8, R16 ;  /* 0x00000008bd0d7824 */ /* 0x000fe200078e0210 */
[----:B------:R-:W-:-:S04]  /*24220*/  SHF.L.U32 R2, R190, 0x1f, RZ ;  /* 0x0000001fbe027819 */ /* 0x000fc800000006ff */
[----:B------:R0:W1:Y:S01]  /*24230*/  SYNCS.PHASECHK.TRANS64.TRYWAIT P0, [R13+URZ+0x29850], R2 ;  /* 0x029850020d0075a7 */ /* 0x000062000800017f */
[----:B------:R-:W-:Y:S05]  /*24240*/  @!P1 BRA `(.L_x_2429) ;  /* 0x0000000000049947 */ /* 0x000fea0003800000 */
[----:B------:R-:W-:Y:S01]  /*24250*/  BPT.TRAP 0x1 ;  /* 0x000000040000795c */ /* 0x000fe20000300000 */
.L_x_2429:
[----:B------:R-:W-:-:S05]  /*24260*/  VIADD R16, R16, 0x400 ;  /* 0x0000040010107836 */ /* 0x000fca0000000000 */
[----:B------:R-:W-:-:S04]  /*24270*/  SHF.R.U32.HI R16, RZ, 0x4, R16 ;  /* 0x00000004ff107819 */ /* 0x000fc80000011610 */
[----:B------:R-:W-:-:S04]  /*24280*/  LOP3.LUT R16, R16, 0x3fff, RZ, 0xc0, !PT ;  /* 0x00003fff10107812 */ /* 0x000fc800078ec0ff */
[----:B------:R-:W-:Y:S01]  /*24290*/  LOP3.LUT R16, R16, 0x10000, RZ, 0xfc, !PT ;  /* 0x0001000010107812 */ /* 0x000fe200078efcff */
[----:B-1----:R-:W-:Y:S06]  /*242a0*/  @P0 BRA `(.L_x_2430) ;  /* 0x0000000000080947 */ /* 0x002fec0003800000 */
[----:B------:R-:W1:Y:S02]  /*242b0*/  SYNCS.PHASECHK.TRANS64.TRYWAIT P0, [R13+URZ+0x29850], R2 ;  /* 0x029850020d0075a7 */ /* 0x000e64000800017f */
[----:B-1----:R-:W-:Y:S05]  /*242c0*/  @!P0 BRA `(.L_x_2431) ;  /* 0x000000cc00b08947 */ /* 0x002fea0003800000 */
.L_x_2430:
[----:B------:R-:W-:Y:S01]  /*242d0*/  IMAD R4, R189, 0x500, R16 ;  /* 0x00000500bd047824 */ /* 0x000fe200078e0210 */
[----:B------:R-:W-:Y:S05]  /*242e0*/  WARPSYNC.ALL ;  /* 0x0000000000007948 */ /* 0x000fea0003800000 */
[----:B------:R-:W-:Y:S01]  /*242f0*/  IMAD.MOV.U32 R5, RZ, RZ, -0x3ffffff0 ;  /* 0xc0000010ff057424 */ /* 0x000fe200078e00ff */
[C---:B------:R-:W-:Y:S01]  /*24300*/  R2UR UR6, R4.reuse ;  /* 0x00000000040672ca */ /* 0x040fe200000e0000 */
[----:B------:R-:W-:Y:S01]  /*24310*/  WARPGROUP.ARRIVE ;  /* 0x00000000000079c5 */ /* 0x000fe20000000000 */
[C---:B------:R-:W-:Y:S01]  /*24320*/  VIADD R6, R4.reuse, 0x100 ;  /* 0x0000010004067836 */ /* 0x040fe20000000000 */
[----:B------:R-:W-:Y:S01]  /*24330*/  MOV R7, 0xc0000010 ;  /* 0xc000001000077802 */ /* 0x000fe20000000f00 */
        /* <DEDUP_REMOVED lines=12> */
[C---:B------:R-:W-:Y:S02]  /*24400*/  @P0 IMAD R5, R212.reuse, R7, R2 ;  /* 0x00000007d4050224 */ /* 0x040fe400078e0202 */
[----:B------:R-:W-:-:S04]  /*24410*/  @P0 IMAD.WIDE.U32 R6, R212, R6, RZ ;  /* 0x00000006d4060225 */ /* 0x000fc800078e00ff */
[----:B------:R-:W-:Y:S02]  /*24420*/  @P0 IMAD.IADD R7, R7, 0x1, R5 ;  /* 0x0000000107070824 */ /* 0x000fe400078e0205 */
[----:B------:R-:W-:Y:S02]  /*24430*/  IMAD.MOV.U32 R2, RZ, RZ, 0x3f800000 ;  /* 0x3f800000ff027424 */ /* 0x000fe400078e00ff */
        /* <DEDUP_REMOVED lines=10> */
[----:B------:R-:W-:Y:S01]  /*244e0*/  IMAD.MOV.U32 R7, RZ, RZ, -0x3ffffff0 ;  /* 0xc0000010ff077424 */ /* 0x000fe200078e00ff */
[----:B------:R-:W-:Y:S01]  /*244f0*/  IADD3 R6, R4, 0x300, RZ ;  /* 0x0000030004067810 */ /* 0x000fe20007ffe0ff */
[----:B------:R-:W-:Y:S02]  /*24500*/  WARPGROUP.DEPBAR.LE gsb0, 0x0 ;  /* 0x00008000000079c5 */ /* 0x000fe40000010000 */
[----:B------:R-:W-:-:S08]  /*24510*/  WARPGROUP.ARRIVE ;  /* 0x00000000000079c5 */ /* 0x000fd00000000000 */
        /* <DEDUP_REMOVED lines=25> */
[----:B------:R-:W-:Y:S02]  /*246b0*/  FSETP.NE.FTZ.AND P0, PT, R8, RZ, PT ;  /* 0x000000ff0800720b */ /* 0x000fe40003f15000 */
[----:B------:R-:W-:Y:S01]  /*246c0*/  MOV R7, RZ ;  /* 0x000000ff00077202 */ /* 0x000fe20000000f00 */
        /* <DEDUP_REMOVED lines=19> */
.L_x_2432:
        /* <DEDUP_REMOVED lines=75> */
.L_x_2364:
        /* <DEDUP_REMOVED lines=9> */
[----:B------:R0:W2:Y:S01]  /*24d40*/  LDS.128 R4, [R16+0x298d0] ;  /* 0x0298d00010047984 */ /* 0x0000a20000000c00 */
        /* <DEDUP_REMOVED lines=12> */
[----:B--2---:R-:W-:-:S04]  /*24e10*/  LOP3.LUT P0, R4, R21, 0x3, RZ, 0xc0, !PT ;  /* 0x0000000315047812 */ /* 0x004fc8000780c0ff */
[----:B------:R0:W5:Y:S01]  /*24e20*/  LDG.E.CONSTANT R9, desc[UR56][R2.64] ;  /* 0x0000003802097981 */ /* 0x000162000c1e9900 */
[----:B------:R-:W-:-:S04]  /*24e30*/  ISETP.EQ.OR P0, PT, R4, 0x3, !P0 ;  /* 0x000000030400780c */ /* 0x000fc80004702670 */
[----:B------:R-:W-:Y:S02]  /*24e40*/  SEL R100, R11, R14, P0 ;  /* 0x0000000e0b647207 */ /* 0x000fe40000000000 */
[----:B------:R-:W-:Y:S02]  /*24e50*/  SEL R51, R14, R11, P0 ;  /* 0x0000000b0e337207 */ /* 0x000fe40000000000 */
[----:B------:R-:W-:Y:S02]  /*24e60*/  SEL R13, R15, R10, P0 ;  /* 0x0000000a0f0d7207 */ /* 0x000fe40000000000 */
[----:B------:R-:W-:Y:S01]  /*24e70*/  SEL R47, R10, R15, P0 ;  /* 0x0000000f0a2f7207 */ /* 0x000fe20000000000 */
[----:B------:R-:W-:Y:S01]  /*24e80*/  UMOV UR4, 0xffffffff ;  /* 0xffffffff00047882 */ /* 0x000fe20000000000 */
[----:B---3--:R-:W-:-:S03]  /*24e90*/  IMAD.WIDE R32, R20, 0x2, R60 ;  /* 0x0000000214207825 */ /* 0x008fc600078e023c */
        /* <DEDUP_REMOVED lines=9> */
[----:B------:R-:W-:Y:S01]  /*24f30*/  IMAD.X R107, RZ, RZ, R33, P5 ;  /* 0x000000ffff6b7224 */ /* 0x000fe200028e0621 */
[----:B------:R-:W-:Y:S02]  /*24f40*/  LOP3.LUT R30, R30, R31, RZ, 0x3c, !PT ;  /* 0x0000001f1e1e7212 */ /* 0x000fe400078e3cff */
[----:B------:R-:W-:Y:S02]  /*24f50*/  IADD3.X R31, RZ, R33, RZ, P1, !PT ;  /* 0x00000021ff1f7210 */ /* 0x000fe40000ffe4ff */
[----:B------:R-:W-:-:S02]  /*24f60*/  IADD3 R27, P2, R32, 0x4020, RZ ;  /* 0x00004020201b7810 */ /* 0x000fc40007f5e0ff */
[C---:B------:R-:W-:Y:S02]  /*24f70*/  IADD3 R21, P4, R32.reuse, 0x60, RZ ;  /* 0x0000006020157810 */ /* 0x040fe40007f9e0ff */
[----:B------:R-:W-:Y:S02]  /*24f80*/  IADD3 R15, P5, R32, 0x40, RZ ;  /* 0x00000040200f7810 */ /* 0x000fe40007fbe0ff */
[----:B------:R-:W-:Y:S02]  /*24f90*/  SHF.R.U64 R20, R20, 0x3, RZ ;  /* 0x0000000314147819 */ /* 0x000fe400000012ff */
[----:B------:R-:W-:Y:S02]  /*24fa0*/  IADD3 R11, P1, R32, 0x20, RZ ;  /* 0x00000020200b7810 */ /* 0x000fe40007f3e0ff */
[----:B------:R-:W-:Y:S02]  /*24fb0*/  LOP3.LUT R26, R27, 0x380, RZ, 0xc0, !PT ;  /* 0x000003801b1a7812 */ /* 0x000fe400078ec0ff */
[----:B------:R-:W-:-:S02]  /*24fc0*/  LOP3.LUT R14, R21, 0x380, RZ, 0xc0, !PT ;  /* 0x00000380150e7812 */ /* 0x000fc400078ec0ff */
[----:B------:R-:W-:Y:S02]  /*24fd0*/  LOP3.LUT R20, R20, R3, RZ, 0x3c, !PT ;  /* 0x0000000314147212 */ /* 0x000fe400078e3cff */
[----:B------:R-:W-:Y:S02]  /*24fe0*/  LOP3.LUT R10, R15, 0x380, RZ, 0xc0, !PT ;  /* 0x000003800f0a7812 */ /* 0x000fe400078ec0ff */
[----:B------:R-:W-:Y:S02]  /*24ff0*/  LOP3.LUT R2, R11, 0x380, RZ, 0xc0, !PT ;  /* 0x000003800b027812 */ /* 0x000fe400078ec0ff */
[----:B------:R-:W-:Y:S02]  /*25000*/  LOP3.LUT R3, R32, 0x380, RZ, 0xc0, !PT ;  /* 0x0000038020037812 */ /* 0x000fe400078ec0ff */
        /* <DEDUP_REMOVED lines=14> */
[----:B------:R-:W-:Y:S02]  /*250f0*/  IADD3.X R3, RZ, R33, RZ, P1, !PT ;  /* 0x00000021ff037210 */ /* 0x000fe40000ffe4ff */
[----:B------:R-:W-:Y:S02]  /*25100*/  MOV R106, R106 ;  /* 0x0000006a006a7202 */ /* 0x000fe40000000f00 */
[----:B------:R-:W-:Y:S02]  /*25110*/  MOV R110, R32 ;  /* 0x00000020006e7202 */ /* 0x000fe40000000f00 */
[----:B------:R-:W-:Y:S02]  /*25120*/  MOV R105, R30 ;  /* 0x0000001e00697202 */ /* 0x000fe40000000f00 */
[----:B------:R-:W-:Y:S02]  /*25130*/  MOV R104, R26 ;  /* 0x0000001a00687202 */ /* 0x000fe40000000f00 */
[----:B------:R-:W-:-:S02]  /*25140*/  MOV R103, R20 ;  /* 0x0000001400677202 */ /* 0x000fc40000000f00 */
[----:B------:R-:W-:Y:S02]  /*25150*/  MOV R109, R14 ;  /* 0x0000000e006d7202 */ /* 0x000fe40000000f00 */
[----:B------:R-:W-:Y:S02]  /*25160*/  MOV R108, R10 ;  /* 0x0000000a006c7202 */ /* 0x000fe40000000f00 */
[----:B------:R-:W-:Y:S01]  /*25170*/  MOV R107, R2 ;  /* 0x00000002006b7202 */ /* 0x000fe20000000f00 */
[----:B------:R-:W-:Y:S06]  /*25180*/  BRA.DIV UR4, `(.L_x_2435) ;  /* 0x000000c204147947 */ /* 0x000fec000b800000 */
[----:B------:R-:W-:Y:S01]  /*25190*/  SEL R2, R112, R97, P0 ;  /* 0x0000006170027207 */ /* 0x000fe20000000000 */
[----:B-----5:R-:W-:Y:S01]  /*251a0*/  SHFL.IDX PT, R100, R100, R9, 0x1c1f ;  /* 0x001c1f0964647589 */ /* 0x020fe200000e0000 */
[----:B------:R-:W-:Y:S02]  /*251b0*/  SEL R78, R0, R93, P0 ;  /* 0x0000005d004e7207 */ /* 0x000fe40000000000 */
[----:B------:R-:W-:Y:S02]  /*251c0*/  SEL R49, R93, R0, P0 ;  /* 0x000000005d317207 */ /* 0x000fe40000000000 */
[----:B------:R-:W-:Y:S02]  /*251d0*/  SEL R97, R97, R112, P0 ;  /* 0x0000007061617207 */ /* 0x000fe40000000000 */
[----:B------:R-:W-:Y:S01]  /*251e0*/  SEL R62, R63, R36, P0 ;  /* 0x000000243f3e7207 */ /* 0x000fe20000000000 */
[----:B------:R-:W-:Y:S01]  /*251f0*/  SHFL.IDX PT, R78, R78, R9, 0x1c1f ;  /* 0x001c1f094e4e7589 */ /* 0x000fe200000e0000 */
[----:B------:R-:W-:-:S02]  /*25200*/  LOP3.LUT R10, R9, 0x2, RZ, 0x3c, !PT ;  /* 0x00000002090a7812 */ /* 0x000fc400078e3cff */
[----:B------:R-:W-:Y:S02]  /*25210*/  SEL R4, R40, R41, P0 ;  /* 0x0000002928047207 */ /* 0x000fe40000000000 */
        /* <DEDUP_REMOVED lines=34> */
[----:B------:R-:W0:Y:S01]  /*25440*/  SHFL.IDX PT, R2, R97, R10, 0x1c1f ;  /* 0x001c1f0a61027589 */ /* 0x000e2200000e0000 */
        /* <DEDUP_REMOVED lines=44> */
[----:B------:R-:W3:Y:S01]  /*25710*/  SHFL.IDX PT, R66, R55, R10, 0x1c1f ;  /* 0x001c1f0a37427589 */ /* 0x000ee200000e0000 */
[----:B------:R-:W-:-:S02]  /*25720*/  SEL R25, R70, R25, P0 ;  /* 0x0000001946197207 */ /* 0x000fc40000000000 */
[----:B0-----:R-:W-:Y:S01]  /*25730*/  SEL R96, R77, R2, P0 ;  /* 0x000000024d607207 */ /* 0x001fe20000000000 */
        /* <DEDUP_REMOVED lines=12> */
[----:B------:R-:W-:Y:S01]  /*25800*/  SHFL.IDX PT, R44, R44, R9, 0x1c1f ;  /* 0x001c1f092c2c7589 */ /* 0x000fe200000e0000 */
[----:B--2---:R-:W-:Y:S02]  /*25810*/  SEL R4, R20, R41, P0 ;  /* 0x0000002914047207 */ /* 0x004fe40000000000 */
[----:B------:R-:W-:Y:S01]  /*25820*/  SEL R98, R47, R98, P0 ;  /* 0x000000622f627207 */ /* 0x000fe20000000000 */
[----:B------:R-:W-:Y:S01]  /*25830*/  SHFL.IDX PT, R42, R42, R9, 0x1c1f ;  /* 0x001c1f092a2a7589 */ /* 0x000fe200000e0000 */
[----:B---3--:R-:W-:-:S02]  /*25840*/  SEL R56, R65, R66, P0 ;  /* 0x0000004241387207 */ /* 0x008fc40000000000 */
        /* <DEDUP_REMOVED lines=8> */
[----:B0-----:R-:W-:Y:S01]  /*258d0*/  SEL R52, R54, R127, P0 ;  /* 0x0000007f36347207 */ /* 0x001fe20000000000 */
[----:B------:R-:W-:Y:S01]  /*258e0*/  IMAD.MOV.U32 R101, RZ, RZ, RZ ;  /* 0x000000ffff657224 */ /* 0x000fe200078e00ff */
[----:B------:R-:W-:Y:S01]  /*258f0*/  SEL R53, R127, R54, P0 ;  /* 0x000000367f357207 */ /* 0x000fe20000000000 */
[----:B------:R-:W-:Y:S04]  /*25900*/  SHFL.IDX PT, R84, R84, R9, 0x1c1f ;  /* 0x001c1f0954547589 */ /* 0x000fe800000e0000 */
[----:B------:R-:W-:Y:S04]  /*25910*/  SHFL.IDX PT, R86, R86, R9, 0x1c1f ;  /* 0x001c1f0956567589 */ /* 0x000fe800000e0000 */
[----:B------:R-:W-:Y:S04]  /*25920*/  SHFL.IDX PT, R58, R58, R9, 0x1c1f ;  /* 0x001c1f093a3a7589 */ /* 0x000fe800000e0000 */
[----:B------:R-:W0:Y:S04]  /*25930*/  SHFL.IDX PT, R121, R121, R10, 0x1c1f ;  /* 0x001c1f0a79797589 */ /* 0x000e2800000e0000 */
[----:B------:R-:W2:Y:S04]  /*25940*/  SHFL.IDX PT, R119, R119, R10, 0x1c1f ;  /* 0x001c1f0a77777589 */ /* 0x000ea800000e0000 */
[----:B------:R-:W-:Y:S04]  /*25950*/  SHFL.IDX PT, R117, R117, R10, 0x1c1f ;  /* 0x001c1f0a75757589 */ /* 0x000fe800000e0000 */
[----:B------:R-:W3:Y:S04]  /*25960*/  SHFL.IDX PT, R115, R115, R10, 0x1c1f ;  /* 0x001c1f0a73737589 */ /* 0x000ee800000e0000 */
[----:B------:R-:W4:Y:S04]  /*25970*/  SHFL.IDX PT, R113, R113, R10, 0x1c1f ;  /* 0x001c1f0a71717589 */ /* 0x000f2800000e0000 */
[----:B------:R-:W1:Y:S04]  /*25980*/  SHFL.IDX PT, R111, R111, R10, 0x1c1f ;  /* 0x001c1f0a6f6f7589 */ /* 0x000e6800000e0000 */
[----:B------:R-:W1:Y:S01]  /*25990*/  SHFL.IDX PT, R123, R83, R10, 0x1c1f ;  /* 0x001c1f0a537b7589 */ /* 0x000e6200000e0000 */
[----:B0-----:R-:W-:-:S02]  /*259a0*/  SEL R21, R40, R121, P0 ;  /* 0x0000007928157207 */ /* 0x001fc40000000000 */
[----:B------:R-:W-:Y:S01]  /*259b0*/  SEL R40, R121, R40, P0 ;  /* 0x0000002879287207 */ /* 0x000fe20000000000 */
[----:B------:R0:W1:Y:S01]  /*259c0*/  SHFL.IDX PT, R125, R81, R10, 0x1c1f ;  /* 0x001c1f0a517d7589 */ /* 0x00006200000e0000 */
[----:B--2---:R-:W-:Y:S02]  /*259d0*/  SEL R41, R42, R119, P0 ;  /* 0x000000772a297207 */ /* 0x004fe40000000000 */
[----:B------:R-:W-:Y:S01]  /*259e0*/  SEL R42, R119, R42, P0 ;  /* 0x0000002a772a7207 */ /* 0x000fe20000000000 */
[----:B------:R2:W1:Y:S04]  /*259f0*/  SHFL.IDX PT, R129, R43, R10, 0x1c1f ;  /* 0x001c1f0a2b817589 */ /* 0x00046800000e0000 */
[----:B------:R-:W-:Y:S01]  /*25a00*/  SHFL.IDX PT, R36, R33, R10, 0x1c1f ;  /* 0x001c1f0a21247589 */ /* 0x000fe200000e0000 */
[----:B---3--:R-:W-:-:S02]  /*25a10*/  SEL R45, R46, R115, P0 ;  /* 0x000000732e2d7207 */ /* 0x008fc40000000000 */
[----:B0-----:R-:W-:Y:S01]  /*25a20*/  SEL R81, R82, R85, P0 ;  /* 0x0000005552517207 */ /* 0x001fe20000000000 */
[----:B------:R-:W0:Y:S01]  /*25a30*/  SHFL.IDX PT, R38, R31, R10, 0x1c1f ;  /* 0x001c1f0a1f267589 */ /* 0x000e2200000e0000 */
[----:B------:R-:W-:Y:S02]  /*25a40*/  SEL R82, R85, R82, P0 ;  /* 0x0000005255527207 */ /* 0x000fe40000000000 */
[----:B--2---:R-:W-:Y:S01]  /*25a50*/  SEL R43, R44, R117, P0 ;  /* 0x000000752c2b7207 */ /* 0x004fe20000000000 */
[----:B------:R-:W-:Y:S01]  /*25a60*/  SHFL.IDX PT, R32, R37, R10, 0x1c1f ;  /* 0x001c1f0a25207589 */ /* 0x000fe200000e0000 */
[----:B----4-:R-:W-:Y:S02]  /*25a70*/  SEL R47, R48, R113, P0 ;  /* 0x00000071302f7207 */ /* 0x010fe40000000000 */
[----:B-1----:R-:W-:Y:S01]  /*25a80*/  SEL R49, R50, R111, P0 ;  /* 0x0000006f32317207 */ /* 0x002fe20000000000 */
[----:B------:R-:W1:Y:S01]  /*25a90*/  SHFL.IDX PT, R34, R35, R10, 0x1c1f ;  /* 0x001c1f0a23227589 */ /* 0x000e6200000e0000 */
[----:B------:R-:W-:-:S02]  /*25aa0*/  SEL R83, R84, R123, P0 ;  /* 0x0000007b54537207 */ /* 0x000fc40000000000 */
[----:B------:R-:W-:Y:S01]  /*25ab0*/  SEL R44, R117, R44, P0 ;  /* 0x0000002c752c7207 */ /* 0x000fe20000000000 */
[----:B------:R2:W3:Y:S01]  /*25ac0*/  SHFL.IDX PT, R28, R57, R10, 0x1c1f ;  /* 0x001c1f0a391c7589 */ /* 0x0004e200000e0000 */
[----:B------:R-:W-:Y:S02]  /*25ad0*/  SEL R85, R86, R125, P0 ;  /* 0x0000007d56557207 */ /* 0x000fe40000000000 */
[----:B------:R-:W-:Y:S01]  /*25ae0*/  SEL R48, R113, R48, P0 ;  /* 0x0000003071307207 */ /* 0x000fe20000000000 */
[----:B------:R-:W4:Y:S01]  /*25af0*/  SHFL.IDX PT, R30, R39, R10, 0x1c1f ;  /* 0x001c1f0a271e7589 */ /* 0x000f2200000e0000 */
[----:B------:R-:W-:Y:S02]  /*25b00*/  SEL R54, R58, R129, P0 ;  /* 0x000000813a367207 */ /* 0x000fe40000000000 */
[----:B------:R-:W-:Y:S01]  /*25b10*/  SEL R55, R129, R58, P0 ;  /* 0x0000003a81377207 */ /* 0x000fe20000000000 */
[----:B------:R-:W4:Y:S01]  /*25b20*/  SHFL.IDX PT, R24, R59, R10, 0x1c1f ;  /* 0x001c1f0a3b187589 */ /* 0x000f2200000e0000 */
[----:B------:R-:W-:-:S02]  /*25b30*/  SEL R46, R115, R46, P0 ;  /* 0x0000002e732e7207 */ /* 0x000fc40000000000 */
[----:B--2---:R-:W-:Y:S01]  /*25b40*/  SEL R57, R66, R65, P0 ;  /* 0x0000004142397207 */ /* 0x004fe20000000000 */
[----:B------:R-:W2:Y:S01]  /*25b50*/  SHFL.IDX PT, R26, R29, R10, 0x1c1f ;  /* 0x001c1f0a1d1a7589 */ /* 0x000ea200000e0000 */
[----:B------:R-:W-:Y:S02]  /*25b60*/  SEL R66, R67, R68, P0 ;  /* 0x0000004443427207 */ /* 0x000fe40000000000 */
[----:B------:R-:W-:Y:S01]  /*25b70*/  SEL R67, R68, R67, P0 ;  /* 0x0000004344437207 */ /* 0x000fe20000000000 */
[----:B------:R-:W-:Y:S01]  /*25b80*/  SHFL.IDX PT, R62, R62, R9, 0x1c1f ;  /* 0x001c1f093e3e7589 */ /* 0x000fe200000e0000 */
[----:B0-----:R-:W-:Y:S02]  /*25b90*/  SEL R70, R71, R38, P0 ;  /* 0x0000002647467207 */ /* 0x001fe40000000000 */
[----:B------:R-:W-:Y:S01]  /*25ba0*/  SEL R68, R69, R36, P0 ;  /* 0x0000002445447207 */ /* 0x000fe20000000000 */
[----:B------:R-:W0:Y:S01]  /*25bb0*/  SHFL.IDX PT, R63, R63, R10, 0x1c1f ;  /* 0x001c1f0a3f3f7589 */ /* 0x000e2200000e0000 */
[----:B-1----:R-:W-:-:S02]  /*25bc0*/  SEL R74, R75, R34, P0 ;  /* 0x000000224b4a7207 */ /* 0x002fc40000000000 */
[----:B------:R-:W-:Y:S01]  /*25bd0*/  SEL R72, R73, R32, P0 ;  /* 0x0000002049487207 */ /* 0x000fe20000000000 */
[----:B------:R1:W1:Y:S01]  /*25be0*/  SHFL.IDX PT, R64, R64, R9, 0x1c1f ;  /* 0x001c1f0940407589 */ /* 0x00026200000e0000 */
[----:B---3--:R-:W-:Y:S02]  /*25bf0*/  SEL R76, R87, R28, P0 ;  /* 0x0000001c574c7207 */ /* 0x008fe40000000000 */
[----:B------:R-:W-:Y:S01]  /*25c00*/  SEL R50, R111, R50, P0 ;  /* 0x000000326f327207 */ /* 0x000fe20000000000 */
[----:B------:R3:W1:Y:S01]  /*25c10*/  SHFL.IDX PT, R8, R8, R9, 0x1c1f ;  /* 0x001c1f0908087589 */ /* 0x00066200000e0000 */
[----:B----4-:R-:W-:Y:S02]  /*25c20*/  SEL R90, R91, R30, P0 ;  /* 0x0000001e5b5a7207 */ /* 0x010fe40000000000 */
[----:B------:R-:W-:Y:S01]  /*25c30*/  SEL R84, R123, R84, P0 ;  /* 0x000000547b547207 */ /* 0x000fe20000000000 */
[----:B------:R3:W4:Y:S01]  /*25c40*/  SHFL.IDX PT, R27, R27, R10, 0x1c1f ;  /* 0x001c1f0a1b1b7589 */ /* 0x00072200000e0000 */
[----:B------:R-:W-:-:S02]  /*25c50*/  SEL R92, R93, R24, P0 ;  /* 0x000000185d5c7207 */ /* 0x000fc40000000000 */
[----:B------:R-:W-:Y:S01]  /*25c60*/  SEL R86, R125, R86, P0 ;  /* 0x000000567d567207 */ /* 0x000fe20000000000 */
[----:B------:R3:W1:Y:S01]  /*25c70*/  SHFL.IDX PT, R14, R25, R10, 0x1c1f ;  /* 0x001c1f0a190e7589 */ /* 0x00066200000e0000 */
[----:B--2---:R-:W-:Y:S02]  /*25c80*/  SEL R94, R95, R26, P0 ;  /* 0x0000001a5f5e7207 */ /* 0x004fe40000000000 */
[----:B------:R-:W-:Y:S02]  /*25c90*/  SEL R71, R38, R71, P0 ;  /* 0x0000004726477207 */ /* 0x000fe40000000000 */
[----:B------:R-:W-:Y:S02]  /*25ca0*/  SEL R69, R36, R69, P0 ;  /* 0x0000004524457207 */ /* 0x000fe40000000000 */
[----:B------:R-:W-:Y:S02]  /*25cb0*/  SEL R75, R34, R75, P0 ;  /* 0x0000004b224b7207 */ /* 0x000fe40000000000 */
[----:B0-----:R-:W-:-:S02]  /*25cc0*/  SEL R58, R62, R63, P0 ;  /* 0x0000003f3e3a7207 */ /* 0x001fc40000000000 */
[----:B------:R-:W-:Y:S02]  /*25cd0*/  SEL R59, R63, R62, P0 ;  /* 0x0000003e3f3b7207 */ /* 0x000fe40000000000 */
[----:B------:R-:W-:Y:S02]  /*25ce0*/  SEL R73, R32, R73, P0 ;  /* 0x0000004920497207 */ /* 0x000fe40000000000 */
[----:B------:R-:W-:Y:S02]  /*25cf0*/  SEL R91, R30, R91, P0 ;  /* 0x0000005b1e5b7207 */ /* 0x000fe40000000000 */
[----:B------:R-:W-:Y:S02]  /*25d00*/  SEL R87, R28, R87, P0 ;  /* 0x000000571c577207 */ /* 0x000fe40000000000 */
[----:B------:R-:W-:Y:S02]  /*25d10*/  SEL R95, R26, R95, P0 ;  /* 0x0000005f1a5f7207 */ /* 0x000fe40000000000 */
[----:B---34-:R-:W-:-:S07]  /*25d20*/  SEL R93, R24, R93, P0 ;  /* 0x0000005d185d7207 */ /* 0x018fce0000000000 */
.L_x_2690:
[----:B------:R-:W-:Y:S05]  /*25d30*/  WARPSYNC.ALL ;  /* 0x0000000000007948 */ /* 0x000fea0003800000 */
[----:B------:R-:W-:Y:S01]  /*25d40*/  BAR.SYNC.DEFER_BLOCKING 0x1, 0x100 ;  /* 0x0044000000007b1d */ /* 0x000fe20000010000 */
[----:B-1----:R-:W-:Y:S02]  /*25d50*/  SEL R62, R64, R14, P0 ;  /* 0x0000000e403e7207 */ /* 0x002fe40000000000 */
[----:B------:R-:W-:Y:S02]  /*25d60*/  SEL R63, R8, R27, P0 ;  /* 0x0000001b083f7207 */ /* 0x000fe40000000000 */
[----:B------:R-:W-:Y:S01]  /*25d70*/  SEL R65, R27, R8, P0 ;  /* 0x000000081b417207 */ /* 0x000fe20000000000 */
[----:B------:R-:W-:Y:S01]  /*25d80*/  ULDC.64 UR6, c[0x0][0xc08] ;  /* 0x0003020000067ab9 */ /* 0x000fe20000000a00 */
[----:B------:R-:W-:Y:S01]  /*25d90*/  SEL R64, R14, R64, P0 ;  /* 0x000000400e407207 */ /* 0x000fe20000000000 */
[----:B------:R-:W-:Y:S01]  /*25da0*/  ULDC.64 UR4, c[0x0][0xc00] ;  /* 0x0003000000047ab9 */ /* 0x000fe20000000a00 */
[----:B------:R-:W-:-:S02]  /*25db0*/  F2FP.BF16.F32.PACK_AB R8, R99, R102 ;  /* 0x000000666308723e */ /* 0x000fc400000010ff */
[----:B------:R-:W-:Y:S02]  /*25dc0*/  F2FP.BF16.F32.PACK_AB R9, R85, R52 ;  /* 0x000000345509723e */ /* 0x000fe400000010ff */
[----:B------:R-:W-:Y:S02]  /*25dd0*/  F2FP.BF16.F32.PACK_AB R10, R98, R100 ;  /* 0x00000064620a723e */ /* 0x000fe400000010ff */
[----:B------:R-:W-:Y:S02]  /*25de0*/  F2FP.BF16.F32.PACK_AB R11, R86, R53 ;  /* 0x00000035560b723e */ /* 0x000fe400000010ff */
[----:B------:R-:W-:Y:S02]  /*25df0*/  F2FP.BF16.F32.PACK_AB R12, R96, R97 ;  /* 0x00000061600c723e */ /* 0x000fe400000010ff */
[----:B------:R-:W-:Y:S02]  /*25e00*/  F2FP.BF16.F32.PACK_AB R13, R54, R56 ;  /* 0x00000038360d723e */ /* 0x000fe400000010ff */
[----:B------:R-:W-:-:S02]  /*25e10*/  F2FP.BF16.F32.PACK_AB R14, R77, R78 ;  /* 0x0000004e4d0e723e */ /* 0x000fc400000010ff */
[----:B------:R-:W-:Y:S01]  /*25e20*/  F2FP.BF16.F32.PACK_AB R15, R55, R57 ;  /* 0x00000039370f723e */ /* 0x000fe200000010ff */
[----:B------:R0:W-:Y:S01]  /*25e30*/  STSM.16.M88.4 [R110], R8 ;  /* 0x000000086e007844 */ /* 0x0001e20000000200 */
        /* <DEDUP_REMOVED lines=12> */
[----:B------:R-:W-:Y:S01]  /*25f00*/  STSM.16.M88.4 [R109], R28 ;  /* 0x0000001c6d007844 */ /* 0x000fe20000000200 */
[----:B------:R-:W-:-:S02]  /*25f10*/  F2FP.BF16.F32.PACK_AB R34, R42, R44 ;  /* 0x0000002c2a22723e */ /* 0x000fc400000010ff */
[----:B------:R-:W-:Y:S02]  /*25f20*/  F2FP.BF16.F32.PACK_AB R35, R73, R75 ;  /* 0x0000004b4923723e */ /* 0x000fe400000010ff */
[----:B------:R-:W-:Y:S02]  /*25f30*/  F2FP.BF16.F32.PACK_AB R36, R45, R47 ;  /* 0x0000002f2d24723e */ /* 0x000fe400000010ff */
[----:B------:R-:W-:Y:S01]  /*25f40*/  F2FP.BF16.F32.PACK_AB R37, R76, R90 ;  /* 0x0000005a4c25723e */ /* 0x000fe200000010ff */
[----:B------:R-:W-:Y:S01]  /*25f50*/  STSM.16.M88.4 [R103], R32 ;  /* 0x0000002067007844 */ /* 0x000fe20000000200 */
[----:B------:R-:W-:Y:S02]  /*25f60*/  F2FP.BF16.F32.PACK_AB R38, R46, R48 ;  /* 0x000000302e26723e */ /* 0x000fe400000010ff */
[----:B------:R-:W-:Y:S02]  /*25f70*/  F2FP.BF16.F32.PACK_AB R39, R87, R91 ;  /* 0x0000005b5727723e */ /* 0x000fe400000010ff */
[----:B0-----:R-:W-:-:S02]  /*25f80*/  F2FP.BF16.F32.PACK_AB R8, R49, R51 ;  /* 0x000000333108723e */ /* 0x001fc400000010ff */
[----:B------:R-:W-:Y:S01]  /*25f90*/  F2FP.BF16.F32.PACK_AB R9, R92, R94 ;  /* 0x0000005e5c09723e */ /* 0x000fe200000010ff */
[----:B------:R0:W-:Y:S01]  /*25fa0*/  STSM.16.M88.4 [R104], R36 ;  /* 0x0000002468007844 */ /* 0x0001e20000000200 */
[----:B------:R-:W-:Y:S02]  /*25fb0*/  F2FP.BF16.F32.PACK_AB R10, R50, R80 ;  /* 0x00000050320a723e */ /* 0x000fe400000010ff */
[----:B------:R-:W-:Y:S02]  /*25fc0*/  F2FP.BF16.F32.PACK_AB R11, R93, R95 ;  /* 0x0000005f5d0b723e */ /* 0x000fe400000010ff */
[----:B-1----:R-:W-:Y:S02]  /*25fd0*/  F2FP.BF16.F32.PACK_AB R12, R81, R83 ;  /* 0x00000053510c723e */ /* 0x002fe400000010ff */
        /* <DEDUP_REMOVED lines=9> */
[----:B--2---:R-:W-:Y:S02]  /*26070*/  IADD3 R24, P1, R218, UR4, RZ ;  /* 0x00000004da187c10 */ /* 0x004fe4000ff3e0ff */
[----:B------:R-:W-:-:S03]  /*26080*/  ISETP.NE.AND.EX P0, PT, RZ, UR5, PT, P0 ;  /* 0x00000005ff007c0c */ /* 0x000fc6000bf05300 */
[----:B0-----:R-:W0:Y:S01]  /*26090*/  LDC R104, c[0x0][0xbe8] ;  /* 0x0002fa00ff687b82 */ /* 0x001e220000000800 */
[----:B------:R-:W-:-:S05]  /*260a0*/  IADD3.X R25, R219, UR5, RZ, P1, !PT ;  /* 0x00000005db197c10 */ /* 0x000fca0008ffe4ff */
[----:B------:R-:W-:Y:S01]  /*260b0*/  @P3 IADD3 R218, P1, R218, UR6, RZ ;  /* 0x00000006dada3c10 */ /* 0x000fe2000ff3e0ff */
[----:B------:R-:W-:Y:S02]  /*260c0*/  ULDC UR6, c[0x0][0xa88] ;  /* 0x0002a20000067ab9 */ /* 0x000fe40000000800 */
[----:B------:R-:W-:Y:S01]  /*260d0*/  IMAD.U32 R103, RZ, RZ, UR6 ;  /* 0x00000006ff677e24 */ /* 0x000fe2000f8e00ff */
[----:B------:R-:W-:Y:S01]  /*260e0*/  @P3 IADD3.X R219, R219, UR7, RZ, P1, !PT ;  /* 0x00000007dbdb3c10 */ /* 0x000fe20008ffe4ff */
[----:B------:R2:W5:Y:S04]  /*260f0*/  @P0 LDG.E R101, desc[UR56][R24.64] ;  /* 0x0000003818650981 */ /* 0x000568000c1e1900 */
[----:B------:R2:W5:Y:S01]  /*26100*/  @P3 LDG.E R103, desc[UR56][R218.64] ;  /* 0x00000038da673981 */ /* 0x000562000c1e1900 */
[----:B-1----:R-:W-:Y:S01]  /*26110*/  IMAD.MOV.U32 R14, RZ, RZ, 0x9b8 ;  /* 0x000009b8ff0e7424 */ /* 0x002fe200078e00ff */
[----:B------:R-:W-:-:S02]  /*26120*/  ISETP.GT.AND P2, PT, R217, 0x1, PT ;  /* 0x00000001d900780c */ /* 0x000fc40003f44270 */
[----:B0-----:R-:W-:Y:S02]  /*26130*/  ISETP.NE.AND P1, PT, R104, 0x1, PT ;  /* 0x000000016800780c */ /* 0x001fe40003f25270 */
[----:B------:R-:W-:-:S04]  /*26140*/  SEL R14, R14, 0x978, P2 ;  /* 0x000009780e0e7807 */ /* 0x000fc80001000000 */
[----:B------:R2:W0:Y:S08]  /*26150*/  LDC.64 R8, c[0x0][R14+0x220] ;  /* 0x000088000e087b82 */ /* 0x0004300000000a00 */
[----:B------:R2:W1:Y:S08]  /*26160*/  LDC.64 R10, c[0x0][R14+0x218] ;  /* 0x000086000e0a7b82 */ /* 0x0004700000000a00 */
[----:B------:R2:W3:Y:S01]  /*26170*/  LDC.64 R12, c[0x0][R14+0x228] ;  /* 0x00008a000e0c7b82 */ /* 0x0004e20000000a00 */
[----:B------:R-:W-:Y:S05]  /*26180*/  @P3 BRA `(.L_x_2436) ;  /* 0x0000000000103947 */ /* 0x000fea0003800000 */
[----:B------:R-:W-:Y:S05]  /*26190*/  @!P0 BRA `(.L_x_2436) ;  /* 0x00000000000c8947 */ /* 0x000fea0003800000 */
[----:B------:R-:W4:Y:S04]  /*261a0*/  LDG.E R26, desc[UR56][R24.64] ;  /* 0x00000038181a7981 */ /* 0x000f28000c1e1900 */
[----:B-----5:R-:W4:Y:S02]  /*261b0*/  LDG.E R103, desc[UR56][R24.64+0x4] ;  /* 0x0000043818677981 */ /* 0x020f24000c1e1900 */
[----:B----4-:R-:W-:-:S07]  /*261c0*/  IMAD.IADD R103, R103, 0x1, -R26 ;  /* 0x0000000167677824 */ /* 0x010fce00078e0a1a */
.L_x_2436:
[----:B------:R-:W4:Y:S04]  /*261d0*/  LDL R30, [R1+0x68] ;  /* 0x00006800011e7983 */ /* 0x000f280000100800 */
[----:B------:R-:W4:Y:S01]  /*261e0*/  LDL R28, [R1+0x1c] ;  /* 0x00001c00011c7983 */ /* 0x000f220000100800 */
[----:B--2---:R-:W2:Y:S01]  /*261f0*/  LDC.64 R14, c[0x0][R14+0x210] ;  /* 0x000084000e0e7b82 */ /* 0x004ea20000000a00 */
[----:B------:R-:W-:Y:S01]  /*26200*/  ISETP.NE.U32.AND P0, PT, RZ, UR4, PT ;  /* 0x00000004ff007c0c */ /* 0x000fe2000bf05070 */
[-C--:B-1----:R-:W-:Y:S01]  /*26210*/  IMAD R29, R11, R209.reuse, RZ ;  /* 0x000000d10b1d7224 */ /* 0x082fe200078e02ff */
[----:B------:R-:W-:Y:S01]  /*26220*/  IADD3 R35, R211, R204, RZ ;  /* 0x000000ccd3237210 */ /* 0x000fe20007ffe0ff */
[----:B------:R-:W-:Y:S01]  /*26230*/  IMAD.WIDE.U32 R10, R10, R209, RZ ;  /* 0x000000d10a0a7225 */ /* 0x000fe200078e00ff */
[----:B------:R-:W-:-:S02]  /*26240*/  ISETP.NE.AND.EX P0, PT, RZ, UR5, PT, P0 ;  /* 0x00000005ff007c0c */ /* 0x000fc4000bf05300 */
[----:B-----5:R-:W-:Y:S01]  /*26250*/  SHF.R.S32.HI R106, RZ, 0x1f, R101 ;  /* 0x0000001fff6a7819 */ /* 0x020fe20000011465 */
[----:B------:R-:W1:Y:S01]  /*26260*/  @P1 LDC R26, c[0x0][0xbec] ;  /* 0x0002fb00ff1a1b82 */ /* 0x000e620000000800 */
[----:B------:R-:W-:Y:S01]  /*26270*/  SEL R105, R212, RZ, !P0 ;  /* 0x000000ffd4697207 */ /* 0x000fe20004000000 */
[----:B------:R-:W-:Y:S01]  /*26280*/  IMAD.IADD R11, R11, 0x1, R29 ;  /* 0x000000010b0b7824 */ /* 0x000fe200078e021d */
[----:B------:R-:W-:Y:S01]  /*26290*/  SEL R27, R220, RZ, !P0 ;  /* 0x000000ffdc1b7207 */ /* 0x000fe20004000000 */
[----:B------:R-:W-:Y:S02]  /*262a0*/  IMAD R103, R103, R104, RZ ;  /* 0x0000006867677224 */ /* 0x000fe400078e02ff */
[----:B0-----:R-:W-:Y:S02]  /*262b0*/  IMAD R9, R9, R105, RZ ;  /* 0x0000006909097224 */ /* 0x001fe400078e02ff */
[----:B------:R-:W0:Y:S02]  /*262c0*/  @P1 LDC R33, c[0x0][0xbf0] ;  /* 0x0002fc00ff211b82 */ /* 0x000e240000000800 */
[----:B------:R-:W-:Y:S01]  /*262d0*/  IMAD R31, R8, R27, R9 ;  /* 0x0000001b081f7224 */ /* 0x000fe200078e0209 */
[----:B------:R-:W-:Y:S01]  /*262e0*/  SEL R27, R222, RZ, P2 ;  /* 0x000000ffde1b7207 */ /* 0x000fe20001000000 */
[----:B------:R-:W-:-:S04]  /*262f0*/  IMAD.WIDE.U32 R8, R8, R105, RZ ;  /* 0x0000006908087225 */ /* 0x000fc800078e00ff */
[----:B------:R-:W2:Y:S01]  /*26300*/  LDC.64 R24, c[0x0][0xba8] ;  /* 0x0002ea00ff187b82 */ /* 0x000ea20000000a00 */
[----:B------:R-:W-:Y:S01]  /*26310*/  IADD3 R10, P0, P3, R8, R10, R101 ;  /* 0x0000000a080a7210 */ /* 0x000fe20007b1e065 */
[----:B------:R-:W-:Y:S02]  /*26320*/  IMAD.IADD R31, R9, 0x1, R31 ;  /* 0x00000001091f7824 */ /* 0x000fe400078e021f */
[----:B------:R-:W-:Y:S02]  /*26330*/  IMAD.MOV.U32 R9, RZ, RZ, R35 ;  /* 0x000000ffff097224 */ /* 0x000fe400078e0023 */
[----:B---3--:R-:W-:Y:S01]  /*26340*/  IMAD R29, R13, R27, RZ ;  /* 0x0000001b0d1d7224 */ /* 0x008fe200078e02ff */
[----:B------:R-:W-:Y:S01]  /*26350*/  IADD3.X R11, R31, R11, R106, P0, P3 ;  /* 0x0000000b1f0b7210 */ /* 0x000fe200007e646a */
[----:B-1----:R-:W-:-:S04]  /*26360*/  @P1 IMAD.HI.U32 R8, R35, R26, RZ ;  /* 0x0000001a23081227 */ /* 0x002fc800078e00ff */
[----:B------:R-:W-:Y:S01]  /*26370*/  IMAD.WIDE.U32 R12, R12, R27, RZ ;  /* 0x0000001b0c0c7225 */ /* 0x000fe200078e00ff */
[----:B0-----:R-:W-:-:S04]  /*26380*/  @P1 SHF.R.U32.HI R9, RZ, R33, R8 ;  /* 0x00000021ff091219 */ /* 0x001fc80000011608 */
[----:B------:R-:W-:Y:S02]  /*26390*/  IADD3 R29, R13, R29, RZ ;  /* 0x0000001d0d1d7210 */ /* 0x000fe40007ffe0ff */
[----:B------:R-:W-:Y:S01]  /*263a0*/  IADD3 R12, P0, P3, R9, R10, R12 ;  /* 0x0000000a090c7210 */ /* 0x000fe20007b1e00c */
[--C-:B------:R-:W-:Y:S01]  /*263b0*/  IMAD.MOV R27, RZ, RZ, -R9.reuse ;  /* 0x000000ffff1b7224 */ /* 0x100fe200078e0a09 */
[----:B------:R-:W-:Y:S01]  /*263c0*/  SHF.R.S32.HI R8, RZ, 0x1f, R9 ;  /* 0x0000001fff087819 */ /* 0x000fe20000011409 */
[----:B--2---:R-:W0:Y:S02]  /*263d0*/  @!P2 LDC R24, c[0x0][0xb50] ;  /* 0x0002d400ff18ab82 */ /* 0x004e240000000800 */
[----:B------:R-:W-:Y:S01]  /*263e0*/  IMAD R9, R104, R27, R35 ;  /* 0x0000001b68097224 */ /* 0x000fe200078e0223 */
[----:B------:R-:W-:-:S03]  /*263f0*/  IADD3.X R13, R8, R11, R29, P0, P3 ;  /* 0x0000000b080d7210 */ /* 0x000fc600007e641d */
[-C--:B------:R-:W-:Y:S01]  /*26400*/  IMAD R8, R15, R9.reuse, RZ ;  /* 0x000000090f087224 */ /* 0x080fe200078e02ff */
[----:B------:R-:W-:Y:S01]  /*26410*/  SHF.R.S32.HI R11, RZ, 0x1f, R9 ;  /* 0x0000001fff0b7819 */ /* 0x000fe20000011409 */
[C---:B------:R-:W-:Y:S01]  /*26420*/  IMAD.WIDE.U32 R12, R14.reuse, R9, R12 ;  /* 0x000000090e0c7225 */ /* 0x040fe200078e000c */
[----:B------:R-:W1:Y:S03]  /*26430*/  @!P2 LDC R25, c[0x0][0xb54] ;  /* 0x0002d500ff19ab82 */ /* 0x000e660000000800 */
[----:B------:R-:W-:-:S04]  /*26440*/  IMAD R11, R14, R11, R8 ;  /* 0x0000000b0e0b7224 */ /* 0x000fc800078e0208 */
[----:B------:R-:W-:Y:S01]  /*26450*/  IMAD.IADD R8, R13, 0x1, R11 ;  /* 0x000000010d087824 */ /* 0x000fe200078e020b */
[----:B0-----:R-:W-:-:S05]  /*26460*/  LEA R13, P0, R12, R24, 0x2 ;  /* 0x000000180c0d7211 */ /* 0x001fca00078010ff */
[----:B------:R-:W-:Y:S01]  /*26470*/  SHFL.IDX PT, R10, R13, 0x1, 0x1c1f ;  /* 0x003c1f000d0a7f89 */ /* 0x000fe200000e0000 */
[----:B-1----:R-:W-:-:S03]  /*26480*/  LEA.HI.X R25, R12, R25, R8, 0x2, P0 ;  /* 0x000000190c197211 */ /* 0x002fc600000f1408 */
[----:B------:R-:W-:Y:S04]  /*26490*/  SHFL.IDX PT, R8, R13, RZ, 0x1c1f ;  /* 0x001c1fff0d087589 */ /* 0x000fe800000e0000 */
[----:B------:R-:W0:Y:S04]  /*264a0*/  SHFL.IDX PT, R9, R25, RZ, 0x1c1f ;  /* 0x001c1fff19097589 */ /* 0x000e2800000e0000 */
[----:B------:R-:W1:Y:S01]  /*264b0*/  SHFL.IDX PT, R11, R25, 0x1, 0x1c1f ;  /* 0x003c1f00190b7f89 */ /* 0x000e6200000e0000 */
[----:B----4-:R-:W-:Y:S01]  /*264c0*/  IMAD.IADD R30, R30, 0x1, R204 ;  /* 0x000000011e1e7824 */ /* 0x010fe200078e02cc */
[----:B------:R-:W-:-:S03]  /*264d0*/  LOP3.LUT P0, RZ, R28, 0x3, RZ, 0xc0, !PT ;  /* 0x000000031cff7812 */ /* 0x000fc6000780c0ff */
[C---:B------:R-:W-:Y:S01]  /*264e0*/  VIADD R24, R30.reuse, 0x8 ;  /* 0x000000081e187836 */ /* 0x040fe20000000000 */
[----:B------:R-:W-:-:S04]  /*264f0*/  ISETP.GE.OR P3, PT, R30, R103, P0 ;  /* 0x000000671e00720c */ /* 0x000fc80000766670 */
[----:B------:R-:W-:-:S09]  /*26500*/  ISETP.GE.OR P0, PT, R24, R103, P0 ;  /* 0x000000671800720c */ /* 0x000fd20000706670 */
[----:B0-----:R0:W-:Y:S04]  /*26510*/  @!P3 ST.E desc[UR56][R8.64], R88 ;  /* 0x000000580800b985 */ /* 0x0011e8000c101938 */
[----:B-1----:R0:W-:Y:S01]  /*26520*/  @!P0 ST.E desc[UR56][R10.64], R89 ;  /* 0x000000590a008985 */ /* 0x0021e2000c101938 */
[----:B------:R-:W-:Y:S05]  /*26530*/  @P2 BRA `(.L_x_2437) ;  /* 0x0000000800d42947 */ /* 0x000fea0003800000 */
[----:B------:R-:W1:Y:S01]  /*26540*/  S2R R28, SR_TID.X ;  /* 0x00000000001c7919 */ /* 0x000e620000002100 */
[----:B0-----:R-:W0:Y:S01]  /*26550*/  @P1 LDC R11, c[0x0][0xbec] ;  /* 0x0002fb00ff0b1b82 */ /* 0x001e220000000800 */
[----:B------:R-:W-:-:S07]  /*26560*/  ULDC.64 UR4, c[0x0][0xaa0] ;  /* 0x0002a80000047ab9 */ /* 0x000fce0000000a00 */
[----:B------:R-:W2:Y:S01]  /*26570*/  @P1 LDC R13, c[0x0][0xbf0] ;  /* 0x0002fc00ff0d1b82 */ /* 0x000ea20000000800 */
[C---:B-1----:R-:W-:Y:S01]  /*26580*/  IADD3 R107, R28.reuse, -0x80, RZ ;  /* 0xffffff801c6b7810 */ /* 0x042fe20007ffe0ff */
[----:B------:R-:W-:-:S03]  /*26590*/  VIADD R108, R28, 0xffffff80 ;  /* 0xffffff801c6c7836 */ /* 0x000fc60000000000 */
[----:B------:R-:W-:-:S04]  /*265a0*/  SHF.R.S32.HI R107, RZ, 0x1f, R107 ;  /* 0x0000001fff6b7819 */ /* 0x000fc8000001146b */
[----:B------:R-:W-:-:S04]  /*265b0*/  LEA.HI R107, R107, R108, RZ, 0x3 ;  /* 0x0000006c6b6b7211 */ /* 0x000fc800078f18ff */
[----:B------:R-:W-:-:S05]  /*265c0*/  SHF.R.S32.HI R107, RZ, 0x3, R107 ;  /* 0x00000003ff6b7819 */ /* 0x000fca000001146b */
[----:B------:R-:W-:-:S04]  /*265d0*/  IMAD R3, R107, 0x40, R207 ;  /* 0x000000406b037824 */ /* 0x000fc800078e02cf */
[----:B------:R-:W-:-:S03]  /*265e0*/  IMAD.WIDE R60, R3, 0x2, R60 ;  /* 0x00000002033c7825 */ /* 0x000fc600078e023c */
[C---:B------:R-:W-:Y:S02]  /*265f0*/  IADD3 R33, P0, R60.reuse, 0x2000, RZ ;  /* 0x000020003c217810 */ /* 0x040fe40007f1e0ff */
[----:B------:R-:W-:Y:S02]  /*26600*/  IADD3 R29, P5, R60, 0x1000, RZ ;  /* 0x000010003c1d7810 */ /* 0x000fe40007fbe0ff */
[----:B------:R-:W-:Y:S02]  /*26610*/  LOP3.LUT R32, R33, 0x380, RZ, 0xc0, !PT ;  /* 0x0000038021207812 */ /* 0x000fe400078ec0ff */
[----:B------:R-:W-:Y:S02]  /*26620*/  LOP3.LUT R28, R29, 0x380, RZ, 0xc0, !PT ;  /* 0x000003801d1c7812 */ /* 0x000fe400078ec0ff */
[----:B------:R-:W-:Y:S02]  /*26630*/  SHF.R.U64 R32, R32, 0x3, RZ ;  /* 0x0000000320207819 */ /* 0x000fe400000012ff */
[----:B------:R-:W-:-:S02]  /*26640*/  SHF.R.U64 R28, R28, 0x3, RZ ;  /* 0x000000031c1c7819 */ /* 0x000fc400000012ff */
[----:B------:R-:W-:Y:S01]  /*26650*/  LOP3.LUT R32, R32, R33, RZ, 0x3c, !PT ;  /* 0x0000002120207212 */ /* 0x000fe200078e3cff */
[--C-:B------:R-:W-:Y:S01]  /*26660*/  IMAD.X R33, RZ, RZ, R61.reuse, P0 ;  /* 0x000000ffff217224 */ /* 0x100fe200000e063d */
[----:B------:R-:W-:Y:S01]  /*26670*/  LOP3.LUT R28, R28, R29, RZ, 0x3c, !PT ;  /* 0x0000001d1c1c7212 */ /* 0x000fe200078e3cff */
[--C-:B------:R-:W-:Y:S01]  /*26680*/  IMAD.X R29, RZ, RZ, R61.reuse, P5 ;  /* 0x000000ffff1d7224 */ /* 0x100fe200028e063d */
[C---:B------:R-:W-:Y:S02]  /*26690*/  IADD3 R3, P0, R60.reuse, 0x7000, RZ ;  /* 0x000070003c037810 */ /* 0x040fe40007f1e0ff */
[----:B------:R-:W-:Y:S01]  /*266a0*/  IADD3 R37, P2, R60, 0x3000, RZ ;  /* 0x000030003c257810 */ /* 0x000fe20007f5e0ff */
[----:B------:R-:W-:Y:S01]  /*266b0*/  IMAD R106, R106, UR4, RZ ;  /* 0x000000046a6a7c24 */ /* 0x000fe2000f8e02ff */
[C---:B------:R-:W-:Y:S01]  /*266c0*/  IADD3 R41, P3, R60.reuse, 0x4000, RZ ;  /* 0x000040003c297810 */ /* 0x040fe20007f7e0ff */
[----:B------:R-:W-:Y:S01]  /*266d0*/  IMAD.X R53, RZ, RZ, R61, P0 ;  /* 0x000000ffff357224 */ /* 0x000fe200000e063d */
[C---:B------:R-:W-:Y:S01]  /*266e0*/  IADD3 R45, P4, R60.reuse, 0x5000, RZ ;  /* 0x000050003c2d7810 */ /* 0x040fe20007f9e0ff */
[----:B------:R-:W5:Y:S01]  /*266f0*/  LD.E.128 R28, desc[UR56][R28.64] ;  /* 0x000000381c1c7980 */ /* 0x000f62000c101d00 */
[----:B------:R-:W-:-:S02]  /*26700*/  IADD3 R49, P5, R60, 0x6000, RZ ;  /* 0x000060003c317810 */ /* 0x000fc40007fbe0ff */
[----:B------:R-:W-:Y:S01]  /*26710*/  LOP3.LUT R9, R60, 0x380, RZ, 0xc0, !PT ;  /* 0x000003803c097812 */ /* 0x000fe200078ec0ff */
[----:B------:R-:W5:Y:S01]  /*26720*/  LD.E.128 R32, desc[UR56][R32.64] ;  /* 0x0000003820207980 */ /* 0x000f62000c101d00 */
[----:B------:R-:W-:Y:S02]  /*26730*/  LOP3.LUT R0, R3, 0x380, RZ, 0xc0, !PT ;  /* 0x0000038003007812 */ /* 0x000fe400078ec0ff */
[----:B------:R-:W-:Y:S02]  /*26740*/  LOP3.LUT R36, R37, 0x380, RZ, 0xc0, !PT ;  /* 0x0000038025247812 */ /* 0x000fe400078ec0ff */
[----:B------:R-:W-:Y:S02]  /*26750*/  LOP3.LUT R40, R41, 0x380, RZ, 0xc0, !PT ;  /* 0x0000038029287812 */ /* 0x000fe400078ec0ff */
[----:B------:R-:W-:Y:S02]  /*26760*/  LOP3.LUT R44, R45, 0x380, RZ, 0xc0, !PT ;  /* 0x000003802d2c7812 */ /* 0x000fe400078ec0ff */
[----:B------:R-:W-:-:S02]  /*26770*/  LOP3.LUT R48, R49, 0x380, RZ, 0xc0, !PT ;  /* 0x0000038031307812 */ /* 0x000fc400078ec0ff */
[----:B------:R-:W-:Y:S02]  /*26780*/  SHF.R.U64 R9, R9, 0x3, RZ ;  /* 0x0000000309097819 */ /* 0x000fe400000012ff */
[----:B------:R-:W-:Y:S02]  /*26790*/  SHF.R.U64 R0, R0, 0x3, RZ ;  /* 0x0000000300007819 */ /* 0x000fe400000012ff */
[----:B------:R-:W-:Y:S02]  /*267a0*/  SHF.R.U64 R36, R36, 0x3, RZ ;  /* 0x0000000324247819 */ /* 0x000fe400000012ff */
[----:B------:R-:W-:Y:S02]  /*267b0*/  SHF.R.U64 R40, R40, 0x3, RZ ;  /* 0x0000000328287819 */ /* 0x000fe400000012ff */
[----:B------:R-:W-:Y:S02]  /*267c0*/  SHF.R.U64 R44, R44, 0x3, RZ ;  /* 0x000000032c2c7819 */ /* 0x000fe400000012ff */
[----:B------:R-:W-:-:S02]  /*267d0*/  SHF.R.U64 R48, R48, 0x3, RZ ;  /* 0x0000000330307819 */ /* 0x000fc400000012ff */
[----:B------:R-:W-:Y:S01]  /*267e0*/  LOP3.LUT R60, R9, R60, RZ, 0x3c, !PT ;  /* 0x0000003c093c7212 */ /* 0x000fe200078e3cff */
[C---:B------:R-:W-:Y:S01]  /*267f0*/  IMAD R9, R101.reuse, UR5, R106 ;  /* 0x0000000565097c24 */ /* 0x040fe2000f8e026a */
[----:B------:R-:W-:Y:S01]  /*26800*/  LOP3.LUT R52, R0, R3, RZ, 0x3c, !PT ;  /* 0x0000000300347212 */ /* 0x000fe200078e3cff */
        /* <DEDUP_REMOVED lines=10> */
[----:B------:R-:W-:Y:S01]  /*268b0*/  IMAD.IADD R3, R3, 0x1, R9 ;  /* 0x0000000103037824 */ /* 0x000fe200078e0209 */
[----:B------:R-:W-:Y:S01]  /*268c0*/  LEA R9, R216, R107, 0x5 ;  /* 0x0000006bd8097211 */ /* 0x000fe200078e28ff */
[----:B------:R1:W5:Y:S01]  /*268d0*/  LD.E.128 R24, desc[UR56][R60.64] ;  /* 0x000000383c187980 */ /* 0x000362000c101d00 */
[----:B------:R-:W-:-:S03]  /*268e0*/  IMAD.WIDE.U32 R2, R209, UR4, R2 ;  /* 0x00000004d1027c25 */ /* 0x000fc6000f8e0002 */
[----:B------:R-:W5:Y:S01]  /*268f0*/  LD.E.128 R36, desc[UR56][R36.64] ;  /* 0x0000003824247980 */ /* 0x000f62000c101d00 */
[----:B------:R-:W-:-:S03]  /*26900*/  SHF.R.S32.HI R4, RZ, 0x1f, R105 ;  /* 0x0000001fff047819 */ /* 0x000fc60000011469 */
[----:B------:R-:W5:Y:S01]  /*26910*/  LD.E.128 R40, desc[UR56][R40.64] ;  /* 0x0000003828287980 */ /* 0x000f62000c101d00 */
[----:B------:R-:W-:-:S03]  /*26920*/  IMAD.IADD R8, R204, 0x1, R9 ;  /* 0x00000001cc087824 */ /* 0x000fc600078e0209 */
        /* <DEDUP_REMOVED lines=11> */
[----:B0-----:R-:W-:-:S04]  /*269e0*/  @P1 IMAD.HI.U32 R0, R8, R11, RZ ;  /* 0x0000000b08001227 */ /* 0x001fc800078e00ff */
        /* <DEDUP_REMOVED lines=17> */
[----:B0-----:R-:W-:-:S02]  /*26b00*/  SHF.R.S32.HI R0, RZ, 0x1f, R11 ;  /* 0x0000001fff007819 */ /* 0x001fc4000001140b */
        /* <DEDUP_REMOVED lines=9> */
[----:B-1----:R-:W-:Y:S06]  /*26ba0*/  BRA.DIV UR4, `(.L_x_2438) ;  /* 0x000000c204f87947 */ /* 0x002fec000b800000 */
[----:B------:R0:W1:Y:S04]  /*26bb0*/  SHFL.IDX PT, R0, R3, RZ, 0x181f ;  /* 0x00181fff03007589 */ /* 0x00006800000e0000 */
[----:B------:R0:W2:Y:S02]  /*26bc0*/  SHFL.IDX PT, R14, R2, RZ, 0x181f ;  /* 0x00181fff020e7589 */ /* 0x0000a400000e0000 */
.L_x_2693:
        /* <DEDUP_REMOVED lines=15> */
.L_x_2440:
[----:B------:R-:W-:Y:S05]  /*26cc0*/  BSYNC B1 ;  /* 0x0000000000017941 */ /* 0x000fea0003800000 */
.L_x_2439:
[----:B------:R-:W-:-:S03]  /*26cd0*/  UMOV UR4, 0xffffffff ;  /* 0xffffffff00047882 */ /* 0x000fc60000000000 */
[----:B------:R-:W-:Y:S05]  /*26ce0*/  BRA.DIV UR4, `(.L_x_2441) ;  /* 0x000000c204dc7947 */ /* 0x000fea000b800000 */
[----:B-1----:R1:W4:Y:S04]  /*26cf0*/  SHFL.IDX PT, R0, R3, 0x1, 0x181f ;  /* 0x00381f0003007f89 */ /* 0x00232800000e0000 */
[----:B--23--:R1:W2:Y:S02]  /*26d00*/  SHFL.IDX PT, R14, R2, 0x1, 0x181f ;  /* 0x00381f00020e7f89 */ /* 0x00c2a400000e0000 */
.L_x_2697:
        /* <DEDUP_REMOVED lines=13> */
[----:B-----5:R3:W-:Y:S04]  /*26de0*/  @!P2 ST.E.128 desc[UR56][R8.64], R28 ;  /* 0x0000001c0800a985 */ /* 0x0207e8000c101d38 */
[----:B------:R3:W-:Y:S02]  /*26df0*/  @!P3 ST.E.128 desc[UR56][R14.64], R44 ;  /* 0x0000002c0e00b985 */ /* 0x0007e4000c101d38 */
.L_x_2443:
[----:B------:R-:W-:Y:S05]  /*26e00*/  BSYNC B1 ;  /* 0x0000000000017941 */ /* 0x000fea0003800000 */
.L_x_2442:
[----:B------:R-:W-:-:S03]  /*26e10*/  UMOV UR4, 0xffffffff ;  /* 0xffffffff00047882 */ /* 0x000fc60000000000 */
[----:B------:R-:W-:Y:S05]  /*26e20*/  BRA.DIV UR4, `(.L_x_2444) ;  /* 0x000000c204d47947 */ /* 0x000fea000b800000 */
[----:B----4-:R4:W0:Y:S04]  /*26e30*/  SHFL.IDX PT, R0, R3, 0x2, 0x181f ;  /* 0x00581f0003007f89 */ /* 0x01082800000e0000 */
[----:B--23--:R4:W2:Y:S02]  /*26e40*/  SHFL.IDX PT, R14, R2, 0x2, 0x181f ;  /* 0x00581f00020e7f89 */ /* 0x00c8a400000e0000 */
.L_x_2701:
[----:B------:R-:W-:Y:S01]  /*26e50*/  IADD3 R4, R204, 0x40, RZ ;  /* 0x00000040cc047810 */ /* 0x000fe20007ffe0ff */
        /* <DEDUP_REMOVED lines=12> */
[----:B-----5:R3:W-:Y:S04]  /*26f20*/  @!P2 ST.E.128 desc[UR56][R8.64], R32 ;  /* 0x000000200800a985 */ /* 0x0207e8000c101d38 */
[----:B------:R3:W-:Y:S02]  /*26f30*/  @!P3 ST.E.128 desc[UR56][R14.64], R48 ;  /* 0x000000300e00b985 */ /* 0x0007e4000c101d38 */
.L_x_2446:
[----:B------:R-:W-:Y:S05]  /*26f40*/  BSYNC B1 ;  /* 0x0000000000017941 */ /* 0x000fea0003800000 */
.L_x_2445:
[----:B------:R-:W-:-:S03]  /*26f50*/  UMOV UR4, 0xffffffff ;  /* 0xffffffff00047882 */ /* 0x000fc60000000000 */
[----:B------:R-:W-:Y:S05]  /*26f60*/  BRA.DIV UR4, `(.L_x_2447) ;  /* 0x000000c204cc7947 */ /* 0x000fea000b800000 */
[----:B0-----:R0:W0:Y:S04]  /*26f70*/  SHFL.IDX PT, R0, R3, 0x3, 0x181f ;  /* 0x00781f0003007f89 */ /* 0x00102800000e0000 */
[----:B--23--:R2:W3:Y:S02]  /*26f80*/  SHFL.IDX PT, R14, R2, 0x3, 0x181f ;  /* 0x00781f00020e7f89 */ /* 0x00c4e400000e0000 */
.L_x_2705:
[----:B-12-4-:R-:W-:-:S05]  /*26f90*/  VIADD R2, R204, 0x60 ;  /* 0x00000060cc027836 */ /* 0x016fca0000000000 */
[----:B------:R-:W-:-:S13]  /*26fa0*/  ISETP.GE.AND P0, PT, R2, R103, PT ;  /* 0x000000670200720c */ /* 0x000fda0003f06270 */
[----:B------:R-:W-:Y:S05]  /*26fb0*/  @P0 BRA `(.L_x_2448) ;  /* 0x0000001c00940947 */ /* 0x000fea0003800000 */
[----:B------:R-:W-:Y:S01]  /*26fc0*/  ULDC UR4, c[0x0][0xac8] ;  /* 0x0002b20000047ab9 */ /* 0x000fe20000000800 */
[----:B------:R-:W-:Y:S02]  /*26fd0*/  SHF.R.S32.HI R4, RZ, 0x1f, R207 ;  /* 0x0000001fff047819 */ /* 0x000fe400000114cf */
[----:B------:R-:W-:-:S13]  /*26fe0*/  ISETP.GE.AND P1, PT, R207, UR4, PT ;  /* 0x00000004cf007c0c */ /* 0x000fda000bf26270 */
[----:B---3--:R-:W-:-:S04]  /*26ff0*/  @!P1 LEA R2, P0, R207, R14, 0x1 ;  /* 0x0000000ecf029211 */ /* 0x008fc800078008ff */
[----:B0-----:R-:W-:Y:S02]  /*27000*/  @!P1 LEA.HI.X R3, R207, R0, R4, 0x1, P0 ;  /* 0x00000000cf039211 */ /* 0x001fe400000f0c04 */
[----:B------:R-:W-:-:S03]  /*27010*/  ISETP.GE.AND P0, PT, R215, UR4, PT ;  /* 0x00000004d7007c0c */ /* 0x000fc6000bf06270 */
[----:B-----5:R0:W-:Y:S10]  /*27020*/  @!P1 ST.E.128 desc[UR56][R2.64], R36 ;  /* 0x0000002402009985 */ /* 0x0201f4000c101d38 */
[----:B------:R-:W-:Y:S05]  /*27030*/  @P0 BRA `(.L_x_2448) ;  /* 0x0000001c00740947 */ /* 0x000fea0003800000 */
[----:B------:R-:W-:Y:S02]  /*27040*/  SHF.R.S32.HI R4, RZ, 0x1f, R215 ;  /* 0x0000001fff047819 */ /* 0x000fe400000114d7 */
[----:B------:R-:W-:-:S04]  /*27050*/  LEA R14, P0, R215, R14, 0x1 ;  /* 0x0000000ed70e7211 */ /* 0x000fc800078008ff */
[----:B------:R-:W-:-:S05]  /*27060*/  LEA.HI.X R15, R215, R0, R4, 0x1, P0 ;  /* 0x00000000d70f7211 */ /* 0x000fca00000f0c04 */
[----:B------:R1:W-:Y:S01]  /*27070*/  ST.E.128 desc[UR56][R14.64], R52 ;  /* 0x000000340e007985 */ /* 0x0003e2000c101d38 */
[----:B------:R-:W-:Y:S05]  /*27080*/  BRA `(.L_x_2448) ;  /* 0x0000001c00607947 */ /* 0x000fea0003800000 */
.L_x_2437:
[----:B------:R-:W-:Y:S01]  /*27090*/  ULDC.64 UR4, c[0x0][0xb08] ;  /* 0x0002c20000047ab9 */ /* 0x000fe20000000a00 */
[----:B------:R-:W1:Y:S01]  /*270a0*/  @P1 LDC R12, c[0x0][0xbec] ;  /* 0x0002fb00ff0c1b82 */ /* 0x000e620000000800 */
[----:B------:R-:W-:Y:S01]  /*270b0*/  IMAD R106, R106, UR4, RZ ;  /* 0x000000046a6a7c24 */ /* 0x000fe2000f8e02ff */
[----:B0-----:R-:W-:Y:S01]  /*270c0*/  SHF.R.S32.HI R10, RZ, 0x1f, R105 ;  /* 0x0000001fff0a7819 */ /* 0x001fe20000011469 */
[----:B------:R-:W-:Y:S01]  /*270d0*/  IMAD.WIDE.U32 R8, R101, UR4, RZ ;  /* 0x0000000465087c25 */ /* 0x000fe2000f8e00ff */
[----:B------:R-:W-:-:S03]  /*270e0*/  SHF.R.S32.HI R28, RZ, 0x1f, R223 ;  /* 0x0000001fff1c7819 */ /* 0x000fc600000114df */
[----:B------:R-:W-:Y:S01]  /*270f0*/  IMAD R101, R101, UR5, R106 ;  /* 0x0000000565657c24 */ /* 0x000fe2000f8e026a */
[----:B------:R-:W0:Y:S01]  /*27100*/  @P1 LDC R15, c[0x0][0xbf0] ;  /* 0x0002fc00ff0f1b82 */ /* 0x000e220000000800 */
[----:B------:R-:W-:Y:S01]  /*27110*/  ULDC.64 UR4, c[0x0][0xb38] ;  /* 0x0002ce0000047ab9 */ /* 0x000fe20000000a00 */
[----:B------:R-:W-:Y:S02]  /*27120*/  IMAD.MOV.U32 R11, RZ, RZ, R35 ;  /* 0x000000ffff0b7224 */ /* 0x000fe400078e0023 */
[----:B------:R-:W-:Y:S02]  /*27130*/  IMAD.IADD R9, R9, 0x1, R101 ;  /* 0x0000000109097824 */ /* 0x000fe400078e0265 */
[----:B------:R-:W-:Y:S02]  /*27140*/  VIADD R29, R208, 0x8 ;  /* 0x00000008d01d7836 */ /* 0x000fe40000000000 */
[----:B------:R-:W-:-:S03]  /*27150*/  IMAD.WIDE.U32 R8, R209, UR4, R8 ;  /* 0x00000004d1087c25 */ /* 0x000fc6000f8e0008 */
[----:B------:R-:W-:Y:S01]  /*27160*/  SHF.R.S32.HI R31, RZ, 0x1f, R29 ;  /* 0x0000001fff1f7819 */ /* 0x000fe2000001141d */
        /* <DEDUP_REMOVED lines=11> */
[----:B------:R-:W-:Y:S02]  /*27220*/  IADD3 R13, -R11, RZ, RZ ;  /* 0x000000ff0b0d7210 */ /* 0x000fe40007ffe1ff */
[----:B------:R-:W-:Y:S01]  /*27230*/  SHF.R.S32.HI R10, RZ, 0x1f, R11 ;  /* 0x0000001fff0a7819 */ /* 0x000fe2000001140b */
[----:B------:R-:W-:Y:S01]  /*27240*/  IMAD R9, R222, UR5, R9 ;  /* 0x00000005de097c24 */ /* 0x000fe2000f8e0209 */
[----:B------:R-:W-:Y:S01]  /*27250*/  ULDC.64 UR4, c[0x0][0xb30] ;  /* 0x0002cc0000047ab9 */ /* 0x000fe20000000a00 */
[----:B------:R-:W-:Y:S01]  /*27260*/  IMAD R13, R104, R13, R35 ;  /* 0x0000000d680d7224 */ /* 0x000fe200078e0223 */
[----:B------:R-:W-:Y:S01]  /*27270*/  PRMT R12, RZ, 0x654, R12 ;  /* 0x00000654ff0c7816 */ /* 0x000fe2000000000c */
[----:B------:R-:W-:-:S02]  /*27280*/  IMAD R10, R10, UR4, RZ ;  /* 0x000000040a0a7c24 */ /* 0x000fc4000f8e02ff */
[C---:B------:R-:W-:Y:S01]  /*27290*/  IMAD.WIDE.U32 R8, R11.reuse, UR4, R8 ;  /* 0x000000040b087c25 */ /* 0x040fe2000f8e0008 */
[----:B------:R0:W-:Y:S03]  /*272a0*/  SYNCS.ARRIVE.TRANS64.RED.A1T0 RZ, [R12+URZ], RZ ;  /* 0x000000ff0cff79a7 */ /* 0x0001e6000810043f */
[----:B------:R-:W-:Y:S01]  /*272b0*/  IMAD R15, R11, UR5, R10 ;  /* 0x000000050b0f7c24 */ /* 0x000fe2000f8e020a */
[----:B------:R-:W-:Y:S01]  /*272c0*/  SHF.R.S32.HI R10, RZ, 0x1f, R13 ;  /* 0x0000001fff0a7819 */ /* 0x000fe2000001140d */
[----:B------:R-:W-:Y:S02]  /*272d0*/  ULDC.64 UR4, c[0x0][0xb28] ;  /* 0x0002ca0000047ab9 */ /* 0x000fe40000000a00 */
[----:B------:R-:W-:Y:S02]  /*272e0*/  IMAD.IADD R9, R9, 0x1, R15 ;  /* 0x0000000109097824 */ /* 0x000fe400078e020f */
[----:B------:R-:W-:-:S02]  /*272f0*/  IMAD R10, R10, UR4, RZ ;  /* 0x000000040a0a7c24 */ /* 0x000fc4000f8e02ff */
        /* <DEDUP_REMOVED lines=10> */
.L_x_2708:
        /* <DEDUP_REMOVED lines=9> */
[----:B------:R-:W-:-:S02]  /*27430*/  SHF.R.S32.HI R32, RZ, 0x1f, R236 ;  /* 0x0000001fff207819 */ /* 0x000fc400000114ec */
[----:B------:R-:W-:-:S03]  /*27440*/  SHF.R.S32.HI R30, RZ, 0x1f, R229 ;  /* 0x0000001fff1e7819 */ /* 0x000fc600000114e5 */
[-C--:B--2---:R-:W-:Y:S01]  /*27450*/  @!P0 MOV R10, R14.reuse ;  /* 0x0000000e000a8202 */ /* 0x084fe20000000f00 */
[----:B-1----:R-:W-:Y:S01]  /*27460*/  @!P0 IMAD.MOV.U32 R11, RZ, RZ, R26 ;  /* 0x000000ffff0b8224 */ /* 0x002fe200078e001a */
[C---:B------:R-:W-:Y:S01]  /*27470*/  @!P3 LEA R8, P4, R29.reuse, R14, 0x2 ;  /* 0x0000000e1d08b211 */ /* 0x040fe200078810ff */
[----:B------:R-:W-:Y:S02]  /*27480*/  @!P0 IMAD.MOV.U32 R12, RZ, RZ, R102 ;  /* 0x000000ffff0c8224 */ /* 0x000fe400078e0066 */
[----:B------:R-:W-:Y:S01]  /*27490*/  @!P0 IMAD.WIDE R10, R208, 0x4, R10 ;  /* 0x00000004d00a8825 */ /* 0x000fe200078e020a */
[----:B------:R-:W-:-:S03]  /*274a0*/  @!P3 LEA.HI.X R9, R29, R26, R31, 0x2, P4 ;  /* 0x0000001a1d09b211 */ /* 0x000fc600020f141f */
[----:B------:R-:W-:-:S05]  /*274b0*/  @!P0 IMAD.MOV.U32 R13, RZ, RZ, R99 ;  /* 0x000000ffff0d8224 */ /* 0x000fca00078e0063 */
[----:B------:R1:W-:Y:S01]  /*274c0*/  @!P0 ST.E.64 desc[UR56][R10.64], R12 ;  /* 0x0000000c0a008985 */ /* 0x0003e2000c101b38 */
[----:B------:R-:W-:Y:S01]  /*274d0*/  ISETP.GE.AND P0, PT, R236, UR4, PT ;  /* 0x00000004ec007c0c */ /* 0x000fe2000bf06270 */
[----:B-1----:R-:W-:Y:S01]  /*274e0*/  @!P3 IMAD.MOV.U32 R12, RZ, RZ, R100 ;  /* 0x000000ffff0cb224 */ /* 0x002fe200078e0064 */
[----:B------:R-:W-:Y:S02]  /*274f0*/  @!P3 MOV R13, R98 ;  /* 0x00000062000db202 */ /* 0x000fe40000000f00 */
[----:B------:R-:W-:-:S03]  /*27500*/  @!P2 LEA R10, P4, R223, R14, 0x2 ;  /* 0x0000000edf0aa211 */ /* 0x000fc600078810ff */
[----:B------:R1:W-:Y:S01]  /*27510*/  @!P3 ST.E.64 desc[UR56][R8.64], R12 ;  /* 0x0000000c0800b985 */ /* 0x0003e2000c101b38 */
[----:B------:R-:W-:Y:S02]  /*27520*/  ISETP.GE.AND P3, PT, R235, UR4, PT ;  /* 0x00000004eb007c0c */ /* 0x000fe4000bf66270 */
[----:B------:R-:W-:Y:S01]  /*27530*/  @!P2 LEA.HI.X R11, R223, R26, R28, 0x2, P4 ;  /* 0x0000001adf0ba211 */ /* 0x000fe200020f141c */
[----:B-1----:R-:W-:Y:S01]  /*27540*/  @!P2 IMAD.MOV.U32 R12, RZ, RZ, R97 ;  /* 0x000000ffff0ca224 */ /* 0x002fe200078e0061 */
[----:B------:R-:W-:Y:S01]  /*27550*/  @!P1 LEA R8, P5, R237, R14, 0x2 ;  /* 0x0000000eed089211 */ /* 0x000fe200078a10ff */
[----:B------:R-:W-:-:S03]  /*27560*/  @!P2 IMAD.MOV.U32 R13, RZ, RZ, R96 ;  /* 0x000000ffff0da224 */ /* 0x000fc600078e0060 */
[----:B------:R-:W-:Y:S02]  /*27570*/  @!P1 LEA.HI.X R9, R237, R26, R15, 0x2, P5 ;  /* 0x0000001aed099211 */ /* 0x000fe400028f140f */
[----:B------:R1:W-:Y:S01]  /*27580*/  @!P2 ST.E.64 desc[UR56][R10.64], R12 ;  /* 0x0000000c0a00a985 */ /* 0x0003e2000c101b38 */
[----:B------:R-:W-:Y:S02]  /*27590*/  ISETP.GE.AND P2, PT, R234, UR4, PT ;  /* 0x00000004ea007c0c */ /* 0x000fe4000bf46270 */
[----:B------:R-:W-:Y:S01]  /*275a0*/  SHF.R.S32.HI R15, RZ, 0x1f, R235 ;  /* 0x0000001fff0f7819 */ /* 0x000fe200000114eb */
[----:B-1----:R-:W-:Y:S01]  /*275b0*/  @!P1 IMAD.MOV.U32 R10, RZ, RZ, R78 ;  /* 0x000000ffff0a9224 */ /* 0x002fe200078e004e */
[----:B------:R-:W-:Y:S01]  /*275c0*/  @!P0 LEA R12, P4, R236, R14, 0x2 ;  /* 0x0000000eec0c8211 */ /* 0x000fe200078810ff */
[----:B------:R-:W-:-:S03]  /*275d0*/  @!P1 IMAD.MOV.U32 R11, RZ, RZ, R77 ;  /* 0x000000ffff0b9224 */ /* 0x000fc600078e004d */
[----:B------:R-:W-:Y:S02]  /*275e0*/  @!P0 LEA.HI.X R13, R236, R26, R32, 0x2, P4 ;  /* 0x0000001aec0d8211 */ /* 0x000fe400020f1420 */
[----:B------:R1:W-:Y:S01]  /*275f0*/  @!P1 ST.E.64 desc[UR56][R8.64], R10 ;  /* 0x0000000a08009985 */ /* 0x0003e2000c101b38 */
[----:B------:R-:W-:Y:S02]  /*27600*/  ISETP.GE.AND P1, PT, R233, UR4, PT ;  /* 0x00000004e9007c0c */ /* 0x000fe4000bf26270 */
[----:B------:R-:W-:Y:S02]  /*27610*/  SHF.R.S32.HI R32, RZ, 0x1f, R234 ;  /* 0x0000001fff207819 */ /* 0x000fe400000114ea */
[----:B-1----:R-:W-:Y:S01]  /*27620*/  @!P0 MOV R10, R2 ;  /* 0x00000002000a8202 */ /* 0x002fe20000000f00 */
[----:B------:R-:W-:Y:S01]  /*27630*/  @!P0 IMAD.MOV.U32 R11, RZ, RZ, R79 ;  /* 0x000000ffff0b8224 */ /* 0x000fe200078e004f */
[----:B------:R-:W-:Y:S01]  /*27640*/  @!P3 LEA R8, P5, R235, R14, 0x2 ;  /* 0x0000000eeb08b211 */ /* 0x000fe200078a10ff */
[----:B------:R-:W-:-:S02]  /*27650*/  @!P3 IMAD.MOV.U32 R2, RZ, RZ, R3 ;  /* 0x000000ffff02b224 */ /* 0x000fc400078e0003 */
[----:B------:R-:W-:Y:S01]  /*27660*/  @!P3 IMAD.MOV.U32 R3, RZ, RZ, R0 ;  /* 0x000000ffff03b224 */ /* 0x000fe200078e0000 */
[----:B------:R-:W-:Y:S01]  /*27670*/  @!P3 LEA.HI.X R9, R235, R26, R15, 0x2, P5 ;  /* 0x0000001aeb09b211 */ /* 0x000fe200028f140f */
[----:B------:R1:W-:Y:S01]  /*27680*/  @!P0 ST.E.64 desc[UR56][R12.64], R10 ;  /* 0x0000000a0c008985 */ /* 0x0003e2000c101b38 */
[----:B------:R-:W-:Y:S02]  /*27690*/  ISETP.GE.AND P0, PT, R232, UR4, PT ;  /* 0x00000004e8007c0c */ /* 0x000fe4000bf06270 */
[----:B------:R-:W-:Y:S01]  /*276a0*/  SHF.R.S32.HI R15, RZ, 0x1f, R233 ;  /* 0x0000001fff0f7819 */ /* 0x000fe200000114e9 */
[----:B------:R2:W-:Y:S01]  /*276b0*/  @!P3 ST.E.64 desc[UR56][R8.64], R2 ;  /* 0x000000020800b985 */ /* 0x0005e2000c101b38 */
[----:B------:R-:W-:Y:S02]  /*276c0*/  ISETP.GE.AND P3, PT, R231, UR4, PT ;  /* 0x00000004e7007c0c */ /* 0x000fe4000bf66270 */
[----:B------:R-:W-:Y:S02]  /*276d0*/  SHF.R.S32.HI R0, RZ, 0x1f, R225 ;  /* 0x0000001fff007819 */ /* 0x000fe400000114e1 */
[----:B-1----:R-:W-:-:S04]  /*276e0*/  @!P2 LEA R10, P5, R234, R14, 0x2 ;  /* 0x0000000eea0aa211 */ /* 0x002fc800078a10ff */
[----:B------:R-:W-:Y:S01]  /*276f0*/  @!P2 LEA.HI.X R11, R234, R26, R32, 0x2, P5 ;  /* 0x0000001aea0ba211 */ /* 0x000fe200028f1420 */
[----:B--2---:R-:W-:Y:S01]  /*27700*/  @!P2 IMAD.MOV.U32 R8, RZ, RZ, R21 ;  /* 0x000000ffff08a224 */ /* 0x004fe200078e0015 */
[----:B------:R-:W-:Y:S01]  /*27710*/  @!P2 MOV R9, R4 ;  /* 0x000000040009a202 */ /* 0x000fe20000000f00 */
[----:B------:R-:W-:Y:S01]  /*27720*/  @!P1 IMAD.MOV.U32 R21, RZ, RZ, R20 ;  /* 0x000000ffff159224 */ /* 0x000fe200078e0014 */
[C---:B------:R-:W-:Y:S01]  /*27730*/  @!P1 LEA R2, P4, R233.reuse, R14, 0x2 ;  /* 0x0000000ee9029211 */ /* 0x040fe200078810ff */
[----:B------:R-:W-:Y:S01]  /*27740*/  @!P1 IMAD.MOV.U32 R20, RZ, RZ, R40 ;  /* 0x000000ffff149224 */ /* 0x000fe200078e0028 */
[----:B------:R-:W-:Y:S01]  /*27750*/  ISETP.GE.AND P5, PT, R230, UR4, PT ;  /* 0x00000004e6007c0c */ /* 0x000fe2000bfa6270 */
[----:B------:R1:W-:Y:S01]  /*27760*/  @!P2 ST.E.64 desc[UR56][R10.64], R8 ;  /* 0x000000080a00a985 */ /* 0x0003e2000c101b38 */
[----:B------:R-:W-:Y:S02]  /*27770*/  @!P1 LEA.HI.X R3, R233, R26, R15, 0x2, P4 ;  /* 0x0000001ae9039211 */ /* 0x000fe400020f140f */
[----:B------:R-:W-:-:S02]  /*27780*/  SHF.R.S32.HI R15, RZ, 0x1f, R232 ;  /* 0x0000001fff0f7819 */ /* 0x000fc400000114e8 */
        /* <DEDUP_REMOVED lines=12> */
[----:B------:R-:W-:Y:S02]  /*27850*/  @!P5 LEA R12, P2, R230, R14, 0x2 ;  /* 0x0000000ee60cd211 */ /* 0x000fe400078410ff */
[-C--:B------:R-:W-:Y:S02]  /*27860*/  @!P3 LEA.HI.X R3, R231, R26.reuse, R15, 0x2, P4 ;  /* 0x0000001ae703b211 */ /* 0x080fe400020f140f */
[----:B------:R-:W-:Y:S02]  /*27870*/  SHF.R.S32.HI R15, RZ, 0x1f, R230 ;  /* 0x0000001fff0f7819 */ /* 0x000fe400000114e6 */
[----:B------:R-:W-:Y:S01]  /*27880*/  ISETP.GE.AND P0, PT, R228, UR4, PT ;  /* 0x00000004e4007c0c */ /* 0x000fe2000bf06270 */
[----:B------:R2:W-:Y:S01]  /*27890*/  @!P3 ST.E.64 desc[UR56][R2.64], R42 ;  /* 0x0000002a0200b985 */ /* 0x0005e2000c101b38 */
[----:B------:R-:W-:-:S02]  /*278a0*/  @!P5 LEA.HI.X R13, R230, R26, R15, 0x2, P2 ;  /* 0x0000001ae60dd211 */ /* 0x000fc400010f140f */
[----:B------:R-:W-:Y:S02]  /*278b0*/  ISETP.GE.AND P3, PT, R227, UR4, PT ;  /* 0x00000004e3007c0c */ /* 0x000fe4000bf66270 */
[----:B------:R-:W-:Y:S02]  /*278c0*/  ISETP.GE.AND P4, PT, R225, UR4, PT ;  /* 0x00000004e1007c0c */ /* 0x000fe4000bf86270 */
[C---:B-1----:R-:W-:Y:S02]  /*278d0*/  @!P1 LEA R8, P2, R229.reuse, R14, 0x2 ;  /* 0x0000000ee5089211 */ /* 0x042fe400078410ff */
[----:B------:R-:W-:Y:S02]  /*278e0*/  SHF.R.S32.HI R15, RZ, 0x1f, R228 ;  /* 0x0000001fff0f7819 */ /* 0x000fe400000114e4 */
[----:B------:R-:W-:Y:S01]  /*278f0*/  @!P1 LEA.HI.X R9, R229, R26, R30, 0x2, P2 ;  /* 0x0000001ae5099211 */ /* 0x000fe200010f141e */
[----:B------:R-:W-:Y:S02]  /*27900*/  @!P0 IMAD.MOV.U32 R10, RZ, RZ, R51 ;  /* 0x000000ffff0a8224 */ /* 0x000fe400078e0033 */
[----:B--2---:R-:W-:-:S02]  /*27910*/  @!P5 IMAD.MOV.U32 R2, RZ, RZ, R47 ;  /* 0x000000ffff02d224 */ /* 0x004fc400078e002f */
[----:B------:R-:W-:Y:S02]  /*27920*/  @!P5 IMAD.MOV.U32 R3, RZ, RZ, R45 ;  /* 0x000000ffff03d224 */ /* 0x000fe400078e002d */
[----:B------:R-:W-:Y:S01]  /*27930*/  @!P1 IMAD.MOV.U32 R47, RZ, RZ, R46 ;  /* 0x000000ffff2f9224 */ /* 0x000fe200078e002e */
[----:B------:R-:W-:Y:S01]  /*27940*/  @!P1 MOV R46, R48 ;  /* 0x00000030002e9202 */ /* 0x000fe20000000f00 */
[----:B------:R-:W-:Y:S01]  /*27950*/  @!P0 IMAD.MOV.U32 R11, RZ, RZ, R49 ;  /* 0x000000ffff0b8224 */ /* 0x000fe200078e0031 */
[----:B------:R1:W-:Y:S01]  /*27960*/  @!P5 ST.E.64 desc[UR56][R12.64], R2 ;  /* 0x000000020c00d985 */ /* 0x0003e2000c101b38 */
[----:B------:R-:W-:Y:S01]  /*27970*/  ISETP.GE.AND P5, PT, R226, UR4, PT ;  /* 0x00000004e2007c0c */ /* 0x000fe2000bfa6270 */
[----:B------:R-:W-:Y:S02]  /*27980*/  @!P3 IMAD.MOV.U32 R51, RZ, RZ, R50 ;  /* 0x000000ffff33b224 */ /* 0x000fe400078e0032 */
[----:B------:R2:W-:Y:S01]  /*27990*/  @!P1 ST.E.64 desc[UR56][R8.64], R46 ;  /* 0x0000002e08009985 */ /* 0x0005e2000c101b38 */
[----:B------:R-:W-:Y:S01]  /*279a0*/  @!P3 IMAD.MOV.U32 R50, RZ, RZ, R80 ;  /* 0x000000ffff32b224 */ /* 0x000fe200078e0050 */
[----:B-1----:R-:W-:-:S08]  /*279b0*/  @!P0 LEA R2, P2, R228, R14, 0x2 ;  /* 0x0000000ee4028211 */ /* 0x002fd000078410ff */
[----:B------:R-:W-:Y:S01]  /*279c0*/  @!P5 MOV R80, R83 ;  /* 0x000000530050d202 */ /* 0x000fe20000000f00 */
[----:B------:R-:W-:Y:S01]  /*279d0*/  @!P4 IMAD.MOV.U32 R83, RZ, RZ, R82 ;  /* 0x000000ffff53c224 */ /* 0x000fe200078e0052 */
[----:B------:R-:W-:Y:S01]  /*279e0*/  @!P0 LEA.HI.X R3, R228, R26, R15, 0x2, P2 ;  /* 0x0000001ae4038211 */ /* 0x000fe200010f140f */
[----:B------:R-:W-:Y:S01]  /*279f0*/  @!P4 IMAD.MOV.U32 R82, RZ, RZ, R84 ;  /* 0x000000ffff52c224 */ /* 0x000fe200078e0054 */
[C---:B--2---:R-:W-:Y:S02]  /*27a00*/  @!P3 LEA R8, P1, R227.reuse, R14, 0x2 ;  /* 0x0000000ee308b211 */ /* 0x044fe400078210ff */
[----:B------:R-:W-:Y:S01]  /*27a10*/  SHF.R.S32.HI R15, RZ, 0x1f, R227 ;  /* 0x0000001fff0f7819 */ /* 0x000fe200000114e3 */
[----:B------:R1:W-:Y:S03]  /*27a20*/  @!P0 ST.E.64 desc[UR56][R2.64], R10 ;  /* 0x0000000a02008985 */ /* 0x0003e6000c101b38 */
[----:B------:R-:W-:-:S05]  /*27a30*/  @!P3 LEA.HI.X R9, R227, R26, R15, 0x2, P1 ;  /* 0x0000001ae309b211 */ /* 0x000fca00008f140f */
[----:B------:R3:W-:Y:S01]  /*27a40*/  @!P3 ST.E.64 desc[UR56][R8.64], R50 ;  /* 0x000000320800b985 */ /* 0x0007e2000c101b38 */
[CC--:B-1----:R-:W-:Y:S02]  /*27a50*/  @!P5 LEA R2, P0, R226.reuse, R14.reuse, 0x2 ;  /* 0x0000000ee202d211 */ /* 0x0c2fe400078010ff */
[C---:B------:R-:W-:Y:S02]  /*27a60*/  @!P4 LEA R10, P2, R225.reuse, R14, 0x2 ;  /* 0x0000000ee10ac211 */ /* 0x040fe400078410ff */
[-C--:B------:R-:W-:Y:S02]  /*27a70*/  @!P5 LEA.HI.X R3, R226, R26.reuse, R4, 0x2, P0 ;  /* 0x0000001ae203d211 */ /* 0x080fe400000f1404 */
[----:B------:R-:W-:-:S03]  /*27a80*/  @!P4 LEA.HI.X R11, R225, R26, R0, 0x2, P2 ;  /* 0x0000001ae10bc211 */ /* 0x000fc600010f1400 */
[----:B------:R3:W-:Y:S04]  /*27a90*/  @!P5 ST.E.64 desc[UR56][R2.64], R80 ;  /* 0x000000500200d985 */ /* 0x0007e8000c101b38 */
[----:B------:R3:W-:Y:S02]  /*27aa0*/  @!P4 ST.E.64 desc[UR56][R10.64], R82 ;  /* 0x000000520a00c985 */ /* 0x0007e4000c101b38 */
.L_x_2451:
[----:B------:R-:W-:Y:S05]  /*27ab0*/  BSYNC B1 ;  /* 0x0000000000017941 */ /* 0x000fea0003800000 */
.L_x_2450:
[----:B------:R-:W-:-:S03]  /*27ac0*/  UMOV UR4, 0xffffffff ;  /* 0xffffffff00047882 */ /* 0x000fc60000000000 */
[----:B------:R-:W-:Y:S05]  /*27ad0*/  BRA.DIV UR4, `(.L_x_2452) ;  /* 0x000000ba046c7947 */ /* 0x000fea000b800000 */
[----:B------:R4:W0:Y:S04]  /*27ae0*/  SHFL.IDX PT, R0, R27, 0x1, 0x1c1f ;  /* 0x003c1f001b007f89 */ /* 0x00082800000e0000 */
[----:B--2---:R4:W2:Y:S02]  /*27af0*/  SHFL.IDX PT, R14, R25, 0x1, 0x1c1f ;  /* 0x003c1f00190e7f89 */ /* 0x0048a400000e0000 */
.L_x_2712:
[----:B------:R-:W-:-:S13]  /*27b00*/  ISETP.GE.AND P0, PT, R24, R103, PT ;  /* 0x000000671800720c */ /* 0x000fda0003f06270 */
[----:B------:R-:W-:Y:S05]  /*27b10*/  @P0 BRA `(.L_x_2448) ;  /* 0x0000001000bc0947 */ /* 0x000fea0003800000 */
[----:B------:R-:W-:Y:S01]  /*27b20*/  ULDC UR4, c[0x0][0xac8] ;  /* 0x0002b20000047ab9 */ /* 0x000fe20000000800 */
[----:B0---4-:R-:W-:Y:S02]  /*27b30*/  SHF.R.S32.HI R25, RZ, 0x1f, R237 ;  /* 0x0000001fff197819 */ /* 0x011fe400000114ed */
[----:B------:R-:W-:Y:S02]  /*27b40*/  ISETP.GE.AND P1, PT, R208, UR4, PT ;  /* 0x00000004d0007c0c */ /* 0x000fe4000bf26270 */
[----:B------:R-:W-:Y:S02]  /*27b50*/  ISETP.GE.AND P3, PT, R29, UR4, PT ;  /* 0x000000041d007c0c */ /* 0x000fe4000bf66270 */
[----:B------:R-:W-:Y:S02]  /*27b60*/  ISETP.GE.AND P2, PT, R223, UR4, PT ;  /* 0x00000004df007c0c */ /* 0x000fe4000bf46270 */
[----:B------:R-:W-:Y:S02]  /*27b70*/  SHF.R.S32.HI R4, RZ, 0x1f, R236 ;  /* 0x0000001fff047819 */ /* 0x000fe400000114ec */
[----:B-1----:R-:W-:-:S02]  /*27b80*/  SHF.R.S32.HI R26, RZ, 0x1f, R230 ;  /* 0x0000001fff1a7819 */ /* 0x002fc400000114e6 */
[----:B------:R-:W-:-:S03]  /*27b90*/  SHF.R.S32.HI R27, RZ, 0x1f, R228 ;  /* 0x0000001fff1b7819 */ /* 0x000fc600000114e4 */
[----:B------:R-:W-:Y:S02]  /*27ba0*/  @!P1 IMAD.MOV.U32 R15, RZ, RZ, R0 ;  /* 0x000000ffff0f9224 */ /* 0x000fe400078e0000 */
[-C--:B--23--:R-:W-:Y:S01]  /*27bb0*/  @!P3 LEA R2, P0, R29, R14.reuse, 0x2 ;  /* 0x0000000e1d02b211 */ /* 0x08cfe200078010ff */
[----:B------:R-:W-:Y:S01]  /*27bc0*/  @!P1 IMAD.MOV.U32 R84, RZ, RZ, R52 ;  /* 0x000000ffff549224 */ /* 0x000fe200078e0034 */
[----:B------:R-:W-:Y:S01]  /*27bd0*/  @!P2 LEA R10, P4, R223, R14, 0x2 ;  /* 0x0000000edf0aa211 */ /* 0x000fe200078810ff */
[----:B------:R-:W-:Y:S01]  /*27be0*/  @!P1 IMAD.WIDE R8, R208, 0x4, R14 ;  /* 0x00000004d0089825 */ /* 0x000fe200078e020e */
[----:B------:R-:W-:Y:S02]  /*27bf0*/  @!P3 LEA.HI.X R3, R29, R0, R31, 0x2, P0 ;  /* 0x000000001d03b211 */ /* 0x000fe400000f141f */
[----:B------:R-:W-:Y:S02]  /*27c00*/  ISETP.GE.AND P0, PT, R237, UR4, PT ;  /* 0x00000004ed007c0c */ /* 0x000fe4000bf06270 */
[----:B------:R0:W-:Y:S01]  /*27c10*/  @!P1 ST.E.64 desc[UR56][R8.64], R84 ;  /* 0x0000005408009985 */ /* 0x0001e2000c101b38 */
[----:B------:R-:W-:-:S02]  /*27c20*/  ISETP.GE.AND P1, PT, R236, UR4, PT ;  /* 0x00000004ec007c0c */ /* 0x000fc4000bf26270 */
[----:B------:R-:W-:Y:S02]  /*27c30*/  @!P2 LEA.HI.X R11, R223, R0, R28, 0x2, P4 ;  /* 0x00000000df0ba211 */ /* 0x000fe400020f141c */
[----:B------:R-:W-:-:S06]  /*27c40*/  ISETP.GE.AND P4, PT, R235, UR4, PT ;  /* 0x00000004eb007c0c */ /* 0x000fcc000bf86270 */
[C---:B------:R-:W-:Y:S02]  /*27c50*/  @!P0 LEA R12, P5, R237.reuse, R14, 0x2 ;  /* 0x0000000eed0c8211 */ /* 0x040fe400078a10ff */
[----:B0-----:R-:W-:Y:S01]  /*27c60*/  @!P3 MOV R8, R53 ;  /* 0x000000350008b202 */ /* 0x001fe20000000f00 */
[----:B------:R-:W-:Y:S01]  /*27c70*/  @!P3 IMAD.MOV.U32 R9, RZ, RZ, R86 ;  /* 0x000000ffff09b224 */ /* 0x000fe200078e0056 */
[----:B------:R-:W-:Y:S02]  /*27c80*/  @!P0 LEA.HI.X R13, R237, R0, R25, 0x2, P5 ;  /* 0x00000000ed0d8211 */ /* 0x000fe400028f1419 */
[----:B------:R-:W-:Y:S02]  /*27c90*/  SHF.R.S32.HI R25, RZ, 0x1f, R235 ;  /* 0x0000001fff197819 */ /* 0x000fe400000114eb */
[----:B------:R0:W-:Y:S01]  /*27ca0*/  @!P3 ST.E.64 desc[UR56][R2.64], R8 ;  /* 0x000000080200b985 */ /* 0x0001e2000c101b38 */
[----:B------:R-:W-:Y:S01]  /*27cb0*/  ISETP.GE.AND P3, PT, R234, UR4, PT ;  /* 0x00000004ea007c0c */ /* 0x000fe2000bf66270 */
[----:B0-----:R-:W-:-:S02]  /*27cc0*/  @!P2 IMAD.MOV.U32 R2, RZ, RZ, R56 ;  /* 0x000000ffff02a224 */ /* 0x001fc400078e0038 */
[----:B------:R-:W-:Y:S02]  /*27cd0*/  @!P2 IMAD.MOV.U32 R3, RZ, RZ, R54 ;  /* 0x000000ffff03a224 */ /* 0x000fe400078e0036 */
[----:B------:R-:W-:-:S03]  /*27ce0*/  @!P0 IMAD.MOV.U32 R54, RZ, RZ, R57 ;  /* 0x000000ffff368224 */ /* 0x000fc600078e0039 */
[----:B------:R0:W-:Y:S01]  /*27cf0*/  @!P2 ST.E.64 desc[UR56][R10.64], R2 ;  /* 0x000000020a00a985 */ /* 0x0001e2000c101b38 */
[----:B------:R-:W-:-:S03]  /*27d00*/  @!P1 LEA R20, P2, R236, R14, 0x2 ;  /* 0x0000000eec149211 */ /* 0x000fc600078410ff */
[----:B------:R1:W-:Y:S01]  /*27d10*/  @!P0 ST.E.64 desc[UR56][R12.64], R54 ;  /* 0x000000360c008985 */ /* 0x0003e2000c101b38 */
[----:B------:R-:W-:Y:S02]  /*27d20*/  @!P1 LEA.HI.X R21, R236, R0, R4, 0x2, P2 ;  /* 0x00000000ec159211 */ /* 0x000fe400010f1404 */
[----:B------:R-:W-:Y:S02]  /*27d30*/  ISETP.GE.AND P2, PT, R233, UR4, PT ;  /* 0x00000004e9007c0c */ /* 0x000fe4000bf46270 */
[C---:B------:R-:W-:Y:S02]  /*27d40*/  @!P4 LEA R8, P0, R235.reuse, R14, 0x2 ;  /* 0x0000000eeb08c211 */ /* 0x040fe400078010ff */
[----:B------:R-:W-:Y:S02]  /*27d50*/  SHF.R.S32.HI R4, RZ, 0x1f, R234 ;  /* 0x0000001fff047819 */ /* 0x000fe400000114ea */
[----:B------:R-:W-:Y:S01]  /*27d60*/  @!P4 LEA.HI.X R9, R235, R0, R25, 0x2, P0 ;  /* 0x00000000eb09c211 */ /* 0x000fe200000f1419 */
[----:B0-----:R-:W-:Y:S01]  /*27d70*/  @!P1 IMAD.MOV.U32 R3, RZ, RZ, R58 ;  /* 0x000000ffff039224 */ /* 0x001fe200078e003a */
[----:B------:R-:W-:Y:S01]  /*27d80*/  @!P1 MOV R2, R66 ;  /* 0x0000004200029202 */ /* 0x000fe20000000f00 */
[----:B------:R-:W-:Y:S01]  /*27d90*/  @!P4 IMAD.MOV.U32 R58, RZ, RZ, R67 ;  /* 0x000000ffff3ac224 */ /* 0x000fe200078e0043 */
[----:B------:R-:W-:-:S02]  /*27da0*/  @!P3 LEA R10, P5, R234, R14, 0x2 ;  /* 0x0000000eea0ab211 */ /* 0x000fc400078a10ff */
[----:B------:R-:W-:Y:S01]  /*27db0*/  ISETP.GE.AND P0, PT, R231, UR4, PT ;  /* 0x00000004e7007c0c */ /* 0x000fe2000bf06270 */
[----:B------:R0:W-:Y:S01]  /*27dc0*/  @!P1 ST.E.64 desc[UR56][R20.64], R2 ;  /* 0x0000000214009985 */ /* 0x0001e2000c101b38 */
[----:B------:R-:W-:Y:S02]  /*27dd0*/  ISETP.GE.AND P1, PT, R232, UR4, PT ;  /* 0x00000004e8007c0c */ /* 0x000fe4000bf26270 */
[----:B------:R-:W-:Y:S01]  /*27de0*/  @!P3 LEA.HI.X R11, R234, R0, R4, 0x2, P5 ;  /* 0x00000000ea0bb211 */ /* 0x000fe200028f1404 */
[----:B------:R-:W-:Y:S01]  /*27df0*/  @!P4 ST.E.64 desc[UR56][R8.64], R58 ;  /* 0x0000003a0800c985 */ /* 0x000fe2000c101b38 */
[----:B------:R-:W-:Y:S02]  /*27e00*/  SHF.R.S32.HI R4, RZ, 0x1f, R233 ;  /* 0x0000001fff047819 */ /* 0x000fe400000114e9 */
[----:B-1----:R-:W-:-:S04]  /*27e10*/  @!P2 LEA R12, P4, R233, R14, 0x2 ;  /* 0x0000000ee90ca211 */ /* 0x002fc800078810ff */
[----:B------:R-:W-:Y:S02]  /*27e20*/  @!P2 LEA.HI.X R13, R233, R0, R4, 0x2, P4 ;  /* 0x00000000e90da211 */ /* 0x000fe400020f1404 */
[----:B------:R-:W-:Y:S01]  /*27e30*/  SHF.R.S32.HI R4, RZ, 0x1f, R232 ;  /* 0x0000001fff047819 */ /* 0x000fe200000114e8 */
[----:B0-----:R-:W-:Y:S01]  /*27e40*/  @!P3 IMAD.MOV.U32 R2, RZ, RZ, R70 ;  /* 0x000000ffff02b224 */ /* 0x001fe200078e0046 */
[C---:B------:R-:W-:Y:S01]  /*27e50*/  @!P1 LEA R20, P5, R232.reuse, R14, 0x2 ;  /* 0x0000000ee8149211 */ /* 0x040fe200078a10ff */
[----:B------:R-:W-:Y:S01]  /*27e60*/  @!P3 IMAD.MOV.U32 R3, RZ, RZ, R68 ;  /* 0x000000ffff03b224 */ /* 0x000fe200078e0044 */
[----:B------:R-:W-:Y:S02]  /*27e70*/  @!P2 MOV R68, R71 ;  /* 0x000000470044a202 */ /* 0x000fe40000000f00 */
[----:B------:R-:W-:Y:S02]  /*27e80*/  @!P1 LEA.HI.X R21, R232, R0, R4, 0x2, P5 ;  /* 0x00000000e8159211 */ /* 0x000fe400028f1404 */
[----:B------:R0:W-:Y:S01]  /*27e90*/  @!P3 ST.E.64 desc[UR56][R10.64], R2 ;  /* 0x000000020a00b985 */ /* 0x0001e2000c101b38 */
[----:B------:R-:W-:-:S02]  /*27ea0*/  ISETP.GE.AND P3, PT, R230, UR4, PT ;  /* 0x00000004e6007c0c */ /* 0x000fc4000bf66270 */
[----:B------:R-:W-:Y:S01]  /*27eb0*/  @!P0 LEA R24, P4, R231, R14, 0x2 ;  /* 0x0000000ee7188211 */ /* 0x000fe200078810ff */
[----:B------:R-:W-:Y:S01]  /*27ec0*/  @!P2 ST.E.64 desc[UR56][R12.64], R68 ;  /* 0x000000440c00a985 */ /* 0x000fe2000c101b38 */
[----:B------:R-:W-:Y:S02]  /*27ed0*/  ISETP.GE.AND P2, PT, R229, UR4, PT ;  /* 0x00000004e5007c0c */ /* 0x000fe4000bf46270 */
[----:B------:R-:W-:Y:S02]  /*27ee0*/  SHF.R.S32.HI R4, RZ, 0x1f, R231 ;  /* 0x0000001fff047819 */ /* 0x000fe400000114e7 */
[----:B------:R-:W-:Y:S02]  /*27ef0*/  ISETP.GE.AND P5, PT, R227, UR4, PT ;  /* 0x00000004e3007c0c */ /* 0x000fe4000bfa6270 */
[----:B------:R-:W-:Y:S02]  /*27f00*/  @!P0 LEA.HI.X R25, R231, R0, R4, 0x2, P4 ;  /* 0x00000000e7198211 */ /* 0x000fe400020f1404 */
[----:B------:R-:W-:Y:S01]  /*27f10*/  ISETP.GE.AND P4, PT, R228, UR4, PT ;  /* 0x00000004e4007c0c */ /* 0x000fe2000bf86270 */
[----:B0-----:R-:W-:Y:S01]  /*27f20*/  @!P1 IMAD.MOV.U32 R2, RZ, RZ, R74 ;  /* 0x000000ffff029224 */ /* 0x001fe200078e004a */
[----:B------:R-:W-:Y:S01]  /*27f30*/  SHF.R.S32.HI R4, RZ, 0x1f, R229 ;  /* 0x0000001fff047819 */ /* 0x000fe200000114e5 */
[----:B------:R-:W-:-:S02]  /*27f40*/  @!P1 IMAD.MOV.U32 R3, RZ, RZ, R72 ;  /* 0x000000ffff039224 */ /* 0x000fc400078e0048 */
[----:B------:R-:W-:Y:S02]  /*27f50*/  @!P0 IMAD.MOV.U32 R72, RZ, RZ, R75 ;  /* 0x000000ffff488224 */ /* 0x000fe400078e004b */
[----:B------:R-:W-:Y:S01]  /*27f60*/  @!P3 IMAD.MOV.U32 R77, RZ, RZ, R76 ;  /* 0x000000ffff4db224 */ /* 0x000fe200078e004c */
[----:B------:R0:W-:Y:S01]  /*27f70*/  @!P1 ST.E.64 desc[UR56][R20.64], R2 ;  /* 0x0000000214009985 */ /* 0x0001e2000c101b38 */
[----:B------:R-:W-:Y:S01]  /*27f80*/  @!P3 LEA R8, P1, R230, R14, 0x2 ;  /* 0x0000000ee608b211 */ /* 0x000fe200078210ff */
[----:B------:R-:W-:Y:S01]  /*27f90*/  @!P2 IMAD.MOV.U32 R86, RZ, RZ, R91 ;  /* 0x000000ffff56a224 */ /* 0x000fe200078e005b */
[----:B------:R-:W-:Y:S01]  /*27fa0*/  @!P3 MOV R76, R90 ;  /* 0x0000005a004cb202 */ /* 0x000fe20000000f00 */
[----:B------:R1:W-:Y:S01]  /*27fb0*/  @!P0 ST.E.64 desc[UR56][R24.64], R72 ;  /* 0x0000004818008985 */ /* 0x0003e2000c101b38 */
[----:B------:R-:W-:Y:S02]  /*27fc0*/  ISETP.GE.AND P0, PT, R226, UR4, PT ;  /* 0x00000004e2007c0c */ /* 0x000fe4000bf06270 */
[----:B------:R-:W-:-:S02]  /*27fd0*/  @!P3 LEA.HI.X R9, R230, R0, R26, 0x2, P1 ;  /* 0x00000000e609b211 */ /* 0x000fc400008f141a */
[C---:B------:R-:W-:Y:S02]  /*27fe0*/  @!P2 LEA R10, P1, R229.reuse, R14, 0x2 ;  /* 0x0000000ee50aa211 */ /* 0x040fe400078210ff */
[----:B------:R-:W-:Y:S01]  /*27ff0*/  SHF.R.S32.HI R26, RZ, 0x1f, R227 ;  /* 0x0000001fff1a7819 */ /* 0x000fe200000114e3 */
[----:B------:R2:W-:Y:S01]  /*28000*/  @!P3 ST.E.64 desc[UR56][R8.64], R76 ;  /* 0x0000004c0800b985 */ /* 0x0005e2000c101b38 */
[----:B------:R-:W-:Y:S01]  /*28010*/  @!P2 LEA.HI.X R11, R229, R0, R4, 0x2, P1 ;  /* 0x00000000e50ba211 */ /* 0x000fe200008f1404 */
[----:B0-----:R-:W-:Y:S01]  /*28020*/  @!P4 IMAD.MOV.U32 R2, RZ, RZ, R94 ;  /* 0x000000ffff02c224 */ /* 0x001fe200078e005e */
[-C--:B------:R-:W-:Y:S01]  /*28030*/  @!P4 LEA R12, P1, R228, R14.reuse, 0x2 ;  /* 0x0000000ee40cc211 */ /* 0x080fe200078210ff */
[----:B------:R-:W-:Y:S01]  /*28040*/  @!P4 IMAD.MOV.U32 R3, RZ, RZ, R92 ;  /* 0x000000ffff03c224 */ /* 0x000fe200078e005c */
[----:B------:R-:W-:Y:S01]  /*28050*/  SHF.R.S32.HI R4, RZ, 0x1f, R226 ;  /* 0x0000001fff047819 */ /* 0x000fe200000114e2 */
[----:B------:R2:W-:Y:S01]  /*28060*/  @!P2 ST.E.64 desc[UR56][R10.64], R86 ;  /* 0x000000560a00a985 */ /* 0x0005e2000c101b38 */
[-C--:B------:R-:W-:Y:S01]  /*28070*/  @!P5 LEA R20, P2, R227, R14.reuse, 0x2 ;  /* 0x0000000ee314d211 */ /* 0x080fe200078410ff */
[----:B------:R-:W-:Y:S01]  /*28080*/  @!P5 IMAD.MOV.U32 R92, RZ, RZ, R95 ;  /* 0x000000ffff5cd224 */ /* 0x000fe200078e005f */
[----:B-1----:R-:W-:-:S02]  /*28090*/  @!P0 LEA R24, P3, R226, R14, 0x2 ;  /* 0x0000000ee2188211 */ /* 0x002fc400078610ff */
[-C--:B------:R-:W-:Y:S02]  /*280a0*/  @!P4 LEA.HI.X R13, R228, R0.reuse, R27, 0x2, P1 ;  /* 0x00000000e40dc211 */ /* 0x080fe400008f141b */
[-C--:B------:R-:W-:Y:S02]  /*280b0*/  @!P5 LEA.HI.X R21, R227, R0.reuse, R26, 0x2, P2 ;  /* 0x00000000e315d211 */ /* 0x080fe400010f141a */
[----:B------:R-:W-:Y:S01]  /*280c0*/  @!P0 LEA.HI.X R25, R226, R0, R4, 0x2, P3 ;  /* 0x00000000e2198211 */ /* 0x000fe200018f1404 */
[----:B------:R2:W-:Y:S04]  /*280d0*/  @!P4 ST.E.64 desc[UR56][R12.64], R2 ;  /* 0x000000020c00c985 */ /* 0x0005e8000c101b38 */
[----:B------:R2:W-:Y:S04]  /*280e0*/  @!P5 ST.E.64 desc[UR56][R20.64], R92 ;  /* 0x0000005c1400d985 */ /* 0x0005e8000c101b38 */
[----:B------:R2:W-:Y:S01]  /*280f0*/  @!P0 ST.E.64 desc[UR56][R24.64], R62 ;  /* 0x0000003e18008985 */ /* 0x0005e2000c101b38 */
[----:B------:R-:W-:-:S13]  /*28100*/  ISETP.GE.AND P0, PT, R225, UR4, PT ;  /* 0x00000004e1007c0c */ /* 0x000fda000bf06270 */
[----:B--2---:R-:W-:Y:S05]  /*28110*/  @P0 BRA `(.L_x_2448) ;  /* 0x0000000c003c0947 */ /* 0x004fea0003800000 */
[----:B------:R-:W-:Y:S02]  /*28120*/  SHF.R.S32.HI R4, RZ, 0x1f, R225 ;  /* 0x0000001fff047819 */ /* 0x000fe400000114e1 */
[----:B------:R-:W-:-:S04]  /*28130*/  LEA R14, P0, R225, R14, 0x2 ;  /* 0x0000000ee10e7211 */ /* 0x000fc800078010ff */
[----:B------:R-:W-:-:S05]  /*28140*/  LEA.HI.X R15, R225, R0, R4, 0x2, P0 ;  /* 0x00000000e10f7211 */ /* 0x000fca00000f1404 */
[----:B------:R0:W-:Y:S01]  /*28150*/  ST.E.64 desc[UR56][R14.64], R64 ;  /* 0x000000400e007985 */ /* 0x0001e2000c101b38 */
[----:B------:R-:W-:Y:S05]  /*28160*/  BRA `(.L_x_2448) ;  /* 0x0000000c00287947 */ /* 0x000fea0003800000 */
.L_x_2434:
[----:B------:R-:W-:Y:S01]  /*28170*/  ULDC.64 UR6, c[0x0][0xc08] ;  /* 0x0003020000067ab9 */ /* 0x000fe20000000a00 */
[----:B------:R-:W-:Y:S01]  /*28180*/  ULDC.64 UR4, c[0x0][0xc00] ;  /* 0x0003000000047ab9 */ /* 0x000fe20000000a00 */
[----:B------:R-:W-:Y:S02]  /*28190*/  ISETP.NE.U32.AND P1, PT, RZ, UR6, PT ;  /* 0x00000006ff007c0c */ /* 0x000fe4000bf25070 */
[----:B------:R-:W-:Y:S02]  /*281a0*/  ISETP.NE.U32.AND P0, PT, RZ, UR4, PT ;  /* 0x00000004ff007c0c */ /* 0x000fe4000bf05070 */
[----:B------:R-:W-:Y:S02]  /*281b0*/  ISETP.NE.AND.EX P1, PT, RZ, UR7, PT, P1 ;  /* 0x00000007ff007c0c */ /* 0x000fe4000bf25310 */
[----:B------:R-:W-:Y:S02]  /*281c0*/  IADD3 R2, P2, R218, UR4, RZ ;  /* 0x00000004da027c10 */ /* 0x000fe4000ff5e0ff */
[----:B------:R-:W-:-:S02]  /*281d0*/  ISETP.NE.AND.EX P0, PT, RZ, UR5, PT, P0 ;  /* 0x00000005ff007c0c */ /* 0x000fc4000bf05300 */
[----:B------:R-:W-:Y:S01]  /*281e0*/  IADD3.X R3, R219, UR5, RZ, P2, !PT ;  /* 0x00000005db037c10 */ /* 0x000fe200097fe4ff */
[----:B------:R-:W-:Y:S01]  /*281f0*/  ULDC UR4, c[0x0][0xa88] ;  /* 0x0002a20000047ab9 */ /* 0x000fe20000000800 */
[----:B------:R-:W-:Y:S01]  /*28200*/  MOV R25, RZ ;  /* 0x000000ff00197202 */ /* 0x000fe20000000f00 */
[----:B--2---:R-:W-:-:S04]  /*28210*/  IMAD.U32 R4, RZ, RZ, UR4 ;  /* 0x00000004ff047e24 */ /* 0x004fc8000f8e00ff */
[----:B------:R-:W-:-:S04]  /*28220*/  @P1 IADD3 R218, P2, R218, UR6, RZ ;  /* 0x00000006dada1c10 */ /* 0x000fc8000ff5e0ff */
[----:B------:R-:W-:Y:S01]  /*28230*/  @P1 IADD3.X R219, R219, UR7, RZ, P2, !PT ;  /* 0x00000007dbdb1c10 */ /* 0x000fe200097fe4ff */
[----:B------:R2:W5:Y:S04]  /*28240*/  @P0 LDG.E R25, desc[UR56][R2.64] ;  /* 0x0000003802190981 */ /* 0x000568000c1e1900 */
[----:B------:R2:W5:Y:S01]  /*28250*/  @P1 LDG.E R4, desc[UR56][R218.64] ;  /* 0x00000038da041981 */ /* 0x000562000c1e1900 */
[----:B------:R-:W3:Y:S01]  /*28260*/  S2R R28, SR_TID.X ;  /* 0x00000000001c7919 */ /* 0x000ee20000002100 */
[----:B-1----:R-:W-:Y:S01]  /*28270*/  ISETP.GT.AND P2, PT, R217, 0x1, PT ;  /* 0x00000001d900780c */ /* 0x002fe20003f44270 */
[----:B---3--:R-:W-:-:S05]  /*28280*/  VIADD R0, R28, 0xffffff80 ;  /* 0xffffff801c007836 */ /* 0x008fca0000000000 */
[----:B------:R-:W-:Y:S01]  /*28290*/  ISETP.GT.AND P3, PT, R0, 0x7f, PT ;  /* 0x0000007f0000780c */ /* 0x000fe20003f64270 */
[----:B--2---:R-:W-:-:S12]  /*282a0*/  @P1 BRA `(.L_x_2453) ;  /* 0x0000000000101947 */ /* 0x004fd80003800000 */
[----:B------:R-:W-:Y:S05]  /*282b0*/  @!P0 BRA `(.L_x_2453) ;  /* 0x00000000000c8947 */ /* 0x000fea0003800000 */
[----:B------:R-:W2:Y:S04]  /*282c0*/  LDG.E R9, desc[UR56][R2.64] ;  /* 0x0000003802097981 */ /* 0x000ea8000c1e1900 */
[----:B-----5:R-:W2:Y:S02]  /*282d0*/  LDG.E R4, desc[UR56][R2.64+0x4] ;  /* 0x0000043802047981 */ /* 0x020ea4000c1e1900 */
[----:B--2---:R-:W-:-:S07]  /*282e0*/  IMAD.IADD R4, R4, 0x1, -R9 ;  /* 0x0000000104047824 */ /* 0x004fce00078e0a09 */
.L_x_2453:
[----:B------:R-:W-:Y:S01]  /*282f0*/  BSSY B1, `(.L_x_2454) ;  /* 0x0000035000017945 */ /* 0x000fe20003800000 */
[----:B------:R-:W-:Y:S02]  /*28300*/  SEL R29, R212, RZ, !P0 ;  /* 0x000000ffd41d7207 */ /* 0x000fe40004000000 */
[----:B------:R-:W-:Y:S02]  /*28310*/  SEL R220, R220, RZ, !P0 ;  /* 0x000000ffdcdc7207 */ /* 0x000fe40004000000 */
[----:B-----5:R-:W-:Y:S01]  /*28320*/  SHF.R.S32.HI R24, RZ, 0x1f, R25 ;  /* 0x0000001fff187819 */ /* 0x020fe20000011419 */
[----:B------:R-:W-:Y:S06]  /*28330*/  @P3 BRA `(.L_x_2455) ;  /* 0x0000000000c03947 */ /* 0x000fec0003800000 */
[----:B------:R-:W1:Y:S01]  /*28340*/  LDC R33, c[0x0][0xbe8] ;  /* 0x0002fa00ff217b82 */ /* 0x000e620000000800 */
[----:B------:R-:W-:Y:S01]  /*28350*/  IADD3 R31, R204, -0x80, R28 ;  /* 0xffffff80cc1f7810 */ /* 0x000fe20007ffe01c */
[----:B-1----:R-:W-:-:S05]  /*28360*/  IMAD R0, R4, R33, RZ ;  /* 0x0000002104007224 */ /* 0x002fca00078e02ff */
[----:B------:R-:W-:-:S13]  /*28370*/  ISETP.GE.AND P0, PT, R31, R0, PT ;  /* 0x000000001f00720c */ /* 0x000fda0003f06270 */
[----:B------:R-:W-:Y:S05]  /*28380*/  @P0 BRA `(.L_x_2455) ;  /* 0x0000000000ac0947 */ /* 0x000fea0003800000 */
[----:B------:R-:W-:Y:S01]  /*28390*/  IMAD.MOV.U32 R0, RZ, RZ, 0x9b8 ;  /* 0x000009b8ff007424 */ /* 0x000fe200078e00ff */
[----:B------:R-:W-:Y:S01]  /*283a0*/  ISETP.GT.AND P3, PT, R217, 0x1, PT ;  /* 0x00000001d900780c */ /* 0x000fe20003f64270 */
[----:B------:R-:W1:Y:S01]  /*283b0*/  LDC.64 R2, c[0x0][0xba8] ;  /* 0x0002ea00ff027b82 */ /* 0x000e620000000a00 */
[----:B------:R-:W-:Y:S02]  /*283c0*/  ISETP.NE.AND P0, PT, R33, 0x1, PT ;  /* 0x000000012100780c */ /* 0x000fe40003f05270 */
[----:B------:R-:W-:Y:S02]  /*283d0*/  SEL R26, R0, 0x978, P3 ;  /* 0x00000978001a7807 */ /* 0x000fe40001800000 */
[----:B------:R-:W-:-:S03]  /*283e0*/  MOV R27, R31 ;  /* 0x0000001f001b7202 */ /* 0x000fc60000000f00 */
[----:B------:R-:W2:Y:S08]  /*283f0*/  LDC.64 R12, c[0x0][R26+0x220] ;  /* 0x000088001a0c7b82 */ /* 0x000eb00000000a00 */
[----:B------:R-:W3:Y:S08]  /*28400*/  LDC.64 R8, c[0x0][R26+0x218] ;  /* 0x000086001a087b82 */ /* 0x000ef00000000a00 */
[----:B------:R-:W4:Y:S08]  /*28410*/  LDC.64 R14, c[0x0][R26+0x228] ;  /* 0x00008a001a0e7b82 */ /* 0x000f300000000a00 */
[----:B------:R-:W5:Y:S08]  /*28420*/  LDC.64 R10, c[0x0][R26+0x210] ;  /* 0x000084001a0a7b82 */ /* 0x000f700000000a00 */
[----:B------:R-:W0:Y:S08]  /*28430*/  @P0 LDC R0, c[0x0][0xbec] ;  /* 0x0002fb00ff000b82 */ /* 0x000e300000000800 */
[----:B------:R-:W4:Y:S01]  /*28440*/  @P0 LDC R37, c[0x0][0xbf0] ;  /* 0x0002fc00ff250b82 */ /* 0x000f220000000800 */
[----:B--2---:R-:W-:-:S07]  /*28450*/  IMAD R13, R13, R29, RZ ;  /* 0x0000001d0d0d7224 */ /* 0x004fce00078e02ff */
[----:B-1----:R-:W1:Y:S01]  /*28460*/  @!P3 LDC R2, c[0x0][0xb50] ;  /* 0x0002d400ff02bb82 */ /* 0x002e620000000800 */
[----:B------:R-:W-:Y:S02]  /*28470*/  IMAD R13, R12, R220, R13 ;  /* 0x000000dc0c0d7224 */ /* 0x000fe400078e020d */
[----:B0-----:R-:W-:-:S05]  /*28480*/  @P0 IMAD.HI.U32 R0, R31, R0, RZ ;  /* 0x000000001f000227 */ /* 0x001fca00078e00ff */
[----:B------:R-:W0:Y:S01]  /*28490*/  @!P3 LDC R3, c[0x0][0xb54] ;  /* 0x0002d500ff03bb82 */ /* 0x000e220000000800 */
[-C--:B---3--:R-:W-:Y:S02]  /*284a0*/  IMAD R35, R9, R209.reuse, RZ ;  /* 0x000000d109237224 */ /* 0x088fe400078e02ff */
        /* <DEDUP_REMOVED lines=19> */
[----:B------:R-:W-:-:S05]  /*285e0*/  IMAD.WIDE.U32 R8, R10, R13, R8 ;  /* 0x0000000d0a087225 */ /* 0x000fca00078e0008 */
[----:B------:R-:W-:Y:S01]  /*285f0*/  IADD3 R0, R9, R15, RZ ;  /* 0x0000000f09007210 */ /* 0x000fe20007ffe0ff */
[----:B------:R-:W-:Y:S01]  /*28600*/  IMAD.MOV.U32 R9, RZ, RZ, -0x800000 ;  /* 0xff800000ff097424 */ /* 0x000fe200078e00ff */
[----:B-1----:R-:W-:-:S04]  /*28610*/  LEA R2, P0, R8, R2, 0x2 ;  /* 0x0000000208027211 */ /* 0x002fc800078010ff */
[----:B0-----:R-:W-:-:S05]  /*28620*/  LEA.HI.X R3, R8, R3, R0, 0x2, P0 ;  /* 0x0000000308037211 */ /* 0x001fca00000f1400 */
[----:B------:R1:W-:Y:S04]  /*28630*/  STG.E desc[UR56][R2.64], R9 ;  /* 0x0000000902007986 */ /* 0x0003e8000c101938 */
.L_x_2455:
[----:B------:R-:W-:Y:S05]  /*28640*/  BSYNC B1 ;  /* 0x0000000000017941 */ /* 0x000fea0003800000 */
.L_x_2454:
[----:B------:R-:W-:Y:S05]  /*28650*/  @P2 BRA `(.L_x_2448) ;  /* 0x0000000400ec2947 */ /* 0x000fea0003800000 */
[----:B------:R-:W2:Y:S01]  /*28660*/  LDC R21, c[0x0][0xbe8] ;  /* 0x0002fa00ff157b82 */ /* 0x000ea20000000800 */
[C---:B------:R-:W-:Y:S01]  /*28670*/  VIADD R10, R28.reuse, 0xffffff80 ;  /* 0xffffff801c0a7836 */ /* 0x040fe20000000000 */
[----:B------:R-:W-:Y:S01]  /*28680*/  ULDC.64 UR4, c[0x0][0xaa0] ;  /* 0x0002a80000047ab9 */ /* 0x000fe20000000a00 */
[----:B------:R-:W-:Y:S01]  /*28690*/  VIADD R20, R28, 0xffffff80 ;  /* 0xffffff801c147836 */ /* 0x000fe20000000000 */
[----:B------:R-:W-:Y:S01]  /*286a0*/  ULDC.64 UR6, c[0x0][0xaf0] ;  /* 0x0002bc0000067ab9 */ /* 0x000fe20000000a00 */
[----:B------:R-:W-:Y:S01]  /*286b0*/  IMAD R0, R24, UR4, RZ ;  /* 0x0000000418007c24 */ /* 0x000fe2000f8e02ff */
[----:B------:R-:W-:Y:S01]  /*286c0*/  SHF.R.S32.HI R10, RZ, 0x1f, R10 ;  /* 0x0000001fff0a7819 */ /* 0x000fe2000001140a */
[----:B-1----:R-:W-:-:S03]  /*286d0*/  IMAD.WIDE.U32 R2, R25, UR4, RZ ;  /* 0x0000000419027c25 */ /* 0x002fc6000f8e00ff */
[----:B------:R-:W-:Y:S01]  /*286e0*/  LEA.HI R10, R10, R20, RZ, 0x3 ;  /* 0x000000140a0a7211 */ /* 0x000fe200078f18ff */
[----:B------:R-:W-:Y:S01]  /*286f0*/  IMAD R9, R25, UR5, R0 ;  /* 0x0000000519097c24 */ /* 0x000fe2000f8e0200 */
[----:B------:R-:W-:Y:S02]  /*28700*/  ULDC.64 UR4, c[0x0][0xae8] ;  /* 0x0002ba0000047ab9 */ /* 0x000fe40000000a00 */
[----:B------:R-:W-:Y:S02]  /*28710*/  SHF.R.S32.HI R10, RZ, 0x3, R10 ;  /* 0x00000003ff0a7819 */ /* 0x000fe4000001140a */
[----:B------:R-:W-:-:S03]  /*28720*/  IADD3 R3, R3, R9, RZ ;  /* 0x0000000903037210 */ /* 0x000fc60007ffe0ff */
[----:B------:R-:W-:Y:S02]  /*28730*/  IMAD R11, R216, 0x20, R10 ;  /* 0x00000020d80b7824 */ /* 0x000fe400078e020a */
[----:B------:R-:W-:Y:S01]  /*28740*/  IMAD.WIDE.U32 R2, R209, UR4, R2 ;  /* 0x00000004d1027c25 */ /* 0x000fe2000f8e0002 */
[----:B--2---:R-:W-:-:S03]  /*28750*/  ISETP.NE.AND P0, PT, R21, 0x1, PT ;  /* 0x000000011500780c */ /* 0x004fc60003f05270 */
[----:B------:R-:W-:Y:S02]  /*28760*/  IMAD.IADD R13, R204, 0x1, R11 ;  /* 0x00000001cc0d7824 */ /* 0x000fe400078e020b */
[----:B------:R-:W-:Y:S01]  /*28770*/  IMAD R3, R209, UR5, R3 ;  /* 0x00000005d1037c24 */ /* 0x000fe2000f8e0203 */
[----:B------:R-:W-:Y:S01]  /*28780*/  ULDC.64 UR4, c[0x0][0xae0] ;  /* 0x0002b80000047ab9 */ /* 0x000fe20000000a00 */
[----:B------:R-:W-:Y:S02]  /*28790*/  IMAD.MOV.U32 R9, RZ, RZ, R13 ;  /* 0x000000ffff097224 */ /* 0x000fe400078e000d */
[----:B------:R-:W-:-:S04]  /*287a0*/  IMAD.WIDE.U32 R2, R29, UR6, R2 ;  /* 0x000000061d027c25 */ /* 0x000fc8000f8e0002 */
[----:B------:R-:W1:Y:S08]  /*287b0*/  @P0 LDC R8, c[0x0][0xbec] ;  /* 0x0002fb00ff080b82 */ /* 0x000e700000000800 */
[----:B------:R-:W2:Y:S01]  /*287c0*/  @P0 LDC R15, c[0x0][0xbf0] ;  /* 0x0002fc00ff0f0b82 */ /* 0x000ea20000000800 */
[----:B-1----:R-:W-:-:S04]  /*287d0*/  @P0 IMAD.HI.U32 R0, R13, R8, RZ ;  /* 0x000000080d000227 */ /* 0x002fc800078e00ff */
[----:B------:R-:W-:Y:S01]  /*287e0*/  IMAD R8, R220, UR6, RZ ;  /* 0x00000006dc087c24 */ /* 0x000fe2000f8e02ff */
[----:B--2---:R-:W-:-:S03]  /*287f0*/  @P0 SHF.R.U32.HI R9, RZ, R15, R0 ;  /* 0x0000000fff090219 */ /* 0x004fc60000011600 */
        /* <DEDUP_REMOVED lines=20> */
[----:B------:R1:W2:Y:S04]  /*28940*/  SHFL.IDX PT, R0, R3, RZ, 0x181f ;  /* 0x00181fff03007589 */ /* 0x0002a800000e0000 */
[----:B------:R1:W3:Y:S02]  /*28950*/  SHFL.IDX PT, R14, R2, RZ, 0x181f ;  /* 0x00181fff020e7589 */ /* 0x0002e400000e0000 */
.L_x_2715:
        /* <DEDUP_REMOVED lines=10> */
[-C--:B---3--:R-:W-:Y:S02]  /*28a00*/  @!P2 LEA R8, P0, R207, R14.reuse, 0x1 ;  /* 0x0000000ecf08a211 */ /* 0x088fe400078008ff */
[----:B------:R-:W-:Y:S02]  /*28a10*/  @!P3 LEA R14, P1, R215, R14, 0x1 ;  /* 0x0000000ed70eb211 */ /* 0x000fe400078208ff */
[-C--:B--2---:R-:W-:Y:S02]  /*28a20*/  @!P2 LEA.HI.X R9, R207, R0.reuse, R11, 0x1, P0 ;  /* 0x00000000cf09a211 */ /* 0x084fe400000f0c0b */
[----:B------:R-:W-:-:S03]  /*28a30*/  @!P3 LEA.HI.X R15, R215, R0, R10, 0x1, P1 ;  /* 0x00000000d70fb211 */ /* 0x000fc600008f0c0a */
[----:B------:R4:W-:Y:S04]  /*28a40*/  @!P2 ST.E.128 desc[UR56][R8.64], RZ ;  /* 0x000000ff0800a985 */ /* 0x0009e8000c101d38 */
[----:B------:R4:W-:Y:S02]  /*28a50*/  @!P3 ST.E.128 desc[UR56][R14.64], RZ ;  /* 0x000000ff0e00b985 */ /* 0x0009e4000c101d38 */
.L_x_2458:
[----:B------:R-:W-:Y:S05]  /*28a60*/  BSYNC B1 ;  /* 0x0000000000017941 */ /* 0x000fea0003800000 */
.L_x_2457:
[----:B------:R-:W-:-:S03]  /*28a70*/  UMOV UR4, 0xffffffff ;  /* 0xffffffff00047882 */ /* 0x000fc60000000000 */
[----:B------:R-:W-:Y:S05]  /*28a80*/  BRA.DIV UR4, `(.L_x_2459) ;  /* 0x000000aa04fc7947 */ /* 0x000fea000b800000 */
[----:B--2---:R2:W0:Y:S04]  /*28a90*/  SHFL.IDX PT, R0, R3, 0x1, 0x181f ;  /* 0x00381f0003007f89 */ /* 0x00442800000e0000 */
[----:B---34-:R2:W3:Y:S02]  /*28aa0*/  SHFL.IDX PT, R14, R2, 0x1, 0x181f ;  /* 0x00381f00020e7f89 */ /* 0x0184e400000e0000 */
.L_x_2719:
        /* <DEDUP_REMOVED lines=11> */
[-C--:B0-----:R-:W-:Y:S02]  /*28b60*/  @!P2 LEA.HI.X R9, R207, R0.reuse, R11, 0x1, P0 ;  /* 0x00000000cf09a211 */ /* 0x081fe400000f0c0b */
[----:B------:R-:W-:-:S03]  /*28b70*/  @!P3 LEA.HI.X R15, R215, R0, R10, 0x1, P1 ;  /* 0x00000000d70fb211 */ /* 0x000fc600008f0c0a */
[----:B------:R4:W-:Y:S04]  /*28b80*/  @!P2 ST.E.128 desc[UR56][R8.64], RZ ;  /* 0x000000ff0800a985 */ /* 0x0009e8000c101d38 */
[----:B------:R4:W-:Y:S02]  /*28b90*/  @!P3 ST.E.128 desc[UR56][R14.64], RZ ;  /* 0x000000ff0e00b985 */ /* 0x0009e4000c101d38 */
.L_x_2461:
[----:B------:R-:W-:Y:S05]  /*28ba0*/  BSYNC B1 ;  /* 0x0000000000017941 */ /* 0x000fea0003800000 */
.L_x_2460:
[----:B------:R-:W-:-:S03]  /*28bb0*/  UMOV UR4, 0xffffffff ;  /* 0xffffffff00047882 */ /* 0x000fc60000000000 */
[----:B------:R-:W-:Y:S05]  /*28bc0*/  BRA.DIV UR4, `(.L_x_2462) ;  /* 0x000000aa04f47947 */ /* 0x000fea000b800000 */
[----:B0-----:R0:W0:Y:S04]  /*28bd0*/  SHFL.IDX PT, R0, R3, 0x2, 0x181f ;  /* 0x00581f0003007f89 */ /* 0x00102800000e0000 */
[----:B---34-:R3:W4:Y:S02]  /*28be0*/  SHFL.IDX PT, R14, R2, 0x2, 0x181f ;  /* 0x00581f00020e7f89 */ /* 0x01872400000e0000 */
.L_x_2723:
        /* <DEDUP_REMOVED lines=15> */
.L_x_2464:
[----:B------:R-:W-:Y:S05]  /*28ce0*/  BSYNC B1 ;  /* 0x0000000000017941 */ /* 0x000fea0003800000 */
.L_x_2463:
[----:B------:R-:W-:-:S03]  /*28cf0*/  UMOV UR4, 0xffffffff ;  /* 0xffffffff00047882 */ /* 0x000fc60000000000 */
[----:B------:R-:W-:Y:S05]  /*28d00*/  BRA.DIV UR4, `(.L_x_2465) ;  /* 0x000000aa04ec7947 */ /* 0x000fea000b800000 */
[----:B0-----:R0:W0:Y:S04]  /*28d10*/  SHFL.IDX PT, R0, R3, 0x3, 0x181f ;  /* 0x00781f0003007f89 */ /* 0x00102800000e0000 */
[----:B----4-:R4:W0:Y:S02]  /*28d20*/  SHFL.IDX PT, R14, R2, 0x3, 0x181f ;  /* 0x00781f00020e7f89 */ /* 0x01082400000e0000 */
.L_x_2727:
[----:B-1234-:R-:W-:-:S04]  /*28d30*/  IADD3 R2, R204, 0x60, RZ ;  /* 0x00000060cc027810 */ /* 0x01efc80007ffe0ff */
        /* <DEDUP_REMOVED lines=13> */
.L_x_2448:
[----:B------:R-:W-:Y:S05]  /*28e10*/  BSYNC B0 ;  /* 0x0000000000007941 */ /* 0x000fea0003800000 */
.L_x_2433:
[----:B------:R-:W-:Y:S02]  /*28e20*/  ULDC UR4, c[0x0][0xc3c] ;  /* 0x00030f0000047ab9 */ /* 0x000fe40000000800 */
[----:B------:R-:W-:-:S13]  /*28e30*/  ISETP.GE.AND P0, PT, R7, UR4, PT ;  /* 0x0000000407007c0c */ /* 0x000fda000bf06270 */
[----:B------:R-:W-:Y:S05]  /*28e40*/  @!P0 BRA `(.L_x_2466) ;  /* 0xfffffd88001c8947 */ /* 0x000fea000383ffff */
[----:B------:R-:W-:Y:S05]  /*28e50*/  BRA `(.L_x_2250) ;  /* 0x0000007800c87947 */ /* 0x000fea0003800000 */
.L_x_2248:
        /* <DEDUP_REMOVED lines=20> */
.L_x_2467:
        /* <DEDUP_REMOVED lines=44> */
.L_x_2471:
[----:B------:R-:W0:Y:S01]  /*29260*/  LDC R2, c[0x0][0xc3c] ;  /* 0x00030f00ff027b82 */ /* 0x000e220000000800 */
[----:B------:R-:W-:Y:S01]  /*29270*/  ULDC UR7, c[0x0][0xc3c] ;  /* 0x00030f0000077ab9 */ /* 0x000fe20000000800 */
[----:B------:R-:W-:Y:S01]  /*29280*/  UIADD3 UR4, UR4, 0x1f, URZ ;  /* 0x0000001f04047890 */ /* 0x000fe2000fffe03f */
[----:B------:R-:W-:-:S05]  /*29290*/  MOV R3, UR7 ;  /* 0x0000000700037c02 */ /* 0x000fca0008000f00 */
        /* <DEDUP_REMOVED lines=34> */
[----:B------:R-:W-:-:S07]  /*294c0*/  MOV R3, R2 ;  /* 0x0000000200037202 */ /* 0x000fce0000000f00 */
.L_x_2469:
        /* <DEDUP_REMOVED lines=12> */
.L_x_2472:
[----:B----4-:R-:W-:Y:S01]  /*29590*/  IMAD R2, R8, UR5, R9 ;  /* 0x0000000508027c24 */ /* 0x010fe2000f8e0209 */
[----:B-1----:R-:W-:Y:S01]  /*295a0*/  ISETP.NE.AND P0, PT, R7, 0x1, PT ;  /* 0x000000010700780c */ /* 0x002fe20003f05270 */
[----:B------:R-:W-:-:S03]  /*295b0*/  VIADD R12, R10, UR4 ;  /* 0x000000040a0c7c36 */ /* 0x000fc60008000000 */
[----:B------:R1:W-:Y:S01]  /*295c0*/  STL [R1], R2 ;  /* 0x0000000201007387 */ /* 0x0003e20000100800 */
[----:B0-----:R-:W-:-:S03]  /*295d0*/  IADD3 R5, -R2, UR6, RZ ;  /* 0x0000000602057c10 */ /* 0x001fc6000fffe1ff */
[----:B------:R1:W-:Y:S05]  /*295e0*/  STL [R1+0xc], R12 ;  /* 0x00000c0c01007387 */ /* 0x0003ea0000100800 */
[----:B------:R-:W-:Y:S05]  /*295f0*/  @!P0 BRA `(.L_x_2473) ;  /* 0x0000000000e08947 */ /* 0x000fea0003800000 */
[----:B--2---:R-:W-:Y:S02]  /*29600*/  IABS R6, R4 ;  /* 0x0000000400067213 */ /* 0x004fe40000000000 */
[----:B------:R-:W-:Y:S02]  /*29610*/  IABS R8, R7 ;  /* 0x0000000700087213 */ /* 0x000fe40000000000 */
[----:B------:R-:W0:Y:S08]  /*29620*/  I2F.RP R9, R6 ;  /* 0x0000000600097306 */ /* 0x000e300000209400 */
[----:B------:R-:W2:Y:S08]  /*29630*/  I2F.RP R10, R8 ;  /* 0x00000008000a7306 */ /* 0x000eb00000209400 */
[----:B0-----:R-:W1:Y:S08]  /*29640*/  MUFU.RCP R9, R9 ;  /* 0x0000000900097308 */ /* 0x001e700000001000 */
[----:B--2---:R-:W-:Y:S01]  /*29650*/  MUFU.RCP R10, R10 ;  /* 0x0000000a000a7308 */ /* 0x004fe20000001000 */
[----:B-1----:R-:W-:-:S02]  /*29660*/  IADD3 R2, R9, 0xffffffe, RZ ;  /* 0x0ffffffe09027810 */ /* 0x002fc40007ffe0ff */
[----:B------:R-:W-:-:S05]  /*29670*/  IABS R9, R4 ;  /* 0x0000000400097213 */ /* 0x000fca0000000000 */
[----:B---3--:R0:W1:Y:S02]  /*29680*/  F2I.FTZ.U32.TRUNC.NTZ R3, R2 ;  /* 0x0000000200037305 */ /* 0x008064000021f000 */
[----:B0-----:R-:W-:Y:S02]  /*29690*/  IMAD.MOV.U32 R2, RZ, RZ, RZ ;  /* 0x000000ffff027224 */ /* 0x001fe400078e00ff */
[----:B-1----:R-:W-:-:S04]  /*296a0*/  IMAD.MOV R11, RZ, RZ, -R3 ;  /* 0x000000ffff0b7224 */ /* 0x002fc800078e0a03 */
[----:B------:R-:W-:-:S04]  /*296b0*/  IMAD R11, R11, R6, RZ ;  /* 0x000000060b0b7224 */ /* 0x000fc800078e02ff */
[----:B------:R-:W-:Y:S01]  /*296c0*/  IMAD.HI.U32 R3, R3, R11, R2 ;  /* 0x0000000b03037227 */ /* 0x000fe200078e0002 */
[----:B------:R-:W-:-:S03]  /*296d0*/  IABS R2, R5 ;  /* 0x0000000500027213 */ /* 0x000fc60000000000 */
[----:B------:R-:W-:Y:S02]  /*296e0*/  IMAD.MOV R11, RZ, RZ, -R9 ;  /* 0x000000ffff0b7224 */ /* 0x000fe400078e0a09 */
[----:B------:R-:W-:-:S04]  /*296f0*/  IMAD.HI.U32 R9, R3, R2, RZ ;  /* 0x0000000203097227 */ /* 0x000fc800078e00ff */
[----:B------:R-:W-:Y:S02]  /*29700*/  IMAD R11, R9, R11, R2 ;  /* 0x0000000b090b7224 */ /* 0x000fe400078e0202 */
[----:B------:R-:W-:Y:S02]  /*29710*/  VIADD R3, R10, 0xffffffe ;  /* 0x0ffffffe0a037836 */ /* 0x000fe40000000000 */
[----:B------:R-:W-:Y:S01]  /*29720*/  IMAD.MOV.U32 R2, RZ, RZ, RZ ;  /* 0x000000ffff027224 */ /* 0x000fe200078e00ff */
[----:B------:R-:W-:-:S03]  /*29730*/  ISETP.GT.U32.AND P1, PT, R6, R11, PT ;  /* 0x0000000b0600720c */ /* 0x000fc60003f24070 */
[----:B------:R-:W0:Y:S10]  /*29740*/  F2I.FTZ.U32.TRUNC.NTZ R3, R3 ;  /* 0x0000000300037305 */ /* 0x000e34000021f000 */
[----:B------:R-:W-:Y:S01]  /*29750*/  @!P1 IADD3 R11, R11, -R6, RZ ;  /* 0x800000060b0b9210 */ /* 0x000fe20007ffe0ff */
[----:B------:R-:W-:Y:S01]  /*29760*/  @!P1 VIADD R9, R9, 0x1 ;  /* 0x0000000109099836 */ /* 0x000fe20000000000 */
[----:B------:R-:W-:-:S02]  /*29770*/  ISETP.NE.AND P1, PT, R4, RZ, PT ;  /* 0x000000ff0400720c */ /* 0x000fc40003f25270 */
        /* <DEDUP_REMOVED lines=9> */
[----:B------:R-:W-:Y:S02]  /*29810*/  @!P2 IADD3 R9, -R9, RZ, RZ ;  /* 0x000000ff0909a210 */ /* 0x000fe40007ffe1ff */
        /* <DEDUP_REMOVED lines=11> */
[----:B------:R-:W-:-:S05]  /*298d0*/  @P0 VIADD R6, R6, 0x1 ;  /* 0x0000000106060836 */ /* 0x000fca0000000000 */
[----:B------:R-:W-:Y:S02]  /*298e0*/  @!P2 IADD3 R6, -R6, RZ, RZ ;  /* 0x000000ff0606a210 */ /* 0x000fe40007ffe1ff */
        /* <DEDUP_REMOVED lines=9> */
.L_x_2473:
        /* <DEDUP_REMOVED lines=8> */
[----:B0-----:R-:W-:-:S06]  /*29a00*/  IADD3 R10, R9, 0xffffffe, RZ ;  /* 0x0ffffffe090a7810 */ /* 0x001fcc0007ffe0ff */
        /* <DEDUP_REMOVED lines=10> */
[----:B------:R-:W-:Y:S01]  /*29ab0*/  @!P1 IMAD.IADD R3, R3, 0x1, -R8 ;  /* 0x0000000103039824 */ /* 0x000fe200078e0a08 */
[----:B------:R-:W-:Y:S02]  /*29ac0*/  @!P1 IADD3 R2, R2, 0x1, RZ ;  /* 0x0000000102029810 */ /* 0x000fe40007ffe0ff */
[----:B------:R-:W-:Y:S02]  /*29ad0*/  ISETP.NE.AND P1, PT, R6, RZ, PT ;  /* 0x000000ff0600720c */ /* 0x000fe40003f25270 */
[----:B------:R-:W-:Y:S02]  /*29ae0*/  ISETP.GE.U32.AND P0, PT, R3, R8, PT ;  /* 0x000000080300720c */ /* 0x000fe40003f06070 */
[----:B------:R-:W-:-:S04]  /*29af0*/  LOP3.LUT R3, R5, R6, RZ, 0x3c, !PT ;  /* 0x0000000605037212 */ /* 0x000fc800078e3cff */
[----:B------:R-:W-:-:S07]  /*29b00*/  ISETP.GE.AND P2, PT, R3, RZ, PT ;  /* 0x000000ff0300720c */ /* 0x000fce0003f46270 */
[----:B------:R-:W-:-:S06]  /*29b10*/  @P0 VIADD R2, R2, 0x1 ;  /* 0x0000000102020836 */ /* 0x000fcc0000000000 */
[----:B------:R-:W-:Y:S01]  /*29b20*/  @!P2 IMAD.MOV R2, RZ, RZ, -R2 ;  /* 0x000000ffff02a224 */ /* 0x000fe200078e0a02 */
[----:B------:R-:W-:-:S05]  /*29b30*/  @!P1 LOP3.LUT R2, RZ, R6, RZ, 0x33, !PT ;  /* 0x00000006ff029212 */ /* 0x000fca00078e33ff */
[----:B------:R-:W-:Y:S01]  /*29b40*/  IMAD R8, R7, R2, RZ ;  /* 0x0000000207087224 */ /* 0x000fe200078e02ff */
[----:B------:R-:W-:-:S03]  /*29b50*/  IADD3 R2, -R2, RZ, RZ ;  /* 0x000000ff02027210 */ /* 0x000fc60007ffe1ff */
        /* <DEDUP_REMOVED lines=31> */
.L_x_2474:
[----:B01----:R-:W-:-:S05]  /*29d50*/  LOP3.LUT R3, RZ, R2, RZ, 0x33, !PT ;  /* 0x00000002ff037212 */ /* 0x003fca00078e33ff */
[----:B------:R-:W-:-:S05]  /*29d60*/  IMAD.IADD R2, R4, 0x1, R3 ;  /* 0x0000000104027824 */ /* 0x000fca00078e0203 */
[----:B------:R1:W-:Y:S01]  /*29d70*/  STL [R1+0x4], R2 ;  /* 0x0000040201007387 */ /* 0x0003e20000100800 */
[----:B------:R-:W-:Y:S05]  /*29d80*/  BRA `(.L_x_2475) ;  /* 0x0000000000107947 */ /* 0x000fea0003800000 */
.L_x_2470:
[----:B------:R-:W-:Y:S01]  /*29d90*/  MOV R2, UR6 ;  /* 0x0000000600027c02 */ /* 0x000fe20008000f00 */
[----:B------:R0:W-:Y:S04]  /*29da0*/  STL [R1+0x4], RZ ;  /* 0x000004ff01007387 */ /* 0x0001e80000100800 */
[----:B------:R0:W-:Y:S04]  /*29db0*/  STL [R1+0x8], RZ ;  /* 0x000008ff01007387 */ /* 0x0001e80000100800 */
[----:B------:R0:W-:Y:S02]  /*29dc0*/  STL [R1], R2 ;  /* 0x0000000201007387 */ /* 0x0001e40000100800 */
.L_x_2475:
        /* <DEDUP_REMOVED lines=10> */
.L_x_2468:
[----:B--2---:R-:W2:Y:S01]  /*29e70*/  LDL R0, [R1+0xc] ;  /* 0x00000c0001007983 */ /* 0x004ea20000100800 */
[----:B------:R-:W-:Y:S01]  /*29e80*/  ULDC UR4, c[0x0][0xc3c] ;  /* 0x00030f0000047ab9 */ /* 0x000fe20000000800 */
[----:B------:R-:W-:Y:S01]  /*29e90*/  IMAD.MOV.U32 R19, RZ, RZ, RZ ;  /* 0x000000ffff137224 */ /* 0x000fe200078e00ff */
[----:B--2---:R-:W-:Y:S01]  /*29ea0*/  ISETP.GE.AND P0, PT, R0, UR4, PT ;  /* 0x0000000400007c0c */ /* 0x004fe2000bf06270 */
        /* <DEDUP_REMOVED lines=14> */
[----:B------:R-:W-:Y:S01]  /*29f90*/  MOV R18, UR4 ;  /* 0x0000000400127c02 */ /* 0x000fe20008000f00 */
[C---:B-1----:R-:W-:Y:S01]  /*29fa0*/  IMAD.SHL.U32 R4, R10.reuse, 0x80, RZ ;  /* 0x000000800a047824 */ /* 0x042fe200078e00ff */
[C---:B------:R-:W-:Y:S01]  /*29fb0*/  LOP3.LUT R8, R10.reuse, 0x7f, RZ, 0xc0, !PT ;  /* 0x0000007f0a087812 */ /* 0x040fe200078ec0ff */
[C---:B------:R-:W-:Y:S01]  /*29fc0*/  IMAD.SHL.U32 R3, R10.reuse, 0x2, RZ ;  /* 0x000000020a037824 */ /* 0x040fe200078e00ff */
[----:B--2---:R-:W-:Y:S01]  /*29fd0*/  SHF.R.U32.HI R0, RZ, 0x1, R10 ;  /* 0x00000001ff007819 */ /* 0x004fe2000001160a */
[----:B------:R-:W-:Y:S01]  /*29fe0*/  IMAD.SHL.U32 R9, R10, 0x4, RZ ;  /* 0x000000040a097824 */ /* 0x000fe200078e00ff */
[----:B------:R-:W-:Y:S02]  /*29ff0*/  LOP3.LUT R5, R4, 0x380, RZ, 0xc0, !PT ;  /* 0x0000038004057812 */ /* 0x000fe400078ec0ff */
[----:B0-----:R-:W-:Y:S02]  /*2a000*/  SHF.L.U32 R2, R10, 0x4, RZ ;  /* 0x000000040a027819 */ /* 0x001fe400000006ff */
[----:B------:R-:W-:Y:S01]  /*2a010*/  LOP3.LUT R5, R5, 0x30, R0, 0xf8, !PT ;  /* 0x0000003005057812 */ /* 0x000fe200078ef800 */
[----:B------:R-:W-:Y:S01]  /*2a020*/  IMAD.SHL.U32 R0, R8, 0x10, RZ ;  /* 0x0000001008007824 */ /* 0x000fe200078e00ff */
[----:B------:R-:W-:-:S02]  /*2a030*/  LOP3.LUT P0, RZ, R10, 0x4, RZ, 0xc0, !PT ;  /* 0x000000040aff7812 */ /* 0x000fc4000780c0ff */
[----:B------:R-:W-:Y:S02]  /*2a040*/  LOP3.LUT R5, R5, 0x70, R2, 0x78, !PT ;  /* 0x0000007005057812 */ /* 0x000fe400078e7802 */
[----:B------:R-:W-:Y:S02]  /*2a050*/  LOP3.LUT R7, R0, 0x600, RZ, 0xc0, !PT ;  /* 0x0000060000077812 */ /* 0x000fe400078ec0ff */
[----:B------:R-:W-:Y:S02]  /*2a060*/  LOP3.LUT R0, R2, 0x1b0, RZ, 0xc0, !PT ;  /* 0x000001b002007812 */ /* 0x000fe400078ec0ff */
[----:B------:R-:W-:Y:S02]  /*2a070*/  LOP3.LUT R5, R5, 0xc00, R4, 0xf8, !PT ;  /* 0x00000c0005057812 */ /* 0x000fe400078ef804 */
[----:B------:R-:W-:Y:S02]  /*2a080*/  LOP3.LUT R3, R0, 0x30, R3, 0x78, !PT ;  /* 0x0000003000037812 */ /* 0x000fe400078e7803 */
        /* <DEDUP_REMOVED lines=11> */
[----:B------:R-:W-:Y:S01]  /*2a140*/  LOP3.LUT R5, R5, 0x60, R0, 0xf8, !PT ;  /* 0x0000006005057812 */ /* 0x000fe200078ef800 */
[----:B------:R-:W-:Y:S02]  /*2a150*/  IMAD.MOV.U32 R0, RZ, RZ, 0x1 ;  /* 0x00000001ff007424 */ /* 0x000fe400078e00ff */
        /* <DEDUP_REMOVED lines=13> */
.L_x_2590:
[----:B--2---:R-:W2:Y:S01]  /*2a230*/  LDL R0, [R1+0xc] ;  /* 0x00000c0001007983 */ /* 0x004ea20000100800 */
        /* <DEDUP_REMOVED lines=12> */
[----:B------:R0:W-:Y:S10]  /*2a300*/  STL [R1+0x34], R0 ;  /* 0x0000340001007387 */ /* 0x0001f40000100800 */
[----:B------:R-:W-:-:S02]  /*2a310*/  @P0 LEA R2, P1, R0, UR4, 0x2 ;  /* 0x0000000400020c11 */ /* 0x000fc4000f8210ff */
[C---:B------:R-:W-:Y:S01]  /*2a320*/  SHF.L.U32 R15, R0.reuse, 0x2, RZ ;  /* 0x00000002000f7819 */ /* 0x040fe200000006ff */
[----:B-1----:R1:W-:Y:S01]  /*2a330*/  STL [R1+0x58], R4 ;  /* 0x0000580401007387 */ /* 0x0023e20000100800 */
[C-C-:B------:R-:W-:Y:S01]  /*2a340*/  @P0 LEA.HI.X R3, R0.reuse, UR5, R4.reuse, 0x2, P1 ;  /* 0x0000000500030c11 */ /* 0x140fe200088f1404 */
[----:B------:R-:W-:Y:S02]  /*2a350*/  ULDC.64 UR4, c[0x0][0xa00] ;  /* 0x0002800000047ab9 */ /* 0x000fe40000000a00 */
[----:B------:R-:W-:Y:S02]  /*2a360*/  ISETP.NE.U32.AND P2, PT, RZ, UR4, PT ;  /* 0x00000004ff007c0c */ /* 0x000fe4000bf45070 */
[----:B------:R2:W5:Y:S01]  /*2a370*/  @P0 LDG.E R9, desc[UR56][R2.64] ;  /* 0x0000003802090981 */ /* 0x000562000c1e1900 */
[----:B------:R-:W-:Y:S01]  /*2a380*/  SHF.L.U64.HI R14, R0, 0x2, R4 ;  /* 0x00000002000e7819 */ /* 0x000fe20000010204 */
[----:B------:R-:W-:Y:S01]  /*2a390*/  IMAD.MOV.U32 R12, RZ, RZ, RZ ;  /* 0x000000ffff0c7224 */ /* 0x000fe200078e00ff */
[----:B------:R-:W-:Y:S01]  /*2a3a0*/  ISETP.NE.AND.EX P2, PT, RZ, UR5, PT, P2 ;  /* 0x00000005ff007c0c */ /* 0x000fe2000bf45320 */
[----:B------:R-:W-:Y:S01]  /*2a3b0*/  STL [R1+0x24], R15 ;  /* 0x0000240f01007387 */ /* 0x000fe20000100800 */
[----:B------:R-:W-:Y:S01]  /*2a3c0*/  ISETP.NE.U32.AND P3, PT, RZ, UR10, PT ;  /* 0x0000000aff007c0c */ /* 0x000fe2000bf65070 */
[----:B0-----:R-:W-:Y:S01]  /*2a3d0*/  IMAD.MOV.U32 R0, RZ, RZ, RZ ;  /* 0x000000ffff007224 */ /* 0x001fe200078e00ff */
[----:B------:R-:W-:Y:S01]  /*2a3e0*/  ISETP.NE.U32.AND P0, PT, RZ, UR6, PT ;  /* 0x00000006ff007c0c */ /* 0x000fe2000bf05070 */
[----:B------:R-:W-:Y:S01]  /*2a3f0*/  STL [R1+0x38], R14 ;  /* 0x0000380e01007387 */ /* 0x000fe20000100800 */
[----:B------:R-:W-:-:S02]  /*2a400*/  ISETP.NE.U32.AND P1, PT, RZ, UR8, PT ;  /* 0x00000008ff007c0c */ /* 0x000fc4000bf25070 */
[C---:B--2---:R-:W-:Y:S02]  /*2a410*/  IADD3 R2, P4, R15.reuse, UR4, RZ ;  /* 0x000000040f027c10 */ /* 0x044fe4000ff9e0ff */
[----:B------:R-:W-:Y:S02]  /*2a420*/  ISETP.NE.AND.EX P3, PT, RZ, UR11, PT, P3 ;  /* 0x0000000bff007c0c */ /* 0x000fe4000bf65330 */
[C---:B------:R-:W-:Y:S02]  /*2a430*/  IADD3.X R3, R14.reuse, UR5, RZ, P4, !PT ;  /* 0x000000050e037c10 */ /* 0x040fe4000a7fe4ff */
[----:B-1----:R-:W-:Y:S02]  /*2a440*/  IADD3 R4, P4, R15, UR8, RZ ;  /* 0x000000080f047c10 */ /* 0x002fe4000ff9e0ff */
[----:B------:R-:W-:Y:S01]  /*2a450*/  ISETP.NE.AND.EX P0, PT, RZ, UR7, PT, P0 ;  /* 0x00000007ff007c0c */ /* 0x000fe2000bf05300 */
[----:B------:R-:W2:Y:S01]  /*2a460*/  @P2 LDG.E R8, desc[UR56][R2.64] ;  /* 0x0000003802082981 */ /* 0x000ea2000c1e1900 */
[----:B------:R-:W-:Y:S01]  /*2a470*/  IADD3.X R5, R14, UR9, RZ, P4, !PT ;  /* 0x000000090e057c10 */ /* 0x000fe2000a7fe4ff */
[----:B------:R-:W-:Y:S01]  /*2a480*/  ULDC UR4, c[0x0][0x288] ;  /* 0x0000a20000047ab9 */ /* 0x000fe20000000800 */
[----:B------:R-:W-:-:S02]  /*2a490*/  ISETP.NE.AND.EX P1, PT, RZ, UR9, PT, P1 ;  /* 0x00000009ff007c0c */ /* 0x000fc4000bf25310 */
[C---:B------:R-:W-:Y:S02]  /*2a4a0*/  IADD3 R6, P5, R15.reuse, UR6, RZ ;  /* 0x000000060f067c10 */ /* 0x040fe4000ffbe0ff */
[----:B------:R-:W-:Y:S02]  /*2a4b0*/  @P3 IADD3 R10, P4, R15, UR10, RZ ;  /* 0x0000000a0f0a3c10 */ /* 0x000fe4000ff9e0ff */
[C---:B------:R-:W-:Y:S02]  /*2a4c0*/  IADD3.X R7, R14.reuse, UR7, RZ, P5, !PT ;  /* 0x000000070e077c10 */ /* 0x040fe4000affe4ff */
[----:B------:R-:W-:-:S03]  /*2a4d0*/  @P3 IADD3.X R11, R14, UR11, RZ, P4, !PT ;  /* 0x0000000b0e0b3c10 */ /* 0x000fc6000a7fe4ff */
[----:B------:R0:W5:Y:S04]  /*2a4e0*/  @P0 LDG.E R12, desc[UR56][R6.64] ;  /* 0x00000038060c0981 */ /* 0x000168000c1e1900 */
[----:B------:R0:W5:Y:S04]  /*2a4f0*/  @P1 LDG.E R0, desc[UR56][R4.64] ;  /* 0x0000003804001981 */ /* 0x000168000c1e1900 */
[----:B--2---:R1:W-:Y:S02]  /*2a500*/  STL [R1+0x40], R8 ;  /* 0x0000400801007387 */ /* 0x0043e40000100800 */
[----:B-1----:R-:W-:Y:S01]  /*2a510*/  IMAD.U32 R8, RZ, RZ, UR4 ;  /* 0x00000004ff087e24 */ /* 0x002fe2000f8e00ff */
[----:B------:R-:W-:-:S05]  /*2a520*/  ULDC.64 UR4, c[0x0][0x418] ;  /* 0x0001060000047ab9 */ /* 0x000fca0000000a00 */
[----:B------:R-:W2:Y:S01]  /*2a530*/  @P3 LDG.E R8, desc[UR56][R10.64] ;  /* 0x000000380a083981 */ /* 0x000ea2000c1e1900 */
[----:B------:R-:W-:-:S03]  /*2a540*/  UISETP.NE.U32.AND UP0, UPT, UR4, URZ, UPT ;  /* 0x0000003f0400728c */ /* 0x000fc6000bf05070 */
[----:B------:R-:W-:Y:S01]  /*2a550*/  ULDC UR4, c[0x0][0x424] ;  /* 0x0001090000047ab9 */ /* 0x000fe20000000800 */
[----:B------:R-:W-:-:S03]  /*2a560*/  UISETP.NE.AND.EX UP0, UPT, UR5, URZ, UPT, UP0 ;  /* 0x0000003f0500728c */ /* 0x000fc6000bf05300 */
[----:B------:R-:W-:Y:S01]  /*2a570*/  ULDC UR5, c[0x0][0x2f0] ;  /* 0x0000bc0000057ab9 */ /* 0x000fe20000000800 */
[----:B------:R-:W-:Y:S01]  /*2a580*/  USEL UR4, UR4, 0x1, UP0 ;  /* 0x0000000104047887 */ /* 0x000fe20008000000 */
[----:B--2---:R1:W-:Y:S04]  /*2a590*/  STL [R1+0x44], R8 ;  /* 0x0000440801007387 */ /* 0x0043e80000100800 */
[----:B------:R0:W5:Y:S01]  /*2a5a0*/  LDL R13, [R1+0x44] ;  /* 0x00004400010d7983 */ /* 0x0001620000100800 */
[----:B------:R-:W-:-:S03]  /*2a5b0*/  UIMAD UR4, UR4, UR5, URZ ;  /* 0x00000005040472a4 */ /* 0x000fc6000f8e023f */
[----:B------:R-:W-:Y:S02]  /*2a5c0*/  ULDC UR5, c[0x0][0x348] ;  /* 0x0000d20000057ab9 */ /* 0x000fe40000000800 */
[----:B------:R-:W-:Y:S01]  /*2a5d0*/  IMAD.U32 R10, RZ, RZ, UR5 ;  /* 0x00000005ff0a7e24 */ /* 0x000fe2000f8e00ff */
[----:B-1----:R-:W-:Y:S01]  /*2a5e0*/  MOV R8, UR4 ;  /* 0x0000000400087c02 */ /* 0x002fe20008000f00 */
[----:B0-----:R-:W-:Y:S06]  /*2a5f0*/  @P3 BRA `(.L_x_2477) ;  /* 0x0000000000143947 */ /* 0x001fec0003800000 */
[----:B------:R-:W-:Y:S05]  /*2a600*/  @!P2 BRA `(.L_x_2477) ;  /* 0x000000000010a947 */ /* 0x000fea0003800000 */
[----:B------:R-:W2:Y:S04]  /*2a610*/  LDG.E R11, desc[UR56][R2.64] ;  /* 0x00000038020b7981 */ /* 0x000ea8000c1e1900 */
[----:B------:R-:W2:Y:S02]  /*2a620*/  LDG.E R2, desc[UR56][R2.64+0x4] ;  /* 0x0000043802027981 */ /* 0x000ea4000c1e1900 */
[----:B--2--5:R-:W-:-:S05]  /*2a630*/  IMAD.IADD R13, R2, 0x1, -R11 ;  /* 0x00000001020d7824 */ /* 0x024fca00078e0a0b */
[----:B------:R0:W-:Y:S02]  /*2a640*/  STL [R1+0x44], R13 ;  /* 0x0000440d01007387 */ /* 0x0001e40000100800 */
.L_x_2477:
[----:B------:R-:W2:Y:S01]  /*2a650*/  LDL.LU R3, [R1+0x8] ;  /* 0x0000080001037983 */ /* 0x000ea20000300800 */
[----:B------:R-:W-:Y:S02]  /*2a660*/  ULDC.64 UR4, c[0x0][0xa20] ;  /* 0x0002880000047ab9 */ /* 0x000fe40000000a00 */
[----:B------:R-:W-:Y:S01]  /*2a670*/  ISETP.NE.U32.AND P2, PT, RZ, UR4, PT ;  /* 0x00000004ff007c0c */ /* 0x000fe2000bf45070 */
[----:B------:R-:W3:Y:S03]  /*2a680*/  LDL R11, [R1+0x34] ;  /* 0x00003400010b7983 */ /* 0x000ee60000100800 */
[----:B------:R-:W-:Y:S02]  /*2a690*/  ISETP.NE.AND.EX P2, PT, RZ, UR5, PT, P2 ;  /* 0x00000005ff007c0c */ /* 0x000fe4000bf45320 */
[C---:B--2---:R-:W-:Y:S02]  /*2a6a0*/  LOP3.LUT R17, R3.reuse, 0xff000000, RZ, 0xc0, !PT ;  /* 0xff00000003117812 */ /* 0x044fe400078ec0ff */
[----:B------:R-:W-:-:S02]  /*2a6b0*/  LOP3.LUT R2, R3, 0xff0000, RZ, 0xc0, !PT ;  /* 0x00ff000003027812 */ /* 0x000fc400078ec0ff */
[----:B------:R-:W-:Y:S02]  /*2a6c0*/  SHF.R.U32.HI R17, RZ, 0x8, R17 ;  /* 0x00000008ff117819 */ /* 0x000fe40000011611 */
[----:B------:R-:W-:Y:S02]  /*2a6d0*/  LOP3.LUT R16, R3, 0xffff, RZ, 0xc0, !PT ;  /* 0x0000ffff03107812 */ /* 0x000fe400078ec0ff */
[----:B------:R-:W-:Y:S01]  /*2a6e0*/  LEA.HI R17, R2, R17, RZ, 0x10 ;  /* 0x0000001102117211 */ /* 0x000fe200078f80ff */
[----:B-----5:R-:W-:-:S05]  /*2a6f0*/  IMAD.IADD R2, R12, 0x1, R9 ;  /* 0x000000010c027824 */ /* 0x020fca00078e0209 */
[----:B------:R1:W-:Y:S04]  /*2a700*/  STL [R1+0x28], R2 ;  /* 0x0000280201007387 */ /* 0x0003e80000100800 */
[----:B---3--:R1:W-:Y:S01]  /*2a710*/  STL [R1+0x8], R11 ;  /* 0x0000080b01007387 */ /* 0x0083e20000100800 */
[----:B------:R-:W-:Y:S05]  /*2a720*/  @!P2 BRA `(.L_x_2478) ;  /* 0x000000000010a947 */ /* 0x000fea0003800000 */
[----:B-1----:R-:W-:-:S04]  /*2a730*/  IADD3 R2, P0, R15, UR4, RZ ;  /* 0x000000040f027c10 */ /* 0x002fc8000ff1e0ff */
[----:B------:R-:W-:-:S05]  /*2a740*/  IADD3.X R3, R14, UR5, RZ, P0, !PT ;  /* 0x000000050e037c10 */ /* 0x000fca00087fe4ff */
[----:B------:R2:W5:Y:S01]  /*2a750*/  LDG.E R8, desc[UR56][R2.64] ;  /* 0x0000003802087981 */ /* 0x000562000c1e1900 */
[----:B------:R-:W-:Y:S05]  /*2a760*/  BRA `(.L_x_2479) ;  /* 0x0000000000107947 */ /* 0x000fea0003800000 */
.L_x_2478:
[----:B------:R-:W-:Y:S05]  /*2a770*/  @!P0 BRA `(.L_x_2479) ;  /* 0x00000000000c8947 */ /* 0x000fea0003800000 */
[----:B------:R-:W2:Y:S04]  /*2a780*/  LDG.E R8, desc[UR56][R6.64] ;  /* 0x0000003806087981 */ /* 0x000ea8000c1e1900 */
[----:B------:R-:W2:Y:S02]  /*2a790*/  LDG.E R6, desc[UR56][R6.64+0x4] ;  /* 0x0000043806067981 */ /* 0x000ea4000c1e1900 */
[----:B--2---:R-:W-:-:S07]  /*2a7a0*/  IMAD.IADD R8, R6, 0x1, -R8 ;  /* 0x0000000106087824 */ /* 0x004fce00078e0a08 */
.L_x_2479:
[----:B------:R-:W3:Y:S01]  /*2a7b0*/  LDL R7, [R1+0x4] ;  /* 0x0000040001077983 */ /* 0x000ee20000100800 */
[----:B--2---:R-:W2:Y:S03]  /*2a7c0*/  LDC R3, c[0x0][0x448] ;  /* 0x00011200ff037b82 */ /* 0x004ea60000000800 */
[----:B-1----:R-:W4:Y:S04]  /*2a7d0*/  @P1 LDG.E R2, desc[UR56][R4.64] ;  /* 0x0000003804021981 */ /* 0x002f28000c1e1900 */
[----:B------:R1:W4:Y:S01]  /*2a7e0*/  @P1 LDG.E R4, desc[UR56][R4.64+0x4] ;  /* 0x0000043804041981 */ /* 0x000322000c1e1900 */
[----:B-----5:R-:W-:Y:S01]  /*2a7f0*/  IMAD.IADD R9, R8, 0x1, -R9 ;  /* 0x0000000108097824 */ /* 0x020fe200078e0a09 */
[----:B------:R-:W-:Y:S01]  /*2a800*/  LOP3.LUT R12, R17, 0xff, RZ, 0xc0, !PT ;  /* 0x000000ff110c7812 */ /* 0x000fe200078ec0ff */
[----:B------:R-:W-:Y:S01]  /*2a810*/  BSSY B0, `(.L_x_2480) ;  /* 0x0000036000007945 */ /* 0x000fe20003800000 */
[----:B------:R-:W-:-:S03]  /*2a820*/  SHF.R.U32.HI R17, RZ, 0x10, R17 ;  /* 0x00000010ff117819 */ /* 0x000fc60000011611 */
[----:B------:R0:W-:Y:S01]  /*2a830*/  STL [R1+0x20], R12 ;  /* 0x0000200c01007387 */ /* 0x0001e20000100800 */
[----:B--2---:R-:W-:-:S13]  /*2a840*/  ISETP.NE.AND P0, PT, R3, 0x1, PT ;  /* 0x000000010300780c */ /* 0x004fda0003f05270 */
[----:B-1----:R-:W1:Y:S08]  /*2a850*/  @P0 LDC R5, c[0x0][0x44c] ;  /* 0x00011300ff050b82 */ /* 0x002e700000000800 */
[----:B------:R-:W2:Y:S01]  /*2a860*/  @P0 LDC R6, c[0x0][0x450] ;  /* 0x00011400ff060b82 */ /* 0x000ea20000000800 */
[----:B---3--:R-:W-:-:S05]  /*2a870*/  SHF.L.U32 R3, R7, 0x7, RZ ;  /* 0x0000000707037819 */ /* 0x008fca00000006ff */
[----:B------:R-:W-:Y:S02]  /*2a880*/  VIADD R3, R3, 0x7f ;  /* 0x0000007f03037836 */ /* 0x000fe40000000000 */
[----:B----4-:R-:W-:Y:S02]  /*2a890*/  @P1 IMAD.IADD R10, R4, 0x1, -R2 ;  /* 0x00000001040a1824 */ /* 0x010fe400078e0a02 */
[----:B-1----:R-:W-:-:S05]  /*2a8a0*/  @P0 IMAD.HI.U32 R2, R3, R5, RZ ;  /* 0x0000000503020227 */ /* 0x002fca00078e00ff */
[----:B--2---:R-:W-:Y:S01]  /*2a8b0*/  @P0 SHF.R.U32.HI R3, RZ, R6, R2 ;  /* 0x00000006ff030219 */ /* 0x004fe20000011602 */
[----:B------:R-:W-:-:S04]  /*2a8c0*/  IMAD.IADD R2, R9, 0x1, R10 ;  /* 0x0000000109027824 */ /* 0x000fc800078e020a */
[C---:B------:R-:W-:Y:S01]  /*2a8d0*/  VIADD R4, R2.reuse, 0x9f ;  /* 0x0000009f02047836 */ /* 0x040fe20000000000 */
[----:B------:R-:W-:-:S03]  /*2a8e0*/  IADD3 R21, R2, 0xa0, -R13 ;  /* 0x000000a002157810 */ /* 0x000fc60007ffe80d */
[----:B------:R-:W-:Y:S01]  /*2a8f0*/  IMAD.HI R2, R4, 0x66666667, RZ ;  /* 0x6666666704027827 */ /* 0x000fe200078e02ff */
[----:B------:R-:W-:-:S04]  /*2a900*/  IADD3 R3, R21, R3, RZ ;  /* 0x0000000315037210 */ /* 0x000fc80007ffe0ff */
[----:B------:R-:W-:Y:S01]  /*2a910*/  SHF.R.U32.HI R20, RZ, 0x1f, R2 ;  /* 0x0000001fff147819 */ /* 0x000fe20000011602 */
[----:B------:R-:W-:-:S03]  /*2a920*/  IMAD.HI R3, R3, 0x66666667, RZ ;  /* 0x6666666703037827 */ /* 0x000fc600078e02ff */
[----:B------:R-:W-:Y:S01]  /*2a930*/  LEA.HI.SX32 R20, R2, R20, 0x1a ;  /* 0x0000001402147211 */ /* 0x000fe200078fd2ff */
[----:B------:R-:W-:Y:S01]  /*2a940*/  IMAD.MOV.U32 R2, RZ, RZ, RZ ;  /* 0x000000ffff027224 */ /* 0x000fe200078e00ff */
[----:B------:R-:W-:-:S04]  /*2a950*/  SHF.R.U32.HI R8, RZ, 0x1f, R3 ;  /* 0x0000001fff087819 */ /* 0x000fc80000011603 */
[----:B------:R-:W-:-:S04]  /*2a960*/  LEA.HI.SX32 R8, R3, R8, 0x1a ;  /* 0x0000000803087211 */ /* 0x000fc800078fd2ff */
[----:B------:R-:W-:-:S04]  /*2a970*/  VIMNMX R8, R20, R8, PT ;  /* 0x0000000814087248 */ /* 0x000fc80003fe0100 */
[----:B------:R-:W-:-:S13]  /*2a980*/  ISETP.GE.AND P0, PT, R8, 0x1, PT ;  /* 0x000000010800780c */ /* 0x000fda0003f06270 */
[----:B0-----:R-:W-:Y:S05]  /*2a990*/  @!P0 BRA `(.L_x_2481) ;  /* 0x0000000000748947 */ /* 0x001fea0003800000 */
        /* <DEDUP_REMOVED lines=11> */
[----:B0-----:R-:W-:Y:S02]  /*2aa50*/  IMAD.MOV.U32 R6, RZ, RZ, RZ ;  /* 0x000000ffff067224 */ /* 0x001fe400078e00ff */
[----:B-1----:R-:W-:-:S04]  /*2aa60*/  IMAD.MOV R5, RZ, RZ, -R7 ;  /* 0x000000ffff057224 */ /* 0x002fc800078e0a07 */
[----:B------:R-:W-:-:S04]  /*2aa70*/  IMAD R5, R5, R4, RZ ;  /* 0x0000000405057224 */ /* 0x000fc800078e02ff */
[----:B------:R-:W-:Y:S01]  /*2aa80*/  IMAD.HI.U32 R7, R7, R5, R6 ;  /* 0x0000000507077227 */ /* 0x000fe200078e0006 */
[----:B------:R-:W-:Y:S02]  /*2aa90*/  IABS R5, R2 ;  /* 0x0000000200057213 */ /* 0x000fe40000000000 */
[----:B------:R-:W-:-:S04]  /*2aaa0*/  IABS R2, R3 ;  /* 0x0000000300027213 */ /* 0x000fc80000000000 */
[----:B------:R-:W-:-:S05]  /*2aab0*/  IADD3 R2, RZ, -R2, RZ ;  /* 0x80000002ff027210 */ /* 0x000fca0007ffe0ff */
        /* <DEDUP_REMOVED lines=8> */
[----:B------:R-:W-:-:S05]  /*2ab40*/  @P0 VIADD R2, R2, 0x1 ;  /* 0x0000000102020836 */ /* 0x000fca0000000000 */
[----:B------:R-:W-:Y:S02]  /*2ab50*/  @!P3 IADD3 R2, -R2, RZ, RZ ;  /* 0x000000ff0202b210 */ /* 0x000fe40007ffe1ff */
[----:B------:R-:W-:-:S07]  /*2ab60*/  @!P2 LOP3.LUT R2, RZ, R3, RZ, 0x33, !PT ;  /* 0x00000003ff02a212 */ /* 0x000fce00078e33ff */
.L_x_2481:
[----:B------:R-:W-:Y:S05]  /*2ab70*/  BSYNC B0 ;  /* 0x0000000000007941 */ /* 0x000fea0003800000 */
.L_x_2480:
[-C--:B------:R-:W-:Y:S01]  /*2ab80*/  IMAD R3, R12, R2.reuse, RZ ;  /* 0x000000020c037224 */ /* 0x080fe200078e02ff */
[----:B------:R-:W-:Y:S04]  /*2ab90*/  BSSY B0, `(.L_x_2482) ;  /* 0x0000123000007945 */ /* 0x000fe80003800000 */
[----:B------:R-:W-:-:S05]  /*2aba0*/  VIADDMNMX R2, R3, R2, R8, PT ;  /* 0x0000000203027246 */ /* 0x000fca0003800108 */
[--C-:B------:R-:W-:Y:S02]  /*2abb0*/  IMAD R4, R2, 0xa0, -R9.reuse ;  /* 0x000000a002047824 */ /* 0x100fe400078e0a09 */
[----:B------:R-:W-:-:S03]  /*2abc0*/  IMAD R2, R3, 0xa0, -R9 ;  /* 0x000000a003027824 */ /* 0x000fc600078e0a09 */
[----:B------:R-:W-:Y:S02]  /*2abd0*/  VIMNMX R10, R4, R10, PT ;  /* 0x0000000a040a7248 */ /* 0x000fe40003fe0100 */
[----:B------:R-:W-:-:S04]  /*2abe0*/  VIMNMX R2, RZ, R2, !PT ;  /* 0x00000002ff027248 */ /* 0x000fc80007fe0100 */
[----:B------:R-:W-:Y:S01]  /*2abf0*/  ISETP.GT.AND P0, PT, R10, R2, PT ;  /* 0x000000020a00720c */ /* 0x000fe20003f04270 */
[----:B------:R-:W-:-:S05]  /*2ac00*/  IMAD.WIDE.U32 R2, R2, -0x33333333, RZ ;  /* 0xcccccccd02027825 */ /* 0x000fca00078e00ff */
[----:B------:R-:W-:-:S05]  /*2ac10*/  SHF.R.U32.HI R3, RZ, 0x7, R3 ;  /* 0x00000007ff037819 */ /* 0x000fca0000011603 */
[----:B------:R-:W-:Y:S02]  /*2ac20*/  IMAD.MOV.U32 R8, RZ, RZ, R3 ;  /* 0x000000ffff087224 */ /* 0x000fe400078e0003 */
        /* <DEDUP_REMOVED lines=14> */
.L_x_2730:
[----:B-1----:R-:W-:Y:S02]  /*2ad10*/  ISETP.NE.AND P0, PT, R14, RZ, PT ;  /* 0x000000ff0e00720c */ /* 0x002fe40003f05270 */
[----:B------:R-:W-:-:S11]  /*2ad20*/  PLOP3.LUT P6, PT, PT, PT, PT, 0x8, 0x0 ;  /* 0x000000000000781c */ /* 0x000fd60003fce170 */
[----:B------:R-:W-:Y:S05]  /*2ad30*/  @P0 BRA `(.L_x_2485) ;  /* 0x00000000000c0947 */ /* 0x000fea0003800000 */
[----:B------:R-:W-:-:S03]  /*2ad40*/  UMOV UR4, 0xffffffff ;  /* 0xffffffff00047882 */ /* 0x000fc60000000000 */
[----:B------:R-:W-:Y:S05]  /*2ad50*/  BRA.DIV UR4, `(.L_x_2486) ;  /* 0x0000008e04547947 */ /* 0x000fea000b800000 */
[----:B------:R-:W-:-:S13]  /*2ad60*/  ELECT P6, URZ, PT ;  /* 0x00000000003f782f */ /* 0x000fda00038c0000 */
.L_x_2485:
        /* <DEDUP_REMOVED lines=9> */
.L_x_2733:
[----:B------:R-:W-:Y:S05]  /*2ae00*/  BSYNC B1 ;  /* 0x0000000000017941 */ /* 0x000fea0003800000 */
.L_x_2487:
[----:B------:R-:W-:Y:S04]  /*2ae10*/  BSSY B1, `(.L_x_2489) ;  /* 0x0000070000017945 */ /* 0x000fe80003800000 */
[----:B------:R-:W-:Y:S05]  /*2ae20*/  @!P6 BRA `(.L_x_2490) ;  /* 0x0000000400b8e947 */ /* 0x000fea0003800000 */
[----:B------:R-:W2:Y:S04]  /*2ae30*/  LDL R7, [R1+0x10] ;  /* 0x0000100001077983 */ /* 0x000ea80000100800 */
[----:B------:R-:W3:Y:S01]  /*2ae40*/  LDL R6, [R1+0x1c] ;  /* 0x00001c0001067983 */ /* 0x000ee20000100800 */
[----:B------:R-:W1:Y:S01]  /*2ae50*/  S2R R5, SR_TID.X ;  /* 0x0000000000057919 */ /* 0x000e620000002100 */
[----:B------:R-:W-:Y:S01]  /*2ae60*/  BSSY B2, `(.L_x_2491) ;  /* 0x0000007000027945 */ /* 0x000fe20003800000 */
[----:B-1----:R-:W-:-:S04]  /*2ae70*/  LOP3.LUT R5, R5, 0x7f, RZ, 0xc0, !PT ;  /* 0x0000007f05057812 */ /* 0x002fc800078ec0ff */
[----:B------:R-:W-:Y:S02]  /*2ae80*/  ISETP.NE.AND P1, PT, R5, RZ, PT ;  /* 0x000000ff0500720c */ /* 0x000fe40003f25270 */
[----:B--2---:R-:W-:Y:S02]  /*2ae90*/  LEA R7, R7, R18, 0x3 ;  /* 0x0000001207077211 */ /* 0x004fe400078e18ff */
[----:B---3--:R-:W-:-:S04]  /*2aea0*/  SHF.L.U32 R10, R6, 0x1f, RZ ;  /* 0x0000001f060a7819 */ /* 0x008fc800000006ff */
[----:B------:R-:W1:Y:S02]  /*2aeb0*/  SYNCS.PHASECHK.TRANS64.TRYWAIT P0, [R7+URZ+0x298a0], R10 ;  /* 0x0298a00a070075a7 */ /* 0x000e64000800017f */
[----:B-1----:R-:W-:Y:S05]  /*2aec0*/  @!P0 BRA `(.L_x_2492) ;  /* 0x0000008c002c8947 */ /* 0x002fea0003800000 */
.L_x_2734:
[----:B------:R-:W-:Y:S05]  /*2aed0*/  BSYNC B2 ;  /* 0x0000000000027941 */ /* 0x000fea0003800000 */
.L_x_2491:
[----:B------:R-:W-:Y:S04]  /*2aee0*/  BSSY B2, `(.L_x_2493) ;  /* 0x0000009000027945 */ /* 0x000fe80003800000 */
        /* <DEDUP_REMOVED lines=8> */
.L_x_2494:
[----:B------:R-:W-:Y:S05]  /*2af70*/  BSYNC B2 ;  /* 0x0000000000027941 */ /* 0x000fea0003800000 */
.L_x_2493:
        /* <DEDUP_REMOVED lines=13> */
.L_x_2495:
        /* <DEDUP_REMOVED lines=15> */
.L_x_2496:
        /* <DEDUP_REMOVED lines=15> */
.L_x_2497:
        /* <DEDUP_REMOVED lines=13> */
.L_x_2735:
[----:B------:R-:W-:Y:S05]  /*2b300*/  BSYNC B2 ;  /* 0x0000000000027941 */ /* 0x000fea0003800000 */
.L_x_2498:
[----:B------:R-:W-:Y:S01]  /*2b310*/  BSSY B2, `(.L_x_2500) ;  /* 0x000000b000027945 */ /* 0x000fe20003800000 */
[----:B------:R-:W-:Y:S02]  /*2b320*/  IMAD.MOV.U32 R12, RZ, RZ, 0x0 ;  /* 0x00000000ff0c7424 */ /* 0x000fe400078e00ff */
[----:B------:R-:W-:Y:S01]  /*2b330*/  IMAD.MOV.U32 R13, RZ, RZ, 0x12f00000 ;  /* 0x12f00000ff0d7424 */ /* 0x000fe200078e00ff */
[----:B------:R-:W-:Y:S06]  /*2b340*/  @P1 BRA `(.L_x_2501) ;  /* 0x00000000001c1947 */ /* 0x000fec0003800000 */
[----:B------:R-:W2:Y:S02]  /*2b350*/  S2R R4, SR_TID.X ;  /* 0x0000000000047919 */ /* 0x000ea40000002100 */
[----:B--2---:R-:W-:Y:S02]  /*2b360*/  LOP3.LUT R6, R4, 0x1f, RZ, 0xc0, !PT ;  /* 0x0000001f04067812 */ /* 0x004fe400078ec0ff */
[----:B------:R-:W-:Y:S02]  /*2b370*/  MOV R4, 0x5000 ;  /* 0x0000500000047802 */ /* 0x000fe40000000f00 */
[----:B------:R-:W-:Y:S02]  /*2b380*/  ISETP.NE.AND P0, PT, R6, RZ, PT ;  /* 0x000000ff0600720c */ /* 0x000fe40003f05270 */
[----:B------:R2:W-:Y:S11]  /*2b390*/  SYNCS.ARRIVE.TRANS64 RZ, [R7+URZ+0x298b0], R4 ;  /* 0x0298b00407ff79a7 */ /* 0x0005f6000800003f */
[----:B--2---:R-:W-:Y:S05]  /*2b3a0*/  @!P0 BRA `(.L_x_2501) ;  /* 0x0000000000048947 */ /* 0x004fea0003800000 */
[----:B------:R-:W-:Y:S01]  /*2b3b0*/  BPT.TRAP 0x1 ;  /* 0x000000040000795c */ /* 0x000fe20000300000 */
.L_x_2501:
[----:B------:R-:W-:Y:S05]  /*2b3c0*/  BSYNC B2 ;  /* 0x0000000000027941 */ /* 0x000fea0003800000 */
.L_x_2500:
        /* <DEDUP_REMOVED lines=10> */
.L_x_2502:
        /* <DEDUP_REMOVED lines=10> */
.L_x_2490:
[----:B------:R-:W-:Y:S05]  /*2b510*/  BSYNC B1 ;  /* 0x0000000000017941 */ /* 0x000fea0003800000 */
.L_x_2489:
[----:B------:R-:W2:Y:S04]  /*2b520*/  LDL.LU R9, [R1+0x10] ;  /* 0x0000100001097983 */ /* 0x000ea80000300800 */
[----:B01----:R-:W3:Y:S01]  /*2b530*/  LDL.LU R7, [R1+0x1c] ;  /* 0x00001c0001077983 */ /* 0x003ee20000300800 */
[----:B------:R-:W-:Y:S01]  /*2b540*/  PLOP3.LUT P0, PT, PT, PT, PT, 0x8, 0x0 ;  /* 0x000000000000781c */ /* 0x000fe20003f0e170 */
[----:B--2---:R-:W-:Y:S02]  /*2b550*/  VIADD R4, R9, 0x1 ;  /* 0x0000000109047836 */ /* 0x004fe40000000000 */
        /* <DEDUP_REMOVED lines=9> */
.L_x_2517:
        /* <DEDUP_REMOVED lines=8> */
[----:B------:R-:W-:Y:S02]  /*2b670*/  ISETP.NE.AND P2, PT, R4, RZ, PT ;  /* 0x000000ff0400720c */ /* 0x000fe40003f45270 */
[----:B--2---:R-:W-:Y:S02]  /*2b680*/  LEA R8, R6, R18, 0x3 ;  /* 0x0000001206087211 */ /* 0x004fe400078e18ff */
[----:B---3--:R-:W-:-:S04]  /*2b690*/  SHF.L.U32 R7, R5, 0x1f, RZ ;  /* 0x0000001f05077819 */ /* 0x008fc800000006ff */
[----:B------:R-:W0:Y:S02]  /*2b6a0*/  SYNCS.PHASECHK.TRANS64.TRYWAIT P1, [R8+URZ+0x298a0], R7 ;  /* 0x0298a007080075a7 */ /* 0x000e24000802017f */
[----:B0-----:R-:W-:Y:S05]  /*2b6b0*/  @!P1 BRA `(.L_x_2506) ;  /* 0x0000008400589947 */ /* 0x001fea0003800000 */
.L_x_2736:
[----:B------:R-:W-:Y:S05]  /*2b6c0*/  BSYNC B2 ;  /* 0x0000000000027941 */ /* 0x000fea0003800000 */
.L_x_2505:
        /* <DEDUP_REMOVED lines=9> */
.L_x_2508:
[----:B------:R-:W-:Y:S05]  /*2b760*/  BSYNC B2 ;  /* 0x0000000000027941 */ /* 0x000fea0003800000 */
.L_x_2507:
        /* <DEDUP_REMOVED lines=12> */
.L_x_2509:
        /* <DEDUP_REMOVED lines=15> */
.L_x_2510:
        /* <DEDUP_REMOVED lines=15> */
.L_x_2511:
        /* <DEDUP_REMOVED lines=13> */
.L_x_2737:
[----:B------:R-:W-:Y:S05]  /*2bae0*/  BSYNC B2 ;  /* 0x0000000000027941 */ /* 0x000fea0003800000 */
.L_x_2512:
        /* <DEDUP_REMOVED lines=11> */
.L_x_2515:
[----:B------:R-:W-:Y:S05]  /*2bba0*/  BSYNC B2 ;  /* 0x0000000000027941 */ /* 0x000fea0003800000 */
.L_x_2514:
        /* <DEDUP_REMOVED lines=10> */
.L_x_2516:
        /* <DEDUP_REMOVED lines=10> */
.L_x_2504:
[----:B------:R-:W-:Y:S05]  /*2bcf0*/  BSYNC B1 ;  /* 0x0000000000017941 */ /* 0x000fea0003800000 */
.L_x_2503:
        /* <DEDUP_REMOVED lines=12> */
.L_x_2483:
[----:B------:R-:W-:Y:S05]  /*2bdc0*/  BSYNC B0 ;  /* 0x0000000000007941 */ /* 0x000fea0003800000 */
.L_x_2482:
[----:B01----:R-:W2:Y:S01]  /*2bdd0*/  LDL R4, [R1+0x4] ;  /* 0x0000040001047983 */ /* 0x003ea20000100800 */
[----:B------:R-:W0:Y:S01]  /*2bde0*/  LDC R0, c[0x0][0x448] ;  /* 0x00011200ff007b82 */ /* 0x000e220000000800 */
[----:B------:R-:W-:Y:S01]  /*2bdf0*/  ISETP.NE.AND P2, PT, R17, RZ, PT ;  /* 0x000000ff1100720c */ /* 0x000fe20003f45270 */
[----:B------:R-:W-:Y:S05]  /*2be00*/  @!P0 WARPSYNC.ALL ;  /* 0x0000000000008948 */ /* 0x000fea0003800000 */
[----:B------:R-:W-:Y:S07]  /*2be10*/  BSSY B0, `(.L_x_2518) ;  /* 0x000002b000007945 */ /* 0x000fee0003800000 */
[----:B------:R-:W1:Y:S08]  /*2be20*/  @!P2 LDC R17, c[0x0][0x9f0] ;  /* 0x00027c00ff11ab82 */ /* 0x000e700000000800 */
[----:B------:R-:W-:Y:S01]  /*2be30*/  @!P0 BAR.SYNC.DEFER_BLOCKING 0xc, 0x180 ;  /* 0x0306000000008b1d */ /* 0x000fe20000010000 */
[----:B0-----:R-:W-:-:S13]  /*2be40*/  ISETP.NE.AND P1, PT, R0, 0x1, PT ;  /* 0x000000010000780c */ /* 0x001fda0003f25270 */
[----:B------:R-:W0:Y:S08]  /*2be50*/  @P1 LDC R2, c[0x0][0x44c] ;  /* 0x00011300ff021b82 */ /* 0x000e300000000800 */
[----:B------:R-:W3:Y:S01]  /*2be60*/  @P1 LDC R3, c[0x0][0x450] ;  /* 0x00011400ff031b82 */ /* 0x000ee20000000800 */
[----:B--2---:R-:W-:-:S05]  /*2be70*/  LEA R0, R4, 0x7f, 0x7 ;  /* 0x0000007f04007811 */ /* 0x004fca00078e38ff */
[----:B0-----:R-:W-:-:S05]  /*2be80*/  @P1 IMAD.HI.U32 R2, R0, R2, RZ ;  /* 0x0000000200021227 */ /* 0x001fca00078e00ff */
[----:B---3--:R-:W-:-:S05]  /*2be90*/  @P1 SHF.R.U32.HI R0, RZ, R3, R2 ;  /* 0x00000003ff001219 */ /* 0x008fca0000011602 */
[----:B------:R-:W-:-:S04]  /*2bea0*/  IMAD.IADD R0, R21, 0x1, R0 ;  /* 0x0000000115007824 */ /* 0x000fc800078e0200 */
[----:B------:R-:W-:-:S05]  /*2beb0*/  IMAD.HI R0, R0, 0x66666667, RZ ;  /* 0x6666666700007827 */ /* 0x000fca00078e02ff */
[----:B------:R-:W-:-:S04]  /*2bec0*/  SHF.R.U32.HI R6, RZ, 0x1f, R0 ;  /* 0x0000001fff067819 */ /* 0x000fc80000011600 */
[----:B------:R-:W-:Y:S02]  /*2bed0*/  LEA.HI.SX32 R6, R0, R6, 0x1a ;  /* 0x0000000600067211 */ /* 0x000fe400078fd2ff */
[----:B------:R-:W-:Y:S02]  /*2bee0*/  MOV R0, RZ ;  /* 0x000000ff00007202 */ /* 0x000fe40000000f00 */
[----:B------:R-:W-:-:S04]  /*2bef0*/  VIMNMX R6, R20, R6, PT ;  /* 0x0000000614067248 */ /* 0x000fc80003fe0100 */
[----:B------:R-:W-:-:S13]  /*2bf00*/  ISETP.GE.AND P1, PT, R6, 0x1, PT ;  /* 0x000000010600780c */ /* 0x000fda0003f26270 */
[----:B-1----:R-:W-:Y:S05]  /*2bf10*/  @!P1 BRA `(.L_x_2519) ;  /* 0x0000000000689947 */ /* 0x002fea0003800000 */
[----:B------:R-:W-:-:S04]  /*2bf20*/  IABS R2, R17 ;  /* 0x0000001100027213 */ /* 0x000fc80000000000 */
[----:B------:R-:W0:Y:S08]  /*2bf30*/  I2F.RP R4, R2 ;  /* 0x0000000200047306 */ /* 0x000e300000209400 */
        /* <DEDUP_REMOVED lines=8> */
[----:B------:R-:W-:-:S03]  /*2bfc0*/  IADD3 R4, R17, -0x1, R6 ;  /* 0xffffffff11047810 */ /* 0x000fc60007ffe006 */
[----:B------:R-:W-:Y:S01]  /*2bfd0*/  IMAD.MOV R0, RZ, RZ, -R0 ;  /* 0x000000ffff007224 */ /* 0x000fe200078e0a00 */
[----:B------:R-:W-:Y:S02]  /*2bfe0*/  IABS R3, R4 ;  /* 0x0000000400037213 */ /* 0x000fe40000000000 */
[----:B------:R-:W-:Y:S02]  /*2bff0*/  LOP3.LUT R4, R4, R17, RZ, 0x3c, !PT ;  /* 0x0000001104047212 */ /* 0x000fe400078e3cff */
[----:B------:R-:W-:Y:S01]  /*2c000*/  MOV R5, R0 ;  /* 0x0000000000057202 */ /* 0x000fe20000000f00 */
        /* <DEDUP_REMOVED lines=11> */
.L_x_2519:
[----:B------:R-:W-:Y:S05]  /*2c0c0*/  BSYNC B0 ;  /* 0x0000000000007941 */ /* 0x000fea0003800000 */
.L_x_2518:
[----:B------:R-:W2:Y:S02]  /*2c0d0*/  LDL.LU R2, [R1+0x20] ;  /* 0x0000200001027983 */ /* 0x000ea40000300800 */
[----:B--2---:R-:W-:-:S05]  /*2c0e0*/  IMAD R3, R2, R0, RZ ;  /* 0x0000000002037224 */ /* 0x004fca00078e02ff */
[----:B------:R-:W-:Y:S01]  /*2c0f0*/  VIADDMNMX R2, R3, R0, R6, PT ;  /* 0x0000000003027246 */ /* 0x000fe20003800106 */
[----:B------:R0:W-:Y:S03]  /*2c100*/  STL [R1+0x20], R3 ;  /* 0x0000200301007387 */ /* 0x0001e60000100800 */
[----:B------:R-:W-:Y:S01]  /*2c110*/  ISETP.GT.AND P0, PT, R2, R3, PT ;  /* 0x000000030200720c */ /* 0x000fe20003f04270 */
[----:B------:R0:W-:-:S12]  /*2c120*/  STL [R1+0x48], R2 ;  /* 0x0000480201007387 */ /* 0x0001d80000100800 */
[----:B0-----:R-:W-:Y:S05]  /*2c130*/  @P0 BRA `(.L_x_2520) ;  /* 0x0000000000480947 */ /* 0x001fea0003800000 */
[----:B------:R-:W0:Y:S02]  /*2c140*/  S2R R2, SR_TID.X ;  /* 0x0000000000027919 */ /* 0x000e240000002100 */
[----:B0-----:R-:W-:-:S04]  /*2c150*/  LOP3.LUT R2, R2, 0x7f, RZ, 0xc0, !PT ;  /* 0x0000007f02027812 */ /* 0x001fc800078ec0ff */
[----:B------:R-:W-:-:S13]  /*2c160*/  ISETP.NE.AND P0, PT, R2, RZ, PT ;  /* 0x000000ff0200720c */ /* 0x000fda0003f05270 */
[----:B------:R-:W-:Y:S05]  /*2c170*/  @P0 BRA `(.L_x_2521) ;  /* 0x00000030007c0947 */ /* 0x000fea0003800000 */
[----:B------:R-:W0:Y:S01]  /*2c180*/  S2R R2, SR_LANEID ;  /* 0x0000000000027919 */ /* 0x000e220000000000 */
[----:B------:R-:W-:Y:S01]  /*2c190*/  VOTEU.ANY UR4, UPT, PT ;  /* 0x0000000000047886 */ /* 0x000fe200038e0100 */
[----:B------:R-:W1:Y:S01]  /*2c1a0*/  LDC.64 R4, c[0x0][0xc60] ;  /* 0x00031800ff047b82 */ /* 0x000e620000000a00 */
[----:B------:R-:W0:Y:S02]  /*2c1b0*/  FLO.U32 R0, UR4 ;  /* 0x0000000400007d00 */ /* 0x000e2400080e0000 */
[----:B0-----:R-:W-:-:S06]  /*2c1c0*/  ISETP.EQ.U32.AND P0, PT, R0, R2, PT ;  /* 0x000000020000720c */ /* 0x001fcc0003f02070 */
[----:B------:R-:W1:Y:S07]  /*2c1d0*/  POPC R2, UR4 ;  /* 0x0000000400027d09 */ /* 0x000e6e0008000000 */
[----:B-1----:R-:W2:Y:S04]  /*2c1e0*/  @P0 ATOMG.E.ADD.STRONG.GPU PT, R2, desc[UR56][R4.64], R2 ;  /* 0x00000002040209a8 */ /* 0x002ea800081ee1f8 */
[----:B--2---:R0:W1:Y:S02]  /*2c1f0*/  SHFL.IDX PT, R2, R2, R0, 0x1f ;  /* 0x00001f0002027589 */ /* 0x00406400000e0000 */
[----:B0-----:R-:W0:Y:S02]  /*2c200*/  S2R R0, SR_LTMASK ;  /* 0x0000000000007919 */ /* 0x001e240000003900 */
[----:B0-----:R-:W-:-:S06]  /*2c210*/  LOP3.LUT R0, R0, UR4, RZ, 0xc0, !PT ;  /* 0x0000000400007c12 */ /* 0x001fcc000f8ec0ff */
[----:B------:R-:W1:Y:S02]  /*2c220*/  POPC R0, R0 ;  /* 0x0000000000007309 */ /* 0x000e640000000000 */
[----:B-1----:R-:W-:-:S05]  /*2c230*/  IADD3 R0, R2, UR38, R0 ;  /* 0x0000002602007c10 */ /* 0x002fca000fffe000 */
[----:B------:R2:W-:Y:S01]  /*2c240*/  STL [R1], R0 ;  /* 0x0000000001007387 */ /* 0x0005e20000100800 */
[----:B------:R-:W-:Y:S05]  /*2c250*/  BRA `(.L_x_2521) ;  /* 0x0000003000447947 */ /* 0x000fea0003800000 */
.L_x_2520:
[----:B------:R-:W-:Y:S01]  /*2c260*/  IADD3 R0, R18, 0x1a400, RZ ;  /* 0x0001a40012007810 */ /* 0x000fe20007ffe0ff */
[----:B------:R-:W-:Y:S03]  /*2c270*/  BSSY B6, `(.L_x_2522) ;  /* 0x0000013000067945 */ /* 0x000fe60003800000 */
        /* <DEDUP_REMOVED lines=8> */
[----:B------:R-:W0:Y:S01]  /*2c300*/  LDC.64 R2, c[0x4][R2] ;  /* 0x0100000002027b82 */ /* 0x000e220000000a00 */
        /* <DEDUP_REMOVED lines=8> */
[----:B0-----:R-:W-:Y:S05]  /*2c390*/  CALL.ABS.NOINC R2 ;  /* 0x0000000002007343 */ /* 0x001fea0003c00000 */
.L_x_2523:
[----:B------:R-:W-:Y:S05]  /*2c3a0*/  BSYNC B6 ;  /* 0x0000000000067941 */ /* 0x000fea0003800000 */
.L_x_2522:
        /* <DEDUP_REMOVED lines=12> */
[----:B------:R-:W-:Y:S01]  /*2c470*/  IMAD.U32 R4, RZ, RZ, UR6 ;  /* 0x00000006ff047e24 */ /* 0x000fe2000f8e00ff */
[----:B------:R-:W-:Y:S01]  /*2c480*/  MOV R10, UR4 ;  /* 0x00000004000a7c02 */ /* 0x000fe20008000f00 */
[----:B------:R-:W1:Y:S01]  /*2c490*/  LDC.64 R2, c[0x4][R2] ;  /* 0x0100000002027b82 */ /* 0x000e620000000a00 */
        /* <DEDUP_REMOVED lines=8> */
[----:B01----:R-:W-:Y:S05]  /*2c520*/  CALL.ABS.NOINC R2 ;  /* 0x0000000002007343 */ /* 0x003fea0003c00000 */
.L_x_2525:
[----:B------:R-:W-:Y:S05]  /*2c530*/  BSYNC B6 ;  /* 0x0000000000067941 */ /* 0x000fea0003800000 */
.L_x_2524:
        /* <DEDUP_REMOVED lines=20> */
.L_x_2527:
[----:B------:R-:W-:Y:S05]  /*2c680*/  BSYNC B6 ;  /* 0x0000000000067941 */ /* 0x000fea0003800000 */
.L_x_2526:
[----:B------:R-:W-:Y:S01]  /*2c690*/  LOP3.LUT P6, RZ, R17, 0x1, RZ, 0xc0, !PT ;  /* 0x0000000111ff7812 */ /* 0x000fe200078cc0ff */
[----:B------:R-:W-:-:S12]  /*2c6a0*/  BSSY B6, `(.L_x_2528) ;  /* 0x0000012000067945 */ /* 0x000fd80003800000 */
[----:B------:R-:W-:Y:S05]  /*2c6b0*/  @!P6 BRA `(.L_x_2529) ;  /* 0x000000000040e947 */ /* 0x000fea0003800000 */
[----:B------:R-:W-:Y:S01]  /*2c6c0*/  MOV R2, 0x0 ;  /* 0x0000000000027802 */ /* 0x000fe20000000f00 */
[----:B------:R-:W-:Y:S01]  /*2c6d0*/  ULDC.64 UR4, c[0x4][0xc8] ;  /* 0x0100320000047ab9 */ /* 0x000fe20000000a00 */
[----:B------:R-:W-:Y:S01]  /*2c6e0*/  ULDC.64 UR6, c[0x4][0xd0] ;  /* 0x0100340000067ab9 */ /* 0x000fe20000000a00 */
[----:B------:R-:W-:Y:S01]  /*2c6f0*/  ULDC.64 UR8, c[0x4][0x20] ;  /* 0x0100080000087ab9 */ /* 0x000fe20000000a00 */
[----:B------:R-:W-:Y:S01]  /*2c700*/  MOV R4, UR4 ;  /* 0x0000000400047c02 */ /* 0x000fe20008000f00 */
[----:B------:R-:W-:Y:S01]  /*2c710*/  IMAD.U32 R5, RZ, RZ, UR5 ;  /* 0x00000005ff057e24 */ /* 0x000fe2000f8e00ff */
[----:B------:R-:W1:Y:S01]  /*2c720*/  LDC.64 R2, c[0x4][R2] ;  /* 0x0100000002027b82 */ /* 0x000e620000000a00 */
        /* <DEDUP_REMOVED lines=8> */
[----:B01----:R-:W-:Y:S05]  /*2c7b0*/  CALL.ABS.NOINC R2 ;  /* 0x0000000002007343 */ /* 0x003fea0003c00000 */
.L_x_2529:
[----:B------:R-:W-:Y:S05]  /*2c7c0*/  BSYNC B6 ;  /* 0x0000000000067941 */ /* 0x000fea0003800000 */
.L_x_2528:
[----:B------:R-:W2:Y:S01]  /*2c7d0*/  LDL.LU R2, [R1+0x24] ;  /* 0x0000240001027983 */ /* 0x000ea20000300800 */
[----:B------:R-:W-:-:S03]  /*2c7e0*/  ULDC.64 UR4, c[0x0][0x9f8] ;  /* 0x00027e0000047ab9 */ /* 0x000fc60000000a00 */
[----:B0-----:R-:W3:Y:S04]  /*2c7f0*/  LDL.LU R17, [R1+0x38] ;  /* 0x0000380001117983 */ /* 0x001ee80000300800 */
[----:B------:R-:W4:Y:S01]  /*2c800*/  LDL R8, [R1+0x8] ;  /* 0x0000080001087983 */ /* 0x000f220000100800 */
[----:B------:R-:W-:-:S04]  /*2c810*/  ISETP.NE.U32.AND P0, PT, RZ, UR4, PT ;  /* 0x00000004ff007c0c */ /* 0x000fc8000bf05070 */
[----:B------:R-:W-:-:S13]  /*2c820*/  ISETP.NE.AND.EX P0, PT, RZ, UR5, PT, P0 ;  /* 0x00000005ff007c0c */ /* 0x000fda000bf05300 */
[----:B--2---:R-:W-:-:S04]  /*2c830*/  @P0 IADD3 R2, P1, R2, UR4, RZ ;  /* 0x0000000402020c10 */ /* 0x004fc8000ff3e0ff */
[----:B---3--:R-:W-:Y:S01]  /*2c840*/  @P0 IADD3.X R3, R17, UR5, RZ, P1, !PT ;  /* 0x0000000511030c10 */ /* 0x008fe20008ffe4ff */
[----:B------:R-:W-:-:S04]  /*2c850*/  ULDC.64 UR4, c[0x0][0xa08] ;  /* 0x0002820000047ab9 */ /* 0x000fc80000000a00 */
[----:B----4-:R0:W2:Y:S02]  /*2c860*/  @P0 LDG.E R8, desc[UR56][R2.64] ;  /* 0x0000003802080981 */ /* 0x0100a4000c1e1900 */
[----:B0-----:R-:W0:Y:S01]  /*2c870*/  LDC.64 R2, c[0x0][0x418] ;  /* 0x00010600ff027b82 */ /* 0x001e220000000a00 */
[----:B--2---:R-:W-:Y:S01]  /*2c880*/  SHF.R.S32.HI R9, RZ, 0x1f, R8 ;  /* 0x0000001fff097819 */ /* 0x004fe20000011408 */
[----:B------:R1:W-:Y:S01]  /*2c890*/  @P0 STL [R1+0x8], R8 ;  /* 0x0000080801000387 */ /* 0x0003e20000100800 */
[----:B0-----:R-:W-:Y:S01]  /*2c8a0*/  LOP3.LUT P0, RZ, R2, UR4, RZ, 0xfc, !PT ;  /* 0x0000000402ff7c12 */ /* 0x001fe2000f80fcff */
[----:B------:R-:W-:Y:S02]  /*2c8b0*/  UMOV UR4, 0xffffffff ;  /* 0xffffffff00047882 */ /* 0x000fe40000000000 */
[----:B------:R1:W-:Y:S01]  /*2c8c0*/  STL [R1+0x24], R9 ;  /* 0x0000240901007387 */ /* 0x0003e20000100800 */
[----:B------:R-:W-:-:S04]  /*2c8d0*/  LOP3.LUT P0, RZ, R3, UR5, RZ, 0xfc, P0 ;  /* 0x0000000503ff7c12 */ /* 0x000fc8000800fcff */
[----:B------:R-:W-:Y:S01]  /*2c8e0*/  SEL R17, R8, RZ, !P0 ;  /* 0x000000ff08117207 */ /* 0x000fe20004000000 */
[----:B------:R-:W-:Y:S08]  /*2c8f0*/  BRA.DIV UR4, `(.L_x_2530) ;  /* 0x0000007204f07947 */ /* 0x000ff0000b800000 */
[----:B------:R-:W0:Y:S02]  /*2c900*/  S2R R0, SR_TID.X ;  /* 0x0000000000007919 */ /* 0x000e240000002100 */
[----:B0-----:R-:W-:-:S04]  /*2c910*/  SHF.R.U32.HI R0, RZ, 0x5, R0 ;  /* 0x00000005ff007819 */ /* 0x001fc80000011600 */
[----:B------:R-:W-:-:S05]  /*2c920*/  LOP3.LUT R0, R0, 0x3, RZ, 0xc0, !PT ;  /* 0x0000000300007812 */ /* 0x000fca00078ec0ff */
[----:B------:R0:W2:Y:S02]  /*2c930*/  SHFL.IDX PT, R14, R0, RZ, 0x1f ;  /* 0x00001fff000e7589 */ /* 0x0000a400000e0000 */
.L_x_2740:
[----:B0-----:R-:W3:Y:S01]  /*2c940*/  LDL.LU R0, [R1+0x14] ;  /* 0x0000140001007983 */ /* 0x001ee20000300800 */
[----:B------:R-:W-:Y:S02]  /*2c950*/  PLOP3.LUT P1, PT, PT, PT, PT, 0x8, 0x0 ;  /* 0x000000000000781c */ /* 0x000fe40003f2e170 */
[----:B--2---:R-:W-:Y:S02]  /*2c960*/  ISETP.NE.AND P0, PT, R14, RZ, PT ;  /* 0x000000ff0e00720c */ /* 0x004fe40003f05270 */
[----:B---3--:R-:W-:-:S09]  /*2c970*/  LOP3.LUT R0, R0, 0xfffffffe, RZ, 0xc0, !PT ;  /* 0xfffffffe00007812 */ /* 0x008fd200078ec0ff */
[----:B------:R-:W-:-:S05]  /*2c980*/  @P1 LOP3.LUT R0, R0, 0x1, RZ, 0xfc, !PT ;  /* 0x0000000100001812 */ /* 0x000fca00078efcff */
[----:B------:R0:W-:Y:S01]  /*2c990*/  STL [R1+0x14], R0 ;  /* 0x0000140001007387 */ /* 0x0001e20000100800 */
[----:B------:R-:W-:Y:S05]  /*2c9a0*/  @P0 BRA `(.L_x_2531) ;  /* 0x00000004008c0947 */ /* 0x000fea0003800000 */
[----:B------:R-:W-:-:S03]  /*2c9b0*/  UMOV UR4, 0xffffffff ;  /* 0xffffffff00047882 */ /* 0x000fc60000000000 */
[----:B------:R-:W-:Y:S05]  /*2c9c0*/  BRA.DIV UR4, `(.L_x_2532) ;  /* 0x0000007204f07947 */ /* 0x000fea000b800000 */
[----:B------:R-:W-:-:S13]  /*2c9d0*/  ELECT P6, URZ, PT ;  /* 0x00000000003f782f */ /* 0x000fda00038c0000 */
.L_x_2743:
[----:B------:R-:W-:Y:S05]  /*2c9e0*/  @!P6 BRA `(.L_x_2531) ;  /* 0x00000004007ce947 */ /* 0x000fea0003800000 */
[----:B0-----:R-:W2:Y:S01]  /*2c9f0*/  LDL R0, [R1+0x48] ;  /* 0x0000480001007983 */ /* 0x001ea20000100800 */
[----:B------:R-:W-:-:S04]  /*2ca00*/  ISETP.NE.U32.AND P0, PT, R2, RZ, PT ;  /* 0x000000ff0200720c */ /* 0x000fc80003f05070 */
[----:B------:R-:W-:Y:S01]  /*2ca10*/  ISETP.NE.AND.EX P0, PT, R3, RZ, PT, P0 ;  /* 0x000000ff0300720c */ /* 0x000fe20003f05300 */
[----:B--2---:R-:W-:-:S12]  /*2ca20*/  VIADD R0, R0, 0xffffffff ;  /* 0xffffffff00007836 */ /* 0x004fd80000000000 */
[----:B------:R-:W-:Y:S05]  /*2ca30*/  @!P0 BRA `(.L_x_2533) ;  /* 0x0000000000448947 */ /* 0x000fea0003800000 */
[----:B------:R-:W0:Y:S01]  /*2ca40*/  LDC R7, c[0x0][0x43c] ;  /* 0x00010f00ff077b82 */ /* 0x000e220000000800 */
[----:B------:R-:W-:Y:S01]  /*2ca50*/  ULDC.64 UR4, c[0x0][0x428] ;  /* 0x00010a0000047ab9 */ /* 0x000fe20000000a00 */
[----:B0-----:R-:W-:-:S13]  /*2ca60*/  ISETP.NE.AND P0, PT, R7, 0x1, PT ;  /* 0x000000010700780c */ /* 0x001fda0003f05270 */
[----:B------:R-:W0:Y:S02]  /*2ca70*/  @P0 LDC.64 R4, c[0x0][0x440] ;  /* 0x00011000ff040b82 */ /* 0x000e240000000a00 */
[----:B0-----:R-:W-:Y:S01]  /*2ca80*/  @P0 IMAD.HI.U32 R6, R0, R4, RZ ;  /* 0x0000000400060227 */ /* 0x001fe200078e00ff */
[----:B------:R-:W-:-:S04]  /*2ca90*/  MOV R4, R0 ;  /* 0x0000000000047202 */ /* 0x000fc80000000f00 */
        /* <DEDUP_REMOVED lines=11> */
.L_x_2533:
[----:B0-----:R-:W2:Y:S01]  /*2cb50*/  LDL R3, [R1+0x18] ;  /* 0x0000180001037983 */ /* 0x001ea20000100800 */
[----:B------:R-:W-:Y:S01]  /*2cb60*/  IMAD R2, R19, 0x8, R18 ;  /* 0x0000000813027824 */ /* 0x000fe200078e0212 */
[----:B-1----:R-:W0:Y:S02]  /*2cb70*/  S2R R8, SR_TID.X ;  /* 0x0000000000087919 */ /* 0x002e240000002100 */
[----:B0-----:R-:W-:-:S04]  /*2cb80*/  LOP3.LUT R8, R8, 0x7f, RZ, 0xc0, !PT ;  /* 0x0000007f08087812 */ /* 0x001fc800078ec0ff */
[----:B------:R-:W-:Y:S02]  /*2cb90*/  ISETP.NE.AND P1, PT, R8, RZ, PT ;  /* 0x000000ff0800720c */ /* 0x000fe40003f25270 */
[----:B--2---:R-:W-:-:S04]  /*2cba0*/  SHF.L.U32 R3, R3, 0x1f, RZ ;  /* 0x0000001f03037819 */ /* 0x004fc800000006ff */
[----:B------:R-:W0:Y:S02]  /*2cbb0*/  SYNCS.PHASECHK.TRANS64.TRYWAIT P0, [R2+URZ+0x29880], R3 ;  /* 0x02988003020075a7 */ /* 0x000e24000800017f */
[----:B0-----:R-:W-:Y:S05]  /*2cbc0*/  @!P0 BRA `(.L_x_2534) ;  /* 0x0000007000908947 */ /* 0x001fea0003800000 */
.L_x_2744:
        /* <DEDUP_REMOVED lines=8> */
.L_x_2535:
[----:B------:R-:W2:Y:S01]  /*2cc50*/  LDL R5, [R1+0x28] ;  /* 0x0000280001057983 */ /* 0x000ea20000100800 */
[----:B------:R-:W-:Y:S01]  /*2cc60*/  IMAD R4, R19, 0x5000, R18 ;  /* 0x0000500013047824 */ /* 0x000fe200078e0212 */
        /* <DEDUP_REMOVED lines=11> */
[----:B--2---:R-:W-:-:S05]  /*2cd20*/  IMAD R0, R0, 0xa0, R5 ;  /* 0x000000a000007824 */ /* 0x004fca00078e0205 */
[----:B------:R-:W-:-:S13]  /*2cd30*/  R2UR UR11, R0 ;  /* 0x00000000000b72ca */ /* 0x000fda00000e0000 */
[----:B------:R1:W-:Y:S01]  /*2cd40*/  UTMALDG.4D [UR8], [UR4], desc[UR6] ;  /* 0x00000608040075b4 */ /* 0x0003e20008019000 */
[----:B------:R-:W2:Y:S02]  /*2cd50*/  SYNCS.PHASECHK.TRANS64.TRYWAIT P0, [R2+URZ+0x29840], R3 ;  /* 0x02984003020075a7 */ /* 0x000ea4000800017f */
[----:B-12---:R-:W-:Y:S05]  /*2cd60*/  @!P0 BRA `(.L_x_2536) ;  /* 0x00000070003c8947 */ /* 0x006fea0003800000 */
.L_x_2745:
[----:B------:R-:W-:Y:S05]  /*2cd70*/  @P1 BRA `(.L_x_2537) ;  /* 0x00000000001c1947 */ /* 0x000fea0003800000 */
[----:B------:R-:W2:Y:S01]  /*2cd80*/  S2R R4, SR_TID.X ;  /* 0x0000000000047919 */ /* 0x000ea20000002100 */
[----:B01----:R-:W-:-:S04]  /*2cd90*/  MOV R3, 0x7800 ;  /* 0x0000780000037802 */ /* 0x003fc80000000f00 */
[----:B------:R3:W-:Y:S01]  /*2cda0*/  SYNCS.ARRIVE.TRANS64 RZ, [R2+URZ+0x29830], R3 ;  /* 0x0298300302ff79a7 */ /* 0x0007e2000800003f */
[----:B--2---:R-:W-:-:S04]  /*2cdb0*/  LOP3.LUT R4, R4, 0x1f, RZ, 0xc0, !PT ;  /* 0x0000001f04047812 */ /* 0x004fc800078ec0ff */
[----:B------:R-:W-:-:S13]  /*2cdc0*/  ISETP.NE.AND P0, PT, R4, RZ, PT ;  /* 0x000000ff0400720c */ /* 0x000fda0003f05270 */
[----:B---3--:R-:W-:Y:S05]  /*2cdd0*/  @!P0 BRA `(.L_x_2537) ;  /* 0x0000000000048947 */ /* 0x008fea0003800000 */
[----:B------:R-:W-:Y:S01]  /*2cde0*/  BPT.TRAP 0x1 ;  /* 0x000000040000795c */ /* 0x000fe20000300000 */
.L_x_2537:
[----:B01----:R-:W2:Y:S01]  /*2cdf0*/  LDL.LU R3, [R1+0x14] ;  /* 0x0000140001037983 */ /* 0x003ea20000300800 */
        /* <DEDUP_REMOVED lines=30> */
.L_x_2531:
[----:B---3--:R-:W0:Y:S04]  /*2cfe0*/  LDL.LU R3, [R1+0x40] ;  /* 0x0000400001037983 */ /* 0x008e280000300800 */
[----:B------:R-:W2:Y:S04]  /*2cff0*/  LDL.LU R5, [R1+0x34] ;  /* 0x0000340001057983 */ /* 0x000ea80000300800 */
[----:B------:R-:W3:Y:S01]  /*2d000*/  LDL.LU R4, [R1+0x58] ;  /* 0x0000580001047983 */ /* 0x000ee20000300800 */
[----:B------:R-:W-:Y:S05]  /*2d010*/  WARPSYNC.ALL ;  /* 0x0000000000007948 */ /* 0x000fea0003800000 */
[----:B------:R-:W-:Y:S01]  /*2d020*/  ULDC.64 UR6, c[0x0][0xa00] ;  /* 0x0002800000067ab9 */ /* 0x000fe20000000a00 */
[----:B------:R-:W-:Y:S01]  /*2d030*/  ULDC.64 UR4, c[0x0][0x298] ;  /* 0x0000a60000047ab9 */ /* 0x000fe20000000a00 */
[----:B------:R-:W-:Y:S01]  /*2d040*/  BAR.SYNC.DEFER_BLOCKING 0x8, 0x180 ;  /* 0x0206000000007b1d */ /* 0x000fe20000010000 */
[----:B------:R-:W-:Y:S01]  /*2d050*/  ISETP.NE.U32.AND P0, PT, RZ, UR6, PT ;  /* 0x00000006ff007c0c */ /* 0x000fe2000bf05070 */
[----:B------:R-:W-:-:S03]  /*2d060*/  VIADD R2, R18, 0x14400 ;  /* 0x0001440012027836 */ /* 0x000fc60000000000 */
[----:B------:R-:W-:Y:S01]  /*2d070*/  ISETP.NE.AND.EX P0, PT, RZ, UR7, PT, P0 ;  /* 0x00000007ff007c0c */ /* 0x000fe2000bf05300 */
[----:B------:R-:W-:Y:S01]  /*2d080*/  BSSY B6, `(.L_x_2538) ;  /* 0x000001e000067945 */ /* 0x000fe20003800000 */
[----:B------:R-:W-:Y:S02]  /*2d090*/  LOP3.LUT P1, RZ, R2, 0x1bf, RZ, 0xc0, !PT ;  /* 0x000001bf02ff7812 */ /* 0x000fe4000782c0ff */
[----:B0-----:R-:W-:Y:S02]  /*2d0a0*/  SHF.R.S32.HI R0, RZ, 0x1f, R3 ;  /* 0x0000001fff007819 */ /* 0x001fe40000011403 */
[----:B--2---:R-:W-:-:S03]  /*2d0b0*/  SEL R5, R5, RZ, !P0 ;  /* 0x000000ff05057207 */ /* 0x004fc60004000000 */
[----:B------:R-:W-:Y:S01]  /*2d0c0*/  IMAD R0, R0, UR4, RZ ;  /* 0x0000000400007c24 */ /* 0x000fe2000f8e02ff */
[----:B---3--:R-:W-:-:S03]  /*2d0d0*/  SEL R4, R4, RZ, !P0 ;  /* 0x000000ff04047207 */ /* 0x008fc60004000000 */
        /* <DEDUP_REMOVED lines=16> */
[----:B------:R-:W-:Y:S01]  /*2d1e0*/  MOV R12, 0x1 ;  /* 0x00000001000c7802 */ /* 0x000fe20000000f00 */
[----:B------:R-:W-:Y:S02]  /*2d1f0*/  IMAD.U32 R7, RZ, RZ, UR7 ;  /* 0x00000007ff077e24 */ /* 0x000fe4000f8e00ff */
[----:B------:R-:W-:-:S02]  /*2d200*/  IMAD.U32 R10, RZ, RZ, UR8 ;  /* 0x00000008ff0a7e24 */ /* 0x000fc4000f8e00ff */
[----:B------:R-:W-:Y:S02]  /*2d210*/  IMAD.U32 R11, RZ, RZ, UR9 ;  /* 0x00000009ff0b7e24 */ /* 0x000fe4000f8e00ff */
[----:B-1----:R-:W-:Y:S02]  /*2d220*/  IMAD.MOV.U32 R8, RZ, RZ, 0x70 ;  /* 0x00000070ff087424 */ /* 0x002fe400078e00ff */
[----:B------:R-:W-:-:S07]  /*2d230*/  IMAD.MOV.U32 R13, RZ, RZ, RZ ;  /* 0x000000ffff0d7224 */ /* 0x000fce00078e00ff */
[----:B------:R-:W-:-:S07]  /*2d240*/  LEPC R20, `(.L_x_2539) ;  /* 0x000000001014794e */ /* 0x000fce0000000000 */
[----:B0-----:R-:W-:Y:S05]  /*2d250*/  CALL.ABS.NOINC R2 ;  /* 0x0000000002007343 */ /* 0x001fea0003c00000 */
.L_x_2539:
[----:B------:R-:W-:Y:S05]  /*2d260*/  BSYNC B6 ;  /* 0x0000000000067941 */ /* 0x000fea0003800000 */
.L_x_2538:
[----:B0-----:R-:W2:Y:S01]  /*2d270*/  LDL.LU R0, [R1+0x40] ;  /* 0x0000400001007983 */ /* 0x001ea20000300800 */
[----:B------:R-:W-:Y:S01]  /*2d280*/  ULDC.64 UR4, c[0x0][0x2d8] ;  /* 0x0000b60000047ab9 */ /* 0x000fe20000000a00 */
[----:B------:R-:W0:Y:S01]  /*2d290*/  LDC R7, c[0x0][0x448] ;  /* 0x00011200ff077b82 */ /* 0x000e220000000800 */
[----:B------:R-:W-:Y:S01]  /*2d2a0*/  ULDC.64 UR6, c[0x0][0x280] ;  /* 0x0000a00000067ab9 */ /* 0x000fe20000000a00 */
[----:B------:R-:W3:Y:S04]  /*2d2b0*/  LDL.LU R5, [R1+0x38] ;  /* 0x0000380001057983 */ /* 0x000ee80000300800 */
[----:B------:R-:W3:Y:S04]  /*2d2c0*/  LDL.LU.64 R2, [R1+0x50] ;  /* 0x0000500001027983 */ /* 0x000ee80000300a00 */
[----:B------:R-:W4:Y:S04]  /*2d2d0*/  LDL.LU R4, [R1+0x34] ;  /* 0x0000340001047983 */ /* 0x000f280000300800 */
[----:B------:R-:W4:Y:S01]  /*2d2e0*/  LDL R10, [R1+0x4] ;  /* 0x00000400010a7983 */ /* 0x000f220000100800 */
[----:B-1----:R-:W1:Y:S01]  /*2d2f0*/  S2R R8, SR_TID.X ;  /* 0x0000000000087919 */ /* 0x002e620000002100 */
[----:B0-----:R-:W-:-:S13]  /*2d300*/  ISETP.NE.AND P0, PT, R7, 0x1, PT ;  /* 0x000000010700780c */ /* 0x001fda0003f05270 */
[----:B------:R-:W0:Y:S01]  /*2d310*/  @P0 LDC R6, c[0x0][0x450] ;  /* 0x00011400ff060b82 */ /* 0x000e220000000800 */
[----:B-1----:R-:W-:-:S04]  /*2d320*/  SHF.L.U32 R8, R8, 0x4, RZ ;  /* 0x0000000408087819 */ /* 0x002fc800000006ff */
[----:B------:R-:W-:-:S04]  /*2d330*/  LOP3.LUT R8, R8, 0x30, RZ, 0xc0, !PT ;  /* 0x0000003008087812 */ /* 0x000fc800078ec0ff */
[C---:B------:R-:W-:Y:S02]  /*2d340*/  LOP3.LUT R11, R8.reuse, 0x40, RZ, 0xfc, !PT ;  /* 0x00000040080b7812 */ /* 0x040fe400078efcff */
[----:B------:R-:W-:Y:S01]  /*2d350*/  LOP3.LUT R8, R8, 0x80, RZ, 0xfc, !PT ;  /* 0x0000008008087812 */ /* 0x000fe200078efcff */
[----:B---3--:R-:W-:Y:S02]  /*2d360*/  IMAD.MOV.U32 R3, RZ, RZ, R5 ;  /* 0x000000ffff037224 */ /* 0x008fe400078e0005 */
[----:B------:R-:W1:Y:S01]  /*2d370*/  S2R R5, SR_TID.X ;  /* 0x0000000000057919 */ /* 0x000e620000002100 */
[----:B------:R-:W-:-:S04]  /*2d380*/  IMAD.WIDE.U32 R2, R16, UR4, R2 ;  /* 0x0000000410027c25 */ /* 0x000fc8000f8e0002 */
[----:B------:R-:W-:Y:S01]  /*2d390*/  IMAD R3, R16, UR5, R3 ;  /* 0x0000000510037c24 */ /* 0x000fe2000f8e0203 */
[----:B------:R-:W-:Y:S02]  /*2d3a0*/  ULDC.64 UR4, c[0x0][0x2e0] ;  /* 0x0000b80000047ab9 */ /* 0x000fe40000000a00 */
[----:B--2---:R-:W-:Y:S02]  /*2d3b0*/  IMAD R0, R0, UR4, RZ ;  /* 0x0000000400007c24 */ /* 0x004fe4000f8e02ff */
[----:B----4-:R-:W-:-:S04]  /*2d3c0*/  IMAD.WIDE.U32 R2, R4, UR4, R2 ;  /* 0x0000000404027c25 */ /* 0x010fc8000f8e0002 */
[----:B------:R-:W-:Y:S01]  /*2d3d0*/  IMAD R0, R4, UR5, R0 ;  /* 0x0000000504007c24 */ /* 0x000fe2000f8e0200 */
[----:B------:R-:W-:Y:S01]  /*2d3e0*/  ULDC.64 UR4, c[0x0][0x2d0] ;  /* 0x0000b40000047ab9 */ /* 0x000fe20000000a00 */
[----:B------:R-:W2:Y:S02]  /*2d3f0*/  S2R R4, SR_TID.X ;  /* 0x0000000000047919 */ /* 0x000ea40000002100 */
[----:B------:R-:W-:Y:S01]  /*2d400*/  IMAD.IADD R3, R3, 0x1, R0 ;  /* 0x0000000103037824 */ /* 0x000fe200078e0200 */
[----:B-1----:R-:W-:-:S04]  /*2d410*/  LOP3.LUT R5, R5, 0x7f, RZ, 0xc0, !PT ;  /* 0x0000007f05057812 */ /* 0x002fc800078ec0ff */
[----:B------:R-:W-:Y:S01]  /*2d420*/  SHF.R.U32.HI R5, RZ, 0x2, R5 ;  /* 0x00000002ff057819 */ /* 0x000fe20000011605 */
[----:B--2---:R-:W-:-:S05]  /*2d430*/  IMAD.SHL.U32 R4, R4, 0x20, RZ ;  /* 0x0000002004047824 */ /* 0x004fca00078e00ff */
[----:B------:R-:W-:Y:S02]  /*2d440*/  LOP3.LUT R4, R5, 0x60, R4, 0xf8, !PT ;  /* 0x0000006005047812 */ /* 0x000fe400078ef804 */
[----:B------:R-:W1:Y:S02]  /*2d450*/  @P0 LDC R5, c[0x0][0x44c] ;  /* 0x00011300ff050b82 */ /* 0x000e640000000800 */
[----:B------:R-:W-:-:S05]  /*2d460*/  LEA R4, R10, R4, 0x7 ;  /* 0x000000040a047211 */ /* 0x000fca00078e38ff */
        /* <DEDUP_REMOVED lines=30> */
[----:B------:R-:W-:-:S05]  /*2d650*/  SHF.R.U32.HI R11, RZ, 0x2, R11 ;  /* 0x00000002ff0b7819 */ /* 0x000fca000001160b */
[----:B------:R-:W-:-:S04]  /*2d660*/  IMAD R0, R10, 0x80, R11 ;  /* 0x000000800a007824 */ /* 0x000fc800078e020b */
[----:B------:R-:W-:Y:S02]  /*2d670*/  VIADD R5, R0, 0x20 ;  /* 0x0000002000057836 */ /* 0x000fe40000000000 */
[----:B--2---:R-:W-:Y:S02]  /*2d680*/  IMAD R2, R6, R7, RZ ;  /* 0x0000000706027224 */ /* 0x004fe400078e02ff */
[----:B------:R-:W0:Y:S03]  /*2d690*/  SHFL.IDX PT, R7, R4, RZ, 0x1c1f ;  /* 0x001c1fff04077589 */ /* 0x000e2600000e0000 */
[----:B------:R-:W-:Y:S01]  /*2d6a0*/  ISETP.GE.AND P4, PT, R0, R2, PT ;  /* 0x000000020000720c */ /* 0x000fe20003f86270 */
[----:B------:R-:W1:-:S12]  /*2d6b0*/  SHFL.IDX PT, R6, R3, RZ, 0x1c1f ;  /* 0x001c1fff03067589 */ /* 0x000e5800000e0000 */
        /* <DEDUP_REMOVED lines=23> */
[----:B0-----:R-:W-:-:S04]  /*2d830*/  @!P3 IMAD.X R6, RZ, RZ, R6, P4 ;  /* 0x000000ffff06b224 */ /* 0x001fc800020e0606 */
[----:B------:R-:W-:Y:S01]  /*2d840*/  @!P3 IMAD.MOV.U32 R7, RZ, RZ, R6 ;  /* 0x000000ffff07b224 */ /* 0x000fe200078e0006 */
[----:B------:R-:W-:Y:S02]  /*2d850*/  @!P3 MOV R6, R5 ;  /* 0x000000050006b202 */ /* 0x000fe40000000f00 */
[----:B------:R1:W2:Y:S04]  /*2d860*/  SHFL.IDX PT, R5, R3, 0x3, 0x1c1f ;  /* 0x007c1f0003057f89 */ /* 0x0002a800000e0000 */
[----:B------:R1:W-:Y:S04]  /*2d870*/  @!P3 LDGSTS.E.BYPASS.LTC128B.128 [R8+0x15400], desc[UR56][R6.64], !P0 ;  /* 0x154000000608bfae */ /* 0x0003e8000c101d78 */
[----:B------:R1:W-:Y:S04]  /*2d880*/  @!P3 LDGSTS.E.BYPASS.LTC128B.128 [R8+0x17400], desc[UR56][R6.64+0x40], !P1 ;  /* 0x174000400608bfae */ /* 0x0003e8000c901d78 */
[----:B------:R1:W-:Y:S04]  /*2d890*/  @!P3 LDGSTS.E.BYPASS.LTC128B.128 [R8+0x19400], desc[UR56][R6.64+0x80], !P2 ;  /* 0x194000800608bfae */ /* 0x0003e8000d101d78 */
[----:B------:R1:W3:Y:S02]  /*2d8a0*/  SHFL.IDX PT, R3, R4, 0x3, 0x1c1f ;  /* 0x007c1f0004037f89 */ /* 0x0002e400000e0000 */
.L_x_2754:
        /* <DEDUP_REMOVED lines=12> */
.L_x_2542:
[----:B------:R-:W-:Y:S05]  /*2d970*/  BSYNC B0 ;  /* 0x0000000000007941 */ /* 0x000fea0003800000 */
.L_x_2541:
[----:B------:R-:W-:Y:S01]  /*2d980*/  NOP ;  /* 0x0000000000007918 */ /* 0x000fe20000000000 */
[----:B------:R-:W-:-:S13]  /*2d990*/  PLOP3.LUT P0, PT, PT, PT, PT, 0x80, 0x0 ;  /* 0x000000000000781c */ /* 0x000fda0003f0f070 */
.L_x_2543:
[----:B------:R-:W-:Y:S02]  /*2d9a0*/  PLOP3.LUT P1, PT, P1, P0, PT, 0xa2, 0x0 ;  /* 0x000000000000781c */ /* 0x000fe40000f21472 */
[----:B------:R-:W-:-:S08]  /*2d9b0*/  @P0 R2UR P1, UR4, R18 ;  /* 0x00000000120402ca */ /* 0x000fd00000020000 */
[----:B------:R-:W-:-:S05]  /*2d9c0*/  @P0 PLOP3.LUT P0, PT, P1, PT, PT, 0x80, 0x0 ;  /* 0x000000000000081c */ /* 0x000fca0000f0f070 */
[----:B------:R-:W-:Y:S01]  /*2d9d0*/  @!P1 SYNCS.ARRIVE.TRANS64.RED.A0T1 RZ, [UR4+0x29800], RZ ;  /* 0x029800ffffff99a7 */ /* 0x000fe20008200404 */
[----:B------:R-:W-:Y:S07]  /*2d9e0*/  @!P1 ARRIVES.LDGSTSBAR.64.TRANSCNT [UR4+0x29800] ;  /* 0x02980000ff0099b0 */ /* 0x000fee0008000a84 */
[----:B------:R-:W-:Y:S05]  /*2d9f0*/  @P0 BRA.U.ANY `(.L_x_2543) ;  /* 0xfffffffd00e80947 */ /* 0x000fea000393ffff */
[----:B----4-:R-:W4:Y:S02]  /*2da00*/  LDL.LU R2, [R1+0x60] ;  /* 0x0000600001027983 */ /* 0x010f240000300800 */
[----:B----4-:R-:W-:-:S05]  /*2da10*/  VIADD R2, R2, 0x1 ;  /* 0x0000000102027836 */ /* 0x010fca0000000000 */
        /* <DEDUP_REMOVED lines=10> */
.L_x_2755:
[----:B------:R-:W-:Y:S05]  /*2dac0*/  BSYNC B0 ;  /* 0x0000000000007941 */ /* 0x000fea0003800000 */
.L_x_2544:
[----:B------:R-:W5:Y:S04]  /*2dad0*/  LDL.LU R2, [R1+0x48] ;  /* 0x0000480001027983 */ /* 0x000f680000300800 */
[----:B-1-3--:R-:W3:Y:S01]  /*2dae0*/  LDL R3, [R1+0x20] ;  /* 0x0000200001037983 */ /* 0x00aee20000100800 */
[----:B-----5:R-:W-:-:S04]  /*2daf0*/  IADD3 R2, R2, -0x2, RZ ;  /* 0xfffffffe02027810 */ /* 0x020fc80007ffe0ff */
[----:B---3--:R-:W-:-:S13]  /*2db00*/  ISETP.GE.AND P0, PT, R2, R3, PT ;  /* 0x000000030200720c */ /* 0x008fda0003f06270 */
[----:B------:R-:W-:Y:S05]  /*2db10*/  @!P0 BRA `(.L_x_2546) ;  /* 0x0000001000048947 */ /* 0x000fea0003800000 */
[----:B------:R1:W5:Y:S01]  /*2db20*/  LDL.LU R3, [R1+0x18] ;  /* 0x0000180001037983 */ /* 0x0003620000300800 */
[----:B----4-:R-:W-:-:S07]  /*2db30*/  IMAD.MOV.U32 R0, RZ, RZ, R19 ;  /* 0x000000ffff007224 */ /* 0x010fce00078e0013 */
.L_x_2568:
[----:B------:R-:W3:Y:S01]  /*2db40*/  LDL R4, [R1+0x14] ;  /* 0x0000140001047983 */ /* 0x000ee20000100800 */
[----:B------:R-:W-:Y:S01]  /*2db50*/  VIADD R19, R0, 0x1 ;  /* 0x0000000100137836 */ /* 0x000fe20000000000 */
[----:B------:R-:W-:Y:S05]  /*2db60*/  YIELD ;  /* 0x0000000000007946 */ /* 0x000fea0003800000 */
[C---:B------:R-:W-:Y:S01]  /*2db70*/  ISETP.NE.AND P0, PT, R19.reuse, 0x2, PT ;  /* 0x000000021300780c */ /* 0x040fe20003f05270 */
[----:B------:R-:W-:Y:S03]  /*2db80*/  BSSY B0, `(.L_x_2547) ;  /* 0x0000089000007945 */ /* 0x000fe60003800000 */
[----:B------:R-:W-:-:S02]  /*2db90*/  SEL R19, R19, RZ, P0 ;  /* 0x000000ff13137207 */ /* 0x000fc40000000000 */
[----:B---3--:R-:W-:Y:S02]  /*2dba0*/  LOP3.LUT P1, RZ, R4, 0x1, RZ, 0xc0, !PT ;  /* 0x0000000104ff7812 */ /* 0x008fe4000782c0ff */
[----:B------:R-:W-:-:S04]  /*2dbb0*/  SEL R4, RZ, 0x1, P0 ;  /* 0x00000001ff047807 */ /* 0x000fc80000000000 */
[----:B--2--5:R-:W-:-:S05]  /*2dbc0*/  LOP3.LUT R9, R3, R4, RZ, 0x3c, !PT ;  /* 0x0000000403097212 */ /* 0x024fca00078e3cff */
[----:B------:R3:W-:Y:S02]  /*2dbd0*/  STL [R1+0x18], R9 ;  /* 0x0000180901007387 */ /* 0x0007e40000100800 */
[----:B------:R-:W-:Y:S05]  /*2dbe0*/  @!P1 BRA `(.L_x_2548) ;  /* 0x0000000800089947 */ /* 0x000fea0003800000 */
[----:B------:R-:W-:Y:S01]  /*2dbf0*/  ULDC.64 UR4, c[0x0][0x418] ;  /* 0x0001060000047ab9 */ /* 0x000fe20000000a00 */
[----:B0-----:R-:W-:Y:S01]  /*2dc00*/  IMAD.MOV.U32 R8, RZ, RZ, R2 ;  /* 0x000000ffff087224 */ /* 0x001fe200078e0002 */
[----:B------:R-:W-:-:S04]  /*2dc10*/  ISETP.NE.U32.AND P0, PT, RZ, UR4, PT ;  /* 0x00000004ff007c0c */ /* 0x000fc8000bf05070 */
[----:B------:R-:W-:-:S13]  /*2dc20*/  ISETP.NE.AND.EX P0, PT, RZ, UR5, PT, P0 ;  /* 0x00000005ff007c0c */ /* 0x000fda000bf05300 */
[----:B------:R-:W-:Y:S05]  /*2dc30*/  @!P0 BRA `(.L_x_2549) ;  /* 0x00000000004c8947 */ /* 0x000fea0003800000 */
[----:B------:R-:W4:Y:S01]  /*2dc40*/  LDL R11, [R1+0x24] ;  /* 0x00002400010b7983 */ /* 0x000f220000100800 */
[----:B------:R-:W0:Y:S01]  /*2dc50*/  LDC R7, c[0x0][0x43c] ;  /* 0x00010f00ff077b82 */ /* 0x000e220000000800 */
[----:B------:R-:W-:Y:S02]  /*2dc60*/  ULDC.64 UR6, c[0x0][0x428] ;  /* 0x00010a0000067ab9 */ /* 0x000fe40000000a00 */
[----:B------:R-:W3:Y:S01]  /*2dc70*/  LDL R10, [R1+0x8] ;  /* 0x00000800010a7983 */ /* 0x000ee20000100800 */
[----:B0-----:R-:W-:-:S13]  /*2dc80*/  ISETP.NE.AND P0, PT, R7, 0x1, PT ;  /* 0x000000010700780c */ /* 0x001fda0003f05270 */
[----:B--2---:R-:W0:Y:S02]  /*2dc90*/  @P0 LDC.64 R4, c[0x0][0x440] ;  /* 0x00011000ff040b82 */ /* 0x004e240000000a00 */
[----:B0-----:R-:W-:-:S04]  /*2dca0*/  @P0 IMAD.HI.U32 R6, R2, R4, RZ ;  /* 0x0000000402060227 */ /* 0x001fc800078e00ff */
[----:B------:R-:W-:Y:S01]  /*2dcb0*/  IMAD.MOV.U32 R4, RZ, RZ, R2 ;  /* 0x000000ffff047224 */ /* 0x000fe200078e0002 */
[----:B------:R-:W-:-:S04]  /*2dcc0*/  @P0 SHF.R.U32.HI R4, RZ, R5, R6 ;  /* 0x00000005ff040219 */ /* 0x000fc80000011606 */
[----:B------:R-:W-:Y:S02]  /*2dcd0*/  SHF.R.S32.HI R5, RZ, 0x1f, R4 ;  /* 0x0000001fff057819 */ /* 0x000fe40000011404 */
[----:B------:R-:W-:-:S05]  /*2dce0*/  IADD3 R8, -R4, RZ, RZ ;  /* 0x000000ff04087210 */ /* 0x000fca0007ffe1ff */
[----:B------:R-:W-:Y:S02]  /*2dcf0*/  IMAD R8, R7, R8, R2 ;  /* 0x0000000807087224 */ /* 0x000fe400078e0202 */
[----:B----4-:R-:W-:-:S04]  /*2dd00*/  IMAD R6, R11, UR6, RZ ;  /* 0x000000060b067c24 */ /* 0x010fc8000f8e02ff */
[C---:B---3--:R-:W-:Y:S02]  /*2dd10*/  IMAD R6, R10.reuse, UR7, R6 ;  /* 0x000000070a067c24 */ /* 0x048fe4000f8e0206 */
[----:B------:R-:W-:-:S04]  /*2dd20*/  IMAD.WIDE.U32 R4, R10, UR6, R4 ;  /* 0x000000060a047c25 */ /* 0x000fc8000f8e0004 */
[----:B------:R-:W-:Y:S01]  /*2dd30*/  IMAD.IADD R5, R6, 0x1, R5 ;  /* 0x0000000106057824 */ /* 0x000fe200078e0205 */
[----:B------:R-:W-:-:S04]  /*2dd40*/  LEA R6, P0, R4, UR4, 0x2 ;  /* 0x0000000404067c11 */ /* 0x000fc8000f8010ff */
[----:B------:R-:W-:-:S05]  /*2dd50*/  LEA.HI.X R7, R4, UR5, R5, 0x2, P0 ;  /* 0x0000000504077c11 */ /* 0x000fca00080f1405 */
[----:B------:R0:W5:Y:S04]  /*2dd60*/  LDG.E R17, desc[UR56][R6.64] ;  /* 0x0000003806117981 */ /* 0x000168000c1e1900 */
.L_x_2549:
[----:B------:R-:W0:Y:S01]  /*2dd70*/  S2R R4, SR_TID.X ;  /* 0x0000000000047919 */ /* 0x000e220000002100 */
[----:B--2---:R-:W-:Y:S01]  /*2dd80*/  IMAD R5, R19, 0x8, R18 ;  /* 0x0000000813057824 */ /* 0x004fe200078e0212 */
[----:B------:R-:W-:Y:S01]  /*2dd90*/  BSSY B1, `(.L_x_2550) ;  /* 0x0000006000017945 */ /* 0x000fe20003800000 */
[----:B0-----:R-:W-:Y:S02]  /*2dda0*/  LOP3.LUT R6, R4, 0x7f, RZ, 0xc0, !PT ;  /* 0x0000007f04067812 */ /* 0x001fe400078ec0ff */
[----:B------:R-:W-:Y:S02]  /*2ddb0*/  SHF.L.U32 R4, R9, 0x1f, RZ ;  /* 0x0000001f09047819 */ /* 0x000fe400000006ff */
[----:B------:R-:W-:Y:S02]  /*2ddc0*/  ISETP.NE.AND P1, PT, R6, RZ, PT ;  /* 0x000000ff0600720c */ /* 0x000fe40003f25270 */
[----:B------:R-:W0:Y:S02]  /*2ddd0*/  SYNCS.PHASECHK.TRANS64.TRYWAIT P0, [R5+URZ+0x29880], R4 ;  /* 0x02988004050075a7 */ /* 0x000e24000800017f */
[----:B0-----:R-:W-:Y:S09]  /*2dde0*/  @!P0 BRA `(.L_x_2551) ;  /* 0x0000006400b08947 */ /* 0x001ff20003800000 */
.L_x_2756:
[----:B------:R-:W-:Y:S05]  /*2ddf0*/  BSYNC B1 ;  /* 0x0000000000017941 */ /* 0x000fea0003800000 */
.L_x_2550:
        /* <DEDUP_REMOVED lines=9> */
.L_x_2553:
[----:B------:R-:W-:Y:S05]  /*2de90*/  BSYNC B1 ;  /* 0x0000000000017941 */ /* 0x000fea0003800000 */
.L_x_2552:
[----:B------:R-:W2:Y:S01]  /*2dea0*/  LDL R6, [R1+0x28] ;  /* 0x0000280001067983 */ /* 0x000ea20000100800 */
        /* <DEDUP_REMOVED lines=9> */
[----:B--2---:R-:W-:-:S02]  /*2df40*/  IMAD R6, R8, 0xa0, R6 ;  /* 0x000000a008067824 */ /* 0x004fc400078e0206 */
[----:B------:R-:W-:-:S09]  /*2df50*/  VIADD R8, R5, 0x29870 ;  /* 0x0002987005087836 */ /* 0x000fd20000000000 */
.L_x_2554:
        /* <DEDUP_REMOVED lines=13> */
.L_x_2757:
[----:B------:R-:W-:Y:S05]  /*2e030*/  BSYNC B1 ;  /* 0x0000000000017941 */ /* 0x000fea0003800000 */
.L_x_2555:
[----:B------:R-:W-:Y:S01]  /*2e040*/  BSSY B1, `(.L_x_2557) ;  /* 0x000000b000017945 */ /* 0x000fe20003800000 */
[----:B------:R-:W-:Y:S02]  /*2e050*/  IMAD.MOV.U32 R8, RZ, RZ, 0x0 ;  /* 0x00000000ff087424 */ /* 0x000fe400078e00ff */
[----:B---3--:R-:W-:Y:S01]  /*2e060*/  IMAD.MOV.U32 R9, RZ, RZ, 0x14f00000 ;  /* 0x14f00000ff097424 */ /* 0x008fe200078e00ff */
[----:B------:R-:W-:Y:S06]  /*2e070*/  @P1 BRA `(.L_x_2558) ;  /* 0x00000000001c1947 */ /* 0x000fec0003800000 */
[----:B------:R-:W3:Y:S01]  /*2e080*/  S2R R7, SR_TID.X ;  /* 0x0000000000077919 */ /* 0x000ee20000002100 */
[----:B0-2---:R-:W-:-:S04]  /*2e090*/  IMAD.MOV.U32 R4, RZ, RZ, 0x7800 ;  /* 0x00007800ff047424 */ /* 0x005fc800078e00ff */
[----:B------:R4:W-:Y:S01]  /*2e0a0*/  SYNCS.ARRIVE.TRANS64 RZ, [R5+URZ+0x29830], R4 ;  /* 0x0298300405ff79a7 */ /* 0x0009e2000800003f */
[----:B---3--:R-:W-:-:S04]  /*2e0b0*/  LOP3.LUT R7, R7, 0x1f, RZ, 0xc0, !PT ;  /* 0x0000001f07077812 */ /* 0x008fc800078ec0ff */
[----:B------:R-:W-:-:S13]  /*2e0c0*/  ISETP.NE.AND P0, PT, R7, RZ, PT ;  /* 0x000000ff0700720c */ /* 0x000fda0003f05270 */
[----:B----4-:R-:W-:Y:S05]  /*2e0d0*/  @!P0 BRA `(.L_x_2558) ;  /* 0x0000000000048947 */ /* 0x010fea0003800000 */
[----:B------:R-:W-:Y:S01]  /*2e0e0*/  BPT.TRAP 0x1 ;  /* 0x000000040000795c */ /* 0x000fe20000300000 */
.L_x_2558:
[----:B------:R-:W-:Y:S05]  /*2e0f0*/  BSYNC B1 ;  /* 0x0000000000017941 */ /* 0x000fea0003800000 */
.L_x_2557:
[----:B------:R-:W-:Y:S01]  /*2e100*/  R2UR UR10, R10 ;  /* 0x000000000a0a72ca */ /* 0x000fe200000e0000 */
[----:B0-2---:R-:W-:Y:S01]  /*2e110*/  IMAD R4, R19, 0x7800, R18 ;  /* 0x0000780013047824 */ /* 0x005fe200078e0212 */
[----:B------:R-:W-:Y:S01]  /*2e120*/  R2UR UR6, R8 ;  /* 0x00000000080672ca */ /* 0x000fe200000e0000 */
[----:B------:R-:W-:Y:S01]  /*2e130*/  UIADD3 UR4, UP0, UR40, 0x370, URZ ;  /* 0x0000037028047890 */ /* 0x000fe2000ff1e03f */
[----:B------:R-:W-:Y:S01]  /*2e140*/  R2UR UR7, R9 ;  /* 0x00000000090772ca */ /* 0x000fe200000e0000 */
[----:B------:R-:W-:Y:S01]  /*2e150*/  VIADD R7, R4, 0x1a400 ;  /* 0x0001a40004077836 */ /* 0x000fe20000000000 */
[----:B------:R-:W-:Y:S01]  /*2e160*/  PLOP3.LUT P0, PT, PT, PT, PT, 0x80, 0x0 ;  /* 0x000000000000781c */ /* 0x000fe20003f0f070 */
[----:B------:R-:W-:Y:S01]  /*2e170*/  UIADD3.X UR5, URZ, UR41, URZ, UP0, !UPT ;  /* 0x000000293f057290 */ /* 0x000fe200087fe43f */
[----:B------:R-:W-:-:S11]  /*2e180*/  IADD3 R5, R5, 0x29830, RZ ;  /* 0x0002983005057810 */ /* 0x000fd60007ffe0ff */
.L_x_2559:
        /* <DEDUP_REMOVED lines=15> */
.L_x_2560:
        /* <DEDUP_REMOVED lines=15> */
.L_x_2561:
        /* <DEDUP_REMOVED lines=9> */
[----:B----4-:R-:W-:Y:S05]  /*2e400*/  @P0 BRA.U.ANY `(.L_x_2561) ;  /* 0xfffffffd00d80947 */ /* 0x010fea000393ffff */
.L_x_2548:
[----:B------:R-:W-:Y:S05]  /*2e410*/  BSYNC B0 ;  /* 0x0000000000007941 */ /* 0x000fea0003800000 */
.L_x_2547:
[----:B------:R-:W-:-:S06]  /*2e420*/  UISETP.NE.AND UP0, UPT, UR37, 0x3, UPT ;  /* 0x000000032500788c */ /* 0x000fcc000bf05270 */
[----:B------:R-:W-:-:S13]  /*2e430*/  PLOP3.LUT P0, PT, PT, PT, UP0, 0x80, 0x0 ;  /* 0x000000000000781c */ /* 0x000fda0003f0f008 */
[----:B------:R-:W-:Y:S05]  /*2e440*/  @!P0 BRA `(.L_x_2562) ;  /* 0x0000000000048947 */ /* 0x000fea0003800000 */
[----:B------:R-:W-:Y:S01]  /*2e450*/  BPT.TRAP 0x1 ;  /* 0x000000040000795c */ /* 0x000fe20000300000 */
.L_x_2562:
[----:B------:R-:W-:Y:S01]  /*2e460*/  IMAD.U32 R4, RZ, RZ, UR39 ;  /* 0x00000027ff047e24 */ /* 0x000fe2000f8e00ff */
[----:B------:R-:W-:Y:S01]  /*2e470*/  LEA R20, R0, R18, 0x3 ;  /* 0x0000001200147211 */ /* 0x000fe200078e18ff */
[----:B------:R-:W-:Y:S03]  /*2e480*/  BSSY B0, `(.L_x_2563) ;  /* 0x0000006000007945 */ /* 0x000fe60003800000 */
[----:B------:R-:W-:Y:S02]  /*2e490*/  ISETP.NE.AND P1, PT, R4, 0x3, PT ;  /* 0x000000030400780c */ /* 0x000fe40003f25270 */
[----:B------:R-:W-:-:S04]  /*2e4a0*/  LOP3.LUT R4, R3, 0x1, RZ, 0x3c, !PT ;  /* 0x0000000103047812 */ /* 0x000fc800078e3cff */
[----:B------:R-:W-:-:S04]  /*2e4b0*/  SHF.L.U32 R4, R4, 0x1f, RZ ;  /* 0x0000001f04047819 */ /* 0x000fc800000006ff */
[----:B------:R-:W4:Y:S02]  /*2e4c0*/  SYNCS.PHASECHK.TRANS64.TRYWAIT P0, [R20+URZ+0x29870], R4 ;  /* 0x02987004140075a7 */ /* 0x000f24000800017f */
[----:B----4-:R-:W-:Y:S05]  /*2e4d0*/  @!P0 BRA `(.L_x_2564) ;  /* 0x00000060001c8947 */ /* 0x010fea0003800000 */
.L_x_2758:
[----:B------:R-:W-:Y:S05]  /*2e4e0*/  BSYNC B0 ;  /* 0x0000000000007941 */ /* 0x000fea0003800000 */
.L_x_2563:
[----:B------:R-:W-:Y:S05]  /*2e4f0*/  @!P1 BRA `(.L_x_2565) ;  /* 0x0000000000049947 */ /* 0x000fea0003800000 */
[----:B------:R-:W-:Y:S01]  /*2e500*/  BPT.TRAP 0x1 ;  /* 0x000000040000795c */ /* 0x000fe20000300000 */
.L_x_2565:
[----:B------:R-:W-:Y:S01]  /*2e510*/  SHF.L.U32 R3, R3, 0x1f, RZ ;  /* 0x0000001f03037819 */ /* 0x000fe200000006ff */
[----:B------:R-:W-:-:S03]  /*2e520*/  IMAD R12, R0, 0x5000, RZ ;  /* 0x00005000000c7824 */ /* 0x000fc600078e02ff */
[----:B------:R-:W5:Y:S02]  /*2e530*/  SYNCS.PHASECHK.TRANS64.TRYWAIT P0, [R20+URZ+0x29860], R3 ;  /* 0x02986003140075a7 */ /* 0x000f64000800017f */
[----:B-----5:R-:W-:Y:S05]  /*2e540*/  @!P0 BRA `(.L_x_2566) ;  /* 0x0000006000148947 */ /* 0x020fea0003800000 */
.L_x_2759:
[----:B------:R-:W5:Y:S04]  /*2e550*/  LDL R0, [R1+0x30] ;  /* 0x0000300001007983 */ /* 0x000f680000100800 */
[----:B------:R-:W2:Y:S01]  /*2e560*/  LDL R13, [R1+0x2c] ;  /* 0x00002c00010d7983 */ /* 0x000ea20000100800 */
[----:B------:R-:W-:Y:S05]  /*2e570*/  WARPSYNC.ALL ;  /* 0x0000000000007948 */ /* 0x000fea0003800000 */
[----:B---3--:R-:W3:Y:S01]  /*2e580*/  S2R R9, SR_TID.X ;  /* 0x0000000000097919 */ /* 0x008ee20000002100 */
[----:B------:R-:W-:Y:S01]  /*2e590*/  IMAD.MOV.U32 R14, RZ, RZ, 0x40 ;  /* 0x00000040ff0e7424 */ /* 0x000fe200078e00ff */
[----:B---3--:R-:W-:-:S04]  /*2e5a0*/  LOP3.LUT P0, RZ, R9, 0x4, RZ, 0xc0, !PT ;  /* 0x0000000409ff7812 */ /* 0x008fc8000780c0ff */
[----:B------:R-:W-:Y:S02]  /*2e5b0*/  SEL R14, R14, 0xffffffc0, !P0 ;  /* 0xffffffc00e0e7807 */ /* 0x000fe40004000000 */
[C---:B-----5:R-:W-:Y:S02]  /*2e5c0*/  LOP3.LUT R0, R12.reuse, R0, RZ, 0xfc, !PT ;  /* 0x000000000c007212 */ /* 0x060fe400078efcff */
[----:B--2---:R-:W-:-:S03]  /*2e5d0*/  LOP3.LUT R21, R12, R13, RZ, 0xfc, !PT ;  /* 0x0000000d0c157212 */ /* 0x004fc600078efcff */
[----:B------:R-:W-:-:S04]  /*2e5e0*/  IMAD.IADD R0, R18, 0x1, R0 ;  /* 0x0000000112007824 */ /* 0x000fc800078e0200 */
[----:B------:R-:W-:Y:S01]  /*2e5f0*/  IMAD.IADD R3, R14, 0x1, R0 ;  /* 0x000000010e037824 */ /* 0x000fe200078e0200 */
[----:B0---4-:R-:W0:Y:S01]  /*2e600*/  LDSM.16.MT88.4 R4, [R0+0xa400] ;  /* 0x00a400000004783b */ /* 0x011e220000004200 */
        /* <DEDUP_REMOVED lines=68> */
.L_x_2567:
[----:B------:R-:W3:Y:S01]  /*2ea50*/  S2R R0, SR_TID.X ;  /* 0x0000000000007919 */ /* 0x000ee20000002100 */
[----:B0-----:R0:W-:Y:S01]  /*2ea60*/  SYNCS.ARRIVE.TRANS64.A1T0 RZ, [R20+URZ+0x29850], RZ ;  /* 0x029850ff14ff79a7 */ /* 0x0011e2000810003f */
[----:B---3--:R-:W-:Y:S02]  /*2ea70*/  LOP3.LUT R3, R0, 0x7f, RZ, 0xc0, !PT ;  /* 0x0000007f00037812 */ /* 0x008fe400078ec0ff */
[----:B------:R-:W3:Y:S01]  /*2ea80*/  LDL R0, [R1+0x20] ;  /* 0x0000200001007983 */ /* 0x000ee20000100800 */
[----:B------:R-:W-:Y:S01]  /*2ea90*/  BAR.SYNC.DEFER_BLOCKING 0x2, 0x80 ;  /* 0x0082000000007b1d */ /* 0x000fe20000010000 */
[----:B------:R-:W-:-:S05]  /*2eaa0*/  ISETP.NE.AND P0, PT, R3, RZ, PT ;  /* 0x000000ff0300720c */ /* 0x000fca0003f05270 */
[----:B------:R4:W5:Y:S08]  /*2eab0*/  LDL R3, [R1+0x18] ;  /* 0x0000180001037983 */ /* 0x0009700000100800 */
[----:B0-----:R-:W-:-:S04]  /*2eac0*/  @!P0 IADD3 R20, R20, 0x29880, RZ ;  /* 0x0002988014148810 */ /* 0x001fc80007ffe0ff */
[----:B------:R-:W-:-:S04]  /*2ead0*/  @!P0 PRMT R20, RZ, 0x654, R20 ;  /* 0x00000654ff148816 */ /* 0x000fc80000000014 */
[----:B------:R4:W-:Y:S01]  /*2eae0*/  @!P0 SYNCS.ARRIVE.TRANS64.RED.A1T0 RZ, [R20+URZ], RZ ;  /* 0x000000ff14ff89a7 */ /* 0x0009e2000810043f */
[C---:B---3--:R-:W-:Y:S01]  /*2eaf0*/  ISETP.GT.AND P0, PT, R2.reuse, R0, PT ;  /* 0x000000000200720c */ /* 0x048fe20003f04270 */
[----:B------:R-:W-:Y:S02]  /*2eb00*/  VIADD R2, R2, 0xffffffff ;  /* 0xffffffff02027836 */ /* 0x000fe40000000000 */
[----:B------:R-:W-:-:S10]  /*2eb10*/  IMAD.MOV.U32 R0, RZ, RZ, R19 ;  /* 0x000000ffff007224 */ /* 0x000fd400078e0013 */
[----:B----4-:R-:W-:Y:S05]  /*2eb20*/  @P0 BRA `(.L_x_2568) ;  /* 0xfffffff000040947 */ /* 0x010fea000383ffff */
.L_x_2546:
        /* <DEDUP_REMOVED lines=18> */
.L_x_2570:
[----:B------:R-:W-:Y:S05]  /*2ec50*/  BSYNC B0 ;  /* 0x0000000000007941 */ /* 0x000fea0003800000 */
.L_x_2569:
[----:B------:R-:W-:-:S06]  /*2ec60*/  UISETP.NE.AND UP0, UPT, UR37, 0x3, UPT ;  /* 0x000000032500788c */ /* 0x000fcc000bf05270 */
[----:B------:R-:W-:-:S13]  /*2ec70*/  PLOP3.LUT P1, PT, PT, PT, UP0, 0x80, 0x0 ;  /* 0x000000000000781c */ /* 0x000fda0003f2f008 */
[----:B------:R-:W-:Y:S05]  /*2ec80*/  @!P1 BRA `(.L_x_2571) ;  /* 0x0000000000049947 */ /* 0x000fea0003800000 */
[----:B------:R-:W-:Y:S01]  /*2ec90*/  BPT.TRAP 0x1 ;  /* 0x000000040000795c */ /* 0x000fe20000300000 */
.L_x_2571:
        /* <DEDUP_REMOVED lines=9> */
.L_x_2760:
[----:B------:R-:W-:Y:S05]  /*2ed30*/  BSYNC B0 ;  /* 0x0000000000007941 */ /* 0x000fea0003800000 */
.L_x_2572:
[----:B------:R-:W-:Y:S05]  /*2ed40*/  @!P2 BRA `(.L_x_2574) ;  /* 0x000000000004a947 */ /* 0x000fea0003800000 */
[----:B------:R-:W-:Y:S01]  /*2ed50*/  BPT.TRAP 0x1 ;  /* 0x000000040000795c */ /* 0x000fe20000300000 */
.L_x_2574:
[----:B--2---:R-:W2:Y:S02]  /*2ed60*/  LDL R0, [R1+0x18] ;  /* 0x0000180001007983 */ /* 0x004ea40000100800 */
[----:B--2---:R-:W-:-:S04]  /*2ed70*/  SHF.L.U32 R0, R0, 0x1f, RZ ;  /* 0x0000001f00007819 */ /* 0x004fc800000006ff */
[----:B------:R-:W2:Y:S02]  /*2ed80*/  SYNCS.PHASECHK.TRANS64.TRYWAIT P1, [R16+URZ+0x29860], R0 ;  /* 0x02986000100075a7 */ /* 0x000ea4000802017f */
[----:B--2---:R-:W-:Y:S05]  /*2ed90*/  @!P1 BRA `(.L_x_2575) ;  /* 0x0000005800289947 */ /* 0x004fea0003800000 */
.L_x_2761:
        /* <DEDUP_REMOVED lines=81> */
.L_x_2576:
[----:B------:R-:W3:Y:S01]  /*2f2b0*/  LDL.LU R2, [R1+0x18] ;  /* 0x0000180001027983 */ /* 0x000ee20000300800 */
[----:B0-----:R0:W-:Y:S01]  /*2f2c0*/  SYNCS.ARRIVE.TRANS64.A1T0 RZ, [R16+URZ+0x29850], RZ ;  /* 0x029850ff10ff79a7 */ /* 0x0011e2000810003f */
[----:B------:R-:W-:Y:S01]  /*2f2d0*/  IADD3 R19, R19, 0x1, RZ ;  /* 0x0000000113137810 */ /* 0x000fe20007ffe0ff */
[----:B0-----:R-:W-:-:S05]  /*2f2e0*/  @!P0 VIADD R16, R16, 0x29880 ;  /* 0x0002988010108836 */ /* 0x001fca0000000000 */
        /* <DEDUP_REMOVED lines=8> */
.L_x_2521:
        /* <DEDUP_REMOVED lines=14> */
.L_x_2577:
        /* <DEDUP_REMOVED lines=11> */
[----:B------:R-:W0:Y:S08]  /*2f500*/  @!P1 LDC.64 R2, c[0x0][0xc80] ;  /* 0x00032000ff029b82 */ /* 0x000e300000000a00 */
[----:B------:R-:W2:Y:S01]  /*2f510*/  @!P1 LDC.64 R6, c[0x0][0xc78] ;  /* 0x00031e00ff069b82 */ /* 0x000ea20000000a00 */
[----:B0-----:R-:W-:-:S05]  /*2f520*/  @!P1 IMAD.WIDE R2, R0, 0x4, R2 ;  /* 0x0000000400029825 */ /* 0x001fca00078e0202 */
[----:B------:R2:W3:Y:S02]  /*2f530*/  @!P1 LDG.E R8, desc[UR56][R2.64] ;  /* 0x0000003802089981 */ /* 0x0004e4000c1e1900 */
[----:B--2---:R-:W-:-:S06]  /*2f540*/  @!P1 IMAD.WIDE R2, R0, 0x4, R6 ;  /* 0x0000000400029825 */ /* 0x004fcc00078e0206 */
[----:B------:R-:W2:Y:S01]  /*2f550*/  @!P1 LDG.E R2, desc[UR56][R2.64] ;  /* 0x0000003802029981 */ /* 0x000ea2000c1e1900 */
        /* <DEDUP_REMOVED lines=8> */
[----:B---3--:R-:W-:Y:S01]  /*2f5e0*/  @!P1 MOV R4, R8 ;  /* 0x0000000800049202 */ /* 0x008fe20000000f00 */
[----:B------:R-:W-:-:S02]  /*2f5f0*/  IMAD.MOV.U32 R8, RZ, RZ, RZ ;  /* 0x000000ffff087224 */ /* 0x000fc400078e00ff */
[----:B--2---:R-:W-:Y:S01]  /*2f600*/  @!P1 IMAD.MOV.U32 R6, RZ, RZ, R2 ;  /* 0x000000ffff069224 */ /* 0x004fe200078e0002 */
        /* <DEDUP_REMOVED lines=17> */
[----:B------:R0:W2:Y:S02]  /*2f720*/  SHFL.IDX PT, R9, R3, 0x1f, 0x1f ;  /* 0x03e01f0003097f89 */ /* 0x0000a400000e0000 */
.L_x_2771:
[----:B------:R-:W-:Y:S01]  /*2f730*/  ULDC UR4, c[0x0][0xc38] ;  /* 0x00030e0000047ab9 */ /* 0x000fe20000000800 */
[----:B------:R-:W-:Y:S02]  /*2f740*/  IMAD.MOV.U32 R7, RZ, RZ, R3 ;  /* 0x000000ffff077224 */ /* 0x000fe400078e0003 */
[----:B------:R-:W-:-:S04]  /*2f750*/  IMAD.U32 R2, RZ, RZ, UR4 ;  /* 0x00000004ff027e24 */ /* 0x000fc8000f8e00ff */
[----:B--2---:R-:W-:-:S05]  /*2f760*/  IMAD R9, R9, R2, RZ ;  /* 0x0000000209097224 */ /* 0x004fca00078e02ff */
[----:B------:R-:W-:-:S04]  /*2f770*/  IADD3 R0, R0, R9, RZ ;  /* 0x0000000900007210 */ /* 0x000fc80007ffe0ff */
[----:B------:R-:W-:-:S13]  /*2f780*/  ISETP.GT.AND P6, PT, R0, R5, PT ;  /* 0x000000050000720c */ /* 0x000fda0003fc4270 */
[----:B------:R-:W-:Y:S05]  /*2f790*/  @P6 BRA `(.L_x_2580) ;  /* 0x0000000000ac6947 */ /* 0x000fea0003800000 */
.L_x_2583:
        /* <DEDUP_REMOVED lines=8> */
[----:B------:R-:W-:Y:S02]  /*2f820*/  IMAD.IADD R6, R3, 0x1, R4 ;  /* 0x0000000103067824 */ /* 0x000fe400078e0204 */
[----:B------:R-:W-:-:S03]  /*2f830*/  IMAD.MOV.U32 R4, RZ, RZ, RZ ;  /* 0x000000ffff047224 */ /* 0x000fc600078e00ff */
[----:B------:R-:W-:-:S13]  /*2f840*/  ISETP.GE.OR P6, PT, R6, R2, !P0 ;  /* 0x000000020600720c */ /* 0x000fda00047c6670 */
[----:B--2---:R-:W0:Y:S02]  /*2f850*/  @!P6 LDC.64 R2, c[0x0][0xc80] ;  /* 0x00032000ff02eb82 */ /* 0x004e240000000a00 */
[----:B0-----:R-:W-:-:S05]  /*2f860*/  @!P6 IMAD.WIDE R2, R6, 0x4, R2 ;  /* 0x000000040602e825 */ /* 0x001fca00078e0202 */
[----:B------:R0:W2:Y:S02]  /*2f870*/  @!P6 LDG.E R4, desc[UR56][R2.64] ;  /* 0x000000380204e981 */ /* 0x0000a4000c1e1900 */
[----:B0-----:R-:W0:Y:S02]  /*2f880*/  @!P6 LDC.64 R2, c[0x0][0xc78] ;  /* 0x00031e00ff02eb82 */ /* 0x001e240000000a00 */
[----:B0-----:R-:W-:Y:S01]  /*2f890*/  @!P6 IMAD.WIDE R2, R6, 0x4, R2 ;  /* 0x000000040602e825 */ /* 0x001fe200078e0202 */
[----:B------:R-:W-:-:S06]  /*2f8a0*/  MOV R6, RZ ;  /* 0x000000ff00067202 */ /* 0x000fcc0000000f00 */
        /* <DEDUP_REMOVED lines=19> */
[----:B------:R0:W2:Y:S02]  /*2f9e0*/  SHFL.IDX PT, R9, R7, 0x1f, 0x1f ;  /* 0x03e01f0007097f89 */ /* 0x0000a400000e0000 */
.L_x_2779:
[----:B------:R-:W-:Y:S02]  /*2f9f0*/  ULDC UR4, c[0x0][0xc38] ;  /* 0x00030e0000047ab9 */ /* 0x000fe40000000800 */
[----:B------:R-:W-:-:S04]  /*2fa00*/  IMAD.U32 R2, RZ, RZ, UR4 ;  /* 0x00000004ff027e24 */ /* 0x000fc8000f8e00ff */
[----:B--2---:R-:W-:-:S04]  /*2fa10*/  IMAD R9, R9, R2, RZ ;  /* 0x0000000209097224 */ /* 0x004fc800078e02ff */
[----:B------:R-:W-:-:S05]  /*2fa20*/  IMAD.IADD R0, R9, 0x1, R0 ;  /* 0x0000000109007824 */ /* 0x000fca00078e0200 */
[----:B------:R-:W-:-:S13]  /*2fa30*/  ISETP.GT.AND P6, PT, R0, R5, PT ;  /* 0x000000050000720c */ /* 0x000fda0003fc4270 */
[----:B------:R-:W-:Y:S05]  /*2fa40*/  @!P6 BRA `(.L_x_2583) ;  /* 0xfffffffc0054e947 */ /* 0x000fea000383ffff */
.L_x_2580:
[----:B------:R-:W-:Y:S01]  /*2fa50*/  IMAD.IADD R9, R0, 0x1, -R9 ;  /* 0x0000000100097824 */ /* 0x000fe200078e0a09 */
[----:B------:R-:W-:-:S03]  /*2fa60*/  UMOV UR4, 0xffffffff ;  /* 0xffffffff00047882 */ /* 0x000fc60000000000 */
[----:B------:R-:W-:-:S05]  /*2fa70*/  IMAD R0, R7, R2, R9 ;  /* 0x0000000207007224 */ /* 0x000fca00078e0209 */
[----:B------:R-:W-:Y:S01]  /*2fa80*/  ISETP.GT.AND P6, PT, R0, R5, PT ;  /* 0x000000050000720c */ /* 0x000fe20003fc4270 */
[----:B------:R-:W-:-:S12]  /*2fa90*/  BRA.DIV UR4, `(.L_x_2584) ;  /* 0x0000005604347947 */ /* 0x000fd8000b800000 */
[----:B------:R-:W2:Y:S01]  /*2faa0*/  LDL.LU R10, [R1+0xc] ;  /* 0x00000c00010a7983 */ /* 0x000ea20000300800 */
[----:B0-----:R-:W-:-:S04]  /*2fab0*/  VOTE.ANY R3, PT, !P6 ;  /* 0x0000000000037806 */ /* 0x001fc800070e0100 */
[----:B------:R-:W0:Y:S02]  /*2fac0*/  POPC R0, R3 ;  /* 0x0000000300007309 */ /* 0x000e240000000000 */
[----:B0-----:R3:W4:Y:S04]  /*2fad0*/  SHFL.IDX PT, R4, R4, R0, 0x1f ;  /* 0x00001f0004047589 */ /* 0x00172800000e0000 */
[----:B------:R3:W0:Y:S01]  /*2fae0*/  SHFL.IDX PT, R6, R6, R0, 0x1f ;  /* 0x00001f0006067589 */ /* 0x00062200000e0000 */
[----:B--2---:R-:W-:-:S05]  /*2faf0*/  IMAD.IADD R10, R0, 0x1, R10 ;  /* 0x00000001000a7824 */ /* 0x004fca00078e020a */
[----:B0---4-:R3:W-:Y:S02]  /*2fb00*/  STL [R1+0xc], R10 ;  /* 0x00000c0a01007387 */ /* 0x0117e40000100800 */
.L_x_2784:
[----:B------:R-:W-:-:S13]  /*2fb10*/  ISETP.NE.AND P0, PT, R3, RZ, PT ;  /* 0x000000ff0300720c */ /* 0x000fda0003f05270 */
[----:B------:R-:W-:Y:S05]  /*2fb20*/  @!P0 BRA `(.L_x_2585) ;  /* 0x0000000000148947 */ /* 0x000fea0003800000 */
[----:B------:R-:W-:Y:S01]  /*2fb30*/  UMOV UR4, 0xffffffff ;  /* 0xffffffff00047882 */ /* 0x000fe20000000000 */
[----:B---3--:R-:W-:Y:S02]  /*2fb40*/  IADD3 R0, R0, -0x1, RZ ;  /* 0xffffffff00007810 */ /* 0x008fe40007ffe0ff */
[----:B------:R-:W-:Y:S05]  /*2fb50*/  BRA.DIV UR4, `(.L_x_2586) ;  /* 0x00000056046c7947 */ /* 0x000fea000b800000 */
[----:B------:R2:W3:Y:S02]  /*2fb60*/  SHFL.IDX PT, R0, R7, R0, 0x1f ;  /* 0x00001f0007007589 */ /* 0x0004e400000e0000 */
.L_x_2787:
[----:B---3--:R-:W-:-:S07]  /*2fb70*/  IMAD.MOV.U32 R8, RZ, RZ, R0 ;  /* 0x000000ffff087224 */ /* 0x008fce00078e0000 */
.L_x_2585:
[----:B------:R-:W-:Y:S01]  /*2fb80*/  ISETP.NE.AND P0, PT, R6, 0x1, PT ;  /* 0x000000010600780c */ /* 0x000fe20003f05270 */
[----:B---3--:R-:W-:-:S05]  /*2fb90*/  IMAD R0, R8, R2, R9 ;  /* 0x0000000208007224 */ /* 0x008fca00078e0209 */
[----:B------:R3:W-:Y:S02]  /*2fba0*/  STL [R1], R0 ;  /* 0x0000000001007387 */ /* 0x0007e40000100800 */
[----:B---3--:R-:W-:-:S05]  /*2fbb0*/  IMAD.IADD R0, R5, 0x1, -R0 ;  /* 0x0000000105007824 */ /* 0x008fca00078e0a00 */
[----:B------:R-:W-:Y:S05]  /*2fbc0*/  @!P0 BRA `(.L_x_2587) ;  /* 0x0000000000e48947 */ /* 0x000fea0003800000 */
[----:B------:R-:W-:-:S04]  /*2fbd0*/  IABS R5, R4 ;  /* 0x0000000400057213 */ /* 0x000fc80000000000 */
[----:B------:R-:W3:Y:S08]  /*2fbe0*/  I2F.RP R2, R5 ;  /* 0x0000000500027306 */ /* 0x000ef00000209400 */
[----:B---3--:R-:W3:Y:S02]  /*2fbf0*/  MUFU.RCP R2, R2 ;  /* 0x0000000200027308 */ /* 0x008ee40000001000 */
[----:B---3--:R-:W-:-:S06]  /*2fc00*/  VIADD R2, R2, 0xffffffe ;  /* 0x0ffffffe02027836 */ /* 0x008fcc0000000000 */
[----:B------:R-:W3:Y:S02]  /*2fc10*/  F2I.FTZ.U32.TRUNC.NTZ R3, R2 ;  /* 0x0000000200037305 */ /* 0x000ee4000021f000 */
[----:B---3--:R-:W-:-:S04]  /*2fc20*/  IMAD.MOV R2, RZ, RZ, -R3 ;  /* 0x000000ffff027224 */ /* 0x008fc800078e0a03 */
[----:B------:R-:W-:Y:S01]  /*2fc30*/  IMAD R8, R2, R5, RZ ;  /* 0x0000000502087224 */ /* 0x000fe200078e02ff */
[----:B------:R-:W-:-:S05]  /*2fc40*/  MOV R2, RZ ;  /* 0x000000ff00027202 */ /* 0x000fca0000000f00 */
        /* <DEDUP_REMOVED lines=18> */
[----:B--2---:R-:W-:Y:S01]  /*2fd70*/  IMAD R7, R2, R5, RZ ;  /* 0x0000000502077224 */ /* 0x004fe200078e02ff */
[----:B------:R-:W-:-:S05]  /*2fd80*/  MOV R2, RZ ;  /* 0x000000ff00027202 */ /* 0x000fca0000000f00 */
[----:B------:R-:W-:Y:S01]  /*2fd90*/  IMAD.HI.U32 R7, R3, R7, R2 ;  /* 0x0000000703077227 */ /* 0x000fe200078e0002 */
[----:B------:R-:W-:-:S03]  /*2fda0*/  LOP3.LUT R2, R0, R4, RZ, 0x3c, !PT ;  /* 0x0000000400027212 */ /* 0x000fc600078e3cff */
[----:B------:R-:W-:Y:S01]  /*2fdb0*/  IMAD.MOV.U32 R3, RZ, RZ, R8 ;  /* 0x000000ffff037224 */ /* 0x000fe200078e0008 */
[----:B------:R-:W-:Y:S02]  /*2fdc0*/  ISETP.GE.AND P2, PT, R2, RZ, PT ;  /* 0x000000ff0200720c */ /* 0x000fe40003f46270 */
[----:B------:R-:W-:-:S04]  /*2fdd0*/  IABS R8, R6 ;  /* 0x0000000600087213 */ /* 0x000fc80000000000 */
[----:B------:R-:W-:-:S07]  /*2fde0*/  IADD3 R8, RZ, -R8, RZ ;  /* 0x80000008ff087210 */ /* 0x000fce0007ffe0ff */
        /* <DEDUP_REMOVED lines=15> */
[----:B------:R-:W-:Y:S02]  /*2fee0*/  @!P2 IADD3 R7, -R7, RZ, RZ ;  /* 0x000000ff0707a210 */ /* 0x000fe40007ffe1ff */
[----:B------:R-:W-:-:S05]  /*2fef0*/  @!P1 LOP3.LUT R7, RZ, R6, RZ, 0x33, !PT ;  /* 0x00000006ff079212 */ /* 0x000fca00078e33ff */
[----:B------:R-:W-:-:S04]  /*2ff00*/  IMAD.MOV R2, RZ, RZ, -R7 ;  /* 0x000000ffff027224 */ /* 0x000fc800078e0a07 */
[C---:B------:R-:W-:Y:S02]  /*2ff10*/  IMAD R2, R6.reuse, R2, R3 ;  /* 0x0000000206027224 */ /* 0x040fe400078e0203 */
[----:B------:R-:W-:-:S04]  /*2ff20*/  IMAD R6, R6, 0x1000000, R7 ;  /* 0x0100000006067824 */ /* 0x000fc800078e0207 */
[----:B------:R-:W-:-:S05]  /*2ff30*/  IMAD R2, R2, 0x10000, R6 ;  /* 0x0001000002027824 */ /* 0x000fca00078e0206 */
[----:B------:R2:W-:Y:S01]  /*2ff40*/  STL [R1+0x8], R2 ;  /* 0x0000080201007387 */ /* 0x0005e20000100800 */
[----:B------:R-:W-:Y:S05]  /*2ff50*/  BRA `(.L_x_2588) ;  /* 0x0000000400007947 */ /* 0x000fea0003800000 */
.L_x_2587:
[----:B------:R-:W3:Y:S01]  /*2ff60*/  LDL R3, [R1+0xc] ;  /* 0x00000c0001037983 */ /* 0x000ee20000100800 */
        /* <DEDUP_REMOVED lines=9> */
[----:B--2---:R-:W-:-:S05]  /*30000*/  IADD3 R6, RZ, -R7, RZ ;  /* 0x80000007ff067210 */ /* 0x004fca0007ffe0ff */
        /* <DEDUP_REMOVED lines=15> */
[----:B------:R-:W-:-:S05]  /*30100*/  @P0 IADD3 R9, R9, 0x1, RZ ;  /* 0x0000000109090810 */ /* 0x000fca0007ffe0ff */
[----:B------:R-:W-:-:S04]  /*30110*/  IMAD.MOV.U32 R6, RZ, RZ, R9 ;  /* 0x000000ffff067224 */ /* 0x000fc800078e0009 */
[----:B------:R-:W-:Y:S01]  /*30120*/  @!P2 IMAD.MOV R6, RZ, RZ, -R6 ;  /* 0x000000ffff06a224 */ /* 0x000fe200078e0a06 */
[----:B------:R-:W-:-:S05]  /*30130*/  @!P1 LOP3.LUT R6, RZ, R5, RZ, 0x33, !PT ;  /* 0x00000005ff069212 */ /* 0x000fca00078e33ff */
[----:B------:R-:W-:Y:S01]  /*30140*/  IMAD R7, R3, R6, RZ ;  /* 0x0000000603077224 */ /* 0x000fe200078e02ff */
[----:B------:R-:W-:-:S03]  /*30150*/  IADD3 R6, -R6, RZ, RZ ;  /* 0x000000ff06067210 */ /* 0x000fc60007ffe1ff */
        /* <DEDUP_REMOVED lines=8> */
[----:B--2---:R-:W-:Y:S02]  /*301e0*/  IMAD.MOV.U32 R2, RZ, RZ, RZ ;  /* 0x000000ffff027224 */ /* 0x004fe400078e00ff */
[----:B---3--:R-:W-:-:S04]  /*301f0*/  IMAD.MOV R0, RZ, RZ, -R3 ;  /* 0x000000ffff007224 */ /* 0x008fc800078e0a03 */
        /* <DEDUP_REMOVED lines=22> */
.L_x_2588:
[----:B------:R-:W-:-:S04]  /*30360*/  LOP3.LUT R0, RZ, R0, RZ, 0x33, !PT ;  /* 0x00000000ff007212 */ /* 0x000fc800078e33ff */
[----:B------:R-:W-:-:S05]  /*30370*/  IADD3 R0, R4, R0, RZ ;  /* 0x0000000004007210 */ /* 0x000fca0007ffe0ff */
[----:B------:R4:W-:Y:S01]  /*30380*/  STL [R1+0x4], R0 ;  /* 0x0000040001007387 */ /* 0x0009e20000100800 */
[----:B------:R-:W-:Y:S05]  /*30390*/  BRA `(.L_x_2589) ;  /* 0x0000000000287947 */ /* 0x000fea0003800000 */
.L_x_2581:
[----:B------:R-:W-:Y:S01]  /*303a0*/  UMOV UR4, URZ ;  /* 0x0000003f00047c82 */ /* 0x000fe20008000000 */
[----:B------:R-:W-:Y:S01]  /*303b0*/  ULDC UR6, c[0x0][0xc3c] ;  /* 0x00030f0000067ab9 */ /* 0x000fe20000000800 */
[----:B------:R-:W-:Y:S01]  /*303c0*/  UMOV UR5, URZ ;  /* 0x0000003f00057c82 */ /* 0x000fe20008000000 */
[----:B------:R-:W-:Y:S01]  /*303d0*/  IMAD.U32 R3, RZ, RZ, UR4 ;  /* 0x00000004ff037e24 */ /* 0x000fe2000f8e00ff */
[----:B------:R0:W-:Y:S01]  /*303e0*/  STL [R1], R5 ;  /* 0x0000000501007387 */ /* 0x0001e20000100800 */
[----:B------:R-:W-:Y:S02]  /*303f0*/  IMAD.U32 R0, RZ, RZ, UR6 ;  /* 0x00000006ff007e24 */ /* 0x000fe4000f8e00ff */
[----:B------:R-:W-:Y:S01]  /*30400*/  IMAD.U32 R2, RZ, RZ, UR5 ;  /* 0x00000005ff027e24 */ /* 0x000fe2000f8e00ff */
[----:B------:R0:W-:Y:S04]  /*30410*/  STL [R1+0x4], R3 ;  /* 0x0000040301007387 */ /* 0x0001e80000100800 */
[----:B------:R0:W-:Y:S04]  /*30420*/  STL [R1+0xc], R0 ;  /* 0x00000c0001007387 */ /* 0x0001e80000100800 */
[----:B------:R0:W-:Y:S02]  /*30430*/  STL [R1+0x8], R2 ;  /* 0x0000080201007387 */ /* 0x0001e40000100800 */
.L_x_2589:
[----:B0-23--:R-:W2:Y:S04]  /*30440*/  LDL R2, [R1+0xc] ;  /* 0x00000c0001027983 */ /* 0x00dea80000100800 */
[----:B------:R-:W3:Y:S04]  /*30450*/  LDL R3, [R1+0x8] ;  /* 0x0000080001037983 */ /* 0x000ee80000100800 */
[----:B------:R-:W5:Y:S04]  /*30460*/  LDL R4, [R1] ;  /* 0x0000000001047983 */ /* 0x000f680000100800 */
[----:B------:R-:W5:Y:S01]  /*30470*/  LDL R5, [R1+0x4] ;  /* 0x0000040001057983 */ /* 0x000f620000100800 */
[----:B----4-:R-:W0:Y:S01]  /*30480*/  S2R R0, SR_TID.X ;  /* 0x0000000000007919 */ /* 0x010e220000002100 */
[----:B------:R-:W-:Y:S05]  /*30490*/  WARPSYNC.ALL ;  /* 0x0000000000007948 */ /* 0x000fea0003800000 */
[----:B0-----:R-:W-:Y:S01]  /*304a0*/  LOP3.LUT R0, R0, 0x1f, RZ, 0xc0, !PT ;  /* 0x0000001f00007812 */ /* 0x001fe200078ec0ff */
[----:B------:R-:W-:Y:S03]  /*304b0*/  BAR.SYNC.DEFER_BLOCKING 0x4, 0x180 ;  /* 0x0106000000007b1d */ /* 0x000fe60000010000 */
[----:B------:R-:W-:-:S13]  /*304c0*/  ISETP.NE.AND P0, PT, R0, RZ, PT ;  /* 0x000000ff0000720c */ /* 0x000fda0003f05270 */
[----:B------:R-:W0:Y:S01]  /*304d0*/  @!P0 S2R R0, SR_CgaCtaId ;  /* 0x0000000000008919 */ /* 0x000e220000008800 */
[----:B--2---:R-:W-:Y:S02]  /*304e0*/  MOV R7, R2 ;  /* 0x0000000200077202 */ /* 0x004fe40000000f00 */
[----:B------:R-:W-:Y:S01]  /*304f0*/  @!P0 MOV R2, 0x400 ;  /* 0x0000040000028802 */ /* 0x000fe20000000f00 */
[----:B---3--:R-:W-:-:S03]  /*30500*/  IMAD.MOV.U32 R6, RZ, RZ, R3 ;  /* 0x000000ffff067224 */ /* 0x008fc600078e0003 */
[----:B0-----:R-:W-:-:S05]  /*30510*/  @!P0 LEA R18, R0, R2, 0x18 ;  /* 0x0000000200128211 */ /* 0x001fca00078ec0ff */
[----:B-----5:R0:W-:Y:S01]  /*30520*/  @!P0 STS.128 [R18+0x298d0], R4 ;  /* 0x0298d00412008388 */ /* 0x0201e20000000c00 */
[----:B------:R-:W-:Y:S06]  /*30530*/  BAR.ARV 0x5, 0x180 ;  /* 0x0146000000007b1d */ /* 0x000fec0000002000 */
.L_x_2578:
[----:B------:R-:W3:Y:S01]  /*30540*/  LDL R0, [R1+0xc] ;  /* 0x00000c0001007983 */ /* 0x000ee20000100800 */
[----:B------:R-:W-:Y:S02]  /*30550*/  ULDC UR4, c[0x0][0xc3c] ;  /* 0x00030f0000047ab9 */ /* 0x000fe40000000800 */
[----:B---3--:R-:W-:-:S13]  /*30560*/  ISETP.GE.AND P0, PT, R0, UR4, PT ;  /* 0x0000000400007c0c */ /* 0x008fda000bf06270 */
[----:B------:R-:W-:Y:S05]  /*30570*/  @!P0 BRA `(.L_x_2590) ;  /* 0xffffff9c002c8947 */ /* 0x000fea000383ffff */
[----:B------:R-:W-:Y:S05]  /*30580*/  BSYNC B7 ;  /* 0x0000000000077941 */ /* 0x000fea0003800000 */
.L_x_2476:
[----:B--2---:R-:W2:Y:S01]  /*30590*/  LDL.LU R0, [R1+0x60] ;  /* 0x0000600001007983 */ /* 0x004ea20000300800 */
        /* <DEDUP_REMOVED lines=11> */
.L_x_2788:
[----:B------:R-:W-:Y:S05]  /*30650*/  BSYNC B0 ;  /* 0x0000000000007941 */ /* 0x000fea0003800000 */
.L_x_2591:
[----:B------:R-:W-:-:S03]  /*30660*/  UMOV UR4, 0xffffffff ;  /* 0xffffffff00047882 */ /* 0x000fc60000000000 */
[----:B------:R-:W-:Y:S05]  /*30670*/  BRA.DIV UR4, `(.L_x_2593) ;  /* 0x0000004a04e47947 */ /* 0x000fea000b800000 */
[----:B------:R-:W1:Y:S02]  /*30680*/  S2R R2, SR_TID.X ;  /* 0x0000000000027919 */ /* 0x000e640000002100 */
[----:B-1----:R-:W-:-:S04]  /*30690*/  SHF.R.U32.HI R2, RZ, 0x5, R2 ;  /* 0x00000005ff027819 */ /* 0x002fc80000011602 */
[----:B------:R-:W-:-:S05]  /*306a0*/  LOP3.LUT R2, R2, 0x3, RZ, 0xc0, !PT ;  /* 0x0000000302027812 */ /* 0x000fca00078ec0ff */
[----:B------:R1:W2:Y:S02]  /*306b0*/  SHFL.IDX PT, R14, R2, RZ, 0x1f ;  /* 0x00001fff020e7589 */ /* 0x0002a400000e0000 */
.L_x_2791:
[----:B--2---:R-:W-:-:S13]  /*306c0*/  ISETP.NE.AND P0, PT, R14, RZ, PT ;  /* 0x000000ff0e00720c */ /* 0x004fda0003f05270 */
[----:B------:R-:W-:Y:S05]  /*306d0*/  @P0 BRA `(.L_x_2250) ;  /* 0x0000000000a80947 */ /* 0x000fea0003800000 */
[----:B------:R-:W-:-:S03]  /*306e0*/  UMOV UR4, 0xffffffff ;  /* 0xffffffff00047882 */ /* 0x000fc60000000000 */
[----:B------:R-:W-:Y:S05]  /*306f0*/  BRA.DIV UR4, `(.L_x_2594) ;  /* 0x0000004a04f87947 */ /* 0x000fea000b800000 */
[----:B------:R-:W-:-:S13]  /*30700*/  ELECT P6, URZ, PT ;  /* 0x00000000003f782f */ /* 0x000fda00038c0000 */
.L_x_2794:
[----:B------:R-:W-:Y:S05]  /*30710*/  @!P6 BRA `(.L_x_2250) ;  /* 0x000000000098e947 */ /* 0x000fea0003800000 */
[----:B------:R-:W-:-:S06]  /*30720*/  ULOP3.LUT UR4, UR36, 0x2, URZ, 0xfc, !UPT ;  /* 0x0000000224047892 */ /* 0x000fcc000f8efc3f */
[----:B-1----:R-:W-:-:S05]  /*30730*/  IMAD.U32 R2, RZ, RZ, UR4 ;  /* 0x00000004ff027e24 */ /* 0x002fca000f8e00ff */
[----:B------:R-:W-:-:S13]  /*30740*/  ISETP.NE.AND P0, PT, R2, 0x3, PT ;  /* 0x000000030200780c */ /* 0x000fda0003f05270 */
[----:B------:R-:W-:Y:S05]  /*30750*/  @!P0 BRA `(.L_x_2595) ;  /* 0x0000000000048947 */ /* 0x000fea0003800000 */
[----:B------:R-:W-:Y:S01]  /*30760*/  BPT.TRAP 0x1 ;  /* 0x000000040000795c */ /* 0x000fe20000300000 */
.L_x_2595:
[----:B------:R-:W2:Y:S01]  /*30770*/  LDL.LU R7, [R1+0x18] ;  /* 0x0000180001077983 */ /* 0x000ea20000300800 */
[----:B------:R-:W-:Y:S02]  /*30780*/  VIADD R2, R0, 0x29840 ;  /* 0x0002984000027836 */ /* 0x000fe40000000000 */
[----:B0-----:R-:W-:-:S03]  /*30790*/  VIADD R3, R19, 0x1 ;  /* 0x0000000113037836 */ /* 0x001fc60000000000 */
[----:B------:R-:W-:Y:S02]  /*307a0*/  LEA R6, R19, R2, 0x3 ;  /* 0x0000000213067211 */ /* 0x000fe400078e18ff */
        /* <DEDUP_REMOVED lines=9> */
.L_x_2795:
[----:B------:R-:W1:Y:S02]  /*30840*/  SYNCS.PHASECHK.TRANS64.TRYWAIT P1, [R7+URZ], R2 ;  /* 0x00000002070075a7 */ /* 0x000e64000802017f */
[----:B-1----:R-:W-:Y:S05]  /*30850*/  @!P1 BRA `(.L_x_2597) ;  /* 0x0000004800d49947 */ /* 0x002fea0003800000 */
.L_x_2796:
[----:B------:R-:W-:Y:S05]  /*30860*/  @!P0 BRA `(.L_x_2598) ;  /* 0x0000000000048947 */ /* 0x000fea0003800000 */
[----:B------:R-:W-:Y:S01]  /*30870*/  BPT.TRAP 0x1 ;  /* 0x000000040000795c */ /* 0x000fe20000300000 */
.L_x_2598:
[----:B------:R-:W-:-:S04]  /*30880*/  IMAD R4, R19, 0x8, R0 ;  /* 0x0000000813047824 */ /* 0x000fc800078e0200 */
[----:B------:R-:W2:Y:S02]  /*30890*/  SYNCS.PHASECHK.TRANS64.TRYWAIT P1, [R4+URZ+0x29860], R5 ;  /* 0x02986005040075a7 */ /* 0x000ea4000802017f */
[----:B--2---:R-:W-:Y:S05]  /*308a0*/  @!P1 BRA `(.L_x_2599) ;  /* 0x0000004800d49947 */ /* 0x004fea0003800000 */
.L_x_2797:
[----:B------:R-:W-:Y:S05]  /*308b0*/  @!P0 BRA `(.L_x_2600) ;  /* 0x0000000000048947 */ /* 0x000fea0003800000 */
[----:B------:R-:W-:Y:S01]  /*308c0*/  BPT.TRAP 0x1 ;  /* 0x000000040000795c */ /* 0x000fe20000300000 */
.L_x_2600:
[----:B------:R-:W-:-:S04]  /*308d0*/  IMAD R3, R3, 0x8, R0 ;  /* 0x0000000803037824 */ /* 0x000fc800078e0200 */
[----:B------:R-:W3:Y:S02]  /*308e0*/  SYNCS.PHASECHK.TRANS64.TRYWAIT P1, [R3+URZ+0x29860], R2 ;  /* 0x02986002030075a7 */ /* 0x000ee4000802017f */
[----:B---3--:R-:W-:Y:S05]  /*308f0*/  @!P1 BRA `(.L_x_2601) ;  /* 0x0000004800d49947 */ /* 0x008fea0003800000 */
.L_x_2798:
[----:B------:R-:W-:Y:S05]  /*30900*/  @!P0 BRA `(.L_x_2602) ;  /* 0x0000000000048947 */ /* 0x000fea0003800000 */
[----:B------:R-:W-:Y:S01]  /*30910*/  BPT.TRAP 0x1 ;  /* 0x000000040000795c */ /* 0x000fe20000300000 */
.L_x_2602:
[----:B------:R-:W4:Y:S02]  /*30920*/  SYNCS.PHASECHK.TRANS64.TRYWAIT P0, [R4+URZ+0x29880], R5 ;  /* 0x02988005040075a7 */ /* 0x000f24000800017f */
[----:B----4-:R-:W-:Y:S05]  /*30930*/  @!P0 BRA `(.L_x_2603) ;  /* 0x0000004800d88947 */ /* 0x010fea0003800000 */
.L_x_2604:
[----:B------:R0:W0:Y:S02]  /*30940*/  SYNCS.PHASECHK.TRANS64.TRYWAIT P0, [R3+URZ+0x29880], R2 ;  /* 0x02988002030075a7 */ /* 0x000024000800017f */
[----:B0-----:R-:W-:Y:S05]  /*30950*/  @!P0 NANOSLEEP.SYNCS 0x989680 ;  /* 0x009896800000895d */ /* 0x001fea0003900000 */
[----:B------:R-:W0:Y:S02]  /*30960*/  @!P0 SYNCS.PHASECHK.TRANS64 P0, [R3+URZ+0x29880], R2 ;  /* 0x02988002030085a7 */ /* 0x000e24000800007f */
[----:B0-----:R-:W-:Y:S05]  /*30970*/  @!P0 BRA `(.L_x_2604) ;  /* 0xfffffffc00f08947 */ /* 0x001fea000383ffff */
.L_x_2250:
[----:B------:R-:W-:Y:S05]  /*30980*/  BSYNC B8 ;  /* 0x0000000000087941 */ /* 0x000fea0003800000 */
.L_x_2247:
[----:B------:R-:W-:Y:S05]  /*30990*/  EXIT ;  /* 0x000000000000794d */ /* 0x000fea0003800000 */
.L_x_2270:
[----:B---3--:R3:W4:Y:S02]  /*309a0*/  SYNCS.PHASECHK.TRANS64.TRYWAIT P5, [R97+URZ+0x29890], R98 ;  /* 0x02989062610075a7 */ /* 0x00872400080a017f */
[----:B----4-:R-:W-:Y:S05]  /*309b0*/  @!P5 NANOSLEEP.SYNCS 0x989680 ;  /* 0x009896800000d95d */ /* 0x010fea0003900000 */
[----:B------:R-:W4:Y:S02]  /*309c0*/  @!P5 SYNCS.PHASECHK.TRANS64 P5, [R97+URZ+0x29890], R98 ;  /* 0x029890626100d5a7 */ /* 0x000f2400080a007f */
[----:B----4-:R-:W-:Y:S05]  /*309d0*/  @!P5 BRA `(.L_x_2270) ;  /* 0xfffffffc00f0d947 */ /* 0x010fea000383ffff */
[----:B------:R-:W-:Y:S05]  /*309e0*/  BRA `(.L_x_2605) ;  /* 0xfffffd3000187947 */ /* 0x000fea000383ffff */
.L_x_2324:
[----:B--2---:R2:W3:Y:S02]  /*309f0*/  SYNCS.PHASECHK.TRANS64.TRYWAIT P5, [R97+URZ+0x29890], R98 ;  /* 0x02989062610075a7 */ /* 0x0044e400080a017f */
[----:B---3--:R-:W-:Y:S05]  /*30a00*/  @!P5 NANOSLEEP.SYNCS 0x989680 ;  /* 0x009896800000d95d */ /* 0x008fea0003900000 */
[----:B------:R-:W3:Y:S02]  /*30a10*/  @!P5 SYNCS.PHASECHK.TRANS64 P5, [R97+URZ+0x29890], R98 ;  /* 0x029890626100d5a7 */ /* 0x000ee400080a007f */
[----:B---3--:R-:W-:Y:S05]  /*30a20*/  @!P5 BRA `(.L_x_2324) ;  /* 0xfffffffc00f0d947 */ /* 0x008fea000383ffff */
[----:B------:R-:W-:Y:S05]  /*30a30*/  BRA `(.L_x_2606) ;  /* 0xfffffd8c00707947 */ /* 0x000fea000383ffff */
.L_x_2349:
[----:B-1----:R1:W2:Y:S02]  /*30a40*/  SYNCS.PHASECHK.TRANS64.TRYWAIT P2, [R97+URZ+0x29890], R98 ;  /* 0x02989062610075a7 */ /* 0x0022a4000804017f */
[----:B--2---:R-:W-:Y:S05]  /*30a50*/  @!P2 NANOSLEEP.SYNCS 0x989680 ;  /* 0x009896800000a95d */ /* 0x004fea0003900000 */
[----:B------:R-:W2:Y:S02]  /*30a60*/  @!P2 SYNCS.PHASECHK.TRANS64 P2, [R97+URZ+0x29890], R98 ;  /* 0x029890626100a5a7 */ /* 0x000ea4000804007f */
[----:B--2---:R-:W-:Y:S05]  /*30a70*/  @!P2 BRA `(.L_x_2349) ;  /* 0xfffffffc00f0a947 */ /* 0x004fea000383ffff */
[----:B------:R-:W-:Y:S05]  /*30a80*/  BRA `(.L_x_2607) ;  /* 0xfffffdec00347947 */ /* 0x000fea000383ffff */
.L_x_2355:
[----:B-1----:R1:W2:Y:S02]  /*30a90*/  SYNCS.PHASECHK.TRANS64.TRYWAIT P1, [R97+URZ+0x298b0], R98 ;  /* 0x0298b062610075a7 */ /* 0x0022a4000802017f */
[----:B--2---:R-:W-:Y:S05]  /*30aa0*/  @!P1 NANOSLEEP.SYNCS 0x989680 ;  /* 0x009896800000995d */ /* 0x004fea0003900000 */
[----:B------:R-:W2:Y:S02]  /*30ab0*/  @!P1 SYNCS.PHASECHK.TRANS64 P1, [R97+URZ+0x298b0], R98 ;  /* 0x0298b062610095a7 */ /* 0x000ea4000802007f */
[----:B--2---:R-:W-:Y:S05]  /*30ac0*/  @!P1 BRA `(.L_x_2355) ;  /* 0xfffffffc00f09947 */ /* 0x004fea000383ffff */
[----:B------:R-:W-:Y:S05]  /*30ad0*/  BRA `(.L_x_2608) ;  /* 0xfffffdf000347947 */ /* 0x000fea000383ffff */
.L_x_2365:
[----:B------:R-:W0:Y:S01]  /*30ae0*/  S2R R2, SR_TID.X ;  /* 0x0000000000027919 */ /* 0x000e220000002100 */
[----:B------:R-:W-:Y:S01]  /*30af0*/  BSSY B0, `(.L_x_2609) ;  /* 0x000000d000007945 */ /* 0x000fe20003800000 */
[----:B------:R-:W-:Y:S01]  /*30b00*/  IMAD.MOV.U32 R12, RZ, RZ, RZ ;  /* 0x000000ffff0c7224 */ /* 0x000fe200078e00ff */
[----:B------:R-:W-:Y:S01]  /*30b10*/  MOV R15, 0xffffffff ;  /* 0xffffffff000f7802 */ /* 0x000fe20000000f00 */
[----:B------:R-:W-:Y:S01]  /*30b20*/  IMAD.MOV.U32 R11, RZ, RZ, 0x1f ;  /* 0x0000001fff0b7424 */ /* 0x000fe200078e00ff */
[C---:B0-----:R-:W-:Y:S01]  /*30b30*/  IADD3 R3, R2.reuse, -0x80, RZ ;  /* 0xffffff8002037810 */ /* 0x041fe20007ffe0ff */
[----:B------:R-:W-:-:S05]  /*30b40*/  VIADD R2, R2, 0xffffff80 ;  /* 0xffffff8002027836 */ /* 0x000fca0000000000 */
[----:B------:R-:W-:-:S04]  /*30b50*/  SHF.R.S32.HI R2, RZ, 0x1f, R2 ;  /* 0x0000001fff027819 */ /* 0x000fc80000011402 */
[----:B------:R-:W-:-:S04]  /*30b60*/  LEA.HI R2, R2, R3, RZ, 0x7 ;  /* 0x0000000302027211 */ /* 0x000fc800078f38ff */
[----:B------:R-:W-:-:S05]  /*30b70*/  SHF.R.S32.HI R2, RZ, 0x7, R2 ;  /* 0x00000007ff027819 */ /* 0x000fca0000011402 */
[----:B------:R-:W-:-:S07]  /*30b80*/  IMAD.MOV.U32 R13, RZ, RZ, R2 ;  /* 0x000000ffff0d7224 */ /* 0x000fce00078e0002 */
[----:B-----5:R-:W-:Y:S05]  /*30b90*/  WARPSYNC.COLLECTIVE R15, `(.L_x_2610) ;  /* 0x000000000f087348 */ /* 0x020fea0003c00000 */
[----:B------:R0:W1:Y:S02]  /*30ba0*/  SHFL.IDX P6, R14, R13, R12, R11 ;  /* 0x0000000c0d0e7389 */ /* 0x00006400000c000b */
[----:B01---5:R-:W-:Y:S01]  /*30bb0*/  ENDCOLLECTIVE ;  /* 0x000000000000791b */ /* 0x023fe20003800000 */
.L_x_2610:
[----:B------:R-:W-:Y:S05]  /*30bc0*/  BSYNC B0 ;  /* 0x0000000000007941 */ /* 0x000fea0003800000 */
.L_x_2609:
[----:B------:R-:W-:Y:S01]  /*30bd0*/  IMAD.MOV.U32 R197, RZ, RZ, R14 ;  /* 0x000000ffffc57224 */ /* 0x000fe200078e000e */
[----:B------:R-:W-:Y:S06]  /*30be0*/  BRA `(.L_x_2611) ;  /* 0xfffffdf800d07947 */ /* 0x000fec000383ffff */
.L_x_2375:
[----:B------:R-:W-:Y:S01]  /*30bf0*/  BSSY B1, `(.L_x_2612) ;  /* 0x0000007000017945 */ /* 0x000fe20003800000 */
[----:B------:R-:W-:Y:S02]  /*30c00*/  IMAD.MOV.U32 R12, RZ, RZ, RZ ;  /* 0x000000ffff0c7224 */ /* 0x000fe400078e00ff */
[----:B------:R-:W-:Y:S02]  /*30c10*/  IMAD.MOV.U32 R11, RZ, RZ, 0x1e1f ;  /* 0x00001e1fff0b7424 */ /* 0x000fe400078e00ff */
[----:B------:R-:W-:-:S07]  /*30c20*/  IMAD.MOV.U32 R15, RZ, RZ, -0x1 ;  /* 0xffffffffff0f7424 */ /* 0x000fce00078e00ff */
[----:B------:R-:W-:Y:S05]  /*30c30*/  WARPSYNC.COLLECTIVE R15, `(.L_x_2613) ;  /* 0x000000000f087348 */ /* 0x000fea0003c00000 */
[----:B------:R0:W1:Y:S02]  /*30c40*/  SHFL.IDX P6, R14, R13, R12, R11 ;  /* 0x0000000c0d0e7389 */ /* 0x00006400000c000b */
[----:B01----:R-:W-:Y:S01]  /*30c50*/  ENDCOLLECTIVE ;  /* 0x000000000000791b */ /* 0x003fe20003800000 */
.L_x_2613:
[----:B------:R-:W-:Y:S05]  /*30c60*/  BSYNC B1 ;  /* 0x0000000000017941 */ /* 0x000fea0003800000 */
.L_x_2612:
[----:B------:R-:W-:Y:S01]  /*30c70*/  IMAD.MOV.U32 R13, RZ, RZ, R3 ;  /* 0x000000ffff0d7224 */ /* 0x000fe200078e0003 */
[----:B------:R-:W-:Y:S01]  /*30c80*/  MOV R0, R14 ;  /* 0x0000000e00007202 */ /* 0x000fe20000000f00 */
[----:B------:R-:W-:Y:S02]  /*30c90*/  IMAD.MOV.U32 R12, RZ, RZ, RZ ;  /* 0x000000ffff0c7224 */ /* 0x000fe400078e00ff */
[----:B------:R-:W-:Y:S02]  /*30ca0*/  IMAD.MOV.U32 R11, RZ, RZ, 0x1e1f ;  /* 0x00001e1fff0b7424 */ /* 0x000fe400078e00ff */
[----:B------:R-:W-:-:S07]  /*30cb0*/  IMAD.MOV.U32 R15, RZ, RZ, -0x1 ;  /* 0xffffffffff0f7424 */ /* 0x000fce00078e00ff */
[----:B------:R-:W-:Y:S05]  /*30cc0*/  WARPSYNC.COLLECTIVE R15, `(.L_x_2614) ;  /* 0x000000000f087348 */ /* 0x000fea0003c00000 */
[----:B------:R0:W1:Y:S02]  /*30cd0*/  SHFL.IDX P6, R14, R13, R12, R11 ;  /* 0x0000000c0d0e7389 */ /* 0x00006400000c000b */
[----:B01----:R-:W-:Y:S01]  /*30ce0*/  ENDCOLLECTIVE ;  /* 0x000000000000791b */ /* 0x003fe20003800000 */
.L_x_2614:
[----:B------:R-:W-:Y:S01]  /*30cf0*/  IMAD.MOV.U32 R13, RZ, RZ, R4 ;  /* 0x000000ffff0d7224 */ /* 0x000fe200078e0004 */
[----:B------:R-:W-:-:S07]  /*30d00*/  MOV R3, R14 ;  /* 0x0000000e00037202 */ /* 0x000fce0000000f00 */
[----:B------:R-:W-:Y:S05]  /*30d10*/  WARPSYNC.COLLECTIVE R15, `(.L_x_2615) ;  /* 0x000000000f087348 */ /* 0x000fea0003c00000 */
[----:B------:R0:W1:Y:S02]  /*30d20*/  SHFL.IDX P6, R14, R13, R12, R11 ;  /* 0x0000000c0d0e7389 */ /* 0x00006400000c000b */
[----:B01----:R-:W-:Y:S01]  /*30d30*/  ENDCOLLECTIVE ;  /* 0x000000000000791b */ /* 0x003fe20003800000 */
.L_x_2615:
[----:B------:R-:W-:Y:S02]  /*30d40*/  IMAD.MOV.U32 R13, RZ, RZ, R5 ;  /* 0x000000ffff0d7224 */ /* 0x000fe400078e0005 */
[----:B------:R-:W-:-:S07]  /*30d50*/  IMAD.MOV.U32 R4, RZ, RZ, R14 ;  /* 0x000000ffff047224 */ /* 0x000fce00078e000e */
[----:B------:R-:W-:Y:S05]  /*30d60*/  WARPSYNC.COLLECTIVE R15, `(.L_x_2616) ;  /* 0x000000000f087348 */ /* 0x000fea0003c00000 */
[----:B------:R0:W1:Y:S02]  /*30d70*/  SHFL.IDX P6, R14, R13, R12, R11 ;  /* 0x0000000c0d0e7389 */ /* 0x00006400000c000b */
[----:B01----:R-:W-:Y:S01]  /*30d80*/  ENDCOLLECTIVE ;  /* 0x000000000000791b */ /* 0x003fe20003800000 */
.L_x_2616:
[----:B------:R-:W-:Y:S05]  /*30d90*/  BRA `(.L_x_2617) ;  /* 0xfffffe0000a47947 */ /* 0x000fea000383ffff */
.L_x_2379:
[----:B--2---:R2:W0:Y:S02]  /*30da0*/  SYNCS.PHASECHK.TRANS64.TRYWAIT P0, [R16+URZ+0x29800], R5 ;  /* 0x02980005100075a7 */ /* 0x004424000800017f */
[----:B0-----:R-:W-:Y:S05]  /*30db0*/  @!P0 NANOSLEEP.SYNCS 0x989680 ;  /* 0x009896800000895d */ /* 0x001fea0003900000 */
[----:B------:R-:W0:Y:S02]  /*30dc0*/  @!P0 SYNCS.PHASECHK.TRANS64 P0, [R16+URZ+0x29800], R5 ;  /* 0x02980005100085a7 */ /* 0x000e24000800007f */
[----:B0-----:R-:W-:Y:S05]  /*30dd0*/  @!P0 BRA `(.L_x_2379) ;  /* 0xfffffffc00f08947 */ /* 0x001fea000383ffff */
[----:B------:R-:W-:Y:S05]  /*30de0*/  BRA `(.L_x_2618) ;  /* 0xfffffe0400f07947 */ /* 0x000fea000383ffff */
.L_x_2391:
[----:B------:R-:W-:Y:S01]  /*30df0*/  BSSY B1, `(.L_x_2619) ;  /* 0x0000007000017945 */ /* 0x000fe20003800000 */
[----:B------:R-:W-:Y:S01]  /*30e00*/  IMAD.MOV.U32 R12, RZ, RZ, RZ ;  /* 0x000000ffff0c7224 */ /* 0x000fe200078e00ff */
[----:B------:R-:W-:Y:S01]  /*30e10*/  MOV R11, 0x1e1f ;  /* 0x00001e1f000b7802 */ /* 0x000fe20000000f00 */
[----:B------:R-:W-:-:S07]  /*30e20*/  IMAD.MOV.U32 R15, RZ, RZ, -0x1 ;  /* 0xffffffffff0f7424 */ /* 0x000fce00078e00ff */
[----:B------:R-:W-:Y:S05]  /*30e30*/  WARPSYNC.COLLECTIVE R15, `(.L_x_2620) ;  /* 0x000000000f087348 */ /* 0x000fea0003c00000 */
[----:B------:R0:W1:Y:S02]  /*30e40*/  SHFL.IDX P6, R14, R13, R12, R11 ;  /* 0x0000000c0d0e7389 */ /* 0x00006400000c000b */
[----:B01----:R-:W-:Y:S01]  /*30e50*/  ENDCOLLECTIVE ;  /* 0x000000000000791b */ /* 0x003fe20003800000 */
.L_x_2620:
[----:B------:R-:W-:Y:S05]  /*30e60*/  BSYNC B1 ;  /* 0x0000000000017941 */ /* 0x000fea0003800000 */
.L_x_2619:
[----:B------:R-:W-:Y:S01]  /*30e70*/  IMAD.MOV.U32 R13, RZ, RZ, R3 ;  /* 0x000000ffff0d7224 */ /* 0x000fe200078e0003 */
[----:B------:R-:W-:Y:S01]  /*30e80*/  MOV R11, 0x1e1f ;  /* 0x00001e1f000b7802 */ /* 0x000fe20000000f00 */
[----:B------:R-:W-:Y:S02]  /*30e90*/  IMAD.MOV.U32 R12, RZ, RZ, RZ ;  /* 0x000000ffff0c7224 */ /* 0x000fe400078e00ff */
[----:B------:R-:W-:Y:S02]  /*30ea0*/  IMAD.MOV.U32 R15, RZ, RZ, -0x1 ;  /* 0xffffffffff0f7424 */ /* 0x000fe400078e00ff */
[----:B------:R-:W-:-:S07]  /*30eb0*/  IMAD.MOV.U32 R0, RZ, RZ, R14 ;  /* 0x000000ffff007224 */ /* 0x000fce00078e000e */
[----:B------:R-:W-:Y:S05]  /*30ec0*/  WARPSYNC.COLLECTIVE R15, `(.L_x_2621) ;  /* 0x000000000f087348 */ /* 0x000fea0003c00000 */
[----:B------:R0:W1:Y:S02]  /*30ed0*/  SHFL.IDX P6, R14, R13, R12, R11 ;  /* 0x0000000c0d0e7389 */ /* 0x00006400000c000b */
[----:B01----:R-:W-:Y:S01]  /*30ee0*/  ENDCOLLECTIVE ;  /* 0x000000000000791b */ /* 0x003fe20003800000 */
.L_x_2621:
[----:B------:R-:W-:Y:S02]  /*30ef0*/  IMAD.MOV.U32 R13, RZ, RZ, R20 ;  /* 0x000000ffff0d7224 */ /* 0x000fe400078e0014 */
[----:B------:R-:W-:-:S07]  /*30f00*/  IMAD.MOV.U32 R3, RZ, RZ, R14 ;  /* 0x000000ffff037224 */ /* 0x000fce00078e000e */
[----:B------:R-:W-:Y:S05]  /*30f10*/  WARPSYNC.COLLECTIVE R15, `(.L_x_2622) ;  /* 0x000000000f087348 */ /* 0x000fea0003c00000 */
[----:B------:R0:W1:Y:S02]  /*30f20*/  SHFL.IDX P6, R14, R13, R12, R11 ;  /* 0x0000000c0d0e7389 */ /* 0x00006400000c000b */
[----:B01----:R-:W-:Y:S01]  /*30f30*/  ENDCOLLECTIVE ;  /* 0x000000000000791b */ /* 0x003fe20003800000 */
.L_x_2622:
[----:B------:R-:W-:Y:S01]  /*30f40*/  MOV R13, R21 ;  /* 0x00000015000d7202 */ /* 0x000fe20000000f00 */
[----:B------:R-:W-:-:S07]  /*30f50*/  IMAD.MOV.U32 R20, RZ, RZ, R14 ;  /* 0x000000ffff147224 */ /* 0x000fce00078e000e */
[----:B------:R-:W-:Y:S05]  /*30f60*/  WARPSYNC.COLLECTIVE R15, `(.L_x_2623) ;  /* 0x000000000f087348 */ /* 0x000fea0003c00000 */
[----:B------:R0:W1:Y:S02]  /*30f70*/  SHFL.IDX P6, R14, R13, R12, R11 ;  /* 0x0000000c0d0e7389 */ /* 0x00006400000c000b */
[----:B01----:R-:W-:Y:S01]  /*30f80*/  ENDCOLLECTIVE ;  /* 0x000000000000791b */ /* 0x003fe20003800000 */
.L_x_2623:
[----:B------:R-:W-:Y:S01]  /*30f90*/  IMAD.MOV.U32 R21, RZ, RZ, R14 ;  /* 0x000000ffff157224 */ /* 0x000fe200078e000e */
[----:B------:R-:W-:Y:S06]  /*30fa0*/  BRA `(.L_x_2624) ;  /* 0xfffffe3400b87947 */ /* 0x000fec000383ffff */
.L_x_2395:
[----:B--2---:R2:W4:Y:S02]  /*30fb0*/  SYNCS.PHASECHK.TRANS64.TRYWAIT P0, [R16+URZ+0x29800], R21 ;  /* 0x02980015100075a7 */ /* 0x004524000800017f */
[----:B----4-:R-:W-:Y:S05]  /*30fc0*/  @!P0 NANOSLEEP.SYNCS 0x989680 ;  /* 0x009896800000895d */ /* 0x010fea0003900000 */
[----:B------:R-:W4:Y:S02]  /*30fd0*/  @!P0 SYNCS.PHASECHK.TRANS64 P0, [R16+URZ+0x29800], R21 ;  /* 0x02980015100085a7 */ /* 0x000f24000800007f */
[----:B----4-:R-:W-:Y:S05]  /*30fe0*/  @!P0 BRA `(.L_x_2395) ;  /* 0xfffffffc00f08947 */ /* 0x010fea000383ffff */
[----:B------:R-:W-:Y:S05]  /*30ff0*/  BRA `(.L_x_2625) ;  /* 0xfffffe3800bc7947 */ /* 0x000fea000383ffff */
.L_x_2403:
[----:B-1----:R1:W3:Y:S02]  /*31000*/  SYNCS.PHASECHK.TRANS64.TRYWAIT P0, [R0+URZ+0x29830], R3 ;  /* 0x02983003000075a7 */ /* 0x0022e4000800017f */
[----:B---3--:R-:W-:Y:S05]  /*31010*/  @!P0 NANOSLEEP.SYNCS 0x989680 ;  /* 0x009896800000895d */ /* 0x008fea0003900000 */
[----:B------:R-:W3:Y:S02]  /*31020*/  @!P0 SYNCS.PHASECHK.TRANS64 P0, [R0+URZ+0x29830], R3 ;  /* 0x02983003000085a7 */ /* 0x000ee4000800007f */
[----:B---3--:R-:W-:Y:S05]  /*31030*/  @!P0 BRA `(.L_x_2403) ;  /* 0xfffffffc00f08947 */ /* 0x008fea000383ffff */
[----:B------:R-:W-:Y:S05]  /*31040*/  BRA `(.L_x_2402) ;  /* 0xfffffe6c00047947 */ /* 0x000fea000383ffff */
.L_x_2409:
[----:B-1----:R1:W2:Y:S02]  /*31050*/  SYNCS.PHASECHK.TRANS64.TRYWAIT P3, [R11+URZ+0x29830], R10 ;  /* 0x0298300a0b0075a7 */ /* 0x0022a4000806017f */
[----:B--2---:R-:W-:Y:S05]  /*31060*/  @!P3 NANOSLEEP.SYNCS 0x989680 ;  /* 0x009896800000b95d */ /* 0x004fea0003900000 */
[----:B------:R-:W2:Y:S02]  /*31070*/  @!P3 SYNCS.PHASECHK.TRANS64 P3, [R11+URZ+0x29830], R10 ;  /* 0x0298300a0b00b5a7 */ /* 0x000ea4000806007f */
[----:B--2---:R-:W-:Y:S05]  /*31080*/  @!P3 BRA `(.L_x_2409) ;  /* 0xfffffffc00f0b947 */ /* 0x004fea000383ffff */
[----:B------:R-:W-:Y:S05]  /*31090*/  BRA `(.L_x_2408) ;  /* 0xfffffeac00b47947 */ /* 0x000fea000383ffff */
.L_x_2413:
[----:B-1----:R1:W2:Y:S02]  /*310a0*/  SYNCS.PHASECHK.TRANS64.TRYWAIT P2, [R11+URZ+0x29850], R9 ;  /* 0x029850090b0075a7 */ /* 0x0022a4000804017f */
[----:B--2---:R-:W-:Y:S05]  /*310b0*/  @!P2 NANOSLEEP.SYNCS 0x989680 ;  /* 0x009896800000a95d */ /* 0x004fea0003900000 */
[----:B------:R-:W2:Y:S02]  /*310c0*/  @!P2 SYNCS.PHASECHK.TRANS64 P2, [R11+URZ+0x29850], R9 ;  /* 0x029850090b00a5a7 */ /* 0x000ea4000804007f */
[----:B--2---:R-:W-:Y:S05]  /*310d0*/  @!P2 BRA `(.L_x_2413) ;  /* 0xfffffffc00f0a947 */ /* 0x004fea000383ffff */
[----:B------:R-:W-:Y:S05]  /*310e0*/  BRA `(.L_x_2410) ;  /* 0xfffffebc00f07947 */ /* 0x000fea000383ffff */
.L_x_2421:
[----:B-1----:R1:W2:Y:S02]  /*310f0*/  SYNCS.PHASECHK.TRANS64.TRYWAIT P0, [R10+URZ+0x29830], R11 ;  /* 0x0298300b0a0075a7 */ /* 0x0022a4000800017f */
[----:B--2---:R-:W-:Y:S05]  /*31100*/  @!P0 NANOSLEEP.SYNCS 0x989680 ;  /* 0x009896800000895d */ /* 0x004fea0003900000 */
[----:B------:R-:W2:Y:S02]  /*31110*/  @!P0 SYNCS.PHASECHK.TRANS64 P0, [R10+URZ+0x29830], R11 ;  /* 0x0298300b0a0085a7 */ /* 0x000ea4000800007f */
[----:B--2---:R-:W-:Y:S05]  /*31120*/  @!P0 BRA `(.L_x_2421) ;  /* 0xfffffffc00f08947 */ /* 0x004fea000383ffff */
[----:B------:R-:W-:Y:S05]  /*31130*/  BRA `(.L_x_2420) ;  /* 0xfffffef400787947 */ /* 0x000fea000383ffff */
.L_x_2425:
[----:B-1----:R1:W2:Y:S02]  /*31140*/  SYNCS.PHASECHK.TRANS64.TRYWAIT P0, [R10+URZ+0x29850], R7 ;  /* 0x029850070a0075a7 */ /* 0x0022a4000800017f */
[----:B--2---:R-:W-:Y:S05]  /*31150*/  @!P0 NANOSLEEP.SYNCS 0x989680 ;  /* 0x009896800000895d */ /* 0x004fea0003900000 */
[----:B------:R-:W2:Y:S02]  /*31160*/  @!P0 SYNCS.PHASECHK.TRANS64 P0, [R10+URZ+0x29850], R7 ;  /* 0x029850070a0085a7 */ /* 0x000ea4000800007f */
[----:B--2---:R-:W-:Y:S05]  /*31170*/  @!P0 BRA `(.L_x_2425) ;  /* 0xfffffffc00f08947 */ /* 0x004fea000383ffff */
[----:B------:R-:W-:Y:S05]  /*31180*/  BRA `(.L_x_2422) ;  /* 0xffffff0400a87947 */ /* 0x000fea000383ffff */
.L_x_2431:
[----:B-1----:R1:W2:Y:S02]  /*31190*/  SYNCS.PHASECHK.TRANS64.TRYWAIT P0, [R13+URZ+0x29850], R2 ;  /* 0x029850020d0075a7 */ /* 0x0022a4000800017f */
[----:B--2---:R-:W-:Y:S05]  /*311a0*/  @!P0 NANOSLEEP.SYNCS 0x989680 ;  /* 0x009896800000895d */ /* 0x004fea0003900000 */
[----:B------:R-:W2:Y:S02]  /*311b0*/  @!P0 SYNCS.PHASECHK.TRANS64 P0, [R13+URZ+0x29850], R2 ;  /* 0x029850020d0085a7 */ /* 0x000ea4000800007f */
[----:B--2---:R-:W-:Y:S05]  /*311c0*/  @!P0 BRA `(.L_x_2431) ;  /* 0xfffffffc00f08947 */ /* 0x004fea000383ffff */
[----:B------:R-:W-:Y:S05]  /*311d0*/  BRA `(.L_x_2430) ;  /* 0xffffff30003c7947 */ /* 0x000fea000383ffff */
.L_x_2435:
[----:B------:R-:W-:Y:S01]  /*311e0*/  SEL R84, R12, R77, P0 ;  /* 0x0000004d0c547207 */ /* 0x000fe20000000000 */
[----:B------:R-:W-:Y:S01]  /*311f0*/  IMAD.MOV.U32 R11, RZ, RZ, 0x1c1f ;  /* 0x00001c1fff0b7424 */ /* 0x000fe200078e00ff */
[----:B------:R-:W-:Y:S01]  /*31200*/  SEL R83, R77, R12, P0 ;  /* 0x0000000c4d537207 */ /* 0x000fe20000000000 */
[----:B-----5:R-:W-:Y:S01]  /*31210*/  IMAD.MOV.U32 R12, RZ, RZ, R9 ;  /* 0x000000ffff0c7224 */ /* 0x020fe200078e0009 */
[----:B------:R-:W-:Y:S01]  /*31220*/  SEL R78, R0, R93, P0 ;  /* 0x0000005d004e7207 */ /* 0x000fe20000000000 */
[----:B------:R-:W-:Y:S01]  /*31230*/  IMAD.MOV.U32 R15, RZ, RZ, -0x1 ;  /* 0xffffffffff0f7424 */ /* 0x000fe200078e00ff */
[----:B------:R-:W-:Y:S02]  /*31240*/  SEL R49, R93, R0, P0 ;  /* 0x000000005d317207 */ /* 0x000fe40000000000 */
[----:B------:R-:W-:-:S07]  /*31250*/  SEL R0, R98, R45, P0 ;  /* 0x0000002d62007207 */ /* 0x000fce0000000000 */
[----:B-1----:R-:W-:Y:S05]  /*31260*/  WARPSYNC.COLLECTIVE R15, `(.L_x_2626) ;  /* 0x000000000f087348 */ /* 0x002fea0003c00000 */
[----:B------:R0:W2:Y:S02]  /*31270*/  SHFL.IDX P6, R14, R13, R12, R11 ;  /* 0x0000000c0d0e7389 */ /* 0x0000a400000c000b */
[----:B012---:R-:W-:Y:S01]  /*31280*/  ENDCOLLECTIVE ;  /* 0x000000000000791b */ /* 0x007fe20003800000 */
.L_x_2626:
[----:B------:R-:W-:Y:S02]  /*31290*/  SEL R21, R45, R98, P0 ;  /* 0x000000622d157207 */ /* 0x000fe40000000000 */
[----:B------:R-:W-:Y:S02]  /*312a0*/  LOP3.LUT R10, R9, 0x2, RZ, 0x3c, !PT ;  /* 0x00000002090a7812 */ /* 0x000fe400078e3cff */
        /* <DEDUP_REMOVED lines=15> */
.L_x_2627:
        /* <DEDUP_REMOVED lines=19> */
.L_x_2628:
        /* <DEDUP_REMOVED lines=17> */
.L_x_2629:
        /* <DEDUP_REMOVED lines=19> */
.L_x_2630:
        /* <DEDUP_REMOVED lines=11> */
[----:B------:R-:W-:-:S07]  /*317c0*/  MOV R77, R14 ;  /* 0x0000000e004d7202 */ /* 0x000fce0000000f00 */
[----:B------:R-:W-:Y:S05]  /*317d0*/  WARPSYNC.COLLECTIVE R15, `(.L_x_2631) ;  /* 0x000000000f087348 */ /* 0x000fea0003c00000 */
[----:B------:R0:W1:Y:S02]  /*317e0*/  SHFL.IDX P6, R14, R13, R12, R11 ;  /* 0x0000000c0d0e7389 */ /* 0x00006400000c000b */
[----:B01----:R-:W-:Y:S01]  /*317f0*/  ENDCOLLECTIVE ;  /* 0x000000000000791b */ /* 0x003fe20003800000 */
.L_x_2631:
[----:B------:R-:W-:Y:S02]  /*31800*/  IMAD.MOV.U32 R13, RZ, RZ, R97 ;  /* 0x000000ffff0d7224 */ /* 0x000fe400078e0061 */
[----:B------:R-:W-:Y:S02]  /*31810*/  IMAD.MOV.U32 R12, RZ, RZ, R10 ;  /* 0x000000ffff0c7224 */ /* 0x000fe400078e000a */
[----:B------:R-:W-:-:S07]  /*31820*/  IMAD.MOV.U32 R78, RZ, RZ, R14 ;  /* 0x000000ffff4e7224 */ /* 0x000fce00078e000e */
[----:B------:R-:W-:Y:S05]  /*31830*/  WARPSYNC.COLLECTIVE R15, `(.L_x_2632) ;  /* 0x000000000f087348 */ /* 0x000fea0003c00000 */
[----:B------:R0:W1:Y:S02]  /*31840*/  SHFL.IDX P6, R14, R13, R12, R11 ;  /* 0x0000000c0d0e7389 */ /* 0x00006400000c000b */
[----:B01----:R-:W-:Y:S01]  /*31850*/  ENDCOLLECTIVE ;  /* 0x000000000000791b */ /* 0x003fe20003800000 */
.L_x_2632:
[----:B------:R-:W-:Y:S01]  /*31860*/  IMAD.MOV.U32 R13, RZ, RZ, R49 ;  /* 0x000000ffff0d7224 */ /* 0x000fe200078e0031 */
[----:B------:R-:W-:-:S07]  /*31870*/  MOV R2, R14 ;  /* 0x0000000e00027202 */ /* 0x000fce0000000f00 */
[----:B------:R-:W-:Y:S05]  /*31880*/  WARPSYNC.COLLECTIVE R15, `(.L_x_2633) ;  /* 0x000000000f087348 */ /* 0x000fea0003c00000 */
[----:B------:R0:W1:Y:S02]  /*31890*/  SHFL.IDX P6, R14, R13, R12, R11 ;  /* 0x0000000c0d0e7389 */ /* 0x00006400000c000b */
[----:B01----:R-:W-:Y:S01]  /*318a0*/  ENDCOLLECTIVE ;  /* 0x000000000000791b */ /* 0x003fe20003800000 */
.L_x_2633:
        /* <DEDUP_REMOVED lines=8> */
.L_x_2634:
[----:B------:R-:W-:Y:S02]  /*31930*/  SEL R97, R78, R49, P0 ;  /* 0x000000314e617207 */ /* 0x000fe40000000000 */
[----:B------:R-:W-:Y:S01]  /*31940*/  SEL R78, R49, R78, P0 ;  /* 0x0000004e314e7207 */ /* 0x000fe20000000000 */
[----:B------:R-:W-:Y:S01]  /*31950*/  IMAD.MOV.U32 R13, RZ, RZ, R4 ;  /* 0x000000ffff0d7224 */ /* 0x000fe200078e0004 */
[----:B------:R-:W-:-:S07]  /*31960*/  MOV R0, R14 ;  /* 0x0000000e00007202 */ /* 0x000fce0000000f00 */
[----:B------:R-:W-:Y:S05]  /*31970*/  WARPSYNC.COLLECTIVE R15, `(.L_x_2635) ;  /* 0x000000000f087348 */ /* 0x000fea0003c00000 */
[----:B------:R0:W1:Y:S02]  /*31980*/  SHFL.IDX P6, R14, R13, R12, R11 ;  /* 0x0000000c0d0e7389 */ /* 0x00006400000c000b */
[----:B01----:R-:W-:Y:S01]  /*31990*/  ENDCOLLECTIVE ;  /* 0x000000000000791b */ /* 0x003fe20003800000 */
.L_x_2635:
[----:B------:R-:W-:Y:S02]  /*319a0*/  IMAD.MOV.U32 R13, RZ, RZ, R21 ;  /* 0x000000ffff0d7224 */ /* 0x000fe400078e0015 */
[----:B------:R-:W-:Y:S02]  /*319b0*/  IMAD.MOV.U32 R12, RZ, RZ, R10 ;  /* 0x000000ffff0c7224 */ /* 0x000fe400078e000a */
[----:B------:R-:W-:-:S07]  /*319c0*/  IMAD.MOV.U32 R3, RZ, RZ, R14 ;  /* 0x000000ffff037224 */ /* 0x000fce00078e000e */
[----:B------:R-:W-:Y:S05]  /*319d0*/  WARPSYNC.COLLECTIVE R15, `(.L_x_2636) ;  /* 0x000000000f087348 */ /* 0x000fea0003c00000 */
[----:B------:R0:W1:Y:S02]  /*319e0*/  SHFL.IDX P6, R14, R13, R12, R11 ;  /* 0x0000000c0d0e7389 */ /* 0x00006400000c000b */
[----:B01----:R-:W-:Y:S01]  /*319f0*/  ENDCOLLECTIVE ;  /* 0x000000000000791b */ /* 0x003fe20003800000 */
.L_x_2636:
[----:B------:R-:W-:Y:S01]  /*31a00*/  IMAD.MOV.U32 R13, RZ, RZ, R79 ;  /* 0x000000ffff0d7224 */ /* 0x000fe200078e004f */
[----:B------:R-:W-:-:S07]  /*31a10*/  MOV R21, R14 ;  /* 0x0000000e00157202 */ /* 0x000fce0000000f00 */
[----:B------:R-:W-:Y:S05]  /*31a20*/  WARPSYNC.COLLECTIVE R15, `(.L_x_2637) ;  /* 0x000000000f087348 */ /* 0x000fea0003c00000 */
[----:B------:R0:W1:Y:S02]  /*31a30*/  SHFL.IDX P6, R14, R13, R12, R11 ;  /* 0x0000000c0d0e7389 */ /* 0x00006400000c000b */
[----:B01----:R-:W-:Y:S01]  /*31a40*/  ENDCOLLECTIVE ;  /* 0x000000000000791b */ /* 0x003fe20003800000 */
.L_x_2637:
        /* <DEDUP_REMOVED lines=8> */
.L_x_2638:
[----:B------:R-:W-:Y:S02]  /*31ad0*/  SEL R2, R3, R4, P0 ;  /* 0x0000000403027207 */ /* 0x000fe40000000000 */
[----:B------:R-:W-:Y:S01]  /*31ae0*/  SEL R3, R4, R3, P0 ;  /* 0x0000000304037207 */ /* 0x000fe20000000000 */
[----:B------:R-:W-:Y:S01]  /*31af0*/  IMAD.MOV.U32 R13, RZ, RZ, R40 ;  /* 0x000000ffff0d7224 */ /* 0x000fe200078e0028 */
[----:B------:R-:W-:-:S07]  /*31b00*/  MOV R20, R14 ;  /* 0x0000000e00147202 */ /* 0x000fce0000000f00 */
[----:B------:R-:W-:Y:S05]  /*31b10*/  WARPSYNC.COLLECTIVE R15, `(.L_x_2639) ;  /* 0x000000000f087348 */ /* 0x000fea0003c00000 */
[----:B------:R0:W1:Y:S02]  /*31b20*/  SHFL.IDX P6, R14, R13, R12, R11 ;  /* 0x0000000c0d0e7389 */ /* 0x00006400000c000b */
[----:B01----:R-:W-:Y:S01]  /*31b30*/  ENDCOLLECTIVE ;  /* 0x000000000000791b */ /* 0x003fe20003800000 */
.L_x_2639:
[----:B------:R-:W-:Y:S02]  /*31b40*/  IMAD.MOV.U32 R13, RZ, RZ, R41 ;  /* 0x000000ffff0d7224 */ /* 0x000fe400078e0029 */
[----:B------:R-:W-:Y:S02]  /*31b50*/  IMAD.MOV.U32 R12, RZ, RZ, R10 ;  /* 0x000000ffff0c7224 */ /* 0x000fe400078e000a */
[----:B------:R-:W-:-:S07]  /*31b60*/  IMAD.MOV.U32 R40, RZ, RZ, R14 ;  /* 0x000000ffff287224 */ /* 0x000fce00078e000e */
[----:B------:R-:W-:Y:S05]  /*31b70*/  WARPSYNC.COLLECTIVE R15, `(.L_x_2640) ;  /* 0x000000000f087348 */ /* 0x000fea0003c00000 */
[----:B------:R0:W1:Y:S02]  /*31b80*/  SHFL.IDX P6, R14, R13, R12, R11 ;  /* 0x0000000c0d0e7389 */ /* 0x00006400000c000b */
[----:B01----:R-:W-:Y:S01]  /*31b90*/  ENDCOLLECTIVE ;  /* 0x000000000000791b */ /* 0x003fe20003800000 */
.L_x_2640:
[----:B------:R-:W-:Y:S01]  /*31ba0*/  IMAD.MOV.U32 R13, RZ, RZ, R121 ;  /* 0x000000ffff0d7224 */ /* 0x000fe200078e0079 */
[----:B------:R-:W-:-:S07]  /*31bb0*/  MOV R41, R14 ;  /* 0x0000000e00297202 */ /* 0x000fce0000000f00 */
[----:B------:R-:W-:Y:S05]  /*31bc0*/  WARPSYNC.COLLECTIVE R15, `(.L_x_2641) ;  /* 0x000000000f087348 */ /* 0x000fea0003c00000 */
[----:B------:R0:W1:Y:S02]  /*31bd0*/  SHFL.IDX P6, R14, R13, R12, R11 ;  /* 0x0000000c0d0e7389 */ /* 0x00006400000c000b */
[----:B01----:R-:W-:Y:S01]  /*31be0*/  ENDCOLLECTIVE ;  /* 0x000000000000791b */ /* 0x003fe20003800000 */
.L_x_2641:
        /* <DEDUP_REMOVED lines=8> */
.L_x_2642:
[----:B------:R-:W-:Y:S02]  /*31c70*/  SEL R21, R40, R121, P0 ;  /* 0x0000007928157207 */ /* 0x000fe40000000000 */
[----:B------:R-:W-:Y:S01]  /*31c80*/  SEL R40, R121, R40, P0 ;  /* 0x0000002879287207 */ /* 0x000fe20000000000 */
[----:B------:R-:W-:Y:S01]  /*31c90*/  IMAD.MOV.U32 R13, RZ, RZ, R44 ;  /* 0x000000ffff0d7224 */ /* 0x000fe200078e002c */
[----:B------:R-:W-:-:S07]  /*31ca0*/  MOV R42, R14 ;  /* 0x0000000e002a7202 */ /* 0x000fce0000000f00 */
[----:B------:R-:W-:Y:S05]  /*31cb0*/  WARPSYNC.COLLECTIVE R15, `(.L_x_2643) ;  /* 0x000000000f087348 */ /* 0x000fea0003c00000 */
[----:B------:R0:W1:Y:S02]  /*31cc0*/  SHFL.IDX P6, R14, R13, R12, R11 ;  /* 0x0000000c0d0e7389 */ /* 0x00006400000c000b */
[----:B01----:R-:W-:Y:S01]  /*31cd0*/  ENDCOLLECTIVE ;  /* 0x000000000000791b */ /* 0x003fe20003800000 */
.L_x_2643:
[----:B------:R-:W-:Y:S02]  /*31ce0*/  IMAD.MOV.U32 R13, RZ, RZ, R119 ;  /* 0x000000ffff0d7224 */ /* 0x000fe400078e0077 */
[----:B------:R-:W-:Y:S02]  /*31cf0*/  IMAD.MOV.U32 R12, RZ, RZ, R10 ;  /* 0x000000ffff0c7224 */ /* 0x000fe400078e000a */
[----:B------:R-:W-:-:S07]  /*31d00*/  IMAD.MOV.U32 R44, RZ, RZ, R14 ;  /* 0x000000ffff2c7224 */ /* 0x000fce00078e000e */
[----:B------:R-:W-:Y:S05]  /*31d10*/  WARPSYNC.COLLECTIVE R15, `(.L_x_2644) ;  /* 0x000000000f087348 */ /* 0x000fea0003c00000 */
[----:B------:R0:W1:Y:S02]  /*31d20*/  SHFL.IDX P6, R14, R13, R12, R11 ;  /* 0x0000000c0d0e7389 */ /* 0x00006400000c000b */
[----:B01----:R-:W-:Y:S01]  /*31d30*/  ENDCOLLECTIVE ;  /* 0x000000000000791b */ /* 0x003fe20003800000 */
.L_x_2644:
[----:B------:R-:W-:Y:S01]  /*31d40*/  IMAD.MOV.U32 R13, RZ, RZ, R117 ;  /* 0x000000ffff0d7224 */ /* 0x000fe200078e0075 */
[----:B------:R-:W-:-:S07]  /*31d50*/  MOV R119, R14 ;  /* 0x0000000e00777202 */ /* 0x000fce0000000f00 */
[----:B------:R-:W-:Y:S05]  /*31d60*/  WARPSYNC.COLLECTIVE R15, `(.L_x_2645) ;  /* 0x000000000f087348 */ /* 0x000fea0003c00000 */
[----:B------:R0:W1:Y:S02]  /*31d70*/  SHFL.IDX P6, R14, R13, R12, R11 ;  /* 0x0000000c0d0e7389 */ /* 0x00006400000c000b */
[----:B01----:R-:W-:Y:S01]  /*31d80*/  ENDCOLLECTIVE ;  /* 0x000000000000791b */ /* 0x003fe20003800000 */
.L_x_2645:
        /* <DEDUP_REMOVED lines=8> */
.L_x_2646:
[----:B------:R-:W-:Y:S01]  /*31e10*/  IMAD.MOV.U32 R13, RZ, RZ, R48 ;  /* 0x000000ffff0d7224 */ /* 0x000fe200078e0030 */
[----:B------:R-:W-:-:S07]  /*31e20*/  MOV R46, R14 ;  /* 0x0000000e002e7202 */ /* 0x000fce0000000f00 */
[----:B------:R-:W-:Y:S05]  /*31e30*/  WARPSYNC.COLLECTIVE R15, `(.L_x_2647) ;  /* 0x000000000f087348 */ /* 0x000fea0003c00000 */
[----:B------:R0:W1:Y:S02]  /*31e40*/  SHFL.IDX P6, R14, R13, R12, R11 ;  /* 0x0000000c0d0e7389 */ /* 0x00006400000c000b */
[----:B01----:R-:W-:Y:S01]  /*31e50*/  ENDCOLLECTIVE ;  /* 0x000000000000791b */ /* 0x003fe20003800000 */
.L_x_2647:
[----:B------:R-:W-:Y:S02]  /*31e60*/  IMAD.MOV.U32 R13, RZ, RZ, R115 ;  /* 0x000000ffff0d7224 */ /* 0x000fe400078e0073 */
[----:B------:R-:W-:Y:S02]  /*31e70*/  IMAD.MOV.U32 R12, RZ, RZ, R10 ;  /* 0x000000ffff0c7224 */ /* 0x000fe400078e000a */
[----:B------:R-:W-:-:S07]  /*31e80*/  IMAD.MOV.U32 R48, RZ, RZ, R14 ;  /* 0x000000ffff307224 */ /* 0x000fce00078e000e */
[----:B------:R-:W-:Y:S05]  /*31e90*/  WARPSYNC.COLLECTIVE R15, `(.L_x_2648) ;  /* 0x000000000f087348 */ /* 0x000fea0003c00000 */
[----:B------:R0:W1:Y:S02]  /*31ea0*/  SHFL.IDX P6, R14, R13, R12, R11 ;  /* 0x0000000c0d0e7389 */ /* 0x00006400000c000b */
[----:B01----:R-:W-:Y:S01]  /*31eb0*/  ENDCOLLECTIVE ;  /* 0x000000000000791b */ /* 0x003fe20003800000 */
.L_x_2648:
[----:B------:R-:W-:Y:S01]  /*31ec0*/  IMAD.MOV.U32 R13, RZ, RZ, R113 ;  /* 0x000000ffff0d7224 */ /* 0x000fe200078e0071 */
[----:B------:R-:W-:-:S07]  /*31ed0*/  MOV R115, R14 ;  /* 0x0000000e00737202 */ /* 0x000fce0000000f00 */
[----:B------:R-:W-:Y:S05]  /*31ee0*/  WARPSYNC.COLLECTIVE R15, `(.L_x_2649) ;  /* 0x000000000f087348 */ /* 0x000fea0003c00000 */
[----:B------:R0:W1:Y:S02]  /*31ef0*/  SHFL.IDX P6, R14, R13, R12, R11 ;  /* 0x0000000c0d0e7389 */ /* 0x00006400000c000b */
[----:B01----:R-:W-:Y:S01]  /*31f00*/  ENDCOLLECTIVE ;  /* 0x000000000000791b */ /* 0x003fe20003800000 */
.L_x_2649:
[----:B------:R-:W-:Y:S02]  /*31f10*/  IMAD.MOV.U32 R13, RZ, RZ, R50 ;  /* 0x000000ffff0d7224 */ /* 0x000fe400078e0032 */
[----:B------:R-:W-:Y:S02]  /*31f20*/  IMAD.MOV.U32 R12, RZ, RZ, R9 ;  /* 0x000000ffff0c7224 */ /* 0x000fe400078e0009 */
[----:B------:R-:W-:-:S07]  /*31f30*/  IMAD.MOV.U32 R113, RZ, RZ, R14 ;  /* 0x000000ffff717224 */ /* 0x000fce00078e000e */
[----:B------:R-:W-:Y:S05]  /*31f40*/  WARPSYNC.COLLECTIVE R15, `(.L_x_2650) ;  /* 0x000000000f087348 */ /* 0x000fea0003c00000 */
[----:B------:R0:W1:Y:S02]  /*31f50*/  SHFL.IDX P6, R14, R13, R12, R11 ;  /* 0x0000000c0d0e7389 */ /* 0x00006400000c000b */
[----:B01----:R-:W-:Y:S01]  /*31f60*/  ENDCOLLECTIVE ;  /* 0x000000000000791b */ /* 0x003fe20003800000 */
.L_x_2650:
[----:B------:R-:W-:Y:S02]  /*31f70*/  SEL R47, R48, R113, P0 ;  /* 0x00000071302f7207 */ /* 0x000fe40000000000 */
[----:B------:R-:W-:Y:S01]  /*31f80*/  SEL R48, R113, R48, P0 ;  /* 0x0000003071307207 */ /* 0x000fe20000000000 */
[----:B------:R-:W-:Y:S01]  /*31f90*/  IMAD.MOV.U32 R13, RZ, RZ, R80 ;  /* 0x000000ffff0d7224 */ /* 0x000fe200078e0050 */
[----:B------:R-:W-:-:S07]  /*31fa0*/  MOV R50, R14 ;  /* 0x0000000e00327202 */ /* 0x000fce0000000f00 */
[----:B------:R-:W-:Y:S05]  /*31fb0*/  WARPSYNC.COLLECTIVE R15, `(.L_x_2651) ;  /* 0x000000000f087348 */ /* 0x000fea0003c00000 */
[----:B------:R0:W1:Y:S02]  /*31fc0*/  SHFL.IDX P6, R14, R13, R12, R11 ;  /* 0x0000000c0d0e7389 */ /* 0x00006400000c000b */
[----:B01----:R-:W-:Y:S01]  /*31fd0*/  ENDCOLLECTIVE ;  /* 0x000000000000791b */ /* 0x003fe20003800000 */
.L_x_2651:
[----:B------:R-:W-:Y:S02]  /*31fe0*/  IMAD.MOV.U32 R13, RZ, RZ, R111 ;  /* 0x000000ffff0d7224 */ /* 0x000fe400078e006f */
[----:B------:R-:W-:Y:S02]  /*31ff0*/  IMAD.MOV.U32 R12, RZ, RZ, R10 ;  /* 0x000000ffff0c7224 */ /* 0x000fe400078e000a */
[----:B------:R-:W-:-:S07]  /*32000*/  IMAD.MOV.U32 R80, RZ, RZ, R14 ;  /* 0x000000ffff507224 */ /* 0x000fce00078e000e */
[----:B------:R-:W-:Y:S05]  /*32010*/  WARPSYNC.COLLECTIVE R15, `(.L_x_2652) ;  /* 0x000000000f087348 */ /* 0x000fea0003c00000 */
[----:B------:R0:W1:Y:S02]  /*32020*/  SHFL.IDX P6, R14, R13, R12, R11 ;  /* 0x0000000c0d0e7389 */ /* 0x00006400000c000b */
[----:B01----:R-:W-:Y:S01]  /*32030*/  ENDCOLLECTIVE ;  /* 0x000000000000791b */ /* 0x003fe20003800000 */
.L_x_2652:
[----:B------:R-:W-:Y:S01]  /*32040*/  IMAD.MOV.U32 R13, RZ, RZ, R101 ;  /* 0x000000ffff0d7224 */ /* 0x000fe200078e0065 */
[----:B------:R-:W-:-:S07]  /*32050*/  MOV R111, R14 ;  /* 0x0000000e006f7202 */ /* 0x000fce0000000f00 */
[----:B------:R-:W-:Y:S05]  /*32060*/  WARPSYNC.COLLECTIVE R15, `(.L_x_2653) ;  /* 0x000000000f087348 */ /* 0x000fea0003c00000 */
[----:B------:R0:W1:Y:S02]  /*32070*/  SHFL.IDX P6, R14, R13, R12, R11 ;  /* 0x0000000c0d0e7389 */ /* 0x00006400000c000b */
[----:B01----:R-:W-:Y:S01]  /*32080*/  ENDCOLLECTIVE ;  /* 0x000000000000791b */ /* 0x003fe20003800000 */
.L_x_2653:
        /* <DEDUP_REMOVED lines=8> */
.L_x_2654:
[----:B------:R-:W-:Y:S02]  /*32110*/  SEL R51, R80, R101, P0 ;  /* 0x0000006550337207 */ /* 0x000fe40000000000 */
[----:B------:R-:W-:Y:S01]  /*32120*/  SEL R80, R101, R80, P0 ;  /* 0x0000005065507207 */ /* 0x000fe20000000000 */
[----:B------:R-:W-:Y:S02]  /*32130*/  IMAD.MOV.U32 R101, RZ, RZ, RZ ;  /* 0x000000ffff657224 */ /* 0x000fe400078e00ff */
[----:B------:R-:W-:Y:S01]  /*32140*/  IMAD.MOV.U32 R13, RZ, RZ, R84 ;  /* 0x000000ffff0d7224 */ /* 0x000fe200078e0054 */
[----:B------:R-:W-:-:S07]  /*32150*/  MOV R82, R14 ;  /* 0x0000000e00527202 */ /* 0x000fce0000000f00 */
[----:B------:R-:W-:Y:S05]  /*32160*/  WARPSYNC.COLLECTIVE R15, `(.L_x_2655) ;  /* 0x000000000f087348 */ /* 0x000fea0003c00000 */
[----:B------:R0:W1:Y:S02]  /*32170*/  SHFL.IDX P6, R14, R13, R12, R11 ;  /* 0x0000000c0d0e7389 */ /* 0x00006400000c000b */
[----:B01----:R-:W-:Y:S01]  /*32180*/  ENDCOLLECTIVE ;  /* 0x000000000000791b */ /* 0x003fe20003800000 */
.L_x_2655:
[----:B------:R-:W-:Y:S02]  /*32190*/  IMAD.MOV.U32 R13, RZ, RZ, R85 ;  /* 0x000000ffff0d7224 */ /* 0x000fe400078e0055 */
[----:B------:R-:W-:Y:S02]  /*321a0*/  IMAD.MOV.U32 R12, RZ, RZ, R10 ;  /* 0x000000ffff0c7224 */ /* 0x000fe400078e000a */
[----:B------:R-:W-:-:S07]  /*321b0*/  IMAD.MOV.U32 R84, RZ, RZ, R14 ;  /* 0x000000ffff547224 */ /* 0x000fce00078e000e */
[----:B------:R-:W-:Y:S05]  /*321c0*/  WARPSYNC.COLLECTIVE R15, `(.L_x_2656) ;  /* 0x000000000f087348 */ /* 0x000fea0003c00000 */
[----:B------:R0:W1:Y:S02]  /*321d0*/  SHFL.IDX P6, R14, R13, R12, R11 ;  /* 0x0000000c0d0e7389 */ /* 0x00006400000c000b */
[----:B01----:R-:W-:Y:S01]  /*321e0*/  ENDCOLLECTIVE ;  /* 0x000000000000791b */ /* 0x003fe20003800000 */
.L_x_2656:
[----:B------:R-:W-:Y:S01]  /*321f0*/  IMAD.MOV.U32 R13, RZ, RZ, R83 ;  /* 0x000000ffff0d7224 */ /* 0x000fe200078e0053 */
[----:B------:R-:W-:-:S07]  /*32200*/  MOV R85, R14 ;  /* 0x0000000e00557202 */ /* 0x000fce0000000f00 */
[----:B------:R-:W-:Y:S05]  /*32210*/  WARPSYNC.COLLECTIVE R15, `(.L_x_2657) ;  /* 0x000000000f087348 */ /* 0x000fea0003c00000 */
[----:B------:R0:W1:Y:S02]  /*32220*/  SHFL.IDX P6, R14, R13, R12, R11 ;  /* 0x0000000c0d0e7389 */ /* 0x00006400000c000b */
[----:B01----:R-:W-:Y:S01]  /*32230*/  ENDCOLLECTIVE ;  /* 0x000000000000791b */ /* 0x003fe20003800000 */
.L_x_2657:
[----:B------:R-:W-:Y:S02]  /*32240*/  IMAD.MOV.U32 R13, RZ, RZ, R86 ;  /* 0x000000ffff0d7224 */ /* 0x000fe400078e0056 */
[----:B------:R-:W-:Y:S02]  /*32250*/  IMAD.MOV.U32 R12, RZ, RZ, R9 ;  /* 0x000000ffff0c7224 */ /* 0x000fe400078e0009 */
[----:B------:R-:W-:-:S07]  /*32260*/  IMAD.MOV.U32 R123, RZ, RZ, R14 ;  /* 0x000000ffff7b7224 */ /* 0x000fce00078e000e */
[----:B------:R-:W-:Y:S05]  /*32270*/  WARPSYNC.COLLECTIVE R15, `(.L_x_2658) ;  /* 0x000000000f087348 */ /* 0x000fea0003c00000 */
[----:B------:R0:W1:Y:S02]  /*32280*/  SHFL.IDX P6, R14, R13, R12, R11 ;  /* 0x0000000c0d0e7389 */ /* 0x00006400000c000b */
[----:B01----:R-:W-:Y:S01]  /*32290*/  ENDCOLLECTIVE ;  /* 0x000000000000791b */ /* 0x003fe20003800000 */
.L_x_2658:
[----:B------:R-:W-:Y:S02]  /*322a0*/  SEL R83, R84, R123, P0 ;  /* 0x0000007b54537207 */ /* 0x000fe40000000000 */
[----:B------:R-:W-:Y:S01]  /*322b0*/  SEL R84, R123, R84, P0 ;  /* 0x000000547b547207 */ /* 0x000fe20000000000 */
[----:B------:R-:W-:Y:S01]  /*322c0*/  IMAD.MOV.U32 R13, RZ, RZ, R54 ;  /* 0x000000ffff0d7224 */ /* 0x000fe200078e0036 */
[----:B------:R-:W-:-:S07]  /*322d0*/  MOV R86, R14 ;  /* 0x0000000e00567202 */ /* 0x000fce0000000f00 */
[----:B------:R-:W-:Y:S05]  /*322e0*/  WARPSYNC.COLLECTIVE R15, `(.L_x_2659) ;  /* 0x000000000f087348 */ /* 0x000fea0003c00000 */
[----:B------:R0:W1:Y:S02]  /*322f0*/  SHFL.IDX P6, R14, R13, R12, R11 ;  /* 0x0000000c0d0e7389 */ /* 0x00006400000c000b */
[----:B01----:R-:W-:Y:S01]  /*32300*/  ENDCOLLECTIVE ;  /* 0x000000000000791b */ /* 0x003fe20003800000 */
.L_x_2659:
        /* <DEDUP_REMOVED lines=8> */
.L_x_2660:
[----:B------:R-:W-:Y:S01]  /*32390*/  IMAD.MOV.U32 R13, RZ, RZ, R45 ;  /* 0x000000ffff0d7224 */ /* 0x000fe200078e002d */
[----:B------:R-:W-:Y:S02]  /*323a0*/  SEL R45, R46, R115, P0 ;  /* 0x000000732e2d7207 */ /* 0x000fe40000000000 */
[----:B------:R-:W-:Y:S02]  /*323b0*/  SEL R46, R115, R46, P0 ;  /* 0x0000002e732e7207 */ /* 0x000fe40000000000 */
[----:B------:R-:W-:-:S07]  /*323c0*/  MOV R125, R14 ;  /* 0x0000000e007d7202 */ /* 0x000fce0000000f00 */
[----:B------:R-:W-:Y:S05]  /*323d0*/  WARPSYNC.COLLECTIVE R15, `(.L_x_2661) ;  /* 0x000000000f087348 */ /* 0x000fea0003c00000 */
[----:B------:R0:W1:Y:S02]  /*323e0*/  SHFL.IDX P6, R14, R13, R12, R11 ;  /* 0x0000000c0d0e7389 */ /* 0x00006400000c000b */
[----:B01----:R-:W-:Y:S01]  /*323f0*/  ENDCOLLECTIVE ;  /* 0x000000000000791b */ /* 0x003fe20003800000 */
.L_x_2661:
        /* <DEDUP_REMOVED lines=8> */
.L_x_2662:
[----:B------:R-:W-:Y:S01]  /*32480*/  IMAD.MOV.U32 R13, RZ, RZ, R56 ;  /* 0x000000ffff0d7224 */ /* 0x000fe200078e0038 */
[----:B------:R-:W-:-:S07]  /*32490*/  MOV R58, R14 ;  /* 0x0000000e003a7202 */ /* 0x000fce0000000f00 */
[----:B------:R-:W-:Y:S05]  /*324a0*/  WARPSYNC.COLLECTIVE R15, `(.L_x_2663) ;  /* 0x000000000f087348 */ /* 0x000fea0003c00000 */
[----:B------:R0:W1:Y:S02]  /*324b0*/  SHFL.IDX P6, R14, R13, R12, R11 ;  /* 0x0000000c0d0e7389 */ /* 0x00006400000c000b */
[----:B01----:R-:W-:Y:S01]  /*324c0*/  ENDCOLLECTIVE ;  /* 0x000000000000791b */ /* 0x003fe20003800000 */
.L_x_2663:
        /* <DEDUP_REMOVED lines=8> */
.L_x_2664:
[----:B------:R-:W-:Y:S01]  /*32550*/  IMAD.MOV.U32 R13, RZ, RZ, R55 ;  /* 0x000000ffff0d7224 */ /* 0x000fe200078e0037 */
[----:B------:R-:W-:-:S07]  /*32560*/  MOV R129, R14 ;  /* 0x0000000e00817202 */ /* 0x000fce0000000f00 */
[----:B------:R-:W-:Y:S05]  /*32570*/  WARPSYNC.COLLECTIVE R15, `(.L_x_2665) ;  /* 0x000000000f087348 */ /* 0x000fea0003c00000 */
[----:B------:R0:W1:Y:S02]  /*32580*/  SHFL.IDX P6, R14, R13, R12, R11 ;  /* 0x0000000c0d0e7389 */ /* 0x00006400000c000b */
[----:B01----:R-:W-:Y:S01]  /*32590*/  ENDCOLLECTIVE ;  /* 0x000000000000791b */ /* 0x003fe20003800000 */
.L_x_2665:
[----:B------:R-:W-:Y:S01]  /*325a0*/  SEL R55, R129, R58, P0 ;  /* 0x0000003a81377207 */ /* 0x000fe20000000000 */
[----:B------:R-:W-:Y:S02]  /*325b0*/  IMAD.MOV.U32 R13, RZ, RZ, R62 ;  /* 0x000000ffff0d7224 */ /* 0x000fe400078e003e */
[----:B------:R-:W-:Y:S02]  /*325c0*/  IMAD.MOV.U32 R12, RZ, RZ, R9 ;  /* 0x000000ffff0c7224 */ /* 0x000fe400078e0009 */
[----:B------:R-:W-:-:S07]  /*325d0*/  IMAD.MOV.U32 R66, RZ, RZ, R14 ;  /* 0x000000ffff427224 */ /* 0x000fce00078e000e */
[----:B------:R-:W-:Y:S05]  /*325e0*/  WARPSYNC.COLLECTIVE R15, `(.L_x_2666) ;  /* 0x000000000f087348 */ /* 0x000fea0003c00000 */
[----:B------:R0:W1:Y:S02]  /*325f0*/  SHFL.IDX P6, R14, R13, R12, R11 ;  /* 0x0000000c0d0e7389 */ /* 0x00006400000c000b */
[----:B01----:R-:W-:Y:S01]  /*32600*/  ENDCOLLECTIVE ;  /* 0x000000000000791b */ /* 0x003fe20003800000 */
.L_x_2666:
[----:B------:R-:W-:Y:S01]  /*32610*/  SEL R56, R65, R66, P0 ;  /* 0x0000004241387207 */ /* 0x000fe20000000000 */
[----:B------:R-:W-:Y:S01]  /*32620*/  IMAD.MOV.U32 R13, RZ, RZ, R52 ;  /* 0x000000ffff0d7224 */ /* 0x000fe200078e0034 */
[----:B------:R-:W-:Y:S02]  /*32630*/  SEL R52, R54, R127, P0 ;  /* 0x0000007f36347207 */ /* 0x000fe40000000000 */
[----:B------:R-:W-:-:S07]  /*32640*/  MOV R62, R14 ;  /* 0x0000000e003e7202 */ /* 0x000fce0000000f00 */
[----:B------:R-:W-:Y:S05]  /*32650*/  WARPSYNC.COLLECTIVE R15, `(.L_x_2667) ;  /* 0x000000000f087348 */ /* 0x000fea0003c00000 */
[----:B------:R0:W1:Y:S02]  /*32660*/  SHFL.IDX P6, R14, R13, R12, R11 ;  /* 0x0000000c0d0e7389 */ /* 0x00006400000c000b */
[----:B01----:R-:W-:Y:S01]  /*32670*/  ENDCOLLECTIVE ;  /* 0x000000000000791b */ /* 0x003fe20003800000 */
.L_x_2667:
[----:B------:R-:W-:Y:S02]  /*32680*/  IMAD.MOV.U32 R13, RZ, RZ, R63 ;  /* 0x000000ffff0d7224 */ /* 0x000fe400078e003f */
[----:B------:R-:W-:Y:S02]  /*32690*/  IMAD.MOV.U32 R12, RZ, RZ, R10 ;  /* 0x000000ffff0c7224 */ /* 0x000fe400078e000a */
[----:B------:R-:W-:-:S07]  /*326a0*/  IMAD.MOV.U32 R67, RZ, RZ, R14 ;  /* 0x000000ffff437224 */ /* 0x000fce00078e000e */
[----:B------:R-:W-:Y:S05]  /*326b0*/  WARPSYNC.COLLECTIVE R15, `(.L_x_2668) ;  /* 0x000000000f087348 */ /* 0x000fea0003c00000 */
[----:B------:R0:W1:Y:S02]  /*326c0*/  SHFL.IDX P6, R14, R13, R12, R11 ;  /* 0x0000000c0d0e7389 */ /* 0x00006400000c000b */
[----:B01----:R-:W-:Y:S01]  /*326d0*/  ENDCOLLECTIVE ;  /* 0x000000000000791b */ /* 0x003fe20003800000 */
.L_x_2668:
[----:B------:R-:W-:Y:S01]  /*326e0*/  IMAD.MOV.U32 R13, RZ, RZ, R53 ;  /* 0x000000ffff0d7224 */ /* 0x000fe200078e0035 */
[----:B------:R-:W-:Y:S02]  /*326f0*/  SEL R53, R127, R54, P0 ;  /* 0x000000367f357207 */ /* 0x000fe40000000000 */
[----:B------:R-:W-:Y:S02]  /*32700*/  SEL R54, R58, R129, P0 ;  /* 0x000000813a367207 */ /* 0x000fe40000000000 */
[----:B------:R-:W-:-:S07]  /*32710*/  MOV R63, R14 ;  /* 0x0000000e003f7202 */ /* 0x000fce0000000f00 */
[----:B------:R-:W-:Y:S05]  /*32720*/  WARPSYNC.COLLECTIVE R15, `(.L_x_2669) ;  /* 0x000000000f087348 */ /* 0x000fea0003c00000 */
[----:B------:R0:W1:Y:S02]  /*32730*/  SHFL.IDX P6, R14, R13, R12, R11 ;  /* 0x0000000c0d0e7389 */ /* 0x00006400000c000b */
[----:B01----:R-:W-:Y:S01]  /*32740*/  ENDCOLLECTIVE ;  /* 0x000000000000791b */ /* 0x003fe20003800000 */
.L_x_2669:
[----:B------:R-:W-:Y:S01]  /*32750*/  SEL R58, R62, R63, P0 ;  /* 0x0000003f3e3a7207 */ /* 0x000fe20000000000 */
[----:B------:R-:W-:Y:S02]  /*32760*/  IMAD.MOV.U32 R13, RZ, RZ, R38 ;  /* 0x000000ffff0d7224 */ /* 0x000fe400078e0026 */
[----:B------:R-:W-:Y:S02]  /*32770*/  IMAD.MOV.U32 R12, RZ, RZ, R9 ;  /* 0x000000ffff0c7224 */ /* 0x000fe400078e0009 */
[----:B------:R-:W-:-:S07]  /*32780*/  IMAD.MOV.U32 R68, RZ, RZ, R14 ;  /* 0x000000ffff447224 */ /* 0x000fce00078e000e */
[----:B------:R-:W-:Y:S05]  /*32790*/  WARPSYNC.COLLECTIVE R15, `(.L_x_2670) ;  /* 0x000000000f087348 */ /* 0x000fea0003c00000 */
[----:B------:R0:W1:Y:S02]  /*327a0*/  SHFL.IDX P6, R14, R13, R12, R11 ;  /* 0x0000000c0d0e7389 */ /* 0x00006400000c000b */
[----:B01----:R-:W-:Y:S01]  /*327b0*/  ENDCOLLECTIVE ;  /* 0x000000000000791b */ /* 0x003fe20003800000 */
.L_x_2670:
[----:B------:R-:W-:Y:S01]  /*327c0*/  IMAD.MOV.U32 R13, RZ, RZ, R36 ;  /* 0x000000ffff0d7224 */ /* 0x000fe200078e0024 */
[----:B------:R-:W-:-:S07]  /*327d0*/  MOV R69, R14 ;  /* 0x0000000e00457202 */ /* 0x000fce0000000f00 */
[----:B------:R-:W-:Y:S05]  /*327e0*/  WARPSYNC.COLLECTIVE R15, `(.L_x_2671) ;  /* 0x000000000f087348 */ /* 0x000fea0003c00000 */
[----:B------:R0:W1:Y:S02]  /*327f0*/  SHFL.IDX P6, R14, R13, R12, R11 ;  /* 0x0000000c0d0e7389 */ /* 0x00006400000c000b */
[----:B01----:R-:W-:Y:S01]  /*32800*/  ENDCOLLECTIVE ;  /* 0x000000000000791b */ /* 0x003fe20003800000 */
.L_x_2671:
[----:B------:R-:W-:Y:S02]  /*32810*/  IMAD.MOV.U32 R13, RZ, RZ, R33 ;  /* 0x000000ffff0d7224 */ /* 0x000fe400078e0021 */
[----:B------:R-:W-:Y:S02]  /*32820*/  IMAD.MOV.U32 R12, RZ, RZ, R10 ;  /* 0x000000ffff0c7224 */ /* 0x000fe400078e000a */
[----:B------:R-:W-:-:S07]  /*32830*/  IMAD.MOV.U32 R71, RZ, RZ, R14 ;  /* 0x000000ffff477224 */ /* 0x000fce00078e000e */
[----:B------:R-:W-:Y:S05]  /*32840*/  WARPSYNC.COLLECTIVE R15, `(.L_x_2672) ;  /* 0x000000000f087348 */ /* 0x000fea0003c00000 */
[----:B------:R0:W1:Y:S02]  /*32850*/  SHFL.IDX P6, R14, R13, R12, R11 ;  /* 0x0000000c0d0e7389 */ /* 0x00006400000c000b */
[----:B01----:R-:W-:Y:S01]  /*32860*/  ENDCOLLECTIVE ;  /* 0x000000000000791b */ /* 0x003fe20003800000 */
.L_x_2672:
[----:B------:R-:W-:Y:S01]  /*32870*/  IMAD.MOV.U32 R13, RZ, RZ, R31 ;  /* 0x000000ffff0d7224 */ /* 0x000fe200078e001f */
[----:B------:R-:W-:-:S07]  /*32880*/  MOV R36, R14 ;  /* 0x0000000e00247202 */ /* 0x000fce0000000f00 */
[----:B------:R-:W-:Y:S05]  /*32890*/  WARPSYNC.COLLECTIVE R15, `(.L_x_2673) ;  /* 0x000000000f087348 */ /* 0x000fea0003c00000 */
[----:B------:R0:W1:Y:S02]  /*328a0*/  SHFL.IDX P6, R14, R13, R12, R11 ;  /* 0x0000000c0d0e7389 */ /* 0x00006400000c000b */
[----:B01----:R-:W-:Y:S01]  /*328b0*/  ENDCOLLECTIVE ;  /* 0x000000000000791b */ /* 0x003fe20003800000 */
.L_x_2673:
[----:B------:R-:W-:Y:S02]  /*328c0*/  IMAD.MOV.U32 R13, RZ, RZ, R34 ;  /* 0x000000ffff0d7224 */ /* 0x000fe400078e0022 */
[----:B------:R-:W-:Y:S02]  /*328d0*/  IMAD.MOV.U32 R12, RZ, RZ, R9 ;  /* 0x000000ffff0c7224 */ /* 0x000fe400078e0009 */
[----:B------:R-:W-:-:S07]  /*328e0*/  IMAD.MOV.U32 R38, RZ, RZ, R14 ;  /* 0x000000ffff267224 */ /* 0x000fce00078e000e */
[----:B------:R-:W-:Y:S05]  /*328f0*/  WARPSYNC.COLLECTIVE R15, `(.L_x_2674) ;  /* 0x000000000f087348 */ /* 0x000fea0003c00000 */
[----:B------:R0:W1:Y:S02]  /*32900*/  SHFL.IDX P6, R14, R13, R12, R11 ;  /* 0x0000000c0d0e7389 */ /* 0x00006400000c000b */
[----:B01----:R-:W-:Y:S01]  /*32910*/  ENDCOLLECTIVE ;  /* 0x000000000000791b */ /* 0x003fe20003800000 */
.L_x_2674:
[----:B------:R-:W-:Y:S02]  /*32920*/  SEL R70, R71, R38, P0 ;  /* 0x0000002647467207 */ /* 0x000fe40000000000 */
[----:B------:R-:W-:Y:S01]  /*32930*/  SEL R71, R38, R71, P0 ;  /* 0x0000004726477207 */ /* 0x000fe20000000000 */
[----:B------:R-:W-:Y:S01]  /*32940*/  IMAD.MOV.U32 R13, RZ, RZ, R32 ;  /* 0x000000ffff0d7224 */ /* 0x000fe200078e0020 */
[----:B------:R-:W-:-:S07]  /*32950*/  MOV R73, R14 ;  /* 0x0000000e00497202 */ /* 0x000fce0000000f00 */
[----:B------:R-:W-:Y:S05]  /*32960*/  WARPSYNC.COLLECTIVE R15, `(.L_x_2675) ;  /* 0x000000000f087348 */ /* 0x000fea0003c00000 */
[----:B------:R0:W1:Y:S02]  /*32970*/  SHFL.IDX P6, R14, R13, R12, R11 ;  /* 0x0000000c0d0e7389 */ /* 0x00006400000c000b */
[----:B01----:R-:W-:Y:S01]  /*32980*/  ENDCOLLECTIVE ;  /* 0x000000000000791b */ /* 0x003fe20003800000 */
.L_x_2675:
[----:B------:R-:W-:Y:S02]  /*32990*/  IMAD.MOV.U32 R13, RZ, RZ, R37 ;  /* 0x000000ffff0d7224 */ /* 0x000fe400078e0025 */
[----:B------:R-:W-:Y:S02]  /*329a0*/  IMAD.MOV.U32 R12, RZ, RZ, R10 ;  /* 0x000000ffff0c7224 */ /* 0x000fe400078e000a */
[----:B------:R-:W-:-:S07]  /*329b0*/  IMAD.MOV.U32 R75, RZ, RZ, R14 ;  /* 0x000000ffff4b7224 */ /* 0x000fce00078e000e */
[----:B------:R-:W-:Y:S05]  /*329c0*/  WARPSYNC.COLLECTIVE R15, `(.L_x_2676) ;  /* 0x000000000f087348 */ /* 0x000fea0003c00000 */
[----:B------:R0:W1:Y:S02]  /*329d0*/  SHFL.IDX P6, R14, R13, R12, R11 ;  /* 0x0000000c0d0e7389 */ /* 0x00006400000c000b */
[----:B01----:R-:W-:Y:S01]  /*329e0*/  ENDCOLLECTIVE ;  /* 0x000000000000791b */ /* 0x003fe20003800000 */
.L_x_2676:
[----:B------:R-:W-:Y:S01]  /*329f0*/  IMAD.MOV.U32 R13, RZ, RZ, R35 ;  /* 0x000000ffff0d7224 */ /* 0x000fe200078e0023 */
[----:B------:R-:W-:-:S07]  /*32a00*/  MOV R32, R14 ;  /* 0x0000000e00207202 */ /* 0x000fce0000000f00 */
[----:B------:R-:W-:Y:S05]  /*32a10*/  WARPSYNC.COLLECTIVE R15, `(.L_x_2677) ;  /* 0x000000000f087348 */ /* 0x000fea0003c00000 */
[----:B------:R0:W1:Y:S02]  /*32a20*/  SHFL.IDX P6, R14, R13, R12, R11 ;  /* 0x0000000c0d0e7389 */ /* 0x00006400000c000b */
[----:B01----:R-:W-:Y:S01]  /*32a30*/  ENDCOLLECTIVE ;  /* 0x000000000000791b */ /* 0x003fe20003800000 */
.L_x_2677:
        /* <DEDUP_REMOVED lines=8> */
.L_x_2678:
[----:B------:R-:W-:Y:S02]  /*32ac0*/  SEL R74, R75, R34, P0 ;  /* 0x000000224b4a7207 */ /* 0x000fe40000000000 */
[----:B------:R-:W-:Y:S01]  /*32ad0*/  SEL R75, R34, R75, P0 ;  /* 0x0000004b224b7207 */ /* 0x000fe20000000000 */
[----:B------:R-:W-:Y:S01]  /*32ae0*/  IMAD.MOV.U32 R13, RZ, RZ, R28 ;  /* 0x000000ffff0d7224 */ /* 0x000fe200078e001c */
[----:B------:R-:W-:-:S07]  /*32af0*/  MOV R87, R14 ;  /* 0x0000000e00577202 */ /* 0x000fce0000000f00 */
[----:B------:R-:W-:Y:S05]  /*32b00*/  WARPSYNC.COLLECTIVE R15, `(.L_x_2679) ;  /* 0x000000000f087348 */ /* 0x000fea0003c00000 */
[----:B------:R0:W1:Y:S02]  /*32b10*/  SHFL.IDX P6, R14, R13, R12, R11 ;  /* 0x0000000c0d0e7389 */ /* 0x00006400000c000b */
[----:B01----:R-:W-:Y:S01]  /*32b20*/  ENDCOLLECTIVE ;  /* 0x000000000000791b */ /* 0x003fe20003800000 */
.L_x_2679:
[----:B------:R-:W-:Y:S01]  /*32b30*/  IMAD.MOV.U32 R13, RZ, RZ, R57 ;  /* 0x000000ffff0d7224 */ /* 0x000fe200078e0039 */
        /* <DEDUP_REMOVED lines=10> */
.L_x_2680:
[----:B------:R-:W-:Y:S01]  /*32be0*/  IMAD.MOV.U32 R13, RZ, RZ, R39 ;  /* 0x000000ffff0d7224 */ /* 0x000fe200078e0027 */
[----:B------:R-:W-:-:S07]  /*32bf0*/  MOV R28, R14 ;  /* 0x0000000e001c7202 */ /* 0x000fce0000000f00 */
[----:B------:R-:W-:Y:S05]  /*32c00*/  WARPSYNC.COLLECTIVE R15, `(.L_x_2681) ;  /* 0x000000000f087348 */ /* 0x000fea0003c00000 */
[----:B------:R0:W1:Y:S02]  /*32c10*/  SHFL.IDX P6, R14, R13, R12, R11 ;  /* 0x0000000c0d0e7389 */ /* 0x00006400000c000b */
[----:B01----:R-:W-:Y:S01]  /*32c20*/  ENDCOLLECTIVE ;  /* 0x000000000000791b */ /* 0x003fe20003800000 */
.L_x_2681:
        /* <DEDUP_REMOVED lines=8> */
.L_x_2682:
[----:B------:R-:W-:Y:S02]  /*32cb0*/  SEL R90, R91, R30, P0 ;  /* 0x0000001e5b5a7207 */ /* 0x000fe40000000000 */
[----:B------:R-:W-:Y:S01]  /*32cc0*/  SEL R91, R30, R91, P0 ;  /* 0x0000005b1e5b7207 */ /* 0x000fe20000000000 */
[----:B------:R-:W-:Y:S01]  /*32cd0*/  IMAD.MOV.U32 R13, RZ, RZ, R24 ;  /* 0x000000ffff0d7224 */ /* 0x000fe200078e0018 */
[----:B------:R-:W-:-:S07]  /*32ce0*/  MOV R93, R14 ;  /* 0x0000000e005d7202 */ /* 0x000fce0000000f00 */
[----:B------:R-:W-:Y:S05]  /*32cf0*/  WARPSYNC.COLLECTIVE R15, `(.L_x_2683) ;  /* 0x000000000f087348 */ /* 0x000fea0003c00000 */
[----:B------:R0:W1:Y:S02]  /*32d00*/  SHFL.IDX P6, R14, R13, R12, R11 ;  /* 0x0000000c0d0e7389 */ /* 0x00006400000c000b */
[----:B01----:R-:W-:Y:S01]  /*32d10*/  ENDCOLLECTIVE ;  /* 0x000000000000791b */ /* 0x003fe20003800000 */
.L_x_2683:
[----:B------:R-:W-:Y:S01]  /*32d20*/  IMAD.MOV.U32 R13, RZ, RZ, R59 ;  /* 0x000000ffff0d7224 */ /* 0x000fe200078e003b */
[----:B------:R-:W-:Y:S01]  /*32d30*/  SEL R59, R63, R62, P0 ;  /* 0x0000003e3f3b7207 */ /* 0x000fe20000000000 */
[----:B------:R-:W-:Y:S02]  /*32d40*/  IMAD.MOV.U32 R12, RZ, RZ, R10 ;  /* 0x000000ffff0c7224 */ /* 0x000fe400078e000a */
[----:B------:R-:W-:-:S07]  /*32d50*/  IMAD.MOV.U32 R95, RZ, RZ, R14 ;  /* 0x000000ffff5f7224 */ /* 0x000fce00078e000e */
[----:B------:R-:W-:Y:S05]  /*32d60*/  WARPSYNC.COLLECTIVE R15, `(.L_x_2684) ;  /* 0x000000000f087348 */ /* 0x000fea0003c00000 */
[----:B------:R0:W1:Y:S02]  /*32d70*/  SHFL.IDX P6, R14, R13, R12, R11 ;  /* 0x0000000c0d0e7389 */ /* 0x00006400000c000b */
[----:B01----:R-:W-:Y:S01]  /*32d80*/  ENDCOLLECTIVE ;  /* 0x000000000000791b */ /* 0x003fe20003800000 */
.L_x_2684:
[----:B------:R-:W-:Y:S01]  /*32d90*/  IMAD.MOV.U32 R13, RZ, RZ, R29 ;  /* 0x000000ffff0d7224 */ /* 0x000fe200078e001d */
[----:B------:R-:W-:-:S07]  /*32da0*/  MOV R24, R14 ;  /* 0x0000000e00187202 */ /* 0x000fce0000000f00 */
[----:B------:R-:W-:Y:S05]  /*32db0*/  WARPSYNC.COLLECTIVE R15, `(.L_x_2685) ;  /* 0x000000000f087348 */ /* 0x000fea0003c00000 */
[----:B------:R0:W1:Y:S02]  /*32dc0*/  SHFL.IDX P6, R14, R13, R12, R11 ;  /* 0x0000000c0d0e7389 */ /* 0x00006400000c000b */
[----:B01----:R-:W-:Y:S01]  /*32dd0*/  ENDCOLLECTIVE ;  /* 0x000000000000791b */ /* 0x003fe20003800000 */
.L_x_2685:
        /* <DEDUP_REMOVED lines=8> */
.L_x_2686:
[----:B------:R-:W-:Y:S02]  /*32e60*/  SEL R94, R95, R26, P0 ;  /* 0x0000001a5f5e7207 */ /* 0x000fe40000000000 */
[----:B------:R-:W-:Y:S01]  /*32e70*/  SEL R95, R26, R95, P0 ;  /* 0x0000005f1a5f7207 */ /* 0x000fe20000000000 */
[----:B------:R-:W-:Y:S01]  /*32e80*/  IMAD.MOV.U32 R13, RZ, RZ, R64 ;  /* 0x000000ffff0d7224 */ /* 0x000fe200078e0040 */
[----:B------:R-:W-:-:S07]  /*32e90*/  MOV R8, R14 ;  /* 0x0000000e00087202 */ /* 0x000fce0000000f00 */
[----:B------:R-:W-:Y:S05]  /*32ea0*/  WARPSYNC.COLLECTIVE R15, `(.L_x_2687) ;  /* 0x000000000f087348 */ /* 0x000fea0003c00000 */
[----:B------:R0:W1:Y:S02]  /*32eb0*/  SHFL.IDX P6, R14, R13, R12, R11 ;  /* 0x0000000c0d0e7389 */ /* 0x00006400000c000b */
[----:B01----:R-:W-:Y:S01]  /*32ec0*/  ENDCOLLECTIVE ;  /* 0x000000000000791b */ /* 0x003fe20003800000 */
.L_x_2687:
[----:B------:R-:W-:Y:S02]  /*32ed0*/  IMAD.MOV.U32 R13, RZ, RZ, R27 ;  /* 0x000000ffff0d7224 */ /* 0x000fe400078e001b */
[----:B------:R-:W-:Y:S02]  /*32ee0*/  IMAD.MOV.U32 R12, RZ, RZ, R10 ;  /* 0x000000ffff0c7224 */ /* 0x000fe400078e000a */
[----:B------:R-:W-:-:S07]  /*32ef0*/  IMAD.MOV.U32 R64, RZ, RZ, R14 ;  /* 0x000000ffff407224 */ /* 0x000fce00078e000e */
[----:B------:R-:W-:Y:S05]  /*32f00*/  WARPSYNC.COLLECTIVE R15, `(.L_x_2688) ;  /* 0x000000000f087348 */ /* 0x000fea0003c00000 */
[----:B------:R0:W1:Y:S02]  /*32f10*/  SHFL.IDX P6, R14, R13, R12, R11 ;  /* 0x0000000c0d0e7389 */ /* 0x00006400000c000b */
[----:B01----:R-:W-:Y:S01]  /*32f20*/  ENDCOLLECTIVE ;  /* 0x000000000000791b */ /* 0x003fe20003800000 */
.L_x_2688:
[----:B------:R-:W-:Y:S01]  /*32f30*/  IMAD.MOV.U32 R13, RZ, RZ, R25 ;  /* 0x000000ffff0d7224 */ /* 0x000fe200078e0019 */
[----:B------:R-:W-:-:S07]  /*32f40*/  MOV R27, R14 ;  /* 0x0000000e001b7202 */ /* 0x000fce0000000f00 */
[----:B------:R-:W-:Y:S05]  /*32f50*/  WARPSYNC.COLLECTIVE R15, `(.L_x_2689) ;  /* 0x000000000f087348 */ /* 0x000fea0003c00000 */
[----:B------:R0:W1:Y:S02]  /*32f60*/  SHFL.IDX P6, R14, R13, R12, R11 ;  /* 0x0000000c0d0e7389 */ /* 0x00006400000c000b */
[----:B01----:R-:W-:Y:S01]  /*32f70*/  ENDCOLLECTIVE ;  /* 0x000000000000791b */ /* 0x003fe20003800000 */
.L_x_2689:
[----:B------:R-:W-:Y:S05]  /*32f80*/  BRA `(.L_x_2690) ;  /* 0xffffff2c00687947 */ /* 0x000fea000383ffff */
.L_x_2438:
[----:B------:R-:W-:Y:S01]  /*32f90*/  IMAD.MOV.U32 R13, RZ, RZ, R3 ;  /* 0x000000ffff0d7224 */ /* 0x000fe200078e0003 */
[----:B------:R-:W-:Y:S01]  /*32fa0*/  MOV R11, 0x181f ;  /* 0x0000181f000b7802 */ /* 0x000fe20000000f00 */
[----:B------:R-:W-:Y:S02]  /*32fb0*/  IMAD.MOV.U32 R12, RZ, RZ, RZ ;  /* 0x000000ffff0c7224 */ /* 0x000fe400078e00ff */
[----:B------:R-:W-:-:S07]  /*32fc0*/  IMAD.MOV.U32 R15, RZ, RZ, -0x1 ;  /* 0xffffffffff0f7424 */ /* 0x000fce00078e00ff */
[----:B-----5:R-:W-:Y:S05]  /*32fd0*/  WARPSYNC.COLLECTIVE R15, `(.L_x_2691) ;  /* 0x000000000f087348 */ /* 0x020fea0003c00000 */
[----:B------:R0:W1:Y:S02]  /*32fe0*/  SHFL.IDX P6, R14, R13, R12, R11 ;  /* 0x0000000c0d0e7389 */ /* 0x00006400000c000b */
[----:B01---5:R-:W-:Y:S01]  /*32ff0*/  ENDCOLLECTIVE ;  /* 0x000000000000791b */ /* 0x023fe20003800000 */
.L_x_2691:
[----:B------:R-:W-:Y:S02]  /*33000*/  IMAD.MOV.U32 R13, RZ, RZ, R2 ;  /* 0x000000ffff0d7224 */ /* 0x000fe400078e0002 */
[----:B------:R-:W-:-:S07]  /*33010*/  IMAD.MOV.U32 R0, RZ, RZ, R14 ;  /* 0x000000ffff007224 */ /* 0x000fce00078e000e */
[----:B------:R-:W-:Y:S05]  /*33020*/  WARPSYNC.COLLECTIVE R15, `(.L_x_2692) ;  /* 0x000000000f087348 */ /* 0x000fea0003c00000 */
[----:B------:R0:W1:Y:S02]  /*33030*/  SHFL.IDX P6, R14, R13, R12, R11 ;  /* 0x0000000c0d0e7389 */ /* 0x00006400000c000b */
[----:B01----:R-:W-:Y:S01]  /*33040*/  ENDCOLLECTIVE ;  /* 0x000000000000791b */ /* 0x003fe20003800000 */
.L_x_2692:
[----:B------:R-:W-:Y:S05]  /*33050*/  BRA `(.L_x_2693) ;  /* 0xffffff3800dc7947 */ /* 0x000fea000383ffff */
.L_x_2441:
[----:B------:R-:W-:Y:S01]  /*33060*/  BSSY B1, `(.L_x_2694) ;  /* 0x0000008000017945 */ /* 0x000fe20003800000 */
[----:B------:R-:W-:Y:S01]  /*33070*/  IMAD.MOV.U32 R13, RZ, RZ, R3 ;  /* 0x000000ffff0d7224 */ /* 0x000fe200078e0003 */
[----:B------:R-:W-:Y:S01]  /*33080*/  MOV R12, 0x1 ;  /* 0x00000001000c7802 */ /* 0x000fe20000000f00 */
[----:B------:R-:W-:Y:S02]  /*33090*/  IMAD.MOV.U32 R11, RZ, RZ, 0x181f ;  /* 0x0000181fff0b7424 */ /* 0x000fe400078e00ff */
[----:B---3--:R-:W-:-:S07]  /*330a0*/  IMAD.MOV.U32 R15, RZ, RZ, -0x1 ;  /* 0xffffffffff0f7424 */ /* 0x008fce00078e00ff */
[----:B012--5:R-:W-:Y:S05]  /*330b0*/  WARPSYNC.COLLECTIVE R15, `(.L_x_2695) ;  /* 0x000000000f087348 */ /* 0x027fea0003c00000 */
[----:B--2---:R2:W3:Y:S02]  /*330c0*/  SHFL.IDX P6, R14, R13, R12, R11 ;  /* 0x0000000c0d0e7389 */ /* 0x0044e400000c000b */
[----:B0123-5:R-:W-:Y:S01]  /*330d0*/  ENDCOLLECTIVE ;  /* 0x000000000000791b */ /* 0x02ffe20003800000 */
.L_x_2695:
[----:B------:R-:W-:Y:S05]  /*330e0*/  BSYNC B1 ;  /* 0x0000000000017941 */ /* 0x000fea0003800000 */
.L_x_2694:
        /* <DEDUP_REMOVED lines=8> */
.L_x_2696:
[----:B------:R-:W-:Y:S05]  /*33170*/  BRA `(.L_x_2697) ;  /* 0xffffff3800e47947 */ /* 0x000fea000383ffff */
.L_x_2444:
[----:B------:R-:W-:Y:S01]  /*33180*/  BSSY B1, `(.L_x_2698) ;  /* 0x0000008000017945 */ /* 0x000fe20003800000 */
[----:B------:R-:W-:Y:S01]  /*33190*/  IMAD.MOV.U32 R13, RZ, RZ, R3 ;  /* 0x000000ffff0d7224 */ /* 0x000fe200078e0003 */
[----:B------:R-:W-:Y:S01]  /*331a0*/  MOV R11, 0x181f ;  /* 0x0000181f000b7802 */ /* 0x000fe20000000f00 */
[----:B------:R-:W-:Y:S02]  /*331b0*/  IMAD.MOV.U32 R12, RZ, RZ, 0x2 ;  /* 0x00000002ff0c7424 */ /* 0x000fe400078e00ff */
[----:B---3--:R-:W-:-:S07]  /*331c0*/  IMAD.MOV.U32 R15, RZ, RZ, -0x1 ;  /* 0xffffffffff0f7424 */ /* 0x008fce00078e00ff */
[----:B012-45:R-:W-:Y:S05]  /*331d0*/  WARPSYNC.COLLECTIVE R15, `(.L_x_2699) ;  /* 0x000000000f087348 */ /* 0x037fea0003c00000 */
[----:B--2---:R2:W3:Y:S02]  /*331e0*/  SHFL.IDX P6, R14, R13, R12, R11 ;  /* 0x0000000c0d0e7389 */ /* 0x0044e400000c000b */
[----:B012345:R-:W-:Y:S01]  /*331f0*/  ENDCOLLECTIVE ;  /* 0x000000000000791b */ /* 0x03ffe20003800000 */
.L_x_2699:
[----:B------:R-:W-:Y:S05]  /*33200*/  BSYNC B1 ;  /* 0x0000000000017941 */ /* 0x000fea0003800000 */
.L_x_2698:
        /* <DEDUP_REMOVED lines=8> */
.L_x_2700:
[----:B------:R-:W-:Y:S05]  /*33290*/  BRA `(.L_x_2701) ;  /* 0xffffff3800ec7947 */ /* 0x000fea000383ffff */
.L_x_2447:
[----:B------:R-:W-:Y:S01]  /*332a0*/  BSSY B1, `(.L_x_2702) ;  /* 0x0000008000017945 */ /* 0x000fe20003800000 */
[----:B------:R-:W-:Y:S01]  /*332b0*/  IMAD.MOV.U32 R13, RZ, RZ, R3 ;  /* 0x000000ffff0d7224 */ /* 0x000fe200078e0003 */
[----:B---3--:R-:W-:Y:S01]  /*332c0*/  MOV R15, 0xffffffff ;  /* 0xffffffff000f7802 */ /* 0x008fe20000000f00 */
[----:B------:R-:W-:Y:S02]  /*332d0*/  IMAD.MOV.U32 R12, RZ, RZ, 0x3 ;  /* 0x00000003ff0c7424 */ /* 0x000fe400078e00ff */
[----:B------:R-:W-:-:S07]  /*332e0*/  IMAD.MOV.U32 R11, RZ, RZ, 0x181f ;  /* 0x0000181fff0b7424 */ /* 0x000fce00078e00ff */
[----:B012-45:R-:W-:Y:S05]  /*332f0*/  WARPSYNC.COLLECTIVE R15, `(.L_x_2703) ;  /* 0x000000000f087348 */ /* 0x037fea0003c00000 */
[----:B--2---:R2:W3:Y:S02]  /*33300*/  SHFL.IDX P6, R14, R13, R12, R11 ;  /* 0x0000000c0d0e7389 */ /* 0x0044e400000c000b */
[----:B012345:R-:W-:Y:S01]  /*33310*/  ENDCOLLECTIVE ;  /* 0x000000000000791b */ /* 0x03ffe20003800000 */
.L_x_2703:
[----:B------:R-:W-:Y:S05]  /*33320*/  BSYNC B1 ;  /* 0x0000000000017941 */ /* 0x000fea0003800000 */
.L_x_2702:
[----:B------:R-:W-:Y:S01]  /*33330*/  IMAD.MOV.U32 R13, RZ, RZ, R2 ;  /* 0x000000ffff0d7224 */ /* 0x000fe200078e0002 */
[----:B------:R-:W-:Y:S01]  /*33340*/  MOV R15, 0xffffffff ;  /* 0xffffffff000f7802 */ /* 0x000fe20000000f00 */
[----:B------:R-:W-:Y:S02]  /*33350*/  IMAD.MOV.U32 R12, RZ, RZ, 0x3 ;  /* 0x00000003ff0c7424 */ /* 0x000fe400078e00ff */
[----:B------:R-:W-:Y:S02]  /*33360*/  IMAD.MOV.U32 R11, RZ, RZ, 0x181f ;  /* 0x0000181fff0b7424 */ /* 0x000fe400078e00ff */
[----:B------:R-:W-:-:S07]  /*33370*/  IMAD.MOV.U32 R0, RZ, RZ, R14 ;  /* 0x000000ffff007224 */ /* 0x000fce00078e000e */
[----:B------:R-:W-:Y:S05]  /*33380*/  WARPSYNC.COLLECTIVE R15, `(.L_x_2704) ;  /* 0x000000000f087348 */ /* 0x000fea0003c00000 */
[----:B------:R0:W1:Y:S02]  /*33390*/  SHFL.IDX P6, R14, R13, R12, R11 ;  /* 0x0000000c0d0e7389 */ /* 0x00006400000c000b */
[----:B01----:R-:W-:Y:S01]  /*333a0*/  ENDCOLLECTIVE ;  /* 0x000000000000791b */ /* 0x003fe20003800000 */
.L_x_2704:
[----:B------:R-:W-:Y:S05]  /*333b0*/  BRA `(.L_x_2705) ;  /* 0xffffff3800f47947 */ /* 0x000fea000383ffff */
.L_x_2449:
[----:B------:R-:W-:Y:S02]  /*333c0*/  IMAD.MOV.U32 R13, RZ, RZ, R27 ;  /* 0x000000ffff0d7224 */ /* 0x000fe400078e001b */
[----:B------:R-:W-:Y:S02]  /*333d0*/  IMAD.MOV.U32 R12, RZ, RZ, RZ ;  /* 0x000000ffff0c7224 */ /* 0x000fe400078e00ff */
[----:B------:R-:W-:Y:S02]  /*333e0*/  IMAD.MOV.U32 R11, RZ, RZ, 0x1c1f ;  /* 0x00001c1fff0b7424 */ /* 0x000fe400078e00ff */
[----:B------:R-:W-:-:S07]  /*333f0*/  IMAD.MOV.U32 R15, RZ, RZ, -0x1 ;  /* 0xffffffffff0f7424 */ /* 0x000fce00078e00ff */
[----:B------:R-:W-:Y:S05]  /*33400*/  WARPSYNC.COLLECTIVE R15, `(.L_x_2706) ;  /* 0x000000000f087348 */ /* 0x000fea0003c00000 */
[----:B------:R0:W1:Y:S02]  /*33410*/  SHFL.IDX P6, R14, R13, R12, R11 ;  /* 0x0000000c0d0e7389 */ /* 0x00006400000c000b */
[----:B01----:R-:W-:Y:S01]  /*33420*/  ENDCOLLECTIVE ;  /* 0x000000000000791b */ /* 0x003fe20003800000 */
.L_x_2706:
[----:B------:R-:W-:Y:S01]  /*33430*/  IMAD.MOV.U32 R13, RZ, RZ, R25 ;  /* 0x000000ffff0d7224 */ /* 0x000fe200078e0019 */
[----:B------:R-:W-:-:S07]  /*33440*/  MOV R26, R14 ;  /* 0x0000000e001a7202 */ /* 0x000fce0000000f00 */
[----:B------:R-:W-:Y:S05]  /*33450*/  WARPSYNC.COLLECTIVE R15, `(.L_x_2707) ;  /* 0x000000000f087348 */ /* 0x000fea0003c00000 */
[----:B------:R0:W1:Y:S02]  /*33460*/  SHFL.IDX P6, R14, R13, R12, R11 ;  /* 0x0000000c0d0e7389 */ /* 0x00006400000c000b */
[----:B01----:R-:W-:Y:S01]  /*33470*/  ENDCOLLECTIVE ;  /* 0x000000000000791b */ /* 0x003fe20003800000 */
.L_x_2707:
[----:B------:R-:W-:Y:S05]  /*33480*/  BRA `(.L_x_2708) ;  /* 0xffffff3c00c47947 */ /* 0x000fea000383ffff */
.L_x_2452:
[----:B------:R-:W-:Y:S01]  /*33490*/  BSSY B1, `(.L_x_2709) ;  /* 0x0000008000017945 */ /* 0x000fe20003800000 */
[----:B------:R-:W-:Y:S01]  /*334a0*/  IMAD.MOV.U32 R13, RZ, RZ, R27 ;  /* 0x000000ffff0d7224 */ /* 0x000fe200078e001b */
[----:B------:R-:W-:Y:S01]  /*334b0*/  MOV R15, 0xffffffff ;  /* 0xffffffff000f7802 */ /* 0x000fe20000000f00 */
[----:B------:R-:W-:Y:S02]  /*334c0*/  IMAD.MOV.U32 R12, RZ, RZ, 0x1 ;  /* 0x00000001ff0c7424 */ /* 0x000fe400078e00ff */
[----:B---3--:R-:W-:-:S07]  /*334d0*/  IMAD.MOV.U32 R11, RZ, RZ, 0x1c1f ;  /* 0x00001c1fff0b7424 */ /* 0x008fce00078e00ff */
[----:B012---:R-:W-:Y:S05]  /*334e0*/  WARPSYNC.COLLECTIVE R15, `(.L_x_2710) ;  /* 0x000000000f087348 */ /* 0x007fea0003c00000 */
[----:B--2---:R2:W3:Y:S02]  /*334f0*/  SHFL.IDX P6, R14, R13, R12, R11 ;  /* 0x0000000c0d0e7389 */ /* 0x0044e400000c000b */
[----:B0123--:R-:W-:Y:S01]  /*33500*/  ENDCOLLECTIVE ;  /* 0x000000000000791b */ /* 0x00ffe20003800000 */
.L_x_2710:
[----:B------:R-:W-:Y:S05]  /*33510*/  BSYNC B1 ;  /* 0x0000000000017941 */ /* 0x000fea0003800000 */
.L_x_2709:
        /* <DEDUP_REMOVED lines=8> */
.L_x_2711:
[----:B------:R-:W-:Y:S05]  /*335a0*/  BRA `(.L_x_2712) ;  /* 0xffffff4400547947 */ /* 0x000fea000383ffff */
.L_x_2456:
[----:B------:R-:W-:Y:S02]  /*335b0*/  IMAD.MOV.U32 R13, RZ, RZ, R3 ;  /* 0x000000ffff0d7224 */ /* 0x000fe400078e0003 */
[----:B------:R-:W-:Y:S02]  /*335c0*/  IMAD.MOV.U32 R12, RZ, RZ, RZ ;  /* 0x000000ffff0c7224 */ /* 0x000fe400078e00ff */
[----:B------:R-:W-:Y:S02]  /*335d0*/  IMAD.MOV.U32 R11, RZ, RZ, 0x181f ;  /* 0x0000181fff0b7424 */ /* 0x000fe400078e00ff */
[----:B------:R-:W-:-:S07]  /*335e0*/  IMAD.MOV.U32 R15, RZ, RZ, -0x1 ;  /* 0xffffffffff0f7424 */ /* 0x000fce00078e00ff */
[----:B0-----:R-:W-:Y:S05]  /*335f0*/  WARPSYNC.COLLECTIVE R15, `(.L_x_2713) ;  /* 0x000000000f087348 */ /* 0x001fea0003c00000 */
[----:B------:R1:W2:Y:S02]  /*33600*/  SHFL.IDX P6, R14, R13, R12, R11 ;  /* 0x0000000c0d0e7389 */ /* 0x0002a400000c000b */
[----:B012---:R-:W-:Y:S01]  /*33610*/  ENDCOLLECTIVE ;  /* 0x000000000000791b */ /* 0x007fe20003800000 */
.L_x_2713:
[----:B------:R-:W-:Y:S01]  /*33620*/  IMAD.MOV.U32 R13, RZ, RZ, R2 ;  /* 0x000000ffff0d7224 */ /* 0x000fe200078e0002 */
[----:B------:R-:W-:-:S07]  /*33630*/  MOV R0, R14 ;  /* 0x0000000e00007202 */ /* 0x000fce0000000f00 */
[----:B------:R-:W-:Y:S05]  /*33640*/  WARPSYNC.COLLECTIVE R15, `(.L_x_2714) ;  /* 0x000000000f087348 */ /* 0x000fea0003c00000 */
[----:B------:R0:W1:Y:S02]  /*33650*/  SHFL.IDX P6, R14, R13, R12, R11 ;  /* 0x0000000c0d0e7389 */ /* 0x00006400000c000b */
[----:B01----:R-:W-:Y:S01]  /*33660*/  ENDCOLLECTIVE ;  /* 0x000000000000791b */ /* 0x003fe20003800000 */
.L_x_2714:
[----:B------:R-:W-:Y:S05]  /*33670*/  BRA `(.L_x_2715) ;  /* 0xffffff5000b87947 */ /* 0x000fea000383ffff */
.L_x_2459:
[----:B------:R-:W-:Y:S01]  /*33680*/  BSSY B1, `(.L_x_2716) ;  /* 0x0000008000017945 */ /* 0x000fe20003800000 */
[----:B------:R-:W-:Y:S01]  /*33690*/  IMAD.MOV.U32 R13, RZ, RZ, R3 ;  /* 0x000000ffff0d7224 */ /* 0x000fe200078e0003 */
[----:B----4-:R-:W-:Y:S01]  /*336a0*/  MOV R15, 0xffffffff ;  /* 0xffffffff000f7802 */ /* 0x010fe20000000f00 */
[----:B------:R-:W-:Y:S02]  /*336b0*/  IMAD.MOV.U32 R12, RZ, RZ, 0x1 ;  /* 0x00000001ff0c7424 */ /* 0x000fe400078e00ff */
[----:B------:R-:W-:-:S07]  /*336c0*/  IMAD.MOV.U32 R11, RZ, RZ, 0x181f ;  /* 0x0000181fff0b7424 */ /* 0x000fce00078e00ff */
[----:B0123--:R-:W-:Y:S05]  /*336d0*/  WARPSYNC.COLLECTIVE R15, `(.L_x_2717) ;  /* 0x000000000f087348 */ /* 0x00ffea0003c00000 */
[----:B---3--:R3:W4:Y:S02]  /*336e0*/  SHFL.IDX P6, R14, R13, R12, R11 ;  /* 0x0000000c0d0e7389 */ /* 0x00872400000c000b */
[----:B01234-:R-:W-:Y:S01]  /*336f0*/  ENDCOLLECTIVE ;  /* 0x000000000000791b */ /* 0x01ffe20003800000 */
.L_x_2717:
[----:B------:R-:W-:Y:S05]  /*33700*/  BSYNC B1 ;  /* 0x0000000000017941 */ /* 0x000fea0003800000 */
.L_x_2716:
        /* <DEDUP_REMOVED lines=8> */
.L_x_2718:
[----:B------:R-:W-:Y:S05]  /*33790*/  BRA `(.L_x_2719) ;  /* 0xffffff5000c47947 */ /* 0x000fea000383ffff */
.L_x_2462:
[----:B------:R-:W-:Y:S01]  /*337a0*/  BSSY B1, `(.L_x_2720) ;  /* 0x0000008000017945 */ /* 0x000fe20003800000 */
[----:B------:R-:W-:Y:S02]  /*337b0*/  IMAD.MOV.U32 R13, RZ, RZ, R3 ;  /* 0x000000ffff0d7224 */ /* 0x000fe400078e0003 */
[----:B------:R-:W-:Y:S02]  /*337c0*/  IMAD.MOV.U32 R12, RZ, RZ, 0x2 ;  /* 0x00000002ff0c7424 */ /* 0x000fe400078e00ff */
[----:B------:R-:W-:Y:S02]  /*337d0*/  IMAD.MOV.U32 R11, RZ, RZ, 0x181f ;  /* 0x0000181fff0b7424 */ /* 0x000fe400078e00ff */
[----:B----4-:R-:W-:-:S07]  /*337e0*/  IMAD.MOV.U32 R15, RZ, RZ, -0x1 ;  /* 0xffffffffff0f7424 */ /* 0x010fce00078e00ff */
[----:B0123--:R-:W-:Y:S05]  /*337f0*/  WARPSYNC.COLLECTIVE R15, `(.L_x_2721) ;  /* 0x000000000f087348 */ /* 0x00ffea0003c00000 */
[----:B---3--:R3:W4:Y:S02]  /*33800*/  SHFL.IDX P6, R14, R13, R12, R11 ;  /* 0x0000000c0d0e7389 */ /* 0x00872400000c000b */
[----:B01234-:R-:W-:Y:S01]  /*33810*/  ENDCOLLECTIVE ;  /* 0x000000000000791b */ /* 0x01ffe20003800000 */
.L_x_2721:
[----:B------:R-:W-:Y:S05]  /*33820*/  BSYNC B1 ;  /* 0x0000000000017941 */ /* 0x000fea0003800000 */
.L_x_2720:
[----:B------:R-:W-:Y:S01]  /*33830*/  IMAD.MOV.U32 R13, RZ, RZ, R2 ;  /* 0x000000ffff0d7224 */ /* 0x000fe200078e0002 */
[----:B------:R-:W-:Y:S01]  /*33840*/  MOV R0, R14 ;  /* 0x0000000e00007202 */ /* 0x000fe20000000f00 */
[----:B------:R-:W-:Y:S02]  /*33850*/  IMAD.MOV.U32 R12, RZ, RZ, 0x2 ;  /* 0x00000002ff0c7424 */ /* 0x000fe400078e00ff */
[----:B------:R-:W-:Y:S02]  /*33860*/  IMAD.MOV.U32 R11, RZ, RZ, 0x181f ;  /* 0x0000181fff0b7424 */ /* 0x000fe400078e00ff */
[----:B------:R-:W-:-:S07]  /*33870*/  IMAD.MOV.U32 R15, RZ, RZ, -0x1 ;  /* 0xffffffffff0f7424 */ /* 0x000fce00078e00ff */
[----:B------:R-:W-:Y:S05]  /*33880*/  WARPSYNC.COLLECTIVE R15, `(.L_x_2722) ;  /* 0x000000000f087348 */ /* 0x000fea0003c00000 */
[----:B------:R0:W1:Y:S02]  /*33890*/  SHFL.IDX P6, R14, R13, R12, R11 ;  /* 0x0000000c0d0e7389 */ /* 0x00006400000c000b */
[----:B01----:R-:W-:Y:S01]  /*338a0*/  ENDCOLLECTIVE ;  /* 0x000000000000791b */ /* 0x003fe20003800000 */
.L_x_2722:
[----:B------:R-:W-:Y:S05]  /*338b0*/  BRA `(.L_x_2723) ;  /* 0xffffff5000cc7947 */ /* 0x000fea000383ffff */
.L_x_2465:
[----:B------:R-:W-:Y:S01]  /*338c0*/  BSSY B1, `(.L_x_2724) ;  /* 0x0000008000017945 */ /* 0x000fe20003800000 */
[----:B------:R-:W-:Y:S01]  /*338d0*/  MOV R13, R3 ;  /* 0x00000003000d7202 */ /* 0x000fe20000000f00 */
[----:B------:R-:W-:Y:S02]  /*338e0*/  IMAD.MOV.U32 R12, RZ, RZ, 0x3 ;  /* 0x00000003ff0c7424 */ /* 0x000fe400078e00ff */
[----:B------:R-:W-:Y:S02]  /*338f0*/  IMAD.MOV.U32 R11, RZ, RZ, 0x181f ;  /* 0x0000181fff0b7424 */ /* 0x000fe400078e00ff */
[----:B0-----:R-:W-:-:S07]  /*33900*/  IMAD.MOV.U32 R15, RZ, RZ, -0x1 ;  /* 0xffffffffff0f7424 */ /* 0x001fce00078e00ff */
[----:B-1234-:R-:W-:Y:S05]  /*33910*/  WARPSYNC.COLLECTIVE R15, `(.L_x_2725) ;  /* 0x000000000f087348 */ /* 0x01efea0003c00000 */
[----:B----4-:R0:W4:Y:S02]  /*33920*/  SHFL.IDX P6, R14, R13, R12, R11 ;  /* 0x0000000c0d0e7389 */ /* 0x01012400000c000b */
[----:B01234-:R-:W-:Y:S01]  /*33930*/  ENDCOLLECTIVE ;  /* 0x000000000000791b */ /* 0x01ffe20003800000 */
.L_x_2725:
[----:B------:R-:W-:Y:S05]  /*33940*/  BSYNC B1 ;  /* 0x0000000000017941 */ /* 0x000fea0003800000 */
.L_x_2724:
[----:B------:R-:W-:Y:S01]  /*33950*/  MOV R13, R2 ;  /* 0x00000002000d7202 */ /* 0x000fe20000000f00 */
[----:B------:R-:W-:Y:S02]  /*33960*/  IMAD.MOV.U32 R12, RZ, RZ, 0x3 ;  /* 0x00000003ff0c7424 */ /* 0x000fe400078e00ff */
[----:B------:R-:W-:Y:S02]  /*33970*/  IMAD.MOV.U32 R11, RZ, RZ, 0x181f ;  /* 0x0000181fff0b7424 */ /* 0x000fe400078e00ff */
[----:B------:R-:W-:Y:S02]  /*33980*/  IMAD.MOV.U32 R15, RZ, RZ, -0x1 ;  /* 0xffffffffff0f7424 */ /* 0x000fe400078e00ff */
[----:B------:R-:W-:-:S07]  /*33990*/  IMAD.MOV.U32 R0, RZ, RZ, R14 ;  /* 0x000000ffff007224 */ /* 0x000fce00078e000e */
[----:B------:R-:W-:Y:S05]  /*339a0*/  WARPSYNC.COLLECTIVE R15, `(.L_x_2726) ;  /* 0x000000000f087348 */ /* 0x000fea0003c00000 */
[----:B------:R0:W1:Y:S02]  /*339b0*/  SHFL.IDX P6, R14, R13, R12, R11 ;  /* 0x0000000c0d0e7389 */ /* 0x00006400000c000b */
[----:B01----:R-:W-:Y:S01]  /*339c0*/  ENDCOLLECTIVE ;  /* 0x000000000000791b */ /* 0x003fe20003800000 */
.L_x_2726:
[----:B------:R-:W-:Y:S05]  /*339d0*/  BRA `(.L_x_2727) ;  /* 0xffffff5000d47947 */ /* 0x000fea000383ffff */
.L_x_2484:
        /* <DEDUP_REMOVED lines=11> */
.L_x_2729:
[----:B------:R-:W-:Y:S05]  /*33a90*/  BSYNC B1 ;  /* 0x0000000000017941 */ /* 0x000fea0003800000 */
.L_x_2728:
[----:B------:R-:W-:Y:S05]  /*33aa0*/  BRA `(.L_x_2730) ;  /* 0xffffff7000987947 */ /* 0x000fea000383ffff */
.L_x_2486:
[----:B------:R-:W-:Y:S01]  /*33ab0*/  BSSY B1, `(.L_x_2731) ;  /* 0x0000006000017945 */ /* 0x000fe20003800000 */
[----:B------:R-:W-:-:S07]  /*33ac0*/  IMAD.MOV.U32 R15, RZ, RZ, -0x1 ;  /* 0xffffffffff0f7424 */ /* 0x000fce00078e00ff */
[----:B0-----:R-:W-:Y:S05]  /*33ad0*/  WARPSYNC.COLLECTIVE R15, `(.L_x_2732) ;  /* 0x000000000f0c7348 */ /* 0x001fea0003c00000 */
[----:B------:R-:W-:Y:S02]  /*33ae0*/  ELECT P6, UR62, PT ;  /* 0x00000000003e782f */ /* 0x000fe400038c0000 */
[----:B------:R-:W-:Y:S01]  /*33af0*/  MOV R14, UR62 ;  /* 0x0000003e000e7c02 */ /* 0x000fe20008000f00 */
[----:B0-----:R-:W-:Y:S10]  /*33b00*/  ENDCOLLECTIVE ;  /* 0x000000000000791b */ /* 0x001ff40003800000 */
.L_x_2732:
[----:B------:R-:W-:Y:S05]  /*33b10*/  BSYNC B1 ;  /* 0x0000000000017941 */ /* 0x000fea0003800000 */
.L_x_2731:
[----:B------:R-:W-:Y:S05]  /*33b20*/  BRA `(.L_x_2485) ;  /* 0xffffff7000907947 */ /* 0x000fea000383ffff */
.L_x_2488:
[----:B0-----:R0:W1:Y:S02]  /*33b30*/  SYNCS.PHASECHK.TRANS64.TRYWAIT P0, [R18+URZ+0x29820], R4 ;  /* 0x02982004120075a7 */ /* 0x001064000800017f */
[----:B-1----:R-:W-:Y:S05]  /*33b40*/  @!P0 NANOSLEEP.SYNCS 0x989680 ;  /* 0x009896800000895d */ /* 0x002fea0003900000 */
[----:B------:R-:W1:Y:S02]  /*33b50*/  @!P0 SYNCS.PHASECHK.TRANS64 P0, [R18+URZ+0x29820], R4 ;  /* 0x02982004120085a7 */ /* 0x000e64000800007f */
[----:B-1----:R-:W-:Y:S05]  /*33b60*/  @!P0 BRA `(.L_x_2488) ;  /* 0xfffffffc00f08947 */ /* 0x002fea000383ffff */
[----:B------:R-:W-:Y:S05]  /*33b70*/  BRA `(.L_x_2733) ;  /* 0xffffff7000a07947 */ /* 0x000fea000383ffff */
.L_x_2492:
[----:B-1----:R1:W2:Y:S02]  /*33b80*/  SYNCS.PHASECHK.TRANS64.TRYWAIT P0, [R7+URZ+0x298a0], R10 ;  /* 0x0298a00a070075a7 */ /* 0x0022a4000800017f */
[----:B--2---:R-:W-:Y:S05]  /*33b90*/  @!P0 NANOSLEEP.SYNCS 0x989680 ;  /* 0x009896800000895d */ /* 0x004fea0003900000 */
[----:B------:R-:W2:Y:S02]  /*33ba0*/  @!P0 SYNCS.PHASECHK.TRANS64 P0, [R7+URZ+0x298a0], R10 ;  /* 0x0298a00a070085a7 */ /* 0x000ea4000800007f */
[----:B--2---:R-:W-:Y:S05]  /*33bb0*/  @!P0 BRA `(.L_x_2492) ;  /* 0xfffffffc00f08947 */ /* 0x004fea000383ffff */
[----:B------:R-:W-:Y:S05]  /*33bc0*/  BRA `(.L_x_2734) ;  /* 0xffffff7000c07947 */ /* 0x000fea000383ffff */
.L_x_2499:
[----:B0-----:R0:W2:Y:S02]  /*33bd0*/  SYNCS.PHASECHK.TRANS64.TRYWAIT P0, [R7+URZ+0x298c0], R10 ;  /* 0x0298c00a070075a7 */ /* 0x0010a4000800017f */
[----:B--2---:R-:W-:Y:S05]  /*33be0*/  @!P0 NANOSLEEP.SYNCS 0x989680 ;  /* 0x009896800000895d */ /* 0x004fea0003900000 */
[----:B------:R-:W2:Y:S02]  /*33bf0*/  @!P0 SYNCS.PHASECHK.TRANS64 P0, [R7+URZ+0x298c0], R10 ;  /* 0x0298c00a070085a7 */ /* 0x000ea4000800007f */
[----:B--2---:R-:W-:Y:S05]  /*33c00*/  @!P0 BRA `(.L_x_2499) ;  /* 0xfffffffc00f08947 */ /* 0x004fea000383ffff */
[----:B------:R-:W-:Y:S05]  /*33c10*/  BRA `(.L_x_2735) ;  /* 0xffffff7400b87947 */ /* 0x000fea000383ffff */
.L_x_2506:
[----:B0-----:R0:W1:Y:S02]  /*33c20*/  SYNCS.PHASECHK.TRANS64.TRYWAIT P1, [R8+URZ+0x298a0], R7 ;  /* 0x0298a007080075a7 */ /* 0x001064000802017f */
[----:B-1----:R-:W-:Y:S05]  /*33c30*/  @!P1 NANOSLEEP.SYNCS 0x989680 ;  /* 0x009896800000995d */ /* 0x002fea0003900000 */
[----:B------:R-:W1:Y:S02]  /*33c40*/  @!P1 SYNCS.PHASECHK.TRANS64 P1, [R8+URZ+0x298a0], R7 ;  /* 0x0298a007080095a7 */ /* 0x000e64000802007f */
[----:B-1----:R-:W-:Y:S05]  /*33c50*/  @!P1 BRA `(.L_x_2506) ;  /* 0xfffffffc00f09947 */ /* 0x002fea000383ffff */
[----:B------:R-:W-:Y:S05]  /*33c60*/  BRA `(.L_x_2736) ;  /* 0xffffff7800947947 */ /* 0x000fea000383ffff */
.L_x_2513:
[----:B-1----:R1:W2:Y:S02]  /*33c70*/  SYNCS.PHASECHK.TRANS64.TRYWAIT P1, [R8+URZ+0x298c0], R7 ;  /* 0x0298c007080075a7 */ /* 0x0022a4000802017f */
[----:B--2---:R-:W-:Y:S05]  /*33c80*/  @!P1 NANOSLEEP.SYNCS 0x989680 ;  /* 0x009896800000995d */ /* 0x004fea0003900000 */
[----:B------:R-:W2:Y:S02]  /*33c90*/  @!P1 SYNCS.PHASECHK.TRANS64 P1, [R8+URZ+0x298c0], R7 ;  /* 0x0298c007080095a7 */ /* 0x000ea4000802007f */
[----:B--2---:R-:W-:Y:S05]  /*33ca0*/  @!P1 BRA `(.L_x_2513) ;  /* 0xfffffffc00f09947 */ /* 0x004fea000383ffff */
[----:B------:R-:W-:Y:S05]  /*33cb0*/  BRA `(.L_x_2737) ;  /* 0xffffff7c00887947 */ /* 0x000fea000383ffff */
.L_x_2530:
        /* <DEDUP_REMOVED lines=8> */
[----:B-1----:R-:W-:Y:S05]  /*33d40*/  WARPSYNC.COLLECTIVE R15, `(.L_x_2739) ;  /* 0x000000000f087348 */ /* 0x002fea0003c00000 */
[----:B------:R0:W2:Y:S02]  /*33d50*/  SHFL.IDX P6, R14, R13, R12, R11 ;  /* 0x0000000c0d0e7389 */ /* 0x0000a400000c000b */
[----:B012---:R-:W-:Y:S01]  /*33d60*/  ENDCOLLECTIVE ;  /* 0x000000000000791b */ /* 0x007fe20003800000 */
.L_x_2739:
[----:B------:R-:W-:Y:S05]  /*33d70*/  BSYNC B0 ;  /* 0x0000000000007941 */ /* 0x000fea0003800000 */
.L_x_2738:
[----:B------:R-:W-:Y:S05]  /*33d80*/  BRA `(.L_x_2740) ;  /* 0xffffff8800ec7947 */ /* 0x000fea000383ffff */
.L_x_2532:
[----:B------:R-:W-:Y:S01]  /*33d90*/  BSSY B0, `(.L_x_2741) ;  /* 0x0000006000007945 */ /* 0x000fe20003800000 */
[----:B------:R-:W-:-:S07]  /*33da0*/  IMAD.MOV.U32 R15, RZ, RZ, -0x1 ;  /* 0xffffffffff0f7424 */ /* 0x000fce00078e00ff */
[----:B01----:R-:W-:Y:S05]  /*33db0*/  WARPSYNC.COLLECTIVE R15, `(.L_x_2742) ;  /* 0x000000000f0c7348 */ /* 0x003fea0003c00000 */
[----:B------:R-:W-:Y:S02]  /*33dc0*/  ELECT P6, UR62, PT ;  /* 0x00000000003e782f */ /* 0x000fe400038c0000 */
[----:B------:R-:W-:Y:S01]  /*33dd0*/  MOV R14, UR62 ;  /* 0x0000003e000e7c02 */ /* 0x000fe20008000f00 */
[----:B01----:R-:W-:Y:S10]  /*33de0*/  ENDCOLLECTIVE ;  /* 0x000000000000791b */ /* 0x003ff40003800000 */
.L_x_2742:
[----:B------:R-:W-:Y:S05]  /*33df0*/  BSYNC B0 ;  /* 0x0000000000007941 */ /* 0x000fea0003800000 */
.L_x_2741:
[----:B------:R-:W-:Y:S05]  /*33e00*/  BRA `(.L_x_2743) ;  /* 0xffffff8800f47947 */ /* 0x000fea000383ffff */
.L_x_2534:
[----:B0-----:R0:W1:Y:S02]  /*33e10*/  SYNCS.PHASECHK.TRANS64.TRYWAIT P0, [R2+URZ+0x29880], R3 ;  /* 0x02988003020075a7 */ /* 0x001064000800017f */
[----:B-1----:R-:W-:Y:S05]  /*33e20*/  @!P0 NANOSLEEP.SYNCS 0x989680 ;  /* 0x009896800000895d */ /* 0x002fea0003900000 */
[----:B------:R-:W1:Y:S02]  /*33e30*/  @!P0 SYNCS.PHASECHK.TRANS64 P0, [R2+URZ+0x29880], R3 ;  /* 0x02988003020085a7 */ /* 0x000e64000800007f */
[----:B-1----:R-:W-:Y:S05]  /*33e40*/  @!P0 BRA `(.L_x_2534) ;  /* 0xfffffffc00f08947 */ /* 0x002fea000383ffff */
[----:B------:R-:W-:Y:S05]  /*33e50*/  BRA `(.L_x_2744) ;  /* 0xffffff8c005c7947 */ /* 0x000fea000383ffff */
.L_x_2536:
[----:B-1----:R1:W2:Y:S02]  /*33e60*/  SYNCS.PHASECHK.TRANS64.TRYWAIT P0, [R2+URZ+0x29840], R3 ;  /* 0x02984003020075a7 */ /* 0x0022a4000800017f */
[----:B--2---:R-:W-:Y:S05]  /*33e70*/  @!P0 NANOSLEEP.SYNCS 0x989680 ;  /* 0x009896800000895d */ /* 0x004fea0003900000 */
[----:B------:R-:W2:Y:S02]  /*33e80*/  @!P0 SYNCS.PHASECHK.TRANS64 P0, [R2+URZ+0x29840], R3 ;  /* 0x02984003020085a7 */ /* 0x000ea4000800007f */
[----:B--2---:R-:W-:Y:S05]  /*33e90*/  @!P0 BRA `(.L_x_2536) ;  /* 0xfffffffc00f08947 */ /* 0x004fea000383ffff */
[----:B------:R-:W-:Y:S05]  /*33ea0*/  BRA `(.L_x_2745) ;  /* 0xffffff8c00b07947 */ /* 0x000fea000383ffff */
.L_x_2540:
[----:B------:R-:W2:Y:S01]  /*33eb0*/  LDL.LU R11, [R1+0x44] ;  /* 0x00004400010b7983 */ /* 0x000ea20000300800 */
[----:B------:R-:W-:Y:S01]  /*33ec0*/  IMAD.MOV.U32 R13, RZ, RZ, R3 ;  /* 0x000000ffff0d7224 */ /* 0x000fe200078e0003 */
[----:B------:R-:W-:Y:S01]  /*33ed0*/  MOV R12, RZ ;  /* 0x000000ff000c7202 */ /* 0x000fe20000000f00 */
[----:B------:R-:W-:Y:S01]  /*33ee0*/  IMAD.MOV.U32 R15, RZ, RZ, -0x1 ;  /* 0xffffffffff0f7424 */ /* 0x000fe200078e00ff */
[----:B------:R-:W-:-:S04]  /*33ef0*/  LOP3.LUT R5, R5, 0x7f, RZ, 0xc0, !PT ;  /* 0x0000007f05057812 */ /* 0x000fc800078ec0ff */
[----:B------:R-:W-:-:S05]  /*33f00*/  SHF.R.U32.HI R5, RZ, 0x2, R5 ;  /* 0x00000002ff057819 */ /* 0x000fca0000011605 */
[----:B------:R-:W-:-:S04]  /*33f10*/  IMAD R0, R10, 0x80, R5 ;  /* 0x000000800a007824 */ /* 0x000fc800078e0205 */
[----:B------:R-:W-:Y:S02]  /*33f20*/  VIADD R5, R0, 0x20 ;  /* 0x0000002000057836 */ /* 0x000fe40000000000 */
[----:B--2---:R-:W-:Y:S02]  /*33f30*/  IMAD R2, R11, R7, RZ ;  /* 0x000000070b027224 */ /* 0x004fe400078e02ff */
[----:B------:R-:W-:-:S03]  /*33f40*/  IMAD.MOV.U32 R11, RZ, RZ, 0x1c1f ;  /* 0x00001c1fff0b7424 */ /* 0x000fc600078e00ff */
[----:B------:R-:W-:-:S13]  /*33f50*/  ISETP.GE.AND P4, PT, R0, R2, PT ;  /* 0x000000020000720c */ /* 0x000fda0003f86270 */
[----:B-----5:R-:W-:Y:S05]  /*33f60*/  WARPSYNC.COLLECTIVE R15, `(.L_x_2746) ;  /* 0x000000000f087348 */ /* 0x020fea0003c00000 */
[----:B------:R0:W1:Y:S02]  /*33f70*/  SHFL.IDX P6, R14, R13, R12, R11 ;  /* 0x0000000c0d0e7389 */ /* 0x00006400000c000b */
[----:B01---5:R-:W-:Y:S01]  /*33f80*/  ENDCOLLECTIVE ;  /* 0x000000000000791b */ /* 0x023fe20003800000 */
.L_x_2746:
[----:B------:R-:W-:Y:S02]  /*33f90*/  IMAD.MOV.U32 R13, RZ, RZ, R4 ;  /* 0x000000ffff0d7224 */ /* 0x000fe400078e0004 */
[----:B------:R-:W-:-:S07]  /*33fa0*/  IMAD.MOV.U32 R6, RZ, RZ, R14 ;  /* 0x000000ffff067224 */ /* 0x000fce00078e000e */
[----:B------:R-:W-:Y:S05]  /*33fb0*/  WARPSYNC.COLLECTIVE R15, `(.L_x_2747) ;  /* 0x000000000f087348 */ /* 0x000fea0003c00000 */
[----:B------:R0:W1:Y:S02]  /*33fc0*/  SHFL.IDX P6, R14, R13, R12, R11 ;  /* 0x0000000c0d0e7389 */ /* 0x00006400000c000b */
[----:B01----:R-:W-:Y:S01]  /*33fd0*/  ENDCOLLECTIVE ;  /* 0x000000000000791b */ /* 0x003fe20003800000 */
.L_x_2747:
[----:B------:R-:W-:Y:S01]  /*33fe0*/  IMAD.MOV.U32 R13, RZ, RZ, R3 ;  /* 0x000000ffff0d7224 */ /* 0x000fe200078e0003 */
[----:B------:R-:W-:Y:S02]  /*33ff0*/  MOV R12, 0x1 ;  /* 0x00000001000c7802 */ /* 0x000fe40000000f00 */
[----:B------:R-:W-:-:S07]  /*34000*/  MOV R7, R14 ;  /* 0x0000000e00077202 */ /* 0x000fce0000000f00 */
[----:B------:R-:W-:Y:S05]  /*34010*/  WARPSYNC.COLLECTIVE R15, `(.L_x_2748) ;  /* 0x000000000f087348 */ /* 0x000fea0003c00000 */
[----:B------:R0:W1:Y:S02]  /*34020*/  SHFL.IDX P6, R14, R13, R12, R11 ;  /* 0x0000000c0d0e7389 */ /* 0x00006400000c000b */
[----:B01----:R-:W-:Y:S01]  /*34030*/  ENDCOLLECTIVE ;  /* 0x000000000000791b */ /* 0x003fe20003800000 */
.L_x_2748:
        /* <DEDUP_REMOVED lines=17> */
.L_x_2749:
[----:B------:R-:W-:Y:S02]  /*34150*/  IMAD.MOV.U32 R13, RZ, RZ, R3 ;  /* 0x000000ffff0d7224 */ /* 0x000fe400078e0003 */
[----:B------:R-:W-:Y:S02]  /*34160*/  IMAD.MOV.U32 R12, RZ, RZ, 0x2 ;  /* 0x00000002ff0c7424 */ /* 0x000fe400078e00ff */
[----:B------:R-:W-:-:S07]  /*34170*/  IMAD.MOV.U32 R5, RZ, RZ, R14 ;  /* 0x000000ffff057224 */ /* 0x000fce00078e000e */
[----:B------:R-:W-:Y:S05]  /*34180*/  WARPSYNC.COLLECTIVE R15, `(.L_x_2750) ;  /* 0x000000000f087348 */ /* 0x000fea0003c00000 */
[----:B------:R0:W1:Y:S02]  /*34190*/  SHFL.IDX P6, R14, R13, R12, R11 ;  /* 0x0000000c0d0e7389 */ /* 0x00006400000c000b */
[----:B01----:R-:W-:Y:S01]  /*341a0*/  ENDCOLLECTIVE ;  /* 0x000000000000791b */ /* 0x003fe20003800000 */
.L_x_2750:
[----:B------:R-:W-:-:S05]  /*341b0*/  @!P3 IADD3 R5, P4, R9, R5, RZ ;  /* 0x000000050905b210 */ /* 0x000fca0007f9e0ff */
[----:B------:R-:W-:-:S05]  /*341c0*/  @!P3 IMAD.X R6, RZ, RZ, R6, P4 ;  /* 0x000000ffff06b224 */ /* 0x000fca00020e0606 */
[----:B------:R-:W-:Y:S01]  /*341d0*/  @!P3 MOV R7, R6 ;  /* 0x000000060007b202 */ /* 0x000fe20000000f00 */
        /* <DEDUP_REMOVED lines=9> */
[----:B------:R-:W-:-:S02]  /*34270*/  ISETP.GE.AND P3, PT, R5, R2, PT ;  /* 0x000000020500720c */ /* 0x000fc40003f66270 */
[----:B0-----:R-:W-:-:S11]  /*34280*/  MOV R6, R14 ;  /* 0x0000000e00067202 */ /* 0x001fd60000000f00 */
[----:B------:R-:W-:Y:S05]  /*34290*/  WARPSYNC.COLLECTIVE R15, `(.L_x_2751) ;  /* 0x000000000f087348 */ /* 0x000fea0003c00000 */
[----:B------:R0:W1:Y:S02]  /*342a0*/  SHFL.IDX P6, R14, R13, R12, R11 ;  /* 0x0000000c0d0e7389 */ /* 0x00006400000c000b */
[----:B01----:R-:W-:Y:S01]  /*342b0*/  ENDCOLLECTIVE ;  /* 0x000000000000791b */ /* 0x003fe20003800000 */
.L_x_2751:
[----:B------:R-:W-:Y:S02]  /*342c0*/  IMAD.MOV.U32 R13, RZ, RZ, R3 ;  /* 0x000000ffff0d7224 */ /* 0x000fe400078e0003 */
[----:B------:R-:W-:Y:S02]  /*342d0*/  IMAD.MOV.U32 R12, RZ, RZ, 0x3 ;  /* 0x00000003ff0c7424 */ /* 0x000fe400078e00ff */
[----:B------:R-:W-:-:S07]  /*342e0*/  IMAD.MOV.U32 R5, RZ, RZ, R14 ;  /* 0x000000ffff057224 */ /* 0x000fce00078e000e */
[----:B------:R-:W-:Y:S05]  /*342f0*/  WARPSYNC.COLLECTIVE R15, `(.L_x_2752) ;  /* 0x000000000f087348 */ /* 0x000fea0003c00000 */
[----:B------:R0:W1:Y:S02]  /*34300*/  SHFL.IDX P6, R14, R13, R12, R11 ;  /* 0x0000000c0d0e7389 */ /* 0x00006400000c000b */
[----:B01----:R-:W-:Y:S01]  /*34310*/  ENDCOLLECTIVE ;  /* 0x000000000000791b */ /* 0x003fe20003800000 */
.L_x_2752:
[----:B------:R-:W-:-:S05]  /*34320*/  @!P3 IADD3 R5, P4, R9, R5, RZ ;  /* 0x000000050905b210 */ /* 0x000fca0007f9e0ff */
[----:B------:R-:W-:-:S04]  /*34330*/  @!P3 IMAD.X R6, RZ, RZ, R6, P4 ;  /* 0x000000ffff06b224 */ /* 0x000fc800020e0606 */
[----:B------:R-:W-:Y:S01]  /*34340*/  @!P3 IMAD.MOV.U32 R7, RZ, RZ, R6 ;  /* 0x000000ffff07b224 */ /* 0x000fe200078e0006 */
[----:B------:R-:W-:Y:S01]  /*34350*/  @!P3 MOV R6, R5 ;  /* 0x000000050006b202 */ /* 0x000fe20000000f00 */
[----:B------:R-:W-:-:S04]  /*34360*/  IMAD.MOV.U32 R13, RZ, RZ, R4 ;  /* 0x000000ffff0d7224 */ /* 0x000fc800078e0004 */
        /* <DEDUP_REMOVED lines=9> */
.L_x_2753:
[----:B------:R-:W-:Y:S01]  /*34400*/  @!PT LDS RZ, [RZ] ;  /* 0x00000000fffff984 */ /* 0x000fe20000000800 */
[----:B------:R-:W-:Y:S01]  /*34410*/  @!PT LDS RZ, [RZ] ;  /* 0x00000000fffff984 */ /* 0x000fe20000000800 */
[----:B------:R-:W-:Y:S01]  /*34420*/  @!PT LDS RZ, [RZ] ;  /* 0x00000000fffff984 */ /* 0x000fe20000000800 */
[----:B------:R0:W-:Y:S01]  /*34430*/  @!P3 LDGSTS.E.BYPASS.LTC128B.128 [R8+0x19400], desc[UR56][R6.64+0x80], !P2 ;  /* 0x194000800608bfae */ /* 0x0001e2000d101d78 */
[----:B------:R-:W-:Y:S01]  /*34440*/  MOV R3, R14 ;  /* 0x0000000e00037202 */ /* 0x000fe20000000f00 */
[----:B------:R-:W-:Y:S06]  /*34450*/  BRA `(.L_x_2754) ;  /* 0xffffff9400147947 */ /* 0x000fec000383ffff */
.L_x_2545:
[----:B----4-:R4:W0:Y:S02]  /*34460*/  SYNCS.PHASECHK.TRANS64.TRYWAIT P0, [R18+URZ+0x29820], R0 ;  /* 0x02982000120075a7 */ /* 0x010824000800017f */
[----:B0-----:R-:W-:Y:S05]  /*34470*/  @!P0 NANOSLEEP.SYNCS 0x989680 ;  /* 0x009896800000895d */ /* 0x001fea0003900000 */
[----:B------:R-:W0:Y:S02]  /*34480*/  @!P0 SYNCS.PHASECHK.TRANS64 P0, [R18+URZ+0x29820], R0 ;  /* 0x02982000120085a7 */ /* 0x000e24000800007f */
[----:B0-----:R-:W-:Y:S05]  /*34490*/  @!P0 BRA `(.L_x_2545) ;  /* 0xfffffffc00f08947 */ /* 0x001fea000383ffff */
[----:B------:R-:W-:Y:S05]  /*344a0*/  BRA `(.L_x_2755) ;  /* 0xffffff9400847947 */ /* 0x000fea000383ffff */
.L_x_2551:
[----:B0-----:R0:W2:Y:S02]  /*344b0*/  SYNCS.PHASECHK.TRANS64.TRYWAIT P0, [R5+URZ+0x29880], R4 ;  /* 0x02988004050075a7 */ /* 0x0010a4000800017f */
[----:B--2---:R-:W-:Y:S05]  /*344c0*/  @!P0 NANOSLEEP.SYNCS 0x989680 ;  /* 0x009896800000895d */ /* 0x004fea0003900000 */
[----:B------:R-:W2:Y:S02]  /*344d0*/  @!P0 SYNCS.PHASECHK.TRANS64 P0, [R5+URZ+0x29880], R4 ;  /* 0x02988004050085a7 */ /* 0x000ea4000800007f */
[----:B--2---:R-:W-:Y:S05]  /*344e0*/  @!P0 BRA `(.L_x_2551) ;  /* 0xfffffffc00f08947 */ /* 0x004fea000383ffff */
[----:B------:R-:W-:Y:S05]  /*344f0*/  BRA `(.L_x_2756) ;  /* 0xffffff98003c7947 */ /* 0x000fea000383ffff */
.L_x_2556:
[----:B--2---:R2:W4:Y:S02]  /*34500*/  SYNCS.PHASECHK.TRANS64.TRYWAIT P0, [R5+URZ+0x29840], R4 ;  /* 0x02984004050075a7 */ /* 0x004524000800017f */
[----:B----4-:R-:W-:Y:S05]  /*34510*/  @!P0 NANOSLEEP.SYNCS 0x989680 ;  /* 0x009896800000895d */ /* 0x010fea0003900000 */
[----:B------:R-:W4:Y:S02]  /*34520*/  @!P0 SYNCS.PHASECHK.TRANS64 P0, [R5+URZ+0x29840], R4 ;  /* 0x02984004050085a7 */ /* 0x000f24000800007f */
[----:B----4-:R-:W-:Y:S05]  /*34530*/  @!P0 BRA `(.L_x_2556) ;  /* 0xfffffffc00f08947 */ /* 0x010fea000383ffff */
[----:B------:R-:W-:Y:S05]  /*34540*/  BRA `(.L_x_2757) ;  /* 0xffffff9800b87947 */ /* 0x000fea000383ffff */
.L_x_2564:
[----:B----4-:R4:W0:Y:S02]  /*34550*/  SYNCS.PHASECHK.TRANS64.TRYWAIT P0, [R20+URZ+0x29870], R4 ;  /* 0x02987004140075a7 */ /* 0x010824000800017f */
[----:B0-----:R-:W-:Y:S05]  /*34560*/  @!P0 NANOSLEEP.SYNCS 0x989680 ;  /* 0x009896800000895d */ /* 0x001fea0003900000 */
[----:B------:R-:W0:Y:S02]  /*34570*/  @!P0 SYNCS.PHASECHK.TRANS64 P0, [R20+URZ+0x29870], R4 ;  /* 0x02987004140085a7 */ /* 0x000e24000800007f */
[----:B0-----:R-:W-:Y:S05]  /*34580*/  @!P0 BRA `(.L_x_2564) ;  /* 0xfffffffc00f08947 */ /* 0x001fea000383ffff */
[----:B------:R-:W-:Y:S05]  /*34590*/  BRA `(.L_x_2758) ;  /* 0xffffff9c00d07947 */ /* 0x000fea000383ffff */
.L_x_2566:
[----:B------:R0:W0:Y:S02]  /*345a0*/  SYNCS.PHASECHK.TRANS64.TRYWAIT P0, [R20+URZ+0x29860], R3 ;  /* 0x02986003140075a7 */ /* 0x000024000800017f */
[----:B0-----:R-:W-:Y:S05]  /*345b0*/  @!P0 NANOSLEEP.SYNCS 0x989680 ;  /* 0x009896800000895d */ /* 0x001fea0003900000 */
[----:B------:R-:W0:Y:S02]  /*345c0*/  @!P0 SYNCS.PHASECHK.TRANS64 P0, [R20+URZ+0x29860], R3 ;  /* 0x02986003140085a7 */ /* 0x000e24000800007f */
[----:B0-----:R-:W-:Y:S05]  /*345d0*/  @!P0 BRA `(.L_x_2566) ;  /* 0xfffffffc00f08947 */ /* 0x001fea000383ffff */
[----:B------:R-:W-:Y:S05]  /*345e0*/  BRA `(.L_x_2759) ;  /* 0xffffff9c00d87947 */ /* 0x000fea000383ffff */
.L_x_2573:
[----:B--2---:R2:W3:Y:S02]  /*345f0*/  SYNCS.PHASECHK.TRANS64.TRYWAIT P1, [R16+URZ+0x29870], R0 ;  /* 0x02987000100075a7 */ /* 0x0044e4000802017f */
[----:B---3--:R-:W-:Y:S05]  /*34600*/  @!P1 NANOSLEEP.SYNCS 0x989680 ;  /* 0x009896800000995d */ /* 0x008fea0003900000 */
[----:B------:R-:W3:Y:S02]  /*34610*/  @!P1 SYNCS.PHASECHK.TRANS64 P1, [R16+URZ+0x29870], R0 ;  /* 0x02987000100095a7 */ /* 0x000ee4000802007f */
[----:B---3--:R-:W-:Y:S05]  /*34620*/  @!P1 BRA `(.L_x_2573) ;  /* 0xfffffffc00f09947 */ /* 0x008fea000383ffff */
[----:B------:R-:W-:Y:S05]  /*34630*/  BRA `(.L_x_2760) ;  /* 0xffffffa400bc7947 */ /* 0x000fea000383ffff */
.L_x_2575:
[----:B--2---:R2:W3:Y:S02]  /*34640*/  SYNCS.PHASECHK.TRANS64.TRYWAIT P1, [R16+URZ+0x29860], R0 ;  /* 0x02986000100075a7 */ /* 0x0044e4000802017f */
[----:B---3--:R-:W-:Y:S05]  /*34650*/  @!P1 NANOSLEEP.SYNCS 0x989680 ;  /* 0x009896800000995d */ /* 0x008fea0003900000 */
[----:B------:R-:W3:Y:S02]  /*34660*/  @!P1 SYNCS.PHASECHK.TRANS64 P1, [R16+URZ+0x29860], R0 ;  /* 0x02986000100095a7 */ /* 0x000ee4000802007f */
[----:B---3--:R-:W-:Y:S05]  /*34670*/  @!P1 BRA `(.L_x_2575) ;  /* 0xfffffffc00f09947 */ /* 0x008fea000383ffff */
[----:B------:R-:W-:Y:S05]  /*34680*/  BRA `(.L_x_2761) ;  /* 0xffffffa400c47947 */ /* 0x000fea000383ffff */
.L_x_2579:
[----:B------:R-:W2:Y:S01]  /*34690*/  LDL R0, [R1] ;  /* 0x0000000001007983 */ /* 0x000ea20000100800 */
[----:B------:R-:W-:Y:S01]  /*346a0*/  BSSY B0, `(.L_x_2762) ;  /* 0x0000008000007945 */ /* 0x000fe20003800000 */
[----:B------:R-:W-:Y:S02]  /*346b0*/  IMAD.MOV.U32 R12, RZ, RZ, RZ ;  /* 0x000000ffff0c7224 */ /* 0x000fe400078e00ff */
[----:B------:R-:W-:Y:S02]  /*346c0*/  IMAD.MOV.U32 R11, RZ, RZ, 0x1f ;  /* 0x0000001fff0b7424 */ /* 0x000fe400078e00ff */
[----:B------:R-:W-:Y:S02]  /*346d0*/  IMAD.MOV.U32 R15, RZ, RZ, -0x1 ;  /* 0xffffffffff0f7424 */ /* 0x000fe400078e00ff */
[----:B--2---:R-:W-:-:S07]  /*346e0*/  IMAD.MOV.U32 R13, RZ, RZ, R0 ;  /* 0x000000ffff0d7224 */ /* 0x004fce00078e0000 */
[----:B-1----:R-:W-:Y:S05]  /*346f0*/  WARPSYNC.COLLECTIVE R15, `(.L_x_2763) ;  /* 0x000000000f087348 */ /* 0x002fea0003c00000 */
[----:B------:R0:W2:Y:S02]  /*34700*/  SHFL.IDX P6, R14, R13, R12, R11 ;  /* 0x0000000c0d0e7389 */ /* 0x0000a400000c000b */
[----:B012---:R-:W-:Y:S01]  /*34710*/  ENDCOLLECTIVE ;  /* 0x000000000000791b */ /* 0x007fe20003800000 */
.L_x_2763:
[----:B------:R-:W-:Y:S05]  /*34720*/  BSYNC B0 ;  /* 0x0000000000007941 */ /* 0x000fea0003800000 */
.L_x_2762:
        /* <DEDUP_REMOVED lines=9> */
.L_x_2764:
[----:B------:R-:W-:Y:S01]  /*347c0*/  ULDC UR4, c[0x0][0xc3c] ;  /* 0x00030f0000047ab9 */ /* 0x000fe20000000800 */
[----:B------:R-:W-:Y:S01]  /*347d0*/  IMAD.IADD R4, R2, 0x1, R16 ;  /* 0x0000000102047824 */ /* 0x000fe200078e0210 */
[----:B------:R-:W-:-:S04]  /*347e0*/  MOV R0, R14 ;  /* 0x0000000e00007202 */ /* 0x000fc80000000f00 */
        /* <DEDUP_REMOVED lines=11> */
[----:B------:R-:W-:Y:S01]  /*348a0*/  IMAD.MOV.U32 R11, RZ, RZ, RZ ;  /* 0x000000ffff0b7224 */ /* 0x000fe200078e00ff */
[C---:B------:R-:W-:Y:S02]  /*348b0*/  ISETP.GE.U32.AND P4, PT, R16.reuse, 0x8, PT ;  /* 0x000000081000780c */ /* 0x040fe40003f86070 */
[----:B------:R-:W-:Y:S01]  /*348c0*/  ISETP.GE.U32.AND P5, PT, R16, 0x10, PT ;  /* 0x000000101000780c */ /* 0x000fe20003fa6070 */
[----:B--2---:R-:W-:Y:S01]  /*348d0*/  @!P1 IMAD.MOV.U32 R4, RZ, RZ, R8 ;  /* 0x000000ffff049224 */ /* 0x004fe200078e0008 */
[----:B------:R-:W-:-:S02]  /*348e0*/  MOV R8, RZ ;  /* 0x000000ff00087202 */ /* 0x000fc40000000f00 */
[----:B---3--:R-:W-:Y:S02]  /*348f0*/  @!P1 MOV R6, R2 ;  /* 0x0000000200069202 */ /* 0x008fe40000000f00 */
[----:B------:R-:W-:-:S03]  /*34900*/  ISETP.NE.AND P1, PT, R16, RZ, PT ;  /* 0x000000ff1000720c */ /* 0x000fc60003f25270 */
[----:B------:R-:W-:-:S04]  /*34910*/  IMAD R2, R6, R4, RZ ;  /* 0x0000000406027224 */ /* 0x000fc800078e02ff */
[----:B------:R-:W-:-:S07]  /*34920*/  IMAD.MOV.U32 R13, RZ, RZ, R2 ;  /* 0x000000ffff0d7224 */ /* 0x000fce00078e0002 */
[----:B------:R-:W-:Y:S05]  /*34930*/  WARPSYNC.COLLECTIVE R15, `(.L_x_2765) ;  /* 0x000000000f087348 */ /* 0x000fea0003c00000 */
[----:B------:R0:W1:Y:S02]  /*34940*/  SHFL.UP P6, R14, R13, R12, R11 ;  /* 0x0400000c0d0e7389 */ /* 0x00006400000c000b */
[----:B01----:R-:W-:Y:S01]  /*34950*/  ENDCOLLECTIVE ;  /* 0x000000000000791b */ /* 0x003fe20003800000 */
.L_x_2765:
        /* <DEDUP_REMOVED lines=8> */
.L_x_2766:
[----:B------:R-:W-:Y:S01]  /*349e0*/  MOV R12, 0x4 ;  /* 0x00000004000c7802 */ /* 0x000fe20000000f00 */
[----:B------:R-:W-:-:S05]  /*349f0*/  IMAD.MOV.U32 R3, RZ, RZ, R14 ;  /* 0x000000ffff037224 */ /* 0x000fca00078e000e */
[----:B------:R-:W-:-:S05]  /*34a00*/  SEL R3, R3, RZ, P2 ;  /* 0x000000ff03037207 */ /* 0x000fca0001000000 */
[----:B------:R-:W-:-:S04]  /*34a10*/  IMAD.IADD R2, R2, 0x1, R3 ;  /* 0x0000000102027824 */ /* 0x000fc800078e0203 */
[----:B------:R-:W-:-:S07]  /*34a20*/  IMAD.MOV.U32 R13, RZ, RZ, R2 ;  /* 0x000000ffff0d7224 */ /* 0x000fce00078e0002 */
[----:B------:R-:W-:Y:S05]  /*34a30*/  WARPSYNC.COLLECTIVE R15, `(.L_x_2767) ;  /* 0x000000000f087348 */ /* 0x000fea0003c00000 */
[----:B------:R0:W1:Y:S02]  /*34a40*/  SHFL.UP P6, R14, R13, R12, R11 ;  /* 0x0400000c0d0e7389 */ /* 0x00006400000c000b */
[----:B01----:R-:W-:Y:S01]  /*34a50*/  ENDCOLLECTIVE ;  /* 0x000000000000791b */ /* 0x003fe20003800000 */
.L_x_2767:
        /* <DEDUP_REMOVED lines=8> */
.L_x_2768:
[----:B------:R-:W-:Y:S01]  /*34ae0*/  IMAD.MOV.U32 R12, RZ, RZ, 0x10 ;  /* 0x00000010ff0c7424 */ /* 0x000fe200078e00ff */
[----:B------:R-:W-:-:S04]  /*34af0*/  MOV R3, R14 ;  /* 0x0000000e00037202 */ /* 0x000fc80000000f00 */
[----:B------:R-:W-:-:S05]  /*34b00*/  SEL R3, R3, RZ, P4 ;  /* 0x000000ff03037207 */ /* 0x000fca0002000000 */
[----:B------:R-:W-:-:S04]  /*34b10*/  IMAD.IADD R2, R2, 0x1, R3 ;  /* 0x0000000102027824 */ /* 0x000fc800078e0203 */
[----:B------:R-:W-:-:S07]  /*34b20*/  IMAD.MOV.U32 R13, RZ, RZ, R2 ;  /* 0x000000ffff0d7224 */ /* 0x000fce00078e0002 */
[----:B------:R-:W-:Y:S05]  /*34b30*/  WARPSYNC.COLLECTIVE R15, `(.L_x_2769) ;  /* 0x000000000f087348 */ /* 0x000fea0003c00000 */
[----:B------:R0:W1:Y:S02]  /*34b40*/  SHFL.UP P6, R14, R13, R12, R11 ;  /* 0x0400000c0d0e7389 */ /* 0x00006400000c000b */
[----:B01----:R-:W-:Y:S01]  /*34b50*/  ENDCOLLECTIVE ;  /* 0x000000000000791b */ /* 0x003fe20003800000 */
.L_x_2769:
        /* <DEDUP_REMOVED lines=9> */
.L_x_2770:
[----:B------:R-:W-:Y:S01]  /*34bf0*/  IMAD.MOV.U32 R9, RZ, RZ, R14 ;  /* 0x000000ffff097224 */ /* 0x000fe200078e000e */
[----:B------:R-:W-:Y:S06]  /*34c00*/  BRA `(.L_x_2771) ;  /* 0xffffffa800c87947 */ /* 0x000fec000383ffff */
.L_x_2582:
[----:B------:R-:W-:Y:S01]  /*34c10*/  BSSY B0, `(.L_x_2772) ;  /* 0x0000008000007945 */ /* 0x000fe20003800000 */
[----:B------:R-:W-:Y:S02]  /*34c20*/  IMAD.MOV.U32 R13, RZ, RZ, R2 ;  /* 0x000000ffff0d7224 */ /* 0x000fe400078e0002 */
[----:B------:R-:W-:Y:S02]  /*34c30*/  IMAD.MOV.U32 R12, RZ, RZ, 0x1 ;  /* 0x00000001ff0c7424 */ /* 0x000fe400078e00ff */
[----:B------:R-:W-:Y:S02]  /*34c40*/  IMAD.MOV.U32 R11, RZ, RZ, RZ ;  /* 0x000000ffff0b7224 */ /* 0x000fe400078e00ff */
[----:B------:R-:W-:-:S07]  /*34c50*/  IMAD.MOV.U32 R15, RZ, RZ, -0x1 ;  /* 0xffffffffff0f7424 */ /* 0x000fce00078e00ff */
[----:B-1----:R-:W-:Y:S05]  /*34c60*/  WARPSYNC.COLLECTIVE R15, `(.L_x_2773) ;  /* 0x000000000f087348 */ /* 0x002fea0003c00000 */
[----:B------:R0:W2:Y:S02]  /*34c70*/  SHFL.UP P6, R14, R13, R12, R11 ;  /* 0x0400000c0d0e7389 */ /* 0x0000a400000c000b */
[----:B012---:R-:W-:Y:S01]  /*34c80*/  ENDCOLLECTIVE ;  /* 0x000000000000791b */ /* 0x007fe20003800000 */
.L_x_2773:
[----:B------:R-:W-:Y:S05]  /*34c90*/  BSYNC B0 ;  /* 0x0000000000007941 */ /* 0x000fea0003800000 */
.L_x_2772:
[----:B------:R-:W-:Y:S01]  /*34ca0*/  MOV R3, R14 ;  /* 0x0000000e00037202 */ /* 0x000fe20000000f00 */
[----:B------:R-:W-:Y:S01]  /*34cb0*/  IMAD.MOV.U32 R12, RZ, RZ, 0x2 ;  /* 0x00000002ff0c7424 */ /* 0x000fe200078e00ff */
[----:B------:R-:W-:Y:S01]  /*34cc0*/  MOV R15, 0xffffffff ;  /* 0xffffffff000f7802 */ /* 0x000fe20000000f00 */
[----:B------:R-:W-:Y:S01]  /*34cd0*/  IMAD.MOV.U32 R11, RZ, RZ, RZ ;  /* 0x000000ffff0b7224 */ /* 0x000fe200078e00ff */
[----:B------:R-:W-:-:S05]  /*34ce0*/  SEL R3, R3, RZ, P1 ;  /* 0x000000ff03037207 */ /* 0x000fca0000800000 */
[----:B------:R-:W-:-:S04]  /*34cf0*/  IMAD.IADD R2, R2, 0x1, R3 ;  /* 0x0000000102027824 */ /* 0x000fc800078e0203 */
[----:B------:R-:W-:-:S07]  /*34d00*/  IMAD.MOV.U32 R13, RZ, RZ, R2 ;  /* 0x000000ffff0d7224 */ /* 0x000fce00078e0002 */
[----:B------:R-:W-:Y:S05]  /*34d10*/  WARPSYNC.COLLECTIVE R15, `(.L_x_2774) ;  /* 0x000000000f087348 */ /* 0x000fea0003c00000 */
[----:B------:R0:W1:Y:S02]  /*34d20*/  SHFL.UP P6, R14, R13, R12, R11 ;  /* 0x0400000c0d0e7389 */ /* 0x00006400000c000b */
[----:B01----:R-:W-:Y:S01]  /*34d30*/  ENDCOLLECTIVE ;  /* 0x000000000000791b */ /* 0x003fe20003800000 */
.L_x_2774:
        /* <DEDUP_REMOVED lines=8> */
.L_x_2775:
        /* <DEDUP_REMOVED lines=8> */
.L_x_2776:
        /* <DEDUP_REMOVED lines=8> */
.L_x_2777:
        /* <DEDUP_REMOVED lines=9> */
.L_x_2778:
[----:B------:R-:W-:Y:S01]  /*34f50*/  IMAD.MOV.U32 R9, RZ, RZ, R14 ;  /* 0x000000ffff097224 */ /* 0x000fe200078e000e */
[----:B------:R-:W-:Y:S06]  /*34f60*/  BRA `(.L_x_2779) ;  /* 0xffffffa800a07947 */ /* 0x000fec000383ffff */
.L_x_2584:
[----:B------:R-:W-:Y:S01]  /*34f70*/  BSSY B0, `(.L_x_2780) ;  /* 0x0000006000007945 */ /* 0x000fe20003800000 */
[----:B------:R-:W-:Y:S01]  /*34f80*/  PLOP3.LUT P6, PT, P6, PT, PT, 0x8, 0x0 ;  /* 0x000000000000781c */ /* 0x000fe200037ce170 */
[----:B------:R-:W-:-:S12]  /*34f90*/  IMAD.MOV.U32 R15, RZ, RZ, -0x1 ;  /* 0xffffffffff0f7424 */ /* 0x000fd800078e00ff */
[----:B01----:R-:W-:Y:S05]  /*34fa0*/  WARPSYNC.COLLECTIVE R15, `(.L_x_2781) ;  /* 0x000000000f087348 */ /* 0x003fea0003c00000 */
[----:B------:R-:W-:Y:S01]  /*34fb0*/  VOTE.ANY R14, PT, P6 ;  /* 0x00000000000e7806 */ /* 0x000fe200030e0100 */
[----:B01----:R-:W-:Y:S06]  /*34fc0*/  ENDCOLLECTIVE ;  /* 0x000000000000791b */ /* 0x003fec0003800000 */
.L_x_2781:
[----:B------:R-:W-:Y:S05]  /*34fd0*/  BSYNC B0 ;  /* 0x0000000000007941 */ /* 0x000fea0003800000 */
.L_x_2780:
[----:B------:R0:W5:Y:S01]  /*34fe0*/  LDL.LU R10, [R1+0xc] ;  /* 0x00000c00010a7983 */ /* 0x0001620000300800 */
[----:B------:R-:W-:Y:S01]  /*34ff0*/  MOV R3, R14 ;  /* 0x0000000e00037202 */ /* 0x000fe20000000f00 */
[----:B------:R-:W-:Y:S02]  /*35000*/  IMAD.MOV.U32 R13, RZ, RZ, R4 ;  /* 0x000000ffff0d7224 */ /* 0x000fe400078e0004 */
[----:B------:R-:W-:Y:S01]  /*35010*/  IMAD.MOV.U32 R11, RZ, RZ, 0x1f ;  /* 0x0000001fff0b7424 */ /* 0x000fe200078e00ff */
[----:B------:R-:W1:Y:S01]  /*35020*/  POPC R0, R3 ;  /* 0x0000000300007309 */ /* 0x000e620000000000 */
[----:B------:R-:W-:Y:S02]  /*35030*/  IMAD.MOV.U32 R15, RZ, RZ, -0x1 ;  /* 0xffffffffff0f7424 */ /* 0x000fe400078e00ff */
[----:B01----:R-:W-:-:S07]  /*35040*/  IMAD.MOV.U32 R12, RZ, RZ, R0 ;  /* 0x000000ffff0c7224 */ /* 0x003fce00078e0000 */
[----:B-----5:R-:W-:Y:S05]  /*35050*/  WARPSYNC.COLLECTIVE R15, `(.L_x_2782) ;  /* 0x000000000f087348 */ /* 0x020fea0003c00000 */
[----:B------:R0:W1:Y:S02]  /*35060*/  SHFL.IDX P6, R14, R13, R12, R11 ;  /* 0x0000000c0d0e7389 */ /* 0x00006400000c000b */
[----:B01---5:R-:W-:Y:S01]  /*35070*/  ENDCOLLECTIVE ;  /* 0x000000000000791b */ /* 0x023fe20003800000 */
.L_x_2782:
[----:B------:R-:W-:Y:S01]  /*35080*/  IMAD.MOV.U32 R13, RZ, RZ, R6 ;  /* 0x000000ffff0d7224 */ /* 0x000fe200078e0006 */
[----:B------:R-:W-:-:S07]  /*35090*/  MOV R4, R14 ;  /* 0x0000000e00047202 */ /* 0x000fce0000000f00 */
[----:B------:R-:W-:Y:S05]  /*350a0*/  WARPSYNC.COLLECTIVE R15, `(.L_x_2783) ;  /* 0x000000000f087348 */ /* 0x000fea0003c00000 */
[----:B------:R0:W1:Y:S02]  /*350b0*/  SHFL.IDX P6, R14, R13, R12, R11 ;  /* 0x0000000c0d0e7389 */ /* 0x00006400000c000b */
[----:B01----:R-:W-:Y:S01]  /*350c0*/  ENDCOLLECTIVE ;  /* 0x000000000000791b */ /* 0x003fe20003800000 */
.L_x_2783:
[----:B------:R-:W-:Y:S02]  /*350d0*/  IMAD.MOV.U32 R6, RZ, RZ, R14 ;  /* 0x000000ffff067224 */ /* 0x000fe400078e000e */
[----:B------:R-:W-:-:S05]  /*350e0*/  IMAD.IADD R10, R0, 0x1, R10 ;  /* 0x00000001000a7824 */ /* 0x000fca00078e020a */
[----:B------:R0:W-:Y:S01]  /*350f0*/  STL [R1+0xc], R10 ;  /* 0x00000c0a01007387 */ /* 0x0001e20000100800 */
[----:B------:R-:W-:Y:S05]  /*35100*/  BRA `(.L_x_2784) ;  /* 0xffffffa800807947 */ /* 0x000fea000383ffff */
.L_x_2586:
[----:B------:R-:W-:Y:S01]  /*35110*/  BSSY B0, `(.L_x_2785) ;  /* 0x0000008000007945 */ /* 0x000fe20003800000 */
[----:B------:R-:W-:Y:S01]  /*35120*/  IMAD.MOV.U32 R13, RZ, RZ, R7 ;  /* 0x000000ffff0d7224 */ /* 0x000fe200078e0007 */
[----:B------:R-:W-:Y:S01]  /*35130*/  MOV R12, R0 ;  /* 0x00000000000c7202 */ /* 0x000fe20000000f00 */
[----:B------:R-:W-:Y:S02]  /*35140*/  IMAD.MOV.U32 R11, RZ, RZ, 0x1f ;  /* 0x0000001fff0b7424 */ /* 0x000fe400078e00ff */
[----:B------:R-:W-:-:S07]  /*35150*/  IMAD.MOV.U32 R15, RZ, RZ, -0x1 ;  /* 0xffffffffff0f7424 */ /* 0x000fce00078e00ff */
[----:B01----:R-:W-:Y:S05]  /*35160*/  WARPSYNC.COLLECTIVE R15, `(.L_x_2786) ;  /* 0x000000000f087348 */ /* 0x003fea0003c00000 */
[----:B------:R2:W3:Y:S02]  /*35170*/  SHFL.IDX P6, R14, R13, R12, R11 ;  /* 0x0000000c0d0e7389 */ /* 0x0004e400000c000b */
[----:B0123--:R-:W-:Y:S01]  /*35180*/  ENDCOLLECTIVE ;  /* 0x000000000000791b */ /* 0x00ffe20003800000 */
.L_x_2786:
[----:B------:R-:W-:Y:S05]  /*35190*/  BSYNC B0 ;  /* 0x0000000000007941 */ /* 0x000fea0003800000 */
.L_x_2785:
[----:B------:R-:W-:Y:S01]  /*351a0*/  IMAD.MOV.U32 R0, RZ, RZ, R14 ;  /* 0x000000ffff007224 */ /* 0x000fe200078e000e */
[----:B------:R-:W-:Y:S06]  /*351b0*/  BRA `(.L_x_2787) ;  /* 0xffffffa8006c7947 */ /* 0x000fec000383ffff */
.L_x_2592:
[----:B0-----:R0:W1:Y:S02]  /*351c0*/  SYNCS.PHASECHK.TRANS64.TRYWAIT P0, [R0+URZ+0x29820], R3 ;  /* 0x02982003000075a7 */ /* 0x001064000800017f */
[----:B-1----:R-:W-:Y:S05]  /*351d0*/  @!P0 NANOSLEEP.SYNCS 0x989680 ;  /* 0x009896800000895d */ /* 0x002fea0003900000 */
[----:B------:R-:W1:Y:S02]  /*351e0*/  @!P0 SYNCS.PHASECHK.TRANS64 P0, [R0+URZ+0x29820], R3 ;  /* 0x02982003000085a7 */ /* 0x000e64000800007f */
[----:B-1----:R-:W-:Y:S05]  /*351f0*/  @!P0 BRA `(.L_x_2592) ;  /* 0xfffffffc00f08947 */ /* 0x002fea000383ffff */
[----:B------:R-:W-:Y:S05]  /*35200*/  BRA `(.L_x_2788) ;  /* 0xffffffb400107947 */ /* 0x000fea000383ffff */
.L_x_2593:
[----:B------:R-:W1:Y:S01]  /*35210*/  S2R R2, SR_TID.X ;  /* 0x0000000000027919 */ /* 0x000e620000002100 */
[----:B------:R-:W-:Y:S01]  /*35220*/  BSSY B0, `(.L_x_2789) ;  /* 0x000000a000007945 */ /* 0x000fe20003800000 */
[----:B------:R-:W-:Y:S01]  /*35230*/  MOV R12, RZ ;  /* 0x000000ff000c7202 */ /* 0x000fe20000000f00 */
        /* <DEDUP_REMOVED lines=8> */
.L_x_2790:
[----:B------:R-:W-:Y:S05]  /*352c0*/  BSYNC B0 ;  /* 0x0000000000007941 */ /* 0x000fea0003800000 */
.L_x_2789:
[----:B------:R-:W-:Y:S05]  /*352d0*/  BRA `(.L_x_2791) ;  /* 0xffffffb000f87947 */ /* 0x000fea000383ffff */
.L_x_2594:
[----:B------:R-:W-:Y:S01]  /*352e0*/  BSSY B0, `(.L_x_2792) ;  /* 0x0000006000007945 */ /* 0x000fe20003800000 */
[----:B------:R-:W-:-:S07]  /*352f0*/  IMAD.MOV.U32 R15, RZ, RZ, -0x1 ;  /* 0xffffffffff0f7424 */ /* 0x000fce00078e00ff */
[----:B01----:R-:W-:Y:S05]  /*35300*/  WARPSYNC.COLLECTIVE R15, `(.L_x_2793) ;  /* 0x000000000f0c7348 */ /* 0x003fea0003c00000 */
[----:B------:R-:W-:Y:S02]  /*35310*/  ELECT P6, UR62, PT ;  /* 0x00000000003e782f */ /* 0x000fe400038c0000 */
[----:B------:R-:W-:Y:S01]  /*35320*/  MOV R14, UR62 ;  /* 0x0000003e000e7c02 */ /* 0x000fe20008000f00 */
[----:B01----:R-:W-:Y:S10]  /*35330*/  ENDCOLLECTIVE ;  /* 0x000000000000791b */ /* 0x003ff40003800000 */
.L_x_2793:
[----:B------:R-:W-:Y:S05]  /*35340*/  BSYNC B0 ;  /* 0x0000000000007941 */ /* 0x000fea0003800000 */
.L_x_2792:
[----:B------:R-:W-:Y:S05]  /*35350*/  BRA `(.L_x_2794) ;  /* 0xffffffb000ec7947 */ /* 0x000fea000383ffff */
.L_x_2596:
[----:B0-----:R0:W1:Y:S02]  /*35360*/  SYNCS.PHASECHK.TRANS64.TRYWAIT P1, [R6+URZ], R5 ;  /* 0x00000005060075a7 */ /* 0x001064000802017f */
[----:B-1----:R-:W-:Y:S05]  /*35370*/  @!P1 NANOSLEEP.SYNCS 0x989680 ;  /* 0x009896800000995d */ /* 0x002fea0003900000 */
[----:B------:R-:W1:Y:S02]  /*35380*/  @!P1 SYNCS.PHASECHK.TRANS64 P1, [R6+URZ], R5 ;  /* 0x00000005060095a7 */ /* 0x000e64000802007f */
[----:B-1----:R-:W-:Y:S05]  /*35390*/  @!P1 BRA `(.L_x_2596) ;  /* 0xfffffffc00f09947 */ /* 0x002fea000383ffff */
[----:B------:R-:W-:Y:S05]  /*353a0*/  BRA `(.L_x_2795) ;  /* 0xffffffb400247947 */ /* 0x000fea000383ffff */
.L_x_2597:
[----:B-1----:R1:W2:Y:S02]  /*353b0*/  SYNCS.PHASECHK.TRANS64.TRYWAIT P1, [R7+URZ], R2 ;  /* 0x00000002070075a7 */ /* 0x0022a4000802017f */
[----:B--2---:R-:W-:Y:S05]  /*353c0*/  @!P1 NANOSLEEP.SYNCS 0x989680 ;  /* 0x009896800000995d */ /* 0x004fea0003900000 */
[----:B------:R-:W2:Y:S02]  /*353d0*/  @!P1 SYNCS.PHASECHK.TRANS64 P1, [R7+URZ], R2 ;  /* 0x00000002070095a7 */ /* 0x000ea4000802007f */
[----:B--2---:R-:W-:Y:S05]  /*353e0*/  @!P1 BRA `(.L_x_2597) ;  /* 0xfffffffc00f09947 */ /* 0x004fea000383ffff */
[----:B------:R-:W-:Y:S05]  /*353f0*/  BRA `(.L_x_2796) ;  /* 0xffffffb400187947 */ /* 0x000fea000383ffff */
.L_x_2599:
[----:B--2---:R2:W3:Y:S02]  /*35400*/  SYNCS.PHASECHK.TRANS64.TRYWAIT P1, [R4+URZ+0x29860], R5 ;  /* 0x02986005040075a7 */ /* 0x0044e4000802017f */
[----:B---3--:R-:W-:Y:S05]  /*35410*/  @!P1 NANOSLEEP.SYNCS 0x989680 ;  /* 0x009896800000995d */ /* 0x008fea0003900000 */
[----:B------:R-:W3:Y:S02]  /*35420*/  @!P1 SYNCS.PHASECHK.TRANS64 P1, [R4+URZ+0x29860], R5 ;  /* 0x02986005040095a7 */ /* 0x000ee4000802007f */
[----:B---3--:R-:W-:Y:S05]  /*35430*/  @!P1 BRA `(.L_x_2599) ;  /* 0xfffffffc00f09947 */ /* 0x008fea000383ffff */
[----:B------:R-:W-:Y:S05]  /*35440*/  BRA `(.L_x_2797) ;  /* 0xffffffb400187947 */ /* 0x000fea000383ffff */
.L_x_2601:
[----:B---3--:R3:W4:Y:S02]  /*35450*/  SYNCS.PHASECHK.TRANS64.TRYWAIT P1, [R3+URZ+0x29860], R2 ;  /* 0x02986002030075a7 */ /* 0x008724000802017f */
[----:B----4-:R-:W-:Y:S05]  /*35460*/  @!P1 NANOSLEEP.SYNCS 0x989680 ;  /* 0x009896800000995d */ /* 0x010fea0003900000 */
[----:B------:R-:W4:Y:S02]  /*35470*/  @!P1 SYNCS.PHASECHK.TRANS64 P1, [R3+URZ+0x29860], R2 ;  /* 0x02986002030095a7 */ /* 0x000f24000802007f */
[----:B----4-:R-:W-:Y:S05]  /*35480*/  @!P1 BRA `(.L_x_2601) ;  /* 0xfffffffc00f09947 */ /* 0x010fea000383ffff */
[----:B------:R-:W-:Y:S05]  /*35490*/  BRA `(.L_x_2798) ;  /* 0xffffffb400187947 */ /* 0x000fea000383ffff */
.L_x_2603:
[----:B----4-:R4:W0:Y:S02]  /*354a0*/  SYNCS.PHASECHK.TRANS64.TRYWAIT P0, [R4+URZ+0x29880], R5 ;  /* 0x02988005040075a7 */ /* 0x010824000800017f */
[----:B0-----:R-:W-:Y:S05]  /*354b0*/  @!P0 NANOSLEEP.SYNCS 0x989680 ;  /* 0x009896800000895d */ /* 0x001fea0003900000 */
[----:B------:R-:W0:Y:S02]  /*354c0*/  @!P0 SYNCS.PHASECHK.TRANS64 P0, [R4+URZ+0x29880], R5 ;  /* 0x02988005040085a7 */ /* 0x000e24000800007f */
[----:B0-----:R-:W-:Y:S05]  /*354d0*/  @!P0 BRA `(.L_x_2603) ;  /* 0xfffffffc00f08947 */ /* 0x001fea000383ffff */
[----:B------:R-:W-:Y:S05]  /*354e0*/  BRA `(.L_x_2604) ;  /* 0xffffffb400147947 */ /* 0x000fea000383ffff */
.L_x_2799:
        /* <DEDUP_REMOVED lines=9> */
.L_x_2808:


//--------------------- .nv.global.init           --------------------------
	.section	.nv.global.init,"aw",@progbits
	.align	4
.nv.global.init:
	.type		_ZZN5flash28permute_output_fp8_VcolmajorIN4cute6TensorINS1_11ArrayEngineIfLm64EEENS1_6LayoutINS1_5tupleIJNS6_IJNS1_1CILi2EEES8_NS7_ILi16EEEEEENS7_ILi1EEESB_EEENS6_IJNS6_IJSB_S8_NS7_ILi4EEEEEENS7_ILi0EEESF_EEEEEEEEEvRT_E9upper_map,@object
	.size		_ZZN5flash28permute_output_fp8_VcolmajorIN4cute6TensorINS1_11ArrayEngineIfLm64EEENS1_6LayoutINS1_5tupleIJNS6_IJNS1_1CILi2EEES8_NS7_ILi16EEEEEENS7_ILi1EEESB_EEENS6_IJNS6_IJSB_S8_NS7_ILi4EEEEEENS7_ILi0EEESF_EEEEEEEEEvRT_E9upper_map,($str$23 - _ZZN5flash28permute_output_fp8_VcolmajorIN4cute6TensorINS1_11ArrayEngineIfLm64EEENS1_6LayoutINS1_5tupleIJNS6_IJNS1_1CILi2EEES8_NS7_ILi16EEEEEENS7_ILi1EEESB_EEENS6_IJNS6_IJSB_S8_NS7_ILi4EEEEEENS7_ILi0EEESF_EEEEEEEEEvRT_E9upper_map)
_ZZN5flash28permute_output_fp8_VcolmajorIN4cute6TensorINS1_11ArrayEngineIfLm64EEENS1_6LayoutINS1_5tupleIJNS6_IJNS1_1CILi2EEES8_NS7_ILi16EEEEEENS7_ILi1EEESB_EEENS6_IJNS6_IJSB_S8_NS7_ILi4EEEEEENS7_ILi0EEESF_EEEEEEEEEvRT_E9upper_map:
        /*0000*/ 	.byte	0x00, 0x00, 0x00, 0x00, 0x02, 0x00, 0x00, 0x00, 0x03, 0x00, 0x00, 0x00, 0x01, 0x00, 0x00, 0x00
	.type		$str$23,@object
	.size		$str$23,($str$24 - $str$23)
$str$23:
        /*0010*/ 	.byte	0x28, 0x61, 0x64, 0x64, 0x72, 0x65, 0x73, 0x73, 0x20, 0x26, 0x20, 0x6d, 0x61, 0x73, 0x6b, 0x29
        /*0020*/ 	.byte	0x20, 0x3d, 0x3d, 0x20, 0x30, 0x00
	.type		$str$24,@object
	.size		$str$24,(__unnamed_7 - $str$24)
$str$24:
        /*0026*/ 	.byte	0x2f, 0x74, 0x6d, 0x70, 0x2f, 0x6f, 0x73, 0x73, 0x5f, 0x6b, 0x65, 0x72, 0x6e, 0x65, 0x6c, 0x73
        /*0036*/ 	.byte	0x5f, 0x73, 0x72, 0x63, 0x2f, 0x66, 0x6c, 0x61, 0x73, 0x68, 0x5f, 0x61, 0x74, 0x74, 0x65, 0x6e
        /*0046*/ 	.byte	0x74, 0x69, 0x6f, 0x6e, 0x2f, 0x63, 0x73, 0x72, 0x63, 0x2f, 0x63, 0x75, 0x74, 0x6c, 0x61, 0x73
        /*0056*/ 	.byte	0x73, 0x2f, 0x69, 0x6e, 0x63, 0x6c, 0x75, 0x64, 0x65, 0x2f, 0x63, 0x75, 0x74, 0x65, 0x2f, 0x70
        /*0066*/ 	.byte	0x6f, 0x69, 0x6e, 0x74, 0x65, 0x72, 0x5f, 0x66, 0x6c, 0x61, 0x67, 0x67, 0x65, 0x64, 0x2e, 0x68
        /*0076*/ 	.byte	0x70, 0x70, 0x00
	.type		__unnamed_7,@object
	.size		__unnamed_7,(__unnamed_12 - __unnamed_7)
__unnamed_7:
        /* <DEDUP_REMOVED lines=24> */
        /*01f9*/ 	.byte	0x3e, 0x3e, 0x20, 0x26, 0x5d, 0x00
	.type		__unnamed_12,@object
	.size		__unnamed_12,(__unnamed_5 - __unnamed_12)
__unnamed_12:
        /* <DEDUP_REMOVED lines=25> */
	.type		__unnamed_5,@object
	.size		__unnamed_5,(__unnamed_10 - __unnamed_5)
__unnamed_5:
        /* <DEDUP_REMOVED lines=25> */
	.type		__unnamed_10,@object
	.size		__unnamed_10,(__unnamed_3 - __unnamed_10)
__unnamed_10:
        /* <DEDUP_REMOVED lines=29> */
        /*06db*/ 	.byte	0x5d, 0x00
	.type		__unnamed_3,@object
	.size		__unnamed_3,(__unnamed_9 - __unnamed_3)
__unnamed_3:
        /* <DEDUP_REMOVED lines=30> */
	.type		__unnamed_9,@object
	.size		__unnamed_9,(__unnamed_2 - __unnamed_9)
__unnamed_9:
        /* <DEDUP_REMOVED lines=30> */
	.type		__unnamed_2,@object
	.size		__unnamed_2,(__unnamed_11 - __unnamed_2)
__unnamed_2:
        /* <DEDUP_REMOVED lines=30> */
	.type		__unnamed_11,@object
	.size		__unnamed_11,(__unnamed_4 - __unnamed_11)
__unnamed_11:
        /* <DEDUP_REMOVED lines=30> */
	.type		__unnamed_4,@object
	.size		__unnamed_4,(__unnamed_6 - __unnamed_4)
__unnamed_4:
        /* <DEDUP_REMOVED lines=30> */
	.type		__unnamed_6,@object
	.size		__unnamed_6,(__unnamed_8 - __unnamed_6)
__unnamed_6:
        /* <DEDUP_REMOVED lines=29> */
        /*11c7*/ 	.byte	0x3e, 0x5d, 0x00
	.type		__unnamed_8,@object
	.size		__unnamed_8,(__unnamed_1 - __unnamed_8)
__unnamed_8:
        /* <DEDUP_REMOVED lines=30> */
	.type		__unnamed_1,@object
	.size		__unnamed_1,(.L_0 - __unnamed_1)
__unnamed_1:
        /* <DEDUP_REMOVED lines=29> */
        /*156e*/ 	.byte	0x3e, 0x20, 0x26, 0x5d, 0x00
.L_0:


//--------------------- .nv.shared._ZN7cutlass13device_kernelIN5flash11enable_sm90INS1_16FlashAttnFwdSm90INS1_25CollectiveMainloopFwdSm90ILi2EN4cute5tupleIJNS5_1CILi1EEES8_S8_EEENS6_IJNS7_ILi128EEENS7_ILi160EEENS7_ILi192EEEEEELi128ENS_12float_e4m3_tEfNS_4arch4Sm90ELb0ELb0ELb1ELb0ELb0ELb0ELb0ELb1ELb1ELb1ELb1ELb0EEENS1_21CollectiveEpilogueFwdINS6_IJSA_SA_SB_EEES9_NS_10bfloat16_tESG_Li256ELb0ELb1ELb1ELb1EEENS1_19SingleTileSchedulerILb0ELb1ELb1ELi128EEEEEEEEEvNT_6ParamsE --------------------------
	.section	.nv.shared._ZN7cutlass13device_kernelIN5flash11enable_sm90INS1_16FlashAttnFwdSm90INS1_25CollectiveMainloopFwdSm90ILi2EN4cute5tupleIJNS5_1CILi1EEES8_S8_EEENS6_IJNS7_ILi128EEENS7_ILi160EEENS7_ILi192EEEEEELi128ENS_12float_e4m3_tEfNS_4arch4Sm90ELb0ELb0ELb1ELb0ELb0ELb0ELb0ELb1ELb1ELb1ELb1ELb0EEENS1_21CollectiveEpilogueFwdINS6_IJSA_SA_SB_EEES9_NS_10bfloat16_tESG_Li256ELb0ELb1ELb1ELb1EEENS1_19SingleTileSchedulerILb0ELb1ELb1ELi128EEEEEEEEEvNT_6ParamsE,"aw",@nobits
	.sectionflags	@""
	.align	16
	.zero		1024


//--------------------- .nv.shared.reserved.0     --------------------------
	.section	.nv.shared.reserved.0,"aw",@nobits
	.weak		__nv_reservedSMEM_offset_0_alias
	.size		__nv_reservedSMEM_offset_0_alias, 0, 0
	.other		__nv_reservedSMEM_offset_0_alias,@"STO_CUDA_RESERVED_SHARED STV_DEFAULT"
__nv_reservedSMEM_offset_0_alias:
	.zero		0


//--------------------- .nv.global                --------------------------
	.section	.nv.global,"aw",@nobits
.nv.global:
	.type		_ZN81_INTERNAL_e085a948_45_flash_fwd_hdimdiff_e4m3_split_softcap_sm90_cu_49158569_38174cute1_E,@object
	.size		_ZN81_INTERNAL_e085a948_45_flash_fwd_hdimdiff_e4m3_split_softcap_sm90_cu_49158569_38174cute1_E,(_ZN81_INTERNAL_e085a948_45_flash_fwd_hdimdiff_e4m3_split_softcap_sm90_cu_49158569_38174cuda3std3__45__cpo6cbeginE - _ZN81_INTERNAL_e085a948_45_flash_fwd_hdimdiff_e4m3_split_softcap_sm90_cu_49158569_38174cute1_E)
_ZN81_INTERNAL_e085a948_45_flash_fwd_hdimdiff_e4m3_split_softcap_sm90_cu_49158569_38174cute1_E:
	.zero		1
	.type		_ZN81_INTERNAL_e085a948_45_flash_fwd_hdimdiff_e4m3_split_softcap_sm90_cu_49158569_38174cuda3std3__45__cpo6cbeginE,@object
	.size		_ZN81_INTERNAL_e085a948_45_flash_fwd_hdimdiff_e4m3_split_softcap_sm90_cu_49158569_38174cuda3std3__45__cpo6cbeginE,(_ZN81_INTERNAL_e085a948_45_flash_fwd_hdimdiff_e4m3_split_softcap_sm90_cu_49158569_38174cuda3std3__48in_placeE - _ZN81_INTERNAL_e085a948_45_flash_fwd_hdimdiff_e4m3_split_softcap_sm90_cu_49158569_38174cuda3std3__45__cpo6cbeginE)
_ZN81_INTERNAL_e085a948_45_flash_fwd_hdimdiff_e4m3_split_softcap_sm90_cu_49158569_38174cuda3std3__45__cpo6cbeginE:
	.zero		1
	.type		_ZN81_INTERNAL_e085a948_45_flash_fwd_hdimdiff_e4m3_split_softcap_sm90_cu_49158569_38174cuda3std3__48in_placeE,@object
	.size		_ZN81_INTERNAL_e085a948_45_flash_fwd_hdimdiff_e4m3_split_softcap_sm90_cu_49158569_38174cuda3std3__48in_placeE,(_ZN81_INTERNAL_e085a948_45_flash_fwd_hdimdiff_e4m3_split_softcap_sm90_cu_49158569_38174cuda3std6ranges3__45__cpo9iter_moveE - _ZN81_INTERNAL_e085a948_45_flash_fwd_hdimdiff_e4m3_split_softcap_sm90_cu_49158569_38174cuda3std3__48in_placeE)
_ZN81_INTERNAL_e085a948_45_flash_fwd_hdimdiff_e4m3_split_softcap_sm90_cu_49158569_38174cuda3std3__48in_placeE:
	.zero		1
	.type		_ZN81_INTERNAL_e085a948_45_flash_fwd_hdimdiff_e4m3_split_softcap_sm90_cu_49158569_38174cuda3std6ranges3__45__cpo9iter_moveE,@object
	.size		_ZN81_INTERNAL_e085a948_45_flash_fwd_hdimdiff_e4m3_split_softcap_sm90_cu_49158569_38174cuda3std6ranges3__45__cpo9iter_moveE,(_ZN81_INTERNAL_e085a948_45_flash_fwd_hdimdiff_e4m3_split_softcap_sm90_cu_49158569_38174cuda3std3__45__cpo5beginE - _ZN81_INTERNAL_e085a948_45_flash_fwd_hdimdiff_e4m3_split_softcap_sm90_cu_49158569_38174cuda3std6ranges3__45__cpo9iter_moveE)
_ZN81_INTERNAL_e085a948_45_flash_fwd_hdimdiff_e4m3_split_softcap_sm90_cu_49158569_38174cuda3std6ranges3__45__cpo9iter_moveE:
	.zero		1
	.type		_ZN81_INTERNAL_e085a948_45_flash_fwd_hdimdiff_e4m3_split_softcap_sm90_cu_49158569_38174cuda3std3__45__cpo5beginE,@object
	.size		_ZN81_INTERNAL_e085a948_45_flash_fwd_hdimdiff_e4m3_split_softcap_sm90_cu_49158569_38174cuda3std3__45__cpo5beginE,(_ZN81_INTERNAL_e085a948_45_flash_fwd_hdimdiff_e4m3_split_softcap_sm90_cu_49158569_38174cuda3std3__483_GLOBAL__N__e085a948_45_flash_fwd_hdimdiff_e4m3_split_softcap_sm90_cu_49158569_38176ignoreE - _ZN81_INTERNAL_e085a948_45_flash_fwd_hdimdiff_e4m3_split_softcap_sm90_cu_49158569_38174cuda3std3__45__cpo5beginE)
_ZN81_INTERNAL_e085a948_45_flash_fwd_hdimdiff_e4m3_split_softcap_sm90_cu_49158569_38174cuda3std3__45__cpo5beginE:
	.zero		1
	.type		_ZN81_INTERNAL_e085a948_45_flash_fwd_hdimdiff_e4m3_split_softcap_sm90_cu_49158569_38174cuda3std3__483_GLOBAL__N__e085a948_45_flash_fwd_hdimdiff_e4m3_split_softcap_sm90_cu_49158569_38176ignoreE,@object
	.size		_ZN81_INTERNAL_e085a948_45_flash_fwd_hdimdiff_e4m3_split_softcap_sm90_cu_49158569_38174cuda3std3__483_GLOBAL__N__e085a948_45_flash_fwd_hdimdiff_e4m3_split_softcap_sm90_cu_49158569_38176ignoreE,(_ZN81_INTERNAL_e085a948_45_flash_fwd_hdimdiff_e4m3_split_softcap_sm90_cu_49158569_38174cute7productE - _ZN81_INTERNAL_e085a948_45_flash_fwd_hdimdiff_e4m3_split_softcap_sm90_cu_49158569_38174cuda3std3__483_GLOBAL__N__e085a948_45_flash_fwd_hdimdiff_e4m3_split_softcap_sm90_cu_49158569_38176ignoreE)
_ZN81_INTERNAL_e085a948_45_flash_fwd_hdimdiff_e4m3_split_softcap_sm90_cu_49158569_38174cuda3std3__483_GLOBAL__N__e085a948_45_flash_fwd_hdimdiff_e4m3_split_softcap_sm90_cu_49158569_38176ignoreE:
	.zero		1
	.type		_ZN81_INTERNAL_e085a948_45_flash_fwd_hdimdiff_e4m3_split_softcap_sm90_cu_49158569_38174cute7productE,@object
	.size		_ZN81_INTERNAL_e085a948_45_flash_fwd_hdimdiff_e4m3_split_softcap_sm90_cu_49158569_38174cute7productE,(_ZN81_INTERNAL_e085a948_45_flash_fwd_hdimdiff_e4m3_split_softcap_sm90_cu_49158569_38174cuda3std3__45__cpo3endE - _ZN81_INTERNAL_e085a948_45_flash_fwd_hdimdiff_e4m3_split_softcap_sm90_cu_49158569_38174cute7productE)
_ZN81_INTERNAL_e085a948_45_flash_fwd_hdimdiff_e4m3_split_softcap_sm90_cu_49158569_38174cute7productE:
	.zero		1
	.type		_ZN81_INTERNAL_e085a948_45_flash_fwd_hdimdiff_e4m3_split_softcap_sm90_cu_49158569_38174cuda3std3__45__cpo3endE,@object
	.size		_ZN81_INTERNAL_e085a948_45_flash_fwd_hdimdiff_e4m3_split_softcap_sm90_cu_49158569_38174cuda3std3__45__cpo3endE,(_ZN81_INTERNAL_e085a948_45_flash_fwd_hdimdiff_e4m3_split_softcap_sm90_cu_49158569_38174cuda3std3__419piecewise_constructE - _ZN81_INTERNAL_e085a948_45_flash_fwd_hdimdiff_e4m3_split_softcap_sm90_cu_49158569_38174cuda3std3__45__cpo3endE)
_ZN81_INTERNAL_e085a948_45_flash_fwd_hdimdiff_e4m3_split_softcap_sm90_cu_49158569_38174cuda3std3__45__cpo3endE:
	.zero		1
	.type		_ZN81_INTERNAL_e085a948_45_flash_fwd_hdimdiff_e4m3_split_softcap_sm90_cu_49158569_38174cuda3std3__419piecewise_constructE,@object
	.size		_ZN81_INTERNAL_e085a948_45_flash_fwd_hdimdiff_e4m3_split_softcap_sm90_cu_49158569_38174cuda3std3__419piecewise_constructE,(_ZN81_INTERNAL_e085a948_45_flash_fwd_hdimdiff_e4m3_split_softcap_sm90_cu_49158569_38174cuda3std3__45__cpo4cendE - _ZN81_INTERNAL_e085a948_45_flash_fwd_hdimdiff_e4m3_split_softcap_sm90_cu_49158569_38174cuda3std3__419piecewise_constructE)
_ZN81_INTERNAL_e085a948_45_flash_fwd_hdimdiff_e4m3_split_softcap_sm90_cu_49158569_38174cuda3std3__419piecewise_constructE:
	.zero		1
	.type		_ZN81_INTERNAL_e085a948_45_flash_fwd_hdimdiff_e4m3_split_softcap_sm90_cu_49158569_38174cuda3std3__45__cpo4cendE,@object
	.size		_ZN81_INTERNAL_e085a948_45_flash_fwd_hdimdiff_e4m3_split_softcap_sm90_cu_49158569_38174cuda3std3__45__cpo4cendE,(_ZN81_INTERNAL_e085a948_45_flash_fwd_hdimdiff_e4m3_split_softcap_sm90_cu_49158569_38174cuda3std6ranges3__45__cpo4swapE - _ZN81_INTERNAL_e085a948_45_flash_fwd_hdimdiff_e4m3_split_softcap_sm90_cu_49158569_38174cuda3std3__45__cpo4cendE)
_ZN81_INTERNAL_e085a948_45_flash_fwd_hdimdiff_e4m3_split_softcap_sm90_cu_49158569_38174cuda3std3__45__cpo4cendE:
	.zero		1
	.type		_ZN81_INTERNAL_e085a948_45_flash_fwd_hdimdiff_e4m3_split_softcap_sm90_cu_49158569_38174cuda3std6ranges3__45__cpo4swapE,@object
	.size		_ZN81_INTERNAL_e085a948_45_flash_fwd_hdimdiff_e4m3_split_softcap_sm90_cu_49158569_38174cuda3std6ranges3__45__cpo4swapE,(.L_20 - _ZN81_INTERNAL_e085a948_45_flash_fwd_hdimdiff_e4m3_split_softcap_sm90_cu_49158569_38174cuda3std6ranges3__45__cpo4swapE)
_ZN81_INTERNAL_e085a948_45_flash_fwd_hdimdiff_e4m3_split_softcap_sm90_cu_49158569_38174cuda3std6ranges3__45__cpo4swapE:
	.zero		1
.L_20:


//--------------------- .nv.shared._ZN7cutlass13device_kernelIN5flash11enable_sm90INS1_16FlashAttnFwdSm90INS1_25CollectiveMainloopFwdSm90ILi2EN4cute5tupleIJNS5_1CILi1EEES8_S8_EEENS6_IJNS7_ILi128EEENS7_ILi160EEENS7_ILi192EEEEEELi128ENS_12float_e4m3_tEfNS_4arch4Sm90ELb0ELb0ELb1ELb1ELb0ELb0ELb0ELb1ELb1ELb1ELb1ELb0EEENS1_21CollectiveEpilogueFwdINS6_IJSA_SA_SB_EEES9_NS_10bfloat16_tESG_Li256ELb1ELb1ELb1ELb1EEENS1_36VarlenDynamicPersistentTileSchedulerILi128ELi160ELi256ELi128ELb1ELb1ELb1ELb0ELb1ELb1EEEEEEEEEvNT_6ParamsE --------------------------
	.section	.nv.shared._ZN7cutlass13device_kernelIN5flash11enable_sm90INS1_16FlashAttnFwdSm90INS1_25CollectiveMainloopFwdSm90ILi2EN4cute5tupleIJNS5_1CILi1EEES8_S8_EEENS6_IJNS7_ILi128EEENS7_ILi160EEENS7_ILi192EEEEEELi128ENS_12float_e4m3_tEfNS_4arch4Sm90ELb0ELb0ELb1ELb1ELb0ELb0ELb0ELb1ELb1ELb1ELb1ELb0EEENS1_21CollectiveEpilogueFwdINS6_IJSA_SA_SB_EEES9_NS_10bfloat16_tESG_Li256ELb1ELb1ELb1ELb1EEENS1_36VarlenDynamicPersistentTileSchedulerILi128ELi160ELi256ELi128ELb1ELb1ELb1ELb0ELb1ELb1EEEEEEEEEvNT_6ParamsE,"aw",@nobits
	.sectionflags	@""
	.align	16
	.zero		1024


//--------------------- .nv.shared._ZN7cutlass13device_kernelIN5flash11enable_sm90INS1_16FlashAttnFwdSm90INS1_25CollectiveMainloopFwdSm90ILi2EN4cute5tupleIJNS5_1CILi1EEES8_S8_EEENS6_IJNS7_ILi128EEENS7_ILi160EEENS7_ILi192EEEEEELi128ENS_12float_e4m3_tEfNS_4arch4Sm90ELb0ELb0ELb1ELb1ELb0ELb1ELb0ELb1ELb1ELb1ELb1ELb0EEENS1_21CollectiveEpilogueFwdINS6_IJSA_SA_SB_EEES9_NS_10bfloat16_tESG_Li256ELb1ELb1ELb1ELb1EEENS1_36VarlenDynamicPersistentTileSchedulerILi128ELi160ELi256ELi128ELb1ELb1ELb1ELb0ELb1ELb1EEEEEEEEEvNT_6ParamsE --------------------------
	.section	.nv.shared._ZN7cutlass13device_kernelIN5flash11enable_sm90INS1_16FlashAttnFwdSm90INS1_25CollectiveMainloopFwdSm90ILi2EN4cute5tupleIJNS5_1CILi1EEES8_S8_EEENS6_IJNS7_ILi128EEENS7_ILi160EEENS7_ILi192EEEEEELi128ENS_12float_e4m3_tEfNS_4arch4Sm90ELb0ELb0ELb1ELb1ELb0ELb1ELb0ELb1ELb1ELb1ELb1ELb0EEENS1_21CollectiveEpilogueFwdINS6_IJSA_SA_SB_EEES9_NS_10bfloat16_tESG_Li256ELb1ELb1ELb1ELb1EEENS1_36VarlenDynamicPersistentTileSchedulerILi128ELi160ELi256ELi128ELb1ELb1ELb1ELb0ELb1ELb1EEEEEEEEEvNT_6ParamsE,"aw",@nobits
	.sectionflags	@""
	.align	16
	.zero		1024


//--------------------- .nv.shared._ZN7cutlass13device_kernelIN5flash11enable_sm90INS1_16FlashAttnFwdSm90INS1_25CollectiveMainloopFwdSm90ILi2EN4cute5tupleIJNS5_1CILi1EEES8_S8_EEENS6_IJNS7_ILi128EEESA_NS7_ILi192EEEEEELi128ENS_12float_e4m3_tEfNS_4arch4Sm90ELb0ELb1ELb1ELb0ELb0ELb0ELb0ELb1ELb1ELb1ELb1ELb0EEENS1_21CollectiveEpilogueFwdINS6_IJSA_SA_SA_EEES9_NS_10bfloat16_tESF_Li256ELb0ELb1ELb1ELb1EEENS1_19SingleTileSchedulerILb0ELb1ELb1ELi128EEEEEEEEEvNT_6ParamsE --------------------------
	.section	.nv.shared._ZN7cutlass13device_kernelIN5flash11enable_sm90INS1_16FlashAttnFwdSm90INS1_25CollectiveMainloopFwdSm90ILi2EN4cute5tupleIJNS5_1CILi1EEES8_S8_EEENS6_IJNS7_ILi128EEESA_NS7_ILi192EEEEEELi128ENS_12float_e4m3_tEfNS_4arch4Sm90ELb0ELb1ELb1ELb0ELb0ELb0ELb0ELb1ELb1ELb1ELb1ELb0EEENS1_21CollectiveEpilogueFwdINS6_IJSA_SA_SA_EEES9_NS_10bfloat16_tESF_Li256ELb0ELb1ELb1ELb1EEENS1_19SingleTileSchedulerILb0ELb1ELb1ELi128EEEEEEEEEvNT_6ParamsE,"aw",@nobits
	.sectionflags	@""
	.align	16
	.zero		1024


//--------------------- .nv.shared._ZN7cutlass13device_kernelIN5flash11enable_sm90INS1_16FlashAttnFwdSm90INS1_25CollectiveMainloopFwdSm90ILi2EN4cute5tupleIJNS5_1CILi1EEES8_S8_EEENS6_IJNS7_ILi128EEESA_NS7_ILi192EEEEEELi128ENS_12float_e4m3_tEfNS_4arch4Sm90ELb0ELb1ELb1ELb1ELb0ELb0ELb0ELb1ELb1ELb1ELb1ELb0EEENS1_21CollectiveEpilogueFwdINS6_IJSA_SA_SA_EEES9_NS_10bfloat16_tESF_Li256ELb1ELb1ELb1ELb1EEENS1_36VarlenDynamicPersistentTileSchedulerILi128ELi128ELi256ELi128ELb1ELb1ELb1ELb1ELb0ELb1EEEEEEEEEvNT_6ParamsE --------------------------
	.section	.nv.shared._ZN7cutlass13device_kernelIN5flash11enable_sm90INS1_16FlashAttnFwdSm90INS1_25CollectiveMainloopFwdSm90ILi2EN4cute5tupleIJNS5_1CILi1EEES8_S8_EEENS6_IJNS7_ILi128EEESA_NS7_ILi192EEEEEELi128ENS_12float_e4m3_tEfNS_4arch4Sm90ELb0ELb1ELb1ELb1ELb0ELb0ELb0ELb1ELb1ELb1ELb1ELb0EEENS1_21CollectiveEpilogueFwdINS6_IJSA_SA_SA_EEES9_NS_10bfloat16_tESF_Li256ELb1ELb1ELb1ELb1EEENS1_36VarlenDynamicPersistentTileSchedulerILi128ELi128ELi256ELi128ELb1ELb1ELb1ELb1ELb0ELb1EEEEEEEEEvNT_6ParamsE,"aw",@nobits
	.sectionflags	@""
	.align	16
	.zero		1024


//--------------------- .nv.shared._ZN7cutlass13device_kernelIN5flash11enable_sm90INS1_16FlashAttnFwdSm90INS1_25CollectiveMainloopFwdSm90ILi2EN4cute5tupleIJNS5_1CILi1EEES8_S8_EEENS6_IJNS7_ILi128EEESA_NS7_ILi192EEEEEELi128ENS_12float_e4m3_tEfNS_4arch4Sm90ELb0ELb1ELb1ELb1ELb0ELb1ELb0ELb1ELb1ELb1ELb1ELb0EEENS1_21CollectiveEpilogueFwdINS6_IJSA_SA_SA_EEES9_NS_10bfloat16_tESF_Li256ELb1ELb1ELb1ELb1EEENS1_36VarlenDynamicPersistentTileSchedulerILi128ELi128ELi256ELi128ELb1ELb1ELb1ELb1ELb0ELb1EEEEEEEEEvNT_6ParamsE --------------------------
	.section	.nv.shared._ZN7cutlass13device_kernelIN5flash11enable_sm90INS1_16FlashAttnFwdSm90INS1_25CollectiveMainloopFwdSm90ILi2EN4cute5tupleIJNS5_1CILi1EEES8_S8_EEENS6_IJNS7_ILi128EEESA_NS7_ILi192EEEEEELi128ENS_12float_e4m3_tEfNS_4arch4Sm90ELb0ELb1ELb1ELb1ELb0ELb1ELb0ELb1ELb1ELb1ELb1ELb0EEENS1_21CollectiveEpilogueFwdINS6_IJSA_SA_SA_EEES9_NS_10bfloat16_tESF_Li256ELb1ELb1ELb1ELb1EEENS1_36VarlenDynamicPersistentTileSchedulerILi128ELi128ELi256ELi128ELb1ELb1ELb1ELb1ELb0ELb1EEEEEEEEEvNT_6ParamsE,"aw",@nobits
	.sectionflags	@""
	.align	16
	.zero		1024


//--------------------- .nv.shared._ZN7cutlass13device_kernelIN5flash11enable_sm90INS1_16FlashAttnFwdSm90INS1_25CollectiveMainloopFwdSm90ILi2EN4cute5tupleIJNS5_1CILi1EEES8_S8_EEENS6_IJNS7_ILi128EEENS7_ILi160EEENS7_ILi192EEEEEELi128ENS_12float_e4m3_tEfNS_4arch4Sm90ELb1ELb0ELb1ELb0ELb0ELb0ELb0ELb1ELb1ELb1ELb1ELb0EEENS1_21CollectiveEpilogueFwdINS6_IJSA_SA_SB_EEES9_NS_10bfloat16_tESG_Li256ELb0ELb1ELb1ELb1EEENS1_19SingleTileSchedulerILb0ELb1ELb1ELi128EEEEEEEEEvNT_6ParamsE --------------------------
	.section	.nv.shared._ZN7cutlass13device_kernelIN5flash11enable_sm90INS1_16FlashAttnFwdSm90INS1_25CollectiveMainloopFwdSm90ILi2EN4cute5tupleIJNS5_1CILi1EEES8_S8_EEENS6_IJNS7_ILi128EEENS7_ILi160EEENS7_ILi192EEEEEELi128ENS_12float_e4m3_tEfNS_4arch4Sm90ELb1ELb0ELb1ELb0ELb0ELb0ELb0ELb1ELb1ELb1ELb1ELb0EEENS1_21CollectiveEpilogueFwdINS6_IJSA_SA_SB_EEES9_NS_10bfloat16_tESG_Li256ELb0ELb1ELb1ELb1EEENS1_19SingleTileSchedulerILb0ELb1ELb1ELi128EEEEEEEEEvNT_6ParamsE,"aw",@nobits
	.sectionflags	@""
	.align	16
	.zero		1024


//--------------------- .nv.shared._ZN7cutlass13device_kernelIN5flash11enable_sm90INS1_16FlashAttnFwdSm90INS1_25CollectiveMainloopFwdSm90ILi2EN4cute5tupleIJNS5_1CILi1EEES8_S8_EEENS6_IJNS7_ILi128EEENS7_ILi160EEENS7_ILi192EEEEEELi128ENS_12float_e4m3_tEfNS_4arch4Sm90ELb1ELb0ELb1ELb1ELb0ELb0ELb0ELb1ELb1ELb1ELb1ELb0EEENS1_21CollectiveEpilogueFwdINS6_IJSA_SA_SB_EEES9_NS_10bfloat16_tESG_Li256ELb1ELb1ELb1ELb1EEENS1_36VarlenDynamicPersistentTileSchedulerILi128ELi160ELi256ELi128ELb1ELb1ELb1ELb1ELb1ELb1EEEEEEEEEvNT_6ParamsE --------------------------
	.section	.nv.shared._ZN7cutlass13device_kernelIN5flash11enable_sm90INS1_16FlashAttnFwdSm90INS1_25CollectiveMainloopFwdSm90ILi2EN4cute5tupleIJNS5_1CILi1EEES8_S8_EEENS6_IJNS7_ILi128EEENS7_ILi160EEENS7_ILi192EEEEEELi128ENS_12float_e4m3_tEfNS_4arch4Sm90ELb1ELb0ELb1ELb1ELb0ELb0ELb0ELb1ELb1ELb1ELb1ELb0EEENS1_21CollectiveEpilogueFwdINS6_IJSA_SA_SB_EEES9_NS_10bfloat16_tESG_Li256ELb1ELb1ELb1ELb1EEENS1_36VarlenDynamicPersistentTileSchedulerILi128ELi160ELi256ELi128ELb1ELb1ELb1ELb1ELb1ELb1EEEEEEEEEvNT_6ParamsE,"aw",@nobits
	.sectionflags	@""
	.align	16
	.zero		1024


//--------------------- .nv.shared._ZN7cutlass13device_kernelIN5flash11enable_sm90INS1_16FlashAttnFwdSm90INS1_25CollectiveMainloopFwdSm90ILi2EN4cute5tupleIJNS5_1CILi1EEES8_S8_EEENS6_IJNS7_ILi128EEENS7_ILi160EEENS7_ILi192EEEEEELi128ENS_12float_e4m3_tEfNS_4arch4Sm90ELb1ELb0ELb1ELb1ELb0ELb1ELb0ELb1ELb1ELb1ELb1ELb0EEENS1_21CollectiveEpilogueFwdINS6_IJSA_SA_SB_EEES9_NS_10bfloat16_tESG_Li256ELb1ELb1ELb1ELb1EEENS1_36VarlenDynamicPersistentTileSchedulerILi128ELi160ELi256ELi128ELb1ELb1ELb1ELb1ELb1ELb1EEEEEEEEEvNT_6ParamsE --------------------------
	.section	.nv.shared._ZN7cutlass13device_kernelIN5flash11enable_sm90INS1_16FlashAttnFwdSm90INS1_25CollectiveMainloopFwdSm90ILi2EN4cute5tupleIJNS5_1CILi1EEES8_S8_EEENS6_IJNS7_ILi128EEENS7_ILi160EEENS7_ILi192EEEEEELi128ENS_12float_e4m3_tEfNS_4arch4Sm90ELb1ELb0ELb1ELb1ELb0ELb1ELb0ELb1ELb1ELb1ELb1ELb0EEENS1_21CollectiveEpilogueFwdINS6_IJSA_SA_SB_EEES9_NS_10bfloat16_tESG_Li256ELb1ELb1ELb1ELb1EEENS1_36VarlenDynamicPersistentTileSchedulerILi128ELi160ELi256ELi128ELb1ELb1ELb1ELb1ELb1ELb1EEEEEEEEEvNT_6ParamsE,"aw",@nobits
	.sectionflags	@""
	.align	16
	.zero		1024


//--------------------- .nv.constant0._ZN7cutlass13device_kernelIN5flash11enable_sm90INS1_16FlashAttnFwdSm90INS1_25CollectiveMainloopFwdSm90ILi2EN4cute5tupleIJNS5_1CILi1EEES8_S8_EEENS6_IJNS7_ILi128EEENS7_ILi160EEENS7_ILi192EEEEEELi128ENS_12float_e4m3_tEfNS_4arch4Sm90ELb0ELb0ELb1ELb0ELb0ELb0ELb0ELb1ELb1ELb1ELb1ELb0EEENS1_21CollectiveEpilogueFwdINS6_IJSA_SA_SB_EEES9_NS_10bfloat16_tESG_Li256ELb0ELb1ELb1ELb1EEENS1_19SingleTileSchedulerILb0ELb1ELb1ELi128EEEEEEEEEvNT_6ParamsE --------------------------
	.section	.nv.constant0._ZN7cutlass13device_kernelIN5flash11enable_sm90INS1_16FlashAttnFwdSm90INS1_25CollectiveMainloopFwdSm90ILi2EN4cute5tupleIJNS5_1CILi1EEES8_S8_EEENS6_IJNS7_ILi128EEENS7_ILi160EEENS7_ILi192EEEEEELi128ENS_12float_e4m3_tEfNS_4arch4Sm90ELb0ELb0ELb1ELb0ELb0ELb0ELb0ELb1ELb1ELb1ELb1ELb0EEENS1_21CollectiveEpilogueFwdINS6_IJSA_SA_SB_EEES9_NS_10bfloat16_tESG_Li256ELb0ELb1ELb1ELb1EEENS1_19SingleTileSchedulerILb0ELb1ELb1ELi128EEEEEEEEEvNT_6ParamsE,"a",@progbits
	.sectionflags	@""
	.align	4
.nv.constant0._ZN7cutlass13device_kernelIN5flash11enable_sm90INS1_16FlashAttnFwdSm90INS1_25CollectiveMainloopFwdSm90ILi2EN4cute5tupleIJNS5_1CILi1EEES8_S8_EEENS6_IJNS7_ILi128EEENS7_ILi160EEENS7_ILi192EEEEEELi128ENS_12float_e4m3_tEfNS_4arch4Sm90ELb0ELb0ELb1ELb0ELb0ELb0ELb0ELb1ELb1ELb1ELb1ELb0EEENS1_21CollectiveEpilogueFwdINS6_IJSA_SA_SB_EEES9_NS_10bfloat16_tESG_Li256ELb0ELb1ELb1ELb1EEENS1_19SingleTileSchedulerILb0ELb1ELb1ELi128EEEEEEEEEvNT_6ParamsE:
	.zero		3200


//--------------------- .nv.constant0._ZN7cutlass13device_kernelIN5flash11enable_sm90INS1_16FlashAttnFwdSm90INS1_25CollectiveMainloopFwdSm90ILi2EN4cute5tupleIJNS5_1CILi1EEES8_S8_EEENS6_IJNS7_ILi128EEENS7_ILi160EEENS7_ILi192EEEEEELi128ENS_12float_e4m3_tEfNS_4arch4Sm90ELb0ELb0ELb1ELb1ELb0ELb0ELb0ELb1ELb1ELb1ELb1ELb0EEENS1_21CollectiveEpilogueFwdINS6_IJSA_SA_SB_EEES9_NS_10bfloat16_tESG_Li256ELb1ELb1ELb1ELb1EEENS1_36VarlenDynamicPersistentTileSchedulerILi128ELi160ELi256ELi128ELb1ELb1ELb1ELb0ELb1ELb1EEEEEEEEEvNT_6ParamsE --------------------------
	.section	.nv.constant0._ZN7cutlass13device_kernelIN5flash11enable_sm90INS1_16FlashAttnFwdSm90INS1_25CollectiveMainloopFwdSm90ILi2EN4cute5tupleIJNS5_1CILi1EEES8_S8_EEENS6_IJNS7_ILi128EEENS7_ILi160EEENS7_ILi192EEEEEELi128ENS_12float_e4m3_tEfNS_4arch4Sm90ELb0ELb0ELb1ELb1ELb0ELb0ELb0ELb1ELb1ELb1ELb1ELb0EEENS1_21CollectiveEpilogueFwdINS6_IJSA_SA_SB_EEES9_NS_10bfloat16_tESG_Li256ELb1ELb1ELb1ELb1EEENS1_36VarlenDynamicPersistentTileSchedulerILi128ELi160ELi256ELi128ELb1ELb1ELb1ELb0ELb1ELb1EEEEEEEEEvNT_6ParamsE,"a",@progbits
	.sectionflags	@""
	.align	4
.nv.constant0._ZN7cutlass13device_kernelIN5flash11enable_sm90INS1_16FlashAttnFwdSm90INS1_25CollectiveMainloopFwdSm90ILi2EN4cute5tupleIJNS5_1CILi1EEES8_S8_EEENS6_IJNS7_ILi128EEENS7_ILi160EEENS7_ILi192EEEEEELi128ENS_12float_e4m3_tEfNS_4arch4Sm90ELb0ELb0ELb1ELb1ELb0ELb0ELb0ELb1ELb1ELb1ELb1ELb0EEENS1_21CollectiveEpilogueFwdINS6_IJSA_SA_SB_EEES9_NS_10bfloat16_tESG_Li256ELb1ELb1ELb1ELb1EEENS1_36VarlenDynamicPersistentTileSchedulerILi128ELi160ELi256ELi128ELb1ELb1ELb1ELb0ELb1ELb1EEEEEEEEEvNT_6ParamsE:
	.zero		3328


//--------------------- .nv.constant0._ZN7cutlass13device_kernelIN5flash11enable_sm90INS1_16FlashAttnFwdSm90INS1_25CollectiveMainloopFwdSm90ILi2EN4cute5tupleIJNS5_1CILi1EEES8_S8_EEENS6_IJNS7_ILi128EEENS7_ILi160EEENS7_ILi192EEEEEELi128ENS_12float_e4m3_tEfNS_4arch4Sm90ELb0ELb0ELb1ELb1ELb0ELb1ELb0ELb1ELb1ELb1ELb1ELb0EEENS1_21CollectiveEpilogueFwdINS6_IJSA_SA_SB_EEES9_NS_10bfloat16_tESG_Li256ELb1ELb1ELb1ELb1EEENS1_36VarlenDynamicPersistentTileSchedulerILi128ELi160ELi256ELi128ELb1ELb1ELb1ELb0ELb1ELb1EEEEEEEEEvNT_6ParamsE --------------------------
	.section	.nv.constant0._ZN7cutlass13device_kernelIN5flash11enable_sm90INS1_16FlashAttnFwdSm90INS1_25CollectiveMainloopFwdSm90ILi2EN4cute5tupleIJNS5_1CILi1EEES8_S8_EEENS6_IJNS7_ILi128EEENS7_ILi160EEENS7_ILi192EEEEEELi128ENS_12float_e4m3_tEfNS_4arch4Sm90ELb0ELb0ELb1ELb1ELb0ELb1ELb0ELb1ELb1ELb1ELb1ELb0EEENS1_21CollectiveEpilogueFwdINS6_IJSA_SA_SB_EEES9_NS_10bfloat16_tESG_Li256ELb1ELb1ELb1ELb1EEENS1_36VarlenDynamicPersistentTileSchedulerILi128ELi160ELi256ELi128ELb1ELb1ELb1ELb0ELb1ELb1EEEEEEEEEvNT_6ParamsE,"a",@progbits
	.sectionflags	@""
	.align	4
.nv.constant0._ZN7cutlass13device_kernelIN5flash11enable_sm90INS1_16FlashAttnFwdSm90INS1_25CollectiveMainloopFwdSm90ILi2EN4cute5tupleIJNS5_1CILi1EEES8_S8_EEENS6_IJNS7_ILi128EEENS7_ILi160EEENS7_ILi192EEEEEELi128ENS_12float_e4m3_tEfNS_4arch4Sm90ELb0ELb0ELb1ELb1ELb0ELb1ELb0ELb1ELb1ELb1ELb1ELb0EEENS1_21CollectiveEpilogueFwdINS6_IJSA_SA_SB_EEES9_NS_10bfloat16_tESG_Li256ELb1ELb1ELb1ELb1EEENS1_36VarlenDynamicPersistentTileSchedulerILi128ELi160ELi256ELi128ELb1ELb1ELb1ELb0ELb1ELb1EEEEEEEEEvNT_6ParamsE:
	.zero		3328


//--------------------- .nv.constant0._ZN7cutlass13device_kernelIN5flash11enable_sm90INS1_16FlashAttnFwdSm90INS1_25CollectiveMainloopFwdSm90ILi2EN4cute5tupleIJNS5_1CILi1EEES8_S8_EEENS6_IJNS7_ILi128EEESA_NS7_ILi192EEEEEELi128ENS_12float_e4m3_tEfNS_4arch4Sm90ELb0ELb1ELb1ELb0ELb0ELb0ELb0ELb1ELb1ELb1ELb1ELb0EEENS1_21CollectiveEpilogueFwdINS6_IJSA_SA_SA_EEES9_NS_10bfloat16_tESF_Li256ELb0ELb1ELb1ELb1EEENS1_19SingleTileSchedulerILb0ELb1ELb1ELi128EEEEEEEEEvNT_6ParamsE --------------------------
	.section	.nv.constant0._ZN7cutlass13device_kernelIN5flash11enable_sm90INS1_16FlashAttnFwdSm90INS1_25CollectiveMainloopFwdSm90ILi2EN4cute5tupleIJNS5_1CILi1EEES8_S8_EEENS6_IJNS7_ILi128EEESA_NS7_ILi192EEEEEELi128ENS_12float_e4m3_tEfNS_4arch4Sm90ELb0ELb1ELb1ELb0ELb0ELb0ELb0ELb1ELb1ELb1ELb1ELb0EEENS1_21CollectiveEpilogueFwdINS6_IJSA_SA_SA_EEES9_NS_10bfloat16_tESF_Li256ELb0ELb1ELb1ELb1EEENS1_19SingleTileSchedulerILb0ELb1ELb1ELi128EEEEEEEEEvNT_6ParamsE,"a",@progbits
	.sectionflags	@""
	.align	4
.nv.constant0._ZN7cutlass13device_kernelIN5flash11enable_sm90INS1_16FlashAttnFwdSm90INS1_25CollectiveMainloopFwdSm90ILi2EN4cute5tupleIJNS5_1CILi1EEES8_S8_EEENS6_IJNS7_ILi128EEESA_NS7_ILi192EEEEEELi128ENS_12float_e4m3_tEfNS_4arch4Sm90ELb0ELb1ELb1ELb0ELb0ELb0ELb0ELb1ELb1ELb1ELb1ELb0EEENS1_21CollectiveEpilogueFwdINS6_IJSA_SA_SA_EEES9_NS_10bfloat16_tESF_Li256ELb0ELb1ELb1ELb1EEENS1_19SingleTileSchedulerILb0ELb1ELb1ELi128EEEEEEEEEvNT_6ParamsE:
	.zero		3200


//--------------------- .nv.constant0._ZN7cutlass13device_kernelIN5flash11enable_sm90INS1_16FlashAttnFwdSm90INS1_25CollectiveMainloopFwdSm90ILi2EN4cute5tupleIJNS5_1CILi1EEES8_S8_EEENS6_IJNS7_ILi128EEESA_NS7_ILi192EEEEEELi128ENS_12float_e4m3_tEfNS_4arch4Sm90ELb0ELb1ELb1ELb1ELb0ELb0ELb0ELb1ELb1ELb1ELb1ELb0EEENS1_21CollectiveEpilogueFwdINS6_IJSA_SA_SA_EEES9_NS_10bfloat16_tESF_Li256ELb1ELb1ELb1ELb1EEENS1_36VarlenDynamicPersistentTileSchedulerILi128ELi128ELi256ELi128ELb1ELb1ELb1ELb1ELb0ELb1EEEEEEEEEvNT_6ParamsE --------------------------
	.section	.nv.constant0._ZN7cutlass13device_kernelIN5flash11enable_sm90INS1_16FlashAttnFwdSm90INS1_25CollectiveMainloopFwdSm90ILi2EN4cute5tupleIJNS5_1CILi1EEES8_S8_EEENS6_IJNS7_ILi128EEESA_NS7_ILi192EEEEEELi128ENS_12float_e4m3_tEfNS_4arch4Sm90ELb0ELb1ELb1ELb1ELb0ELb0ELb0ELb1ELb1ELb1ELb1ELb0EEENS1_21CollectiveEpilogueFwdINS6_IJSA_SA_SA_EEES9_NS_10bfloat16_tESF_Li256ELb1ELb1ELb1ELb1EEENS1_36VarlenDynamicPersistentTileSchedulerILi128ELi128ELi256ELi128ELb1ELb1ELb1ELb1ELb0ELb1EEEEEEEEEvNT_6ParamsE,"a",@progbits
	.sectionflags	@""
	.align	4
.nv.constant0._ZN7cutlass13device_kernelIN5flash11enable_sm90INS1_16FlashAttnFwdSm90INS1_25CollectiveMainloopFwdSm90ILi2EN4cute5tupleIJNS5_1CILi1EEES8_S8_EEENS6_IJNS7_ILi128EEESA_NS7_ILi192EEEEEELi128ENS_12float_e4m3_tEfNS_4arch4Sm90ELb0ELb1ELb1ELb1ELb0ELb0ELb0ELb1ELb1ELb1ELb1ELb0EEENS1_21CollectiveEpilogueFwdINS6_IJSA_SA_SA_EEES9_NS_10bfloat16_tESF_Li256ELb1ELb1ELb1ELb1EEENS1_36VarlenDynamicPersistentTileSchedulerILi128ELi128ELi256ELi128ELb1ELb1ELb1ELb1ELb0ELb1EEEEEEEEEvNT_6ParamsE:
	.zero		3328


//--------------------- .nv.constant0._ZN7cutlass13device_kernelIN5flash11enable_sm90INS1_16FlashAttnFwdSm90INS1_25CollectiveMainloopFwdSm90ILi2EN4cute5tupleIJNS5_1CILi1EEES8_S8_EEENS6_IJNS7_ILi128EEESA_NS7_ILi192EEEEEELi128ENS_12float_e4m3_tEfNS_4arch4Sm90ELb0ELb1ELb1ELb1ELb0ELb1ELb0ELb1ELb1ELb1ELb1ELb0EEENS1_21CollectiveEpilogueFwdINS6_IJSA_SA_SA_EEES9_NS_10bfloat16_tESF_Li256ELb1ELb1ELb1ELb1EEENS1_36VarlenDynamicPersistentTileSchedulerILi128ELi128ELi256ELi128ELb1ELb1ELb1ELb1ELb0ELb1EEEEEEEEEvNT_6ParamsE --------------------------
	.section	.nv.constant0._ZN7cutlass13device_kernelIN5flash11enable_sm90INS1_16FlashAttnFwdSm90INS1_25CollectiveMainloopFwdSm90ILi2EN4cute5tupleIJNS5_1CILi1EEES8_S8_EEENS6_IJNS7_ILi128EEESA_NS7_ILi192EEEEEELi128ENS_12float_e4m3_tEfNS_4arch4Sm90ELb0ELb1ELb1ELb1ELb0ELb1ELb0ELb1ELb1ELb1ELb1ELb0EEENS1_21CollectiveEpilogueFwdINS6_IJSA_SA_SA_EEES9_NS_10bfloat16_tESF_Li256ELb1ELb1ELb1ELb1EEENS1_36VarlenDynamicPersistentTileSchedulerILi128ELi128ELi256ELi128ELb1ELb1ELb1ELb1ELb0ELb1EEEEEEEEEvNT_6ParamsE,"a",@progbits
	.sectionflags	@""
	.align	4
.nv.constant0._ZN7cutlass13device_kernelIN5flash11enable_sm90INS1_16FlashAttnFwdSm90INS1_25CollectiveMainloopFwdSm90ILi2EN4cute5tupleIJNS5_1CILi1EEES8_S8_EEENS6_IJNS7_ILi128EEESA_NS7_ILi192EEEEEELi128ENS_12float_e4m3_tEfNS_4arch4Sm90ELb0ELb1ELb1ELb1ELb0ELb1ELb0ELb1ELb1ELb1ELb1ELb0EEENS1_21CollectiveEpilogueFwdINS6_IJSA_SA_SA_EEES9_NS_10bfloat16_tESF_Li256ELb1ELb1ELb1ELb1EEENS1_36VarlenDynamicPersistentTileSchedulerILi128ELi128ELi256ELi128ELb1ELb1ELb1ELb1ELb0ELb1EEEEEEEEEvNT_6ParamsE:
	.zero		3328


//--------------------- .nv.constant0._ZN7cutlass13device_kernelIN5flash11enable_sm90INS1_16FlashAttnFwdSm90INS1_25CollectiveMainloopFwdSm90ILi2EN4cute5tupleIJNS5_1CILi1EEES8_S8_EEENS6_IJNS7_ILi128EEENS7_ILi160EEENS7_ILi192EEEEEELi128ENS_12float_e4m3_tEfNS_4arch4Sm90ELb1ELb0ELb1ELb0ELb0ELb0ELb0ELb1ELb1ELb1ELb1ELb0EEENS1_21CollectiveEpilogueFwdINS6_IJSA_SA_SB_EEES9_NS_10bfloat16_tESG_Li256ELb0ELb1ELb1ELb1EEENS1_19SingleTileSchedulerILb0ELb1ELb1ELi128EEEEEEEEEvNT_6ParamsE --------------------------
	.section	.nv.constant0._ZN7cutlass13device_kernelIN5flash11enable_sm90INS1_16FlashAttnFwdSm90INS1_25CollectiveMainloopFwdSm90ILi2EN4cute5tupleIJNS5_1CILi1EEES8_S8_EEENS6_IJNS7_ILi128EEENS7_ILi160EEENS7_ILi192EEEEEELi128ENS_12float_e4m3_tEfNS_4arch4Sm90ELb1ELb0ELb1ELb0ELb0ELb0ELb0ELb1ELb1ELb1ELb1ELb0EEENS1_21CollectiveEpilogueFwdINS6_IJSA_SA_SB_EEES9_NS_10bfloat16_tESG_Li256ELb0ELb1ELb1ELb1EEENS1_19SingleTileSchedulerILb0ELb1ELb1ELi128EEEEEEEEEvNT_6ParamsE,"a",@progbits
	.sectionflags	@""
	.align	4
.nv.constant0._ZN7cutlass13device_kernelIN5flash11enable_sm90INS1_16FlashAttnFwdSm90INS1_25CollectiveMainloopFwdSm90ILi2EN4cute5tupleIJNS5_1CILi1EEES8_S8_EEENS6_IJNS7_ILi128EEENS7_ILi160EEENS7_ILi192EEEEEELi128ENS_12float_e4m3_tEfNS_4arch4Sm90ELb1ELb0ELb1ELb0ELb0ELb0ELb0ELb1ELb1ELb1ELb1ELb0EEENS1_21CollectiveEpilogueFwdINS6_IJSA_SA_SB_EEES9_NS_10bfloat16_tESG_Li256ELb0ELb1ELb1ELb1EEENS1_19SingleTileSchedulerILb0ELb1ELb1ELi128EEEEEEEEEvNT_6ParamsE:
	.zero		3200


//--------------------- .nv.constant0._ZN7cutlass13device_kernelIN5flash11enable_sm90INS1_16FlashAttnFwdSm90INS1_25CollectiveMainloopFwdSm90ILi2EN4cute5tupleIJNS5_1CILi1EEES8_S8_EEENS6_IJNS7_ILi128EEENS7_ILi160EEENS7_ILi192EEEEEELi128ENS_12float_e4m3_tEfNS_4arch4Sm90ELb1ELb0ELb1ELb1ELb0ELb0ELb0ELb1ELb1ELb1ELb1ELb0EEENS1_21CollectiveEpilogueFwdINS6_IJSA_SA_SB_EEES9_NS_10bfloat16_tESG_Li256ELb1ELb1ELb1ELb1EEENS1_36VarlenDynamicPersistentTileSchedulerILi128ELi160ELi256ELi128ELb1ELb1ELb1ELb1ELb1ELb1EEEEEEEEEvNT_6ParamsE --------------------------
	.section	.nv.constant0._ZN7cutlass13device_kernelIN5flash11enable_sm90INS1_16FlashAttnFwdSm90INS1_25CollectiveMainloopFwdSm90ILi2EN4cute5tupleIJNS5_1CILi1EEES8_S8_EEENS6_IJNS7_ILi128EEENS7_ILi160EEENS7_ILi192EEEEEELi128ENS_12float_e4m3_tEfNS_4arch4Sm90ELb1ELb0ELb1ELb1ELb0ELb0ELb0ELb1ELb1ELb1ELb1ELb0EEENS1_21CollectiveEpilogueFwdINS6_IJSA_SA_SB_EEES9_NS_10bfloat16_tESG_Li256ELb1ELb1ELb1ELb1EEENS1_36VarlenDynamicPersistentTileSchedulerILi128ELi160ELi256ELi128ELb1ELb1ELb1ELb1ELb1ELb1EEEEEEEEEvNT_6ParamsE,"a",@progbits
	.sectionflags	@""
	.align	4
.nv.constant0._ZN7cutlass13device_kernelIN5flash11enable_sm90INS1_16FlashAttnFwdSm90INS1_25CollectiveMainloopFwdSm90ILi2EN4cute5tupleIJNS5_1CILi1EEES8_S8_EEENS6_IJNS7_ILi128EEENS7_ILi160EEENS7_ILi192EEEEEELi128ENS_12float_e4m3_tEfNS_4arch4Sm90ELb1ELb0ELb1ELb1ELb0ELb0ELb0ELb1ELb1ELb1ELb1ELb0EEENS1_21CollectiveEpilogueFwdINS6_IJSA_SA_SB_EEES9_NS_10bfloat16_tESG_Li256ELb1ELb1ELb1ELb1EEENS1_36VarlenDynamicPersistentTileSchedulerILi128ELi160ELi256ELi128ELb1ELb1ELb1ELb1ELb1ELb1EEEEEEEEEvNT_6ParamsE:
	.zero		3328


//--------------------- .nv.constant0._ZN7cutlass13device_kernelIN5flash11enable_sm90INS1_16FlashAttnFwdSm90INS1_25CollectiveMainloopFwdSm90ILi2EN4cute5tupleIJNS5_1CILi1EEES8_S8_EEENS6_IJNS7_ILi128EEENS7_ILi160EEENS7_ILi192EEEEEELi128ENS_12float_e4m3_tEfNS_4arch4Sm90ELb1ELb0ELb1ELb1ELb0ELb1ELb0ELb1ELb1ELb1ELb1ELb0EEENS1_21CollectiveEpilogueFwdINS6_IJSA_SA_SB_EEES9_NS_10bfloat16_tESG_Li256ELb1ELb1ELb1ELb1EEENS1_36VarlenDynamicPersistentTileSchedulerILi128ELi160ELi256ELi128ELb1ELb1ELb1ELb1ELb1ELb1EEEEEEEEEvNT_6ParamsE --------------------------
	.section	.nv.constant0._ZN7cutlass13device_kernelIN5flash11enable_sm90INS1_16FlashAttnFwdSm90INS1_25CollectiveMainloopFwdSm90ILi2EN4cute5tupleIJNS5_1CILi1EEES8_S8_EEENS6_IJNS7_ILi128EEENS7_ILi160EEENS7_ILi192EEEEEELi128ENS_12float_e4m3_tEfNS_4arch4Sm90ELb1ELb0ELb1ELb1ELb0ELb1ELb0ELb1ELb1ELb1ELb1ELb0EEENS1_21CollectiveEpilogueFwdINS6_IJSA_SA_SB_EEES9_NS_10bfloat16_tESG_Li256ELb1ELb1ELb1ELb1EEENS1_36VarlenDynamicPersistentTileSchedulerILi128ELi160ELi256ELi128ELb1ELb1ELb1ELb1ELb1ELb1EEEEEEEEEvNT_6ParamsE,"a",@progbits
	.sectionflags	@""
	.align	4
.nv.constant0._ZN7cutlass13device_kernelIN5flash11enable_sm90INS1_16FlashAttnFwdSm90INS1_25CollectiveMainloopFwdSm90ILi2EN4cute5tupleIJNS5_1CILi1EEES8_S8_EEENS6_IJNS7_ILi128EEENS7_ILi160EEENS7_ILi192EEEEEELi128ENS_12float_e4m3_tEfNS_4arch4Sm90ELb1ELb0ELb1ELb1ELb0ELb1ELb0ELb1ELb1ELb1ELb1ELb0EEENS1_21CollectiveEpilogueFwdINS6_IJSA_SA_SB_EEES9_NS_10bfloat16_tESG_Li256ELb1ELb1ELb1ELb1EEENS1_36VarlenDynamicPersistentTileSchedulerILi128ELi160ELi256ELi128ELb1ELb1ELb1ELb1ELb1ELb1EEEEEEEEEvNT_6ParamsE:
	.zero		3328


//--------------------- SYMBOLS --------------------------

	.type		.nv.reservedSmem.offset0,@object
	.size		.nv.reservedSmem.offset0,0x4
	.type		__assertfail,@function
